	.target	sm_80

	.elftype	@"ET_EXEC"


//--------------------- .note.nv.tkinfo           --------------------------
	.section	.note.nv.tkinfo,"",@"SHT_NOTE"
	.sectionflags	@"SHF_NOTE_NV_TKINFO"
	.tkinfo
        /*0018*/ 	.word	0x00000002
        /*0030*/ 	.string	""
        /*0030*/ 	.string	"ptxas"
        /*0030*/ 	.string	"Cuda compilation tools, release 13.0, V13.0.88"
        /*0030*/ 	.string	"Build cuda_13.0.r13.0/compiler.36424714_0"
        /*0030*/ 	.string	"-arch sm_80 -m 64 "



//--------------------- .note.nv.cuinfo           --------------------------
	.section	.note.nv.cuinfo,"",@"SHT_NOTE"
	.sectionflags	@"SHF_NOTE_NV_CUINFO"
        /*0018*/ 	.short	0x0002
        /*001a*/ 	.short	0x0050
        /*001c*/ 	.short	0x0082
	.zero		2


//--------------------- .nv.info                  --------------------------
	.section	.nv.info,"",@"SHT_CUDA_INFO"
	.align	4


	//----- nvinfo : EIATTR_REGCOUNT
	.align		4
        /*0000*/ 	.byte	0x04, 0x2f
        /*0002*/ 	.short	(.L_12 - .L_11)
	.align		4
.L_11:
        /*0004*/ 	.word	index@(_ZN7cutlass13device_kernelIN5flash22FlashAttnBwdPreprocessIN4cute5tupleIJNS3_1CILi64EEENS5_ILi96EEEEEENS_10bfloat16_tEfNS_4arch4Sm80ELb1ELb1EEEEEvNT_6ParamsE)
        /*0008*/ 	.word	0x00000034


	//----- nvinfo : EIATTR_FRAME_SIZE
	.align		4
.L_12:
        /*000c*/ 	.byte	0x04, 0x11
        /*000e*/ 	.short	(.L_14 - .L_13)
	.align		4
.L_13:
        /*0010*/ 	.word	index@(_ZN7cutlass13device_kernelIN5flash22FlashAttnBwdPreprocessIN4cute5tupleIJNS3_1CILi64EEENS5_ILi96EEEEEENS_10bfloat16_tEfNS_4arch4Sm80ELb1ELb1EEEEEvNT_6ParamsE)
        /*0014*/ 	.word	0x00000000


	//----- nvinfo : EIATTR_REGCOUNT
	.align		4
.L_14:
        /*0018*/ 	.byte	0x04, 0x2f
        /*001a*/ 	.short	(.L_16 - .L_15)
	.align		4
.L_15:
        /*001c*/ 	.word	index@(_ZN7cutlass13device_kernelIN5flash19enable_sm80_to_sm89INS1_16FlashAttnBwdSm80INS1_25CollectiveMainloopBwdSm80ILi2ELi2EN4cute5tupleIJNS5_1CILi64EEENS7_ILi128EEENS7_ILi96EEEEEENS_10bfloat16_tEfNS_4arch4Sm80ELb1ELb0ELb1ELb1ELb1ELb0ELb0ELb0ELi2ELi2ELi4ELi2ELb0EEENS1_24CollectiveEpilogueBwdGQAISB_fSE_Li256ELb1ELb1EEENS1_25SingleTileBwdLPTSchedulerILb1ELi128ELb1EEEEEEEEEvNT_6ParamsE)
        /*0020*/ 	.word	0x000000fb


	//----- nvinfo : EIATTR_FRAME_SIZE
	.align		4
.L_16:
        /*0024*/ 	.byte	0x04, 0x11
        /*0026*/ 	.short	(.L_18 - .L_17)
	.align		4
.L_17:
        /*0028*/ 	.word	index@($__internal_11_$__cuda_sm70_warpsync)
        /*002c*/ 	.word	0x00000000


	//----- nvinfo : EIATTR_FRAME_SIZE
	.align		4
.L_18:
        /*0030*/ 	.byte	0x04, 0x11
        /*0032*/ 	.short	(.L_20 - .L_19)
	.align		4
.L_19:
        /*0034*/ 	.word	index@(_ZN7cutlass13device_kernelIN5flash19enable_sm80_to_sm89INS1_16FlashAttnBwdSm80INS1_25CollectiveMainloopBwdSm80ILi2ELi2EN4cute5tupleIJNS5_1CILi64EEENS7_ILi128EEENS7_ILi96EEEEEENS_10bfloat16_tEfNS_4arch4Sm80ELb1ELb0ELb1ELb1ELb1ELb0ELb0ELb0ELi2ELi2ELi4ELi2ELb0EEENS1_24CollectiveEpilogueBwdGQAISB_fSE_Li256ELb1ELb1EEENS1_25SingleTileBwdLPTSchedulerILb1ELi128ELb1EEEEEEEEEvNT_6ParamsE)
        /*0038*/ 	.word	0x00000000


	//----- nvinfo : EIATTR_REGCOUNT
	.align		4
.L_20:
        /*003c*/ 	.byte	0x04, 0x2f
        /*003e*/ 	.short	(.L_22 - .L_21)
	.align		4
.L_21:
        /*0040*/ 	.word	index@(_ZN7cutlass13device_kernelIN5flash32FlashAttnBwdPostprocessConvertdQIN4cute5tupleIJNS3_1CILi64EEENS5_ILi96EEEEEENS_10bfloat16_tEfNS_4arch4Sm80ELi256ENS3_8TiledMMAINS3_8MMA_AtomIJNS3_30SM80_16x8x16_F32BF16BF16F32_TNEEEENS3_6LayoutINS4_IJNS5_ILi2EEENS5_ILi4EEENS5_ILi1EEEEEENS4_IJSJ_SH_NS5_ILi0EEEEEEEENS4_IJNS5_ILi32EEESO_NS5_ILi16EEEEEEEELb0EEEEEvNT_6ParamsE)
        /*0044*/ 	.word	0x0000002f


	//----- nvinfo : EIATTR_FRAME_SIZE
	.align		4
.L_22:
        /*0048*/ 	.byte	0x04, 0x11
        /*004a*/ 	.short	(.L_24 - .L_23)
	.align		4
.L_23:
        /*004c*/ 	.word	index@(_ZN7cutlass13device_kernelIN5flash32FlashAttnBwdPostprocessConvertdQIN4cute5tupleIJNS3_1CILi64EEENS5_ILi96EEEEEENS_10bfloat16_tEfNS_4arch4Sm80ELi256ENS3_8TiledMMAINS3_8MMA_AtomIJNS3_30SM80_16x8x16_F32BF16BF16F32_TNEEEENS3_6LayoutINS4_IJNS5_ILi2EEENS5_ILi4EEENS5_ILi1EEEEEENS4_IJSJ_SH_NS5_ILi0EEEEEEEENS4_IJNS5_ILi32EEESO_NS5_ILi16EEEEEEEELb0EEEEEvNT_6ParamsE)
        /*0050*/ 	.word	0x00000000


	//----- nvinfo : EIATTR_REGCOUNT
	.align		4
.L_24:
        /*0054*/ 	.byte	0x04, 0x2f
        /*0056*/ 	.short	(.L_26 - .L_25)
	.align		4
.L_25:
        /*0058*/ 	.word	index@(_ZN7cutlass13device_kernelIN5flash32FlashAttnBwdPostprocessConvertdQIN4cute5tupleIJNS3_1CILi128EEENS5_ILi96EEEEEENS_10bfloat16_tEfNS_4arch4Sm80ELi256ENS3_8TiledMMAINS3_8MMA_AtomIJNS3_30SM80_16x8x16_F32BF16BF16F32_TNEEEENS3_6LayoutINS4_IJNS5_ILi4EEENS5_ILi2EEENS5_ILi1EEEEEENS4_IJSJ_SH_NS5_ILi0EEEEEEEENS4_IJNS5_ILi64EEENS5_ILi32EEENS5_ILi16EEEEEEEELb0EEEEEvNT_6ParamsE)
        /*005c*/ 	.word	0x00000047


	//----- nvinfo : EIATTR_FRAME_SIZE
	.align		4
.L_26:
        /*0060*/ 	.byte	0x04, 0x11
        /*0062*/ 	.short	(.L_28 - .L_27)
	.align		4
.L_27:
        /*0064*/ 	.word	index@(_ZN7cutlass13device_kernelIN5flash32FlashAttnBwdPostprocessConvertdQIN4cute5tupleIJNS3_1CILi128EEENS5_ILi96EEEEEENS_10bfloat16_tEfNS_4arch4Sm80ELi256ENS3_8TiledMMAINS3_8MMA_AtomIJNS3_30SM80_16x8x16_F32BF16BF16F32_TNEEEENS3_6LayoutINS4_IJNS5_ILi4EEENS5_ILi2EEENS5_ILi1EEEEEENS4_IJSJ_SH_NS5_ILi0EEEEEEEENS4_IJNS5_ILi64EEENS5_ILi32EEENS5_ILi16EEEEEEEELb0EEEEEvNT_6ParamsE)
        /*0068*/ 	.word	0x00000000


	//----- nvinfo : EIATTR_REGCOUNT
	.align		4
.L_28:
        /*006c*/ 	.byte	0x04, 0x2f
        /*006e*/ 	.short	(.L_30 - .L_29)
	.align		4
.L_29:
        /*0070*/ 	.word	index@(_ZN7cutlass13device_kernelIN5flash19enable_sm80_to_sm89INS1_16FlashAttnBwdSm80INS1_25CollectiveMainloopBwdSm80ILi2ELi2EN4cute5tupleIJNS5_1CILi64EEENS7_ILi128EEENS7_ILi96EEEEEENS_10bfloat16_tEfNS_4arch4Sm80ELb1ELb0ELb1ELb1ELb0ELb0ELb0ELb0ELi2ELi2ELi4ELi2ELb0EEENS1_24CollectiveEpilogueBwdGQAISB_fSE_Li256ELb1ELb0EEENS1_25SingleTileBwdLPTSchedulerILb1ELi128ELb0EEEEEEEEEvNT_6ParamsE)
        /*0074*/ 	.word	0x000000fd


	//----- nvinfo : EIATTR_FRAME_SIZE
	.align		4
.L_30:
        /*0078*/ 	.byte	0x04, 0x11
        /*007a*/ 	.short	(.L_32 - .L_31)
	.align		4
.L_31:
        /*007c*/ 	.word	index@(_ZN7cutlass13device_kernelIN5flash19enable_sm80_to_sm89INS1_16FlashAttnBwdSm80INS1_25CollectiveMainloopBwdSm80ILi2ELi2EN4cute5tupleIJNS5_1CILi64EEENS7_ILi128EEENS7_ILi96EEEEEENS_10bfloat16_tEfNS_4arch4Sm80ELb1ELb0ELb1ELb1ELb0ELb0ELb0ELb0ELi2ELi2ELi4ELi2ELb0EEENS1_24CollectiveEpilogueBwdGQAISB_fSE_Li256ELb1ELb0EEENS1_25SingleTileBwdLPTSchedulerILb1ELi128ELb0EEEEEEEEEvNT_6ParamsE)
        /*0080*/ 	.word	0x00000000


	//----- nvinfo : EIATTR_REGCOUNT
	.align		4
.L_32:
        /*0084*/ 	.byte	0x04, 0x2f
        /*0086*/ 	.short	(.L_34 - .L_33)
	.align		4
.L_33:
        /*0088*/ 	.word	index@(_ZN7cutlass13device_kernelIN5flash19enable_sm80_to_sm89INS1_16FlashAttnBwdSm80INS1_25CollectiveMainloopBwdSm80ILi2ELi2EN4cute5tupleIJNS5_1CILi64EEENS7_ILi128EEENS7_ILi96EEEEEENS_10bfloat16_tEfNS_4arch4Sm80ELb1ELb0ELb1ELb1ELb1ELb0ELb0ELb0ELi2ELi2ELi4ELi2ELb0EEENS1_21CollectiveEpilogueBwdISB_SC_SE_Li256ELb1ELb0ELi2EEENS1_25SingleTileBwdLPTSchedulerILb1ELi128ELb1EEEEEEEEEvNT_6ParamsE)
        /*008c*/ 	.word	0x000000fd


	//----- nvinfo : EIATTR_FRAME_SIZE
	.align		4
.L_34:
        /*0090*/ 	.byte	0x04, 0x11
        /*0092*/ 	.short	(.L_36 - .L_35)
	.align		4
.L_35:
        /*0094*/ 	.word	index@(_ZN7cutlass13device_kernelIN5flash19enable_sm80_to_sm89INS1_16FlashAttnBwdSm80INS1_25CollectiveMainloopBwdSm80ILi2ELi2EN4cute5tupleIJNS5_1CILi64EEENS7_ILi128EEENS7_ILi96EEEEEENS_10bfloat16_tEfNS_4arch4Sm80ELb1ELb0ELb1ELb1ELb1ELb0ELb0ELb0ELi2ELi2ELi4ELi2ELb0EEENS1_21CollectiveEpilogueBwdISB_SC_SE_Li256ELb1ELb0ELi2EEENS1_25SingleTileBwdLPTSchedulerILb1ELi128ELb1EEEEEEEEEvNT_6ParamsE)
        /*0098*/ 	.word	0x00000000


	//----- nvinfo : EIATTR_REGCOUNT
	.align		4
.L_36:
        /*009c*/ 	.byte	0x04, 0x2f
        /*009e*/ 	.short	(.L_38 - .L_37)
	.align		4
.L_37:
        /*00a0*/ 	.word	index@(_ZN7cutlass13device_kernelIN5flash19enable_sm80_to_sm89INS1_16FlashAttnBwdSm80INS1_25CollectiveMainloopBwdSm80ILi2ELi2EN4cute5tupleIJNS5_1CILi64EEENS7_ILi128EEENS7_ILi96EEEEEENS_10bfloat16_tEfNS_4arch4Sm80ELb1ELb0ELb1ELb1ELb0ELb0ELb0ELb0ELi2ELi2ELi4ELi2ELb0EEENS1_21CollectiveEpilogueBwdISB_SC_SE_Li256ELb1ELb0ELi2EEENS1_25SingleTileBwdLPTSchedulerILb1ELi128ELb0EEEEEEEEEvNT_6ParamsE)
        /*00a4*/ 	.word	0x000000fb


	//----- nvinfo : EIATTR_FRAME_SIZE
	.align		4
.L_38:
        /*00a8*/ 	.byte	0x04, 0x11
        /*00aa*/ 	.short	(.L_40 - .L_39)
	.align		4
.L_39:
        /*00ac*/ 	.word	index@(_ZN7cutlass13device_kernelIN5flash19enable_sm80_to_sm89INS1_16FlashAttnBwdSm80INS1_25CollectiveMainloopBwdSm80ILi2ELi2EN4cute5tupleIJNS5_1CILi64EEENS7_ILi128EEENS7_ILi96EEEEEENS_10bfloat16_tEfNS_4arch4Sm80ELb1ELb0ELb1ELb1ELb0ELb0ELb0ELb0ELi2ELi2ELi4ELi2ELb0EEENS1_21CollectiveEpilogueBwdISB_SC_SE_Li256ELb1ELb0ELi2EEENS1_25SingleTileBwdLPTSchedulerILb1ELi128ELb0EEEEEEEEEvNT_6ParamsE)
        /*00b0*/ 	.word	0x00000000


	//----- nvinfo : EIATTR_REGCOUNT
	.align		4
.L_40:
        /*00b4*/ 	.byte	0x04, 0x2f
        /*00b6*/ 	.short	(.L_42 - .L_41)
	.align		4
.L_41:
        /*00b8*/ 	.word	index@(_ZN7cutlass13device_kernelIN5flash22FlashAttnBwdPreprocessIN4cute5tupleIJNS3_1CILi64EEENS5_ILi96EEEEEENS_10bfloat16_tEfNS_4arch4Sm80ELb1ELb0EEEEEvNT_6ParamsE)
        /*00bc*/ 	.word	0x0000002f


	//----- nvinfo : EIATTR_FRAME_SIZE
	.align		4
.L_42:
        /*00c0*/ 	.byte	0x04, 0x11
        /*00c2*/ 	.short	(.L_44 - .L_43)
	.align		4
.L_43:
        /*00c4*/ 	.word	index@(_ZN7cutlass13device_kernelIN5flash22FlashAttnBwdPreprocessIN4cute5tupleIJNS3_1CILi64EEENS5_ILi96EEEEEENS_10bfloat16_tEfNS_4arch4Sm80ELb1ELb0EEEEEvNT_6ParamsE)
        /*00c8*/ 	.word	0x00000000


	//----- nvinfo : EIATTR_REGCOUNT
	.align		4
.L_44:
        /*00cc*/ 	.byte	0x04, 0x2f
        /*00ce*/ 	.short	(.L_46 - .L_45)
	.align		4
.L_45:
        /*00d0*/ 	.word	index@(_ZN7cutlass13device_kernelIN5flash19enable_sm80_to_sm89INS1_16FlashAttnBwdSm80INS1_25CollectiveMainloopBwdSm80ILi2ELi2EN4cute5tupleIJNS5_1CILi64EEENS7_ILi128EEENS7_ILi96EEEEEENS_10bfloat16_tEfNS_4arch4Sm80ELb1ELb0ELb1ELb0ELb1ELb0ELb0ELb0ELi2ELi2ELi4ELi2ELb0EEENS1_24CollectiveEpilogueBwdGQAISB_fSE_Li256ELb0ELb1EEENS1_25SingleTileBwdLPTSchedulerILb0ELi128ELb1EEEEEEEEEvNT_6ParamsE)
        /*00d4*/ 	.word	0x000000fd


	//----- nvinfo : EIATTR_FRAME_SIZE
	.align		4
.L_46:
        /*00d8*/ 	.byte	0x04, 0x11
        /*00da*/ 	.short	(.L_48 - .L_47)
	.align		4
.L_47:
        /*00dc*/ 	.word	index@($__internal_10_$__cuda_sm70_warpsync)
        /*00e0*/ 	.word	0x00000000


	//----- nvinfo : EIATTR_FRAME_SIZE
	.align		4
.L_48:
        /*00e4*/ 	.byte	0x04, 0x11
        /*00e6*/ 	.short	(.L_50 - .L_49)
	.align		4
.L_49:
        /*00e8*/ 	.word	index@(_ZN7cutlass13device_kernelIN5flash19enable_sm80_to_sm89INS1_16FlashAttnBwdSm80INS1_25CollectiveMainloopBwdSm80ILi2ELi2EN4cute5tupleIJNS5_1CILi64EEENS7_ILi128EEENS7_ILi96EEEEEENS_10bfloat16_tEfNS_4arch4Sm80ELb1ELb0ELb1ELb0ELb1ELb0ELb0ELb0ELi2ELi2ELi4ELi2ELb0EEENS1_24CollectiveEpilogueBwdGQAISB_fSE_Li256ELb0ELb1EEENS1_25SingleTileBwdLPTSchedulerILb0ELi128ELb1EEEEEEEEEvNT_6ParamsE)
        /*00ec*/ 	.word	0x00000000


	//----- nvinfo : EIATTR_REGCOUNT
	.align		4
.L_50:
        /*00f0*/ 	.byte	0x04, 0x2f
        /*00f2*/ 	.short	(.L_52 - .L_51)
	.align		4
.L_51:
        /*00f4*/ 	.word	index@(_ZN7cutlass13device_kernelIN5flash19enable_sm80_to_sm89INS1_16FlashAttnBwdSm80INS1_25CollectiveMainloopBwdSm80ILi2ELi2EN4cute5tupleIJNS5_1CILi64EEENS7_ILi128EEENS7_ILi96EEEEEENS_10bfloat16_tEfNS_4arch4Sm80ELb1ELb0ELb1ELb0ELb0ELb0ELb0ELb0ELi2ELi2ELi4ELi2ELb0EEENS1_24CollectiveEpilogueBwdGQAISB_fSE_Li256ELb0ELb0EEENS1_25SingleTileBwdLPTSchedulerILb0ELi128ELb0EEEEEEEEEvNT_6ParamsE)
        /*00f8*/ 	.word	0x000000fd


	//----- nvinfo : EIATTR_FRAME_SIZE
	.align		4
.L_52:
        /*00fc*/ 	.byte	0x04, 0x11
        /*00fe*/ 	.short	(.L_54 - .L_53)
	.align		4
.L_53:
        /*0100*/ 	.word	index@(_ZN7cutlass13device_kernelIN5flash19enable_sm80_to_sm89INS1_16FlashAttnBwdSm80INS1_25CollectiveMainloopBwdSm80ILi2ELi2EN4cute5tupleIJNS5_1CILi64EEENS7_ILi128EEENS7_ILi96EEEEEENS_10bfloat16_tEfNS_4arch4Sm80ELb1ELb0ELb1ELb0ELb0ELb0ELb0ELb0ELi2ELi2ELi4ELi2ELb0EEENS1_24CollectiveEpilogueBwdGQAISB_fSE_Li256ELb0ELb0EEENS1_25SingleTileBwdLPTSchedulerILb0ELi128ELb0EEEEEEEEEvNT_6ParamsE)
        /*0104*/ 	.word	0x00000000


	//----- nvinfo : EIATTR_REGCOUNT
	.align		4
.L_54:
        /*0108*/ 	.byte	0x04, 0x2f
        /*010a*/ 	.short	(.L_56 - .L_55)
	.align		4
.L_55:
        /*010c*/ 	.word	index@(_ZN7cutlass13device_kernelIN5flash19enable_sm80_to_sm89INS1_16FlashAttnBwdSm80INS1_25CollectiveMainloopBwdSm80ILi2ELi2EN4cute5tupleIJNS5_1CILi64EEENS7_ILi128EEENS7_ILi96EEEEEENS_10bfloat16_tEfNS_4arch4Sm80ELb1ELb0ELb1ELb0ELb1ELb0ELb0ELb0ELi2ELi2ELi4ELi2ELb0EEENS1_21CollectiveEpilogueBwdISB_SC_SE_Li256ELb0ELb0ELi2EEENS1_25SingleTileBwdLPTSchedulerILb0ELi128ELb1EEEEEEEEEvNT_6ParamsE)
        /*0110*/ 	.word	0x000000fd


	//----- nvinfo : EIATTR_FRAME_SIZE
	.align		4
.L_56:
        /*0114*/ 	.byte	0x04, 0x11
        /*0116*/ 	.short	(.L_58 - .L_57)
	.align		4
.L_57:
        /*0118*/ 	.word	index@(_ZN7cutlass13device_kernelIN5flash19enable_sm80_to_sm89INS1_16FlashAttnBwdSm80INS1_25CollectiveMainloopBwdSm80ILi2ELi2EN4cute5tupleIJNS5_1CILi64EEENS7_ILi128EEENS7_ILi96EEEEEENS_10bfloat16_tEfNS_4arch4Sm80ELb1ELb0ELb1ELb0ELb1ELb0ELb0ELb0ELi2ELi2ELi4ELi2ELb0EEENS1_21CollectiveEpilogueBwdISB_SC_SE_Li256ELb0ELb0ELi2EEENS1_25SingleTileBwdLPTSchedulerILb0ELi128ELb1EEEEEEEEEvNT_6ParamsE)
        /*011c*/ 	.word	0x00000000


	//----- nvinfo : EIATTR_REGCOUNT
	.align		4
.L_58:
        /*0120*/ 	.byte	0x04, 0x2f
        /*0122*/ 	.short	(.L_60 - .L_59)
	.align		4
.L_59:
        /*0124*/ 	.word	index@(_ZN7cutlass13device_kernelIN5flash19enable_sm80_to_sm89INS1_16FlashAttnBwdSm80INS1_25CollectiveMainloopBwdSm80ILi2ELi2EN4cute5tupleIJNS5_1CILi64EEENS7_ILi128EEENS7_ILi96EEEEEENS_10bfloat16_tEfNS_4arch4Sm80ELb1ELb0ELb1ELb0ELb0ELb0ELb0ELb0ELi2ELi2ELi4ELi2ELb0EEENS1_21CollectiveEpilogueBwdISB_SC_SE_Li256ELb0ELb0ELi2EEENS1_25SingleTileBwdLPTSchedulerILb0ELi128ELb0EEEEEEEEEvNT_6ParamsE)
        /*0128*/ 	.word	0x000000fd


	//----- nvinfo : EIATTR_FRAME_SIZE
	.align		4
.L_60:
        /*012c*/ 	.byte	0x04, 0x11
        /*012e*/ 	.short	(.L_62 - .L_61)
	.align		4
.L_61:
        /*0130*/ 	.word	index@(_ZN7cutlass13device_kernelIN5flash19enable_sm80_to_sm89INS1_16FlashAttnBwdSm80INS1_25CollectiveMainloopBwdSm80ILi2ELi2EN4cute5tupleIJNS5_1CILi64EEENS7_ILi128EEENS7_ILi96EEEEEENS_10bfloat16_tEfNS_4arch4Sm80ELb1ELb0ELb1ELb0ELb0ELb0ELb0ELb0ELi2ELi2ELi4ELi2ELb0EEENS1_21CollectiveEpilogueBwdISB_SC_SE_Li256ELb0ELb0ELi2EEENS1_25SingleTileBwdLPTSchedulerILb0ELi128ELb0EEEEEEEEEvNT_6ParamsE)
        /*0134*/ 	.word	0x00000000


	//----- nvinfo : EIATTR_REGCOUNT
	.align		4
.L_62:
        /*0138*/ 	.byte	0x04, 0x2f
        /*013a*/ 	.short	(.L_64 - .L_63)
	.align		4
.L_63:
        /*013c*/ 	.word	index@(_ZN7cutlass13device_kernelIN5flash19enable_sm80_to_sm89INS1_16FlashAttnBwdSm80INS1_25CollectiveMainloopBwdSm80ILi2ELi2EN4cute5tupleIJNS5_1CILi64EEENS7_ILi128EEENS7_ILi96EEEEEENS_10bfloat16_tEfNS_4arch4Sm80ELb0ELb1ELb1ELb1ELb1ELb0ELb0ELb0ELi2ELi2ELi4ELi2ELb0EEENS1_24CollectiveEpilogueBwdGQAISB_fSE_Li256ELb1ELb1EEENS1_19SingleTileSchedulerILb1ELb0ELb0ELi128EEEEEEEEEvNT_6ParamsE)
        /*0140*/ 	.word	0x000000ff


	//----- nvinfo : EIATTR_FRAME_SIZE
	.align		4
.L_64:
        /*0144*/ 	.byte	0x04, 0x11
        /*0146*/ 	.short	(.L_66 - .L_65)
	.align		4
.L_65:
        /*0148*/ 	.word	index@($__internal_9_$__cuda_sm70_warpsync)
        /*014c*/ 	.word	0x00000000


	//----- nvinfo : EIATTR_FRAME_SIZE
	.align		4
.L_66:
        /*0150*/ 	.byte	0x04, 0x11
        /*0152*/ 	.short	(.L_68 - .L_67)
	.align		4
.L_67:
        /*0154*/ 	.word	index@(_ZN7cutlass13device_kernelIN5flash19enable_sm80_to_sm89INS1_16FlashAttnBwdSm80INS1_25CollectiveMainloopBwdSm80ILi2ELi2EN4cute5tupleIJNS5_1CILi64EEENS7_ILi128EEENS7_ILi96EEEEEENS_10bfloat16_tEfNS_4arch4Sm80ELb0ELb1ELb1ELb1ELb1ELb0ELb0ELb0ELi2ELi2ELi4ELi2ELb0EEENS1_24CollectiveEpilogueBwdGQAISB_fSE_Li256ELb1ELb1EEENS1_19SingleTileSchedulerILb1ELb0ELb0ELi128EEEEEEEEEvNT_6ParamsE)
        /*0158*/ 	.word	0x00000000


	//----- nvinfo : EIATTR_REGCOUNT
	.align		4
.L_68:
        /*015c*/ 	.byte	0x04, 0x2f
        /*015e*/ 	.short	(.L_70 - .L_69)
	.align		4
.L_69:
        /*0160*/ 	.word	index@(_ZN7cutlass13device_kernelIN5flash19enable_sm80_to_sm89INS1_16FlashAttnBwdSm80INS1_25CollectiveMainloopBwdSm80ILi2ELi2EN4cute5tupleIJNS5_1CILi64EEENS7_ILi128EEENS7_ILi96EEEEEENS_10bfloat16_tEfNS_4arch4Sm80ELb0ELb1ELb1ELb1ELb0ELb0ELb0ELb0ELi2ELi2ELi4ELi2ELb0EEENS1_24CollectiveEpilogueBwdGQAISB_fSE_Li256ELb1ELb0EEENS1_19SingleTileSchedulerILb1ELb0ELb0ELi128EEEEEEEEEvNT_6ParamsE)
        /*0164*/ 	.word	0x000000ff


	//----- nvinfo : EIATTR_FRAME_SIZE
	.align		4
.L_70:
        /*0168*/ 	.byte	0x04, 0x11
        /*016a*/ 	.short	(.L_72 - .L_71)
	.align		4
.L_71:
        /*016c*/ 	.word	index@(_ZN7cutlass13device_kernelIN5flash19enable_sm80_to_sm89INS1_16FlashAttnBwdSm80INS1_25CollectiveMainloopBwdSm80ILi2ELi2EN4cute5tupleIJNS5_1CILi64EEENS7_ILi128EEENS7_ILi96EEEEEENS_10bfloat16_tEfNS_4arch4Sm80ELb0ELb1ELb1ELb1ELb0ELb0ELb0ELb0ELi2ELi2ELi4ELi2ELb0EEENS1_24CollectiveEpilogueBwdGQAISB_fSE_Li256ELb1ELb0EEENS1_19SingleTileSchedulerILb1ELb0ELb0ELi128EEEEEEEEEvNT_6ParamsE)
        /*0170*/ 	.word	0x00000000


	//----- nvinfo : EIATTR_REGCOUNT
	.align		4
.L_72:
        /*0174*/ 	.byte	0x04, 0x2f
        /*0176*/ 	.short	(.L_74 - .L_73)
	.align		4
.L_73:
        /*0178*/ 	.word	index@(_ZN7cutlass13device_kernelIN5flash19enable_sm80_to_sm89INS1_16FlashAttnBwdSm80INS1_25CollectiveMainloopBwdSm80ILi2ELi2EN4cute5tupleIJNS5_1CILi64EEENS7_ILi128EEENS7_ILi96EEEEEENS_10bfloat16_tEfNS_4arch4Sm80ELb0ELb1ELb1ELb1ELb1ELb0ELb0ELb0ELi2ELi2ELi4ELi2ELb0EEENS1_21CollectiveEpilogueBwdISB_SC_SE_Li256ELb1ELb0ELi2EEENS1_19SingleTileSchedulerILb1ELb0ELb0ELi128EEEEEEEEEvNT_6ParamsE)
        /*017c*/ 	.word	0x000000ff


	//----- nvinfo : EIATTR_FRAME_SIZE
	.align		4
.L_74:
        /*0180*/ 	.byte	0x04, 0x11
        /*0182*/ 	.short	(.L_76 - .L_75)
	.align		4
.L_75:
        /*0184*/ 	.word	index@(_ZN7cutlass13device_kernelIN5flash19enable_sm80_to_sm89INS1_16FlashAttnBwdSm80INS1_25CollectiveMainloopBwdSm80ILi2ELi2EN4cute5tupleIJNS5_1CILi64EEENS7_ILi128EEENS7_ILi96EEEEEENS_10bfloat16_tEfNS_4arch4Sm80ELb0ELb1ELb1ELb1ELb1ELb0ELb0ELb0ELi2ELi2ELi4ELi2ELb0EEENS1_21CollectiveEpilogueBwdISB_SC_SE_Li256ELb1ELb0ELi2EEENS1_19SingleTileSchedulerILb1ELb0ELb0ELi128EEEEEEEEEvNT_6ParamsE)
        /*0188*/ 	.word	0x00000000


	//----- nvinfo : EIATTR_REGCOUNT
	.align		4
.L_76:
        /*018c*/ 	.byte	0x04, 0x2f
        /*018e*/ 	.short	(.L_78 - .L_77)
	.align		4
.L_77:
        /*0190*/ 	.word	index@(_ZN7cutlass13device_kernelIN5flash19enable_sm80_to_sm89INS1_16FlashAttnBwdSm80INS1_25CollectiveMainloopBwdSm80ILi2ELi2EN4cute5tupleIJNS5_1CILi64EEENS7_ILi128EEENS7_ILi96EEEEEENS_10bfloat16_tEfNS_4arch4Sm80ELb0ELb1ELb1ELb1ELb0ELb0ELb0ELb0ELi2ELi2ELi4ELi2ELb0EEENS1_21CollectiveEpilogueBwdISB_SC_SE_Li256ELb1ELb0ELi2EEENS1_19SingleTileSchedulerILb1ELb0ELb0ELi128EEEEEEEEEvNT_6ParamsE)
        /*0194*/ 	.word	0x000000ff


	//----- nvinfo : EIATTR_FRAME_SIZE
	.align		4
.L_78:
        /*0198*/ 	.byte	0x04, 0x11
        /*019a*/ 	.short	(.L_80 - .L_79)
	.align		4
.L_79:
        /*019c*/ 	.word	index@(_ZN7cutlass13device_kernelIN5flash19enable_sm80_to_sm89INS1_16FlashAttnBwdSm80INS1_25CollectiveMainloopBwdSm80ILi2ELi2EN4cute5tupleIJNS5_1CILi64EEENS7_ILi128EEENS7_ILi96EEEEEENS_10bfloat16_tEfNS_4arch4Sm80ELb0ELb1ELb1ELb1ELb0ELb0ELb0ELb0ELi2ELi2ELi4ELi2ELb0EEENS1_21CollectiveEpilogueBwdISB_SC_SE_Li256ELb1ELb0ELi2EEENS1_19SingleTileSchedulerILb1ELb0ELb0ELi128EEEEEEEEEvNT_6ParamsE)
        /*01a0*/ 	.word	0x00000000


	//----- nvinfo : EIATTR_REGCOUNT
	.align		4
.L_80:
        /*01a4*/ 	.byte	0x04, 0x2f
        /*01a6*/ 	.short	(.L_82 - .L_81)
	.align		4
.L_81:
        /*01a8*/ 	.word	index@(_ZN7cutlass13device_kernelIN5flash19enable_sm80_to_sm89INS1_16FlashAttnBwdSm80INS1_25CollectiveMainloopBwdSm80ILi2ELi2EN4cute5tupleIJNS5_1CILi64EEENS7_ILi128EEENS7_ILi96EEEEEENS_10bfloat16_tEfNS_4arch4Sm80ELb0ELb1ELb1ELb0ELb1ELb0ELb0ELb0ELi2ELi2ELi4ELi2ELb0EEENS1_24CollectiveEpilogueBwdGQAISB_fSE_Li256ELb0ELb1EEENS1_19SingleTileSchedulerILb0ELb0ELb0ELi128EEEEEEEEEvNT_6ParamsE)
        /*01ac*/ 	.word	0x000000ff


	//----- nvinfo : EIATTR_FRAME_SIZE
	.align		4
.L_82:
        /*01b0*/ 	.byte	0x04, 0x11
        /*01b2*/ 	.short	(.L_84 - .L_83)
	.align		4
.L_83:
        /*01b4*/ 	.word	index@($__internal_8_$__cuda_sm70_warpsync)
        /*01b8*/ 	.word	0x00000000


	//----- nvinfo : EIATTR_FRAME_SIZE
	.align		4
.L_84:
        /*01bc*/ 	.byte	0x04, 0x11
        /*01be*/ 	.short	(.L_86 - .L_85)
	.align		4
.L_85:
        /*01c0*/ 	.word	index@(_ZN7cutlass13device_kernelIN5flash19enable_sm80_to_sm89INS1_16FlashAttnBwdSm80INS1_25CollectiveMainloopBwdSm80ILi2ELi2EN4cute5tupleIJNS5_1CILi64EEENS7_ILi128EEENS7_ILi96EEEEEENS_10bfloat16_tEfNS_4arch4Sm80ELb0ELb1ELb1ELb0ELb1ELb0ELb0ELb0ELi2ELi2ELi4ELi2ELb0EEENS1_24CollectiveEpilogueBwdGQAISB_fSE_Li256ELb0ELb1EEENS1_19SingleTileSchedulerILb0ELb0ELb0ELi128EEEEEEEEEvNT_6ParamsE)
        /*01c4*/ 	.word	0x00000000


	//----- nvinfo : EIATTR_REGCOUNT
	.align		4
.L_86:
        /*01c8*/ 	.byte	0x04, 0x2f
        /*01ca*/ 	.short	(.L_88 - .L_87)
	.align		4
.L_87:
        /*01cc*/ 	.word	index@(_ZN7cutlass13device_kernelIN5flash19enable_sm80_to_sm89INS1_16FlashAttnBwdSm80INS1_25CollectiveMainloopBwdSm80ILi2ELi2EN4cute5tupleIJNS5_1CILi64EEENS7_ILi128EEENS7_ILi96EEEEEENS_10bfloat16_tEfNS_4arch4Sm80ELb0ELb1ELb1ELb0ELb0ELb0ELb0ELb0ELi2ELi2ELi4ELi2ELb0EEENS1_24CollectiveEpilogueBwdGQAISB_fSE_Li256ELb0ELb0EEENS1_19SingleTileSchedulerILb0ELb0ELb0ELi128EEEEEEEEEvNT_6ParamsE)
        /*01d0*/ 	.word	0x000000ff


	//----- nvinfo : EIATTR_FRAME_SIZE
	.align		4
.L_88:
        /*01d4*/ 	.byte	0x04, 0x11
        /*01d6*/ 	.short	(.L_90 - .L_89)
	.align		4
.L_89:
        /*01d8*/ 	.word	index@(_ZN7cutlass13device_kernelIN5flash19enable_sm80_to_sm89INS1_16FlashAttnBwdSm80INS1_25CollectiveMainloopBwdSm80ILi2ELi2EN4cute5tupleIJNS5_1CILi64EEENS7_ILi128EEENS7_ILi96EEEEEENS_10bfloat16_tEfNS_4arch4Sm80ELb0ELb1ELb1ELb0ELb0ELb0ELb0ELb0ELi2ELi2ELi4ELi2ELb0EEENS1_24CollectiveEpilogueBwdGQAISB_fSE_Li256ELb0ELb0EEENS1_19SingleTileSchedulerILb0ELb0ELb0ELi128EEEEEEEEEvNT_6ParamsE)
        /*01dc*/ 	.word	0x00000000


	//----- nvinfo : EIATTR_REGCOUNT
	.align		4
.L_90:
        /*01e0*/ 	.byte	0x04, 0x2f
        /*01e2*/ 	.short	(.L_92 - .L_91)
	.align		4
.L_91:
        /*01e4*/ 	.word	index@(_ZN7cutlass13device_kernelIN5flash19enable_sm80_to_sm89INS1_16FlashAttnBwdSm80INS1_25CollectiveMainloopBwdSm80ILi2ELi2EN4cute5tupleIJNS5_1CILi64EEENS7_ILi128EEENS7_ILi96EEEEEENS_10bfloat16_tEfNS_4arch4Sm80ELb0ELb1ELb1ELb0ELb1ELb0ELb0ELb0ELi2ELi2ELi4ELi2ELb0EEENS1_21CollectiveEpilogueBwdISB_SC_SE_Li256ELb0ELb0ELi2EEENS1_19SingleTileSchedulerILb0ELb0ELb0ELi128EEEEEEEEEvNT_6ParamsE)
        /*01e8*/ 	.word	0x000000ff


	//----- nvinfo : EIATTR_FRAME_SIZE
	.align		4
.L_92:
        /*01ec*/ 	.byte	0x04, 0x11
        /*01ee*/ 	.short	(.L_94 - .L_93)
	.align		4
.L_93:
        /*01f0*/ 	.word	index@(_ZN7cutlass13device_kernelIN5flash19enable_sm80_to_sm89INS1_16FlashAttnBwdSm80INS1_25CollectiveMainloopBwdSm80ILi2ELi2EN4cute5tupleIJNS5_1CILi64EEENS7_ILi128EEENS7_ILi96EEEEEENS_10bfloat16_tEfNS_4arch4Sm80ELb0ELb1ELb1ELb0ELb1ELb0ELb0ELb0ELi2ELi2ELi4ELi2ELb0EEENS1_21CollectiveEpilogueBwdISB_SC_SE_Li256ELb0ELb0ELi2EEENS1_19SingleTileSchedulerILb0ELb0ELb0ELi128EEEEEEEEEvNT_6ParamsE)
        /*01f4*/ 	.word	0x00000000


	//----- nvinfo : EIATTR_REGCOUNT
	.align		4
.L_94:
        /*01f8*/ 	.byte	0x04, 0x2f
        /*01fa*/ 	.short	(.L_96 - .L_95)
	.align		4
.L_95:
        /*01fc*/ 	.word	index@(_ZN7cutlass13device_kernelIN5flash19enable_sm80_to_sm89INS1_16FlashAttnBwdSm80INS1_25CollectiveMainloopBwdSm80ILi2ELi2EN4cute5tupleIJNS5_1CILi64EEENS7_ILi128EEENS7_ILi96EEEEEENS_10bfloat16_tEfNS_4arch4Sm80ELb0ELb1ELb1ELb0ELb0ELb0ELb0ELb0ELi2ELi2ELi4ELi2ELb0EEENS1_21CollectiveEpilogueBwdISB_SC_SE_Li256ELb0ELb0ELi2EEENS1_19SingleTileSchedulerILb0ELb0ELb0ELi128EEEEEEEEEvNT_6ParamsE)
        /*0200*/ 	.word	0x000000ff


	//----- nvinfo : EIATTR_FRAME_SIZE
	.align		4
.L_96:
        /*0204*/ 	.byte	0x04, 0x11
        /*0206*/ 	.short	(.L_98 - .L_97)
	.align		4
.L_97:
        /*0208*/ 	.word	index@(_ZN7cutlass13device_kernelIN5flash19enable_sm80_to_sm89INS1_16FlashAttnBwdSm80INS1_25CollectiveMainloopBwdSm80ILi2ELi2EN4cute5tupleIJNS5_1CILi64EEENS7_ILi128EEENS7_ILi96EEEEEENS_10bfloat16_tEfNS_4arch4Sm80ELb0ELb1ELb1ELb0ELb0ELb0ELb0ELb0ELi2ELi2ELi4ELi2ELb0EEENS1_21CollectiveEpilogueBwdISB_SC_SE_Li256ELb0ELb0ELi2EEENS1_19SingleTileSchedulerILb0ELb0ELb0ELi128EEEEEEEEEvNT_6ParamsE)
        /*020c*/ 	.word	0x00000000


	//----- nvinfo : EIATTR_REGCOUNT
	.align		4
.L_98:
        /*0210*/ 	.byte	0x04, 0x2f
        /*0212*/ 	.short	(.L_100 - .L_99)
	.align		4
.L_99:
        /*0214*/ 	.word	index@(_ZN7cutlass13device_kernelIN5flash19enable_sm80_to_sm89INS1_16FlashAttnBwdSm80INS1_25CollectiveMainloopBwdSm80ILi2ELi2EN4cute5tupleIJNS5_1CILi64EEENS7_ILi128EEENS7_ILi96EEEEEENS_10bfloat16_tEfNS_4arch4Sm80ELb0ELb0ELb1ELb1ELb1ELb0ELb0ELb0ELi2ELi2ELi4ELi2ELb0EEENS1_24CollectiveEpilogueBwdGQAISB_fSE_Li256ELb1ELb1EEENS1_19SingleTileSchedulerILb1ELb0ELb0ELi128EEEEEEEEEvNT_6ParamsE)
        /*0218*/ 	.word	0x000000ff


	//----- nvinfo : EIATTR_FRAME_SIZE
	.align		4
.L_100:
        /*021c*/ 	.byte	0x04, 0x11
        /*021e*/ 	.short	(.L_102 - .L_101)
	.align		4
.L_101:
        /*0220*/ 	.word	index@($__internal_7_$__cuda_sm70_warpsync)
        /*0224*/ 	.word	0x00000000


	//----- nvinfo : EIATTR_FRAME_SIZE
	.align		4
.L_102:
        /*0228*/ 	.byte	0x04, 0x11
        /*022a*/ 	.short	(.L_104 - .L_103)
	.align		4
.L_103:
        /*022c*/ 	.word	index@(_ZN7cutlass13device_kernelIN5flash19enable_sm80_to_sm89INS1_16FlashAttnBwdSm80INS1_25CollectiveMainloopBwdSm80ILi2ELi2EN4cute5tupleIJNS5_1CILi64EEENS7_ILi128EEENS7_ILi96EEEEEENS_10bfloat16_tEfNS_4arch4Sm80ELb0ELb0ELb1ELb1ELb1ELb0ELb0ELb0ELi2ELi2ELi4ELi2ELb0EEENS1_24CollectiveEpilogueBwdGQAISB_fSE_Li256ELb1ELb1EEENS1_19SingleTileSchedulerILb1ELb0ELb0ELi128EEEEEEEEEvNT_6ParamsE)
        /*0230*/ 	.word	0x00000000


	//----- nvinfo : EIATTR_REGCOUNT
	.align		4
.L_104:
        /*0234*/ 	.byte	0x04, 0x2f
        /*0236*/ 	.short	(.L_106 - .L_105)
	.align		4
.L_105:
        /*0238*/ 	.word	index@(_ZN7cutlass13device_kernelIN5flash19enable_sm80_to_sm89INS1_16FlashAttnBwdSm80INS1_25CollectiveMainloopBwdSm80ILi2ELi2EN4cute5tupleIJNS5_1CILi64EEENS7_ILi128EEENS7_ILi96EEEEEENS_10bfloat16_tEfNS_4arch4Sm80ELb0ELb0ELb1ELb1ELb0ELb0ELb0ELb0ELi2ELi2ELi4ELi2ELb0EEENS1_24CollectiveEpilogueBwdGQAISB_fSE_Li256ELb1ELb0EEENS1_19SingleTileSchedulerILb1ELb0ELb0ELi128EEEEEEEEEvNT_6ParamsE)
        /*023c*/ 	.word	0x000000ff


	//----- nvinfo : EIATTR_FRAME_SIZE
	.align		4
.L_106:
        /*0240*/ 	.byte	0x04, 0x11
        /*0242*/ 	.short	(.L_108 - .L_107)
	.align		4
.L_107:
        /*0244*/ 	.word	index@(_ZN7cutlass13device_kernelIN5flash19enable_sm80_to_sm89INS1_16FlashAttnBwdSm80INS1_25CollectiveMainloopBwdSm80ILi2ELi2EN4cute5tupleIJNS5_1CILi64EEENS7_ILi128EEENS7_ILi96EEEEEENS_10bfloat16_tEfNS_4arch4Sm80ELb0ELb0ELb1ELb1ELb0ELb0ELb0ELb0ELi2ELi2ELi4ELi2ELb0EEENS1_24CollectiveEpilogueBwdGQAISB_fSE_Li256ELb1ELb0EEENS1_19SingleTileSchedulerILb1ELb0ELb0ELi128EEEEEEEEEvNT_6ParamsE)
        /*0248*/ 	.word	0x00000000


	//----- nvinfo : EIATTR_REGCOUNT
	.align		4
.L_108:
        /*024c*/ 	.byte	0x04, 0x2f
        /*024e*/ 	.short	(.L_110 - .L_109)
	.align		4
.L_109:
        /*0250*/ 	.word	index@(_ZN7cutlass13device_kernelIN5flash19enable_sm80_to_sm89INS1_16FlashAttnBwdSm80INS1_25CollectiveMainloopBwdSm80ILi2ELi2EN4cute5tupleIJNS5_1CILi64EEENS7_ILi128EEENS7_ILi96EEEEEENS_10bfloat16_tEfNS_4arch4Sm80ELb0ELb0ELb1ELb1ELb1ELb0ELb0ELb0ELi2ELi2ELi4ELi2ELb0EEENS1_21CollectiveEpilogueBwdISB_SC_SE_Li256ELb1ELb0ELi2EEENS1_19SingleTileSchedulerILb1ELb0ELb0ELi128EEEEEEEEEvNT_6ParamsE)
        /*0254*/ 	.word	0x000000ff


	//----- nvinfo : EIATTR_FRAME_SIZE
	.align		4
.L_110:
        /*0258*/ 	.byte	0x04, 0x11
        /*025a*/ 	.short	(.L_112 - .L_111)
	.align		4
.L_111:
        /*025c*/ 	.word	index@(_ZN7cutlass13device_kernelIN5flash19enable_sm80_to_sm89INS1_16FlashAttnBwdSm80INS1_25CollectiveMainloopBwdSm80ILi2ELi2EN4cute5tupleIJNS5_1CILi64EEENS7_ILi128EEENS7_ILi96EEEEEENS_10bfloat16_tEfNS_4arch4Sm80ELb0ELb0ELb1ELb1ELb1ELb0ELb0ELb0ELi2ELi2ELi4ELi2ELb0EEENS1_21CollectiveEpilogueBwdISB_SC_SE_Li256ELb1ELb0ELi2EEENS1_19SingleTileSchedulerILb1ELb0ELb0ELi128EEEEEEEEEvNT_6ParamsE)
        /*0260*/ 	.word	0x00000000


	//----- nvinfo : EIATTR_REGCOUNT
	.align		4
.L_112:
        /*0264*/ 	.byte	0x04, 0x2f
        /*0266*/ 	.short	(.L_114 - .L_113)
	.align		4
.L_113:
        /*0268*/ 	.word	index@(_ZN7cutlass13device_kernelIN5flash19enable_sm80_to_sm89INS1_16FlashAttnBwdSm80INS1_25CollectiveMainloopBwdSm80ILi2ELi2EN4cute5tupleIJNS5_1CILi64EEENS7_ILi128EEENS7_ILi96EEEEEENS_10bfloat16_tEfNS_4arch4Sm80ELb0ELb0ELb1ELb1ELb0ELb0ELb0ELb0ELi2ELi2ELi4ELi2ELb0EEENS1_21CollectiveEpilogueBwdISB_SC_SE_Li256ELb1ELb0ELi2EEENS1_19SingleTileSchedulerILb1ELb0ELb0ELi128EEEEEEEEEvNT_6ParamsE)
        /*026c*/ 	.word	0x000000ff


	//----- nvinfo : EIATTR_FRAME_SIZE
	.align		4
.L_114:
        /*0270*/ 	.byte	0x04, 0x11
        /*0272*/ 	.short	(.L_116 - .L_115)
	.align		4
.L_115:
        /*0274*/ 	.word	index@(_ZN7cutlass13device_kernelIN5flash19enable_sm80_to_sm89INS1_16FlashAttnBwdSm80INS1_25CollectiveMainloopBwdSm80ILi2ELi2EN4cute5tupleIJNS5_1CILi64EEENS7_ILi128EEENS7_ILi96EEEEEENS_10bfloat16_tEfNS_4arch4Sm80ELb0ELb0ELb1ELb1ELb0ELb0ELb0ELb0ELi2ELi2ELi4ELi2ELb0EEENS1_21CollectiveEpilogueBwdISB_SC_SE_Li256ELb1ELb0ELi2EEENS1_19SingleTileSchedulerILb1ELb0ELb0ELi128EEEEEEEEEvNT_6ParamsE)
        /*0278*/ 	.word	0x00000000


	//----- nvinfo : EIATTR_REGCOUNT
	.align		4
.L_116:
        /*027c*/ 	.byte	0x04, 0x2f
        /*027e*/ 	.short	(.L_118 - .L_117)
	.align		4
.L_117:
        /*0280*/ 	.word	index@(_ZN7cutlass13device_kernelIN5flash19enable_sm80_to_sm89INS1_16FlashAttnBwdSm80INS1_25CollectiveMainloopBwdSm80ILi2ELi2EN4cute5tupleIJNS5_1CILi64EEENS7_ILi128EEENS7_ILi96EEEEEENS_10bfloat16_tEfNS_4arch4Sm80ELb0ELb0ELb1ELb0ELb1ELb0ELb0ELb0ELi2ELi2ELi4ELi2ELb0EEENS1_24CollectiveEpilogueBwdGQAISB_fSE_Li256ELb0ELb1EEENS1_19SingleTileSchedulerILb0ELb0ELb0ELi128EEEEEEEEEvNT_6ParamsE)
        /*0284*/ 	.word	0x000000fe


	//----- nvinfo : EIATTR_FRAME_SIZE
	.align		4
.L_118:
        /*0288*/ 	.byte	0x04, 0x11
        /*028a*/ 	.short	(.L_120 - .L_119)
	.align		4
.L_119:
        /*028c*/ 	.word	index@($__internal_6_$__cuda_sm70_warpsync)
        /*0290*/ 	.word	0x00000000


	//----- nvinfo : EIATTR_FRAME_SIZE
	.align		4
.L_120:
        /*0294*/ 	.byte	0x04, 0x11
        /*0296*/ 	.short	(.L_122 - .L_121)
	.align		4
.L_121:
        /*0298*/ 	.word	index@(_ZN7cutlass13device_kernelIN5flash19enable_sm80_to_sm89INS1_16FlashAttnBwdSm80INS1_25CollectiveMainloopBwdSm80ILi2ELi2EN4cute5tupleIJNS5_1CILi64EEENS7_ILi128EEENS7_ILi96EEEEEENS_10bfloat16_tEfNS_4arch4Sm80ELb0ELb0ELb1ELb0ELb1ELb0ELb0ELb0ELi2ELi2ELi4ELi2ELb0EEENS1_24CollectiveEpilogueBwdGQAISB_fSE_Li256ELb0ELb1EEENS1_19SingleTileSchedulerILb0ELb0ELb0ELi128EEEEEEEEEvNT_6ParamsE)
        /*029c*/ 	.word	0x00000000


	//----- nvinfo : EIATTR_REGCOUNT
	.align		4
.L_122:
        /*02a0*/ 	.byte	0x04, 0x2f
        /*02a2*/ 	.short	(.L_124 - .L_123)
	.align		4
.L_123:
        /*02a4*/ 	.word	index@(_ZN7cutlass13device_kernelIN5flash19enable_sm80_to_sm89INS1_16FlashAttnBwdSm80INS1_25CollectiveMainloopBwdSm80ILi2ELi2EN4cute5tupleIJNS5_1CILi64EEENS7_ILi128EEENS7_ILi96EEEEEENS_10bfloat16_tEfNS_4arch4Sm80ELb0ELb0ELb1ELb0ELb0ELb0ELb0ELb0ELi2ELi2ELi4ELi2ELb0EEENS1_24CollectiveEpilogueBwdGQAISB_fSE_Li256ELb0ELb0EEENS1_19SingleTileSchedulerILb0ELb0ELb0ELi128EEEEEEEEEvNT_6ParamsE)
        /*02a8*/ 	.word	0x000000fe


	//----- nvinfo : EIATTR_FRAME_SIZE
	.align		4
.L_124:
        /*02ac*/ 	.byte	0x04, 0x11
        /*02ae*/ 	.short	(.L_126 - .L_125)
	.align		4
.L_125:
        /*02b0*/ 	.word	index@(_ZN7cutlass13device_kernelIN5flash19enable_sm80_to_sm89INS1_16FlashAttnBwdSm80INS1_25CollectiveMainloopBwdSm80ILi2ELi2EN4cute5tupleIJNS5_1CILi64EEENS7_ILi128EEENS7_ILi96EEEEEENS_10bfloat16_tEfNS_4arch4Sm80ELb0ELb0ELb1ELb0ELb0ELb0ELb0ELb0ELi2ELi2ELi4ELi2ELb0EEENS1_24CollectiveEpilogueBwdGQAISB_fSE_Li256ELb0ELb0EEENS1_19SingleTileSchedulerILb0ELb0ELb0ELi128EEEEEEEEEvNT_6ParamsE)
        /*02b4*/ 	.word	0x00000000


	//----- nvinfo : EIATTR_REGCOUNT
	.align		4
.L_126:
        /*02b8*/ 	.byte	0x04, 0x2f
        /*02ba*/ 	.short	(.L_128 - .L_127)
	.align		4
.L_127:
        /*02bc*/ 	.word	index@(_ZN7cutlass13device_kernelIN5flash19enable_sm80_to_sm89INS1_16FlashAttnBwdSm80INS1_25CollectiveMainloopBwdSm80ILi2ELi2EN4cute5tupleIJNS5_1CILi64EEENS7_ILi128EEENS7_ILi96EEEEEENS_10bfloat16_tEfNS_4arch4Sm80ELb0ELb0ELb1ELb0ELb1ELb0ELb0ELb0ELi2ELi2ELi4ELi2ELb0EEENS1_21CollectiveEpilogueBwdISB_SC_SE_Li256ELb0ELb0ELi2EEENS1_19SingleTileSchedulerILb0ELb0ELb0ELi128EEEEEEEEEvNT_6ParamsE)
        /*02c0*/ 	.word	0x000000ff


	//----- nvinfo : EIATTR_FRAME_SIZE
	.align		4
.L_128:
        /*02c4*/ 	.byte	0x04, 0x11
        /*02c6*/ 	.short	(.L_130 - .L_129)
	.align		4
.L_129:
        /*02c8*/ 	.word	index@(_ZN7cutlass13device_kernelIN5flash19enable_sm80_to_sm89INS1_16FlashAttnBwdSm80INS1_25CollectiveMainloopBwdSm80ILi2ELi2EN4cute5tupleIJNS5_1CILi64EEENS7_ILi128EEENS7_ILi96EEEEEENS_10bfloat16_tEfNS_4arch4Sm80ELb0ELb0ELb1ELb0ELb1ELb0ELb0ELb0ELi2ELi2ELi4ELi2ELb0EEENS1_21CollectiveEpilogueBwdISB_SC_SE_Li256ELb0ELb0ELi2EEENS1_19SingleTileSchedulerILb0ELb0ELb0ELi128EEEEEEEEEvNT_6ParamsE)
        /*02cc*/ 	.word	0x00000000


	//----- nvinfo : EIATTR_REGCOUNT
	.align		4
.L_130:
        /*02d0*/ 	.byte	0x04, 0x2f
        /*02d2*/ 	.short	(.L_132 - .L_131)
	.align		4
.L_131:
        /*02d4*/ 	.word	index@(_ZN7cutlass13device_kernelIN5flash19enable_sm80_to_sm89INS1_16FlashAttnBwdSm80INS1_25CollectiveMainloopBwdSm80ILi2ELi2EN4cute5tupleIJNS5_1CILi64EEENS7_ILi128EEENS7_ILi96EEEEEENS_10bfloat16_tEfNS_4arch4Sm80ELb0ELb0ELb1ELb0ELb0ELb0ELb0ELb0ELi2ELi2ELi4ELi2ELb0EEENS1_21CollectiveEpilogueBwdISB_SC_SE_Li256ELb0ELb0ELi2EEENS1_19SingleTileSchedulerILb0ELb0ELb0ELi128EEEEEEEEEvNT_6ParamsE)
        /*02d8*/ 	.word	0x000000ff


	//----- nvinfo : EIATTR_FRAME_SIZE
	.align		4
.L_132:
        /*02dc*/ 	.byte	0x04, 0x11
        /*02de*/ 	.short	(.L_134 - .L_133)
	.align		4
.L_133:
        /*02e0*/ 	.word	index@(_ZN7cutlass13device_kernelIN5flash19enable_sm80_to_sm89INS1_16FlashAttnBwdSm80INS1_25CollectiveMainloopBwdSm80ILi2ELi2EN4cute5tupleIJNS5_1CILi64EEENS7_ILi128EEENS7_ILi96EEEEEENS_10bfloat16_tEfNS_4arch4Sm80ELb0ELb0ELb1ELb0ELb0ELb0ELb0ELb0ELi2ELi2ELi4ELi2ELb0EEENS1_21CollectiveEpilogueBwdISB_SC_SE_Li256ELb0ELb0ELi2EEENS1_19SingleTileSchedulerILb0ELb0ELb0ELi128EEEEEEEEEvNT_6ParamsE)
        /*02e4*/ 	.word	0x00000000


	//----- nvinfo : EIATTR_REGCOUNT
	.align		4
.L_134:
        /*02e8*/ 	.byte	0x04, 0x2f
        /*02ea*/ 	.short	(.L_136 - .L_135)
	.align		4
.L_135:
        /*02ec*/ 	.word	index@(_ZN7cutlass13device_kernelIN5flash19enable_sm80_to_sm89INS1_16FlashAttnBwdSm80INS1_25CollectiveMainloopBwdSm80ILi2ELi1EN4cute5tupleIJNS5_1CILi64EEENS7_ILi128EEENS7_ILi96EEEEEENS_10bfloat16_tEfNS_4arch4Sm80ELb1ELb0ELb1ELb1ELb1ELb0ELb0ELb0ELi2ELi2ELi4ELi2ELb1EEENS1_24CollectiveEpilogueBwdGQAISB_fSE_Li256ELb1ELb1EEENS1_25SingleTileBwdLPTSchedulerILb1ELi128ELb1EEEEEEEEEvNT_6ParamsE)
        /*02f0*/ 	.word	0x000000ff


	//----- nvinfo : EIATTR_FRAME_SIZE
	.align		4
.L_136:
        /*02f4*/ 	.byte	0x04, 0x11
        /*02f6*/ 	.short	(.L_138 - .L_137)
	.align		4
.L_137:
        /*02f8*/ 	.word	index@($__internal_5_$__cuda_sm70_warpsync)
        /*02fc*/ 	.word	0x00000000


	//----- nvinfo : EIATTR_FRAME_SIZE
	.align		4
.L_138:
        /*0300*/ 	.byte	0x04, 0x11
        /*0302*/ 	.short	(.L_140 - .L_139)
	.align		4
.L_139:
        /*0304*/ 	.word	index@(_ZN7cutlass13device_kernelIN5flash19enable_sm80_to_sm89INS1_16FlashAttnBwdSm80INS1_25CollectiveMainloopBwdSm80ILi2ELi1EN4cute5tupleIJNS5_1CILi64EEENS7_ILi128EEENS7_ILi96EEEEEENS_10bfloat16_tEfNS_4arch4Sm80ELb1ELb0ELb1ELb1ELb1ELb0ELb0ELb0ELi2ELi2ELi4ELi2ELb1EEENS1_24CollectiveEpilogueBwdGQAISB_fSE_Li256ELb1ELb1EEENS1_25SingleTileBwdLPTSchedulerILb1ELi128ELb1EEEEEEEEEvNT_6ParamsE)
        /*0308*/ 	.word	0x00000060


	//----- nvinfo : EIATTR_REGCOUNT
	.align		4
.L_140:
        /*030c*/ 	.byte	0x04, 0x2f
        /*030e*/ 	.short	(.L_142 - .L_141)
	.align		4
.L_141:
        /*0310*/ 	.word	index@(_ZN7cutlass13device_kernelIN5flash19enable_sm80_to_sm89INS1_16FlashAttnBwdSm80INS1_25CollectiveMainloopBwdSm80ILi2ELi1EN4cute5tupleIJNS5_1CILi64EEENS7_ILi128EEENS7_ILi96EEEEEENS_10bfloat16_tEfNS_4arch4Sm80ELb1ELb0ELb1ELb1ELb0ELb0ELb0ELb0ELi2ELi2ELi4ELi2ELb1EEENS1_24CollectiveEpilogueBwdGQAISB_fSE_Li256ELb1ELb0EEENS1_25SingleTileBwdLPTSchedulerILb1ELi128ELb0EEEEEEEEEvNT_6ParamsE)
        /*0314*/ 	.word	0x000000ff


	//----- nvinfo : EIATTR_FRAME_SIZE
	.align		4
.L_142:
        /*0318*/ 	.byte	0x04, 0x11
        /*031a*/ 	.short	(.L_144 - .L_143)
	.align		4
.L_143:
        /*031c*/ 	.word	index@(_ZN7cutlass13device_kernelIN5flash19enable_sm80_to_sm89INS1_16FlashAttnBwdSm80INS1_25CollectiveMainloopBwdSm80ILi2ELi1EN4cute5tupleIJNS5_1CILi64EEENS7_ILi128EEENS7_ILi96EEEEEENS_10bfloat16_tEfNS_4arch4Sm80ELb1ELb0ELb1ELb1ELb0ELb0ELb0ELb0ELi2ELi2ELi4ELi2ELb1EEENS1_24CollectiveEpilogueBwdGQAISB_fSE_Li256ELb1ELb0EEENS1_25SingleTileBwdLPTSchedulerILb1ELi128ELb0EEEEEEEEEvNT_6ParamsE)
        /*0320*/ 	.word	0x00000070


	//----- nvinfo : EIATTR_REGCOUNT
	.align		4
.L_144:
        /*0324*/ 	.byte	0x04, 0x2f
        /*0326*/ 	.short	(.L_146 - .L_145)
	.align		4
.L_145:
        /*0328*/ 	.word	index@(_ZN7cutlass13device_kernelIN5flash19enable_sm80_to_sm89INS1_16FlashAttnBwdSm80INS1_25CollectiveMainloopBwdSm80ILi2ELi1EN4cute5tupleIJNS5_1CILi64EEENS7_ILi128EEENS7_ILi96EEEEEENS_10bfloat16_tEfNS_4arch4Sm80ELb1ELb0ELb1ELb1ELb1ELb0ELb0ELb0ELi2ELi2ELi4ELi2ELb1EEENS1_21CollectiveEpilogueBwdISB_SC_SE_Li256ELb1ELb0ELi2EEENS1_25SingleTileBwdLPTSchedulerILb1ELi128ELb1EEEEEEEEEvNT_6ParamsE)
        /*032c*/ 	.word	0x000000ff


	//----- nvinfo : EIATTR_FRAME_SIZE
	.align		4
.L_146:
        /*0330*/ 	.byte	0x04, 0x11
        /*0332*/ 	.short	(.L_148 - .L_147)
	.align		4
.L_147:
        /*0334*/ 	.word	index@(_ZN7cutlass13device_kernelIN5flash19enable_sm80_to_sm89INS1_16FlashAttnBwdSm80INS1_25CollectiveMainloopBwdSm80ILi2ELi1EN4cute5tupleIJNS5_1CILi64EEENS7_ILi128EEENS7_ILi96EEEEEENS_10bfloat16_tEfNS_4arch4Sm80ELb1ELb0ELb1ELb1ELb1ELb0ELb0ELb0ELi2ELi2ELi4ELi2ELb1EEENS1_21CollectiveEpilogueBwdISB_SC_SE_Li256ELb1ELb0ELi2EEENS1_25SingleTileBwdLPTSchedulerILb1ELi128ELb1EEEEEEEEEvNT_6ParamsE)
        /*0338*/ 	.word	0x00000070


	//----- nvinfo : EIATTR_REGCOUNT
	.align		4
.L_148:
        /*033c*/ 	.byte	0x04, 0x2f
        /*033e*/ 	.short	(.L_150 - .L_149)
	.align		4
.L_149:
        /*0340*/ 	.word	index@(_ZN7cutlass13device_kernelIN5flash19enable_sm80_to_sm89INS1_16FlashAttnBwdSm80INS1_25CollectiveMainloopBwdSm80ILi2ELi1EN4cute5tupleIJNS5_1CILi64EEENS7_ILi128EEENS7_ILi96EEEEEENS_10bfloat16_tEfNS_4arch4Sm80ELb1ELb0ELb1ELb1ELb0ELb0ELb0ELb0ELi2ELi2ELi4ELi2ELb1EEENS1_21CollectiveEpilogueBwdISB_SC_SE_Li256ELb1ELb0ELi2EEENS1_25SingleTileBwdLPTSchedulerILb1ELi128ELb0EEEEEEEEEvNT_6ParamsE)
        /*0344*/ 	.word	0x000000ff


	//----- nvinfo : EIATTR_FRAME_SIZE
	.align		4
.L_150:
        /*0348*/ 	.byte	0x04, 0x11
        /*034a*/ 	.short	(.L_152 - .L_151)
	.align		4
.L_151:
        /*034c*/ 	.word	index@(_ZN7cutlass13device_kernelIN5flash19enable_sm80_to_sm89INS1_16FlashAttnBwdSm80INS1_25CollectiveMainloopBwdSm80ILi2ELi1EN4cute5tupleIJNS5_1CILi64EEENS7_ILi128EEENS7_ILi96EEEEEENS_10bfloat16_tEfNS_4arch4Sm80ELb1ELb0ELb1ELb1ELb0ELb0ELb0ELb0ELi2ELi2ELi4ELi2ELb1EEENS1_21CollectiveEpilogueBwdISB_SC_SE_Li256ELb1ELb0ELi2EEENS1_25SingleTileBwdLPTSchedulerILb1ELi128ELb0EEEEEEEEEvNT_6ParamsE)
        /*0350*/ 	.word	0x00000068


	//----- nvinfo : EIATTR_REGCOUNT
	.align		4
.L_152:
        /*0354*/ 	.byte	0x04, 0x2f
        /*0356*/ 	.short	(.L_154 - .L_153)
	.align		4
.L_153:
        /*0358*/ 	.word	index@(_ZN7cutlass13device_kernelIN5flash19enable_sm80_to_sm89INS1_16FlashAttnBwdSm80INS1_25CollectiveMainloopBwdSm80ILi2ELi1EN4cute5tupleIJNS5_1CILi64EEENS7_ILi128EEENS7_ILi96EEEEEENS_10bfloat16_tEfNS_4arch4Sm80ELb1ELb0ELb1ELb0ELb1ELb0ELb0ELb0ELi2ELi2ELi4ELi2ELb1EEENS1_24CollectiveEpilogueBwdGQAISB_fSE_Li256ELb0ELb1EEENS1_25SingleTileBwdLPTSchedulerILb0ELi128ELb1EEEEEEEEEvNT_6ParamsE)
        /*035c*/ 	.word	0x000000ff


	//----- nvinfo : EIATTR_FRAME_SIZE
	.align		4
.L_154:
        /*0360*/ 	.byte	0x04, 0x11
        /*0362*/ 	.short	(.L_156 - .L_155)
	.align		4
.L_155:
        /*0364*/ 	.word	index@($__internal_4_$__cuda_sm70_warpsync)
        /*0368*/ 	.word	0x00000000


	//----- nvinfo : EIATTR_FRAME_SIZE
	.align		4
.L_156:
        /*036c*/ 	.byte	0x04, 0x11
        /*036e*/ 	.short	(.L_158 - .L_157)
	.align		4
.L_157:
        /*0370*/ 	.word	index@(_ZN7cutlass13device_kernelIN5flash19enable_sm80_to_sm89INS1_16FlashAttnBwdSm80INS1_25CollectiveMainloopBwdSm80ILi2ELi1EN4cute5tupleIJNS5_1CILi64EEENS7_ILi128EEENS7_ILi96EEEEEENS_10bfloat16_tEfNS_4arch4Sm80ELb1ELb0ELb1ELb0ELb1ELb0ELb0ELb0ELi2ELi2ELi4ELi2ELb1EEENS1_24CollectiveEpilogueBwdGQAISB_fSE_Li256ELb0ELb1EEENS1_25SingleTileBwdLPTSchedulerILb0ELi128ELb1EEEEEEEEEvNT_6ParamsE)
        /*0374*/ 	.word	0x00000068


	//----- nvinfo : EIATTR_REGCOUNT
	.align		4
.L_158:
        /*0378*/ 	.byte	0x04, 0x2f
        /*037a*/ 	.short	(.L_160 - .L_159)
	.align		4
.L_159:
        /*037c*/ 	.word	index@(_ZN7cutlass13device_kernelIN5flash19enable_sm80_to_sm89INS1_16FlashAttnBwdSm80INS1_25CollectiveMainloopBwdSm80ILi2ELi1EN4cute5tupleIJNS5_1CILi64EEENS7_ILi128EEENS7_ILi96EEEEEENS_10bfloat16_tEfNS_4arch4Sm80ELb1ELb0ELb1ELb0ELb0ELb0ELb0ELb0ELi2ELi2ELi4ELi2ELb1EEENS1_24CollectiveEpilogueBwdGQAISB_fSE_Li256ELb0ELb0EEENS1_25SingleTileBwdLPTSchedulerILb0ELi128ELb0EEEEEEEEEvNT_6ParamsE)
        /*0380*/ 	.word	0x000000ff


	//----- nvinfo : EIATTR_FRAME_SIZE
	.align		4
.L_160:
        /*0384*/ 	.byte	0x04, 0x11
        /*0386*/ 	.short	(.L_162 - .L_161)
	.align		4
.L_161:
        /*0388*/ 	.word	index@(_ZN7cutlass13device_kernelIN5flash19enable_sm80_to_sm89INS1_16FlashAttnBwdSm80INS1_25CollectiveMainloopBwdSm80ILi2ELi1EN4cute5tupleIJNS5_1CILi64EEENS7_ILi128EEENS7_ILi96EEEEEENS_10bfloat16_tEfNS_4arch4Sm80ELb1ELb0ELb1ELb0ELb0ELb0ELb0ELb0ELi2ELi2ELi4ELi2ELb1EEENS1_24CollectiveEpilogueBwdGQAISB_fSE_Li256ELb0ELb0EEENS1_25SingleTileBwdLPTSchedulerILb0ELi128ELb0EEEEEEEEEvNT_6ParamsE)
        /*038c*/ 	.word	0x00000068


	//----- nvinfo : EIATTR_REGCOUNT
	.align		4
.L_162:
        /*0390*/ 	.byte	0x04, 0x2f
        /*0392*/ 	.short	(.L_164 - .L_163)
	.align		4
.L_163:
        /*0394*/ 	.word	index@(_ZN7cutlass13device_kernelIN5flash19enable_sm80_to_sm89INS1_16FlashAttnBwdSm80INS1_25CollectiveMainloopBwdSm80ILi2ELi1EN4cute5tupleIJNS5_1CILi64EEENS7_ILi128EEENS7_ILi96EEEEEENS_10bfloat16_tEfNS_4arch4Sm80ELb1ELb0ELb1ELb0ELb1ELb0ELb0ELb0ELi2ELi2ELi4ELi2ELb1EEENS1_21CollectiveEpilogueBwdISB_SC_SE_Li256ELb0ELb0ELi2EEENS1_25SingleTileBwdLPTSchedulerILb0ELi128ELb1EEEEEEEEEvNT_6ParamsE)
        /*0398*/ 	.word	0x000000ff


	//----- nvinfo : EIATTR_FRAME_SIZE
	.align		4
.L_164:
        /*039c*/ 	.byte	0x04, 0x11
        /*039e*/ 	.short	(.L_166 - .L_165)
	.align		4
.L_165:
        /*03a0*/ 	.word	index@(_ZN7cutlass13device_kernelIN5flash19enable_sm80_to_sm89INS1_16FlashAttnBwdSm80INS1_25CollectiveMainloopBwdSm80ILi2ELi1EN4cute5tupleIJNS5_1CILi64EEENS7_ILi128EEENS7_ILi96EEEEEENS_10bfloat16_tEfNS_4arch4Sm80ELb1ELb0ELb1ELb0ELb1ELb0ELb0ELb0ELi2ELi2ELi4ELi2ELb1EEENS1_21CollectiveEpilogueBwdISB_SC_SE_Li256ELb0ELb0ELi2EEENS1_25SingleTileBwdLPTSchedulerILb0ELi128ELb1EEEEEEEEEvNT_6ParamsE)
        /*03a4*/ 	.word	0x00000070


	//----- nvinfo : EIATTR_REGCOUNT
	.align		4
.L_166:
        /*03a8*/ 	.byte	0x04, 0x2f
        /*03aa*/ 	.short	(.L_168 - .L_167)
	.align		4
.L_167:
        /*03ac*/ 	.word	index@(_ZN7cutlass13device_kernelIN5flash19enable_sm80_to_sm89INS1_16FlashAttnBwdSm80INS1_25CollectiveMainloopBwdSm80ILi2ELi1EN4cute5tupleIJNS5_1CILi64EEENS7_ILi128EEENS7_ILi96EEEEEENS_10bfloat16_tEfNS_4arch4Sm80ELb1ELb0ELb1ELb0ELb0ELb0ELb0ELb0ELi2ELi2ELi4ELi2ELb1EEENS1_21CollectiveEpilogueBwdISB_SC_SE_Li256ELb0ELb0ELi2EEENS1_25SingleTileBwdLPTSchedulerILb0ELi128ELb0EEEEEEEEEvNT_6ParamsE)
        /*03b0*/ 	.word	0x000000ff


	//----- nvinfo : EIATTR_FRAME_SIZE
	.align		4
.L_168:
        /*03b4*/ 	.byte	0x04, 0x11
        /*03b6*/ 	.short	(.L_170 - .L_169)
	.align		4
.L_169:
        /*03b8*/ 	.word	index@(_ZN7cutlass13device_kernelIN5flash19enable_sm80_to_sm89INS1_16FlashAttnBwdSm80INS1_25CollectiveMainloopBwdSm80ILi2ELi1EN4cute5tupleIJNS5_1CILi64EEENS7_ILi128EEENS7_ILi96EEEEEENS_10bfloat16_tEfNS_4arch4Sm80ELb1ELb0ELb1ELb0ELb0ELb0ELb0ELb0ELi2ELi2ELi4ELi2ELb1EEENS1_21CollectiveEpilogueBwdISB_SC_SE_Li256ELb0ELb0ELi2EEENS1_25SingleTileBwdLPTSchedulerILb0ELi128ELb0EEEEEEEEEvNT_6ParamsE)
        /*03bc*/ 	.word	0x00000070


	//----- nvinfo : EIATTR_REGCOUNT
	.align		4
.L_170:
        /*03c0*/ 	.byte	0x04, 0x2f
        /*03c2*/ 	.short	(.L_172 - .L_171)
	.align		4
.L_171:
        /*03c4*/ 	.word	index@(_ZN7cutlass13device_kernelIN5flash19enable_sm80_to_sm89INS1_16FlashAttnBwdSm80INS1_25CollectiveMainloopBwdSm80ILi2ELi1EN4cute5tupleIJNS5_1CILi64EEENS7_ILi128EEENS7_ILi96EEEEEENS_10bfloat16_tEfNS_4arch4Sm80ELb0ELb1ELb1ELb1ELb1ELb0ELb0ELb0ELi2ELi2ELi4ELi2ELb1EEENS1_24CollectiveEpilogueBwdGQAISB_fSE_Li256ELb1ELb1EEENS1_19SingleTileSchedulerILb1ELb0ELb0ELi128EEEEEEEEEvNT_6ParamsE)
        /*03c8*/ 	.word	0x000000ff


	//----- nvinfo : EIATTR_FRAME_SIZE
	.align		4
.L_172:
        /*03cc*/ 	.byte	0x04, 0x11
        /*03ce*/ 	.short	(.L_174 - .L_173)
	.align		4
.L_173:
        /*03d0*/ 	.word	index@($__internal_3_$__cuda_sm70_warpsync)
        /*03d4*/ 	.word	0x00000000


	//----- nvinfo : EIATTR_FRAME_SIZE
	.align		4
.L_174:
        /*03d8*/ 	.byte	0x04, 0x11
        /*03da*/ 	.short	(.L_176 - .L_175)
	.align		4
.L_175:
        /*03dc*/ 	.word	index@(_ZN7cutlass13device_kernelIN5flash19enable_sm80_to_sm89INS1_16FlashAttnBwdSm80INS1_25CollectiveMainloopBwdSm80ILi2ELi1EN4cute5tupleIJNS5_1CILi64EEENS7_ILi128EEENS7_ILi96EEEEEENS_10bfloat16_tEfNS_4arch4Sm80ELb0ELb1ELb1ELb1ELb1ELb0ELb0ELb0ELi2ELi2ELi4ELi2ELb1EEENS1_24CollectiveEpilogueBwdGQAISB_fSE_Li256ELb1ELb1EEENS1_19SingleTileSchedulerILb1ELb0ELb0ELi128EEEEEEEEEvNT_6ParamsE)
        /*03e0*/ 	.word	0x00000088


	//----- nvinfo : EIATTR_REGCOUNT
	.align		4
.L_176:
        /*03e4*/ 	.byte	0x04, 0x2f
        /*03e6*/ 	.short	(.L_178 - .L_177)
	.align		4
.L_177:
        /*03e8*/ 	.word	index@(_ZN7cutlass13device_kernelIN5flash19enable_sm80_to_sm89INS1_16FlashAttnBwdSm80INS1_25CollectiveMainloopBwdSm80ILi2ELi1EN4cute5tupleIJNS5_1CILi64EEENS7_ILi128EEENS7_ILi96EEEEEENS_10bfloat16_tEfNS_4arch4Sm80ELb0ELb1ELb1ELb1ELb0ELb0ELb0ELb0ELi2ELi2ELi4ELi2ELb1EEENS1_24CollectiveEpilogueBwdGQAISB_fSE_Li256ELb1ELb0EEENS1_19SingleTileSchedulerILb1ELb0ELb0ELi128EEEEEEEEEvNT_6ParamsE)
        /*03ec*/ 	.word	0x000000ff


	//----- nvinfo : EIATTR_FRAME_SIZE
	.align		4
.L_178:
        /*03f0*/ 	.byte	0x04, 0x11
        /*03f2*/ 	.short	(.L_180 - .L_179)
	.align		4
.L_179:
        /*03f4*/ 	.word	index@(_ZN7cutlass13device_kernelIN5flash19enable_sm80_to_sm89INS1_16FlashAttnBwdSm80INS1_25CollectiveMainloopBwdSm80ILi2ELi1EN4cute5tupleIJNS5_1CILi64EEENS7_ILi128EEENS7_ILi96EEEEEENS_10bfloat16_tEfNS_4arch4Sm80ELb0ELb1ELb1ELb1ELb0ELb0ELb0ELb0ELi2ELi2ELi4ELi2ELb1EEENS1_24CollectiveEpilogueBwdGQAISB_fSE_Li256ELb1ELb0EEENS1_19SingleTileSchedulerILb1ELb0ELb0ELi128EEEEEEEEEvNT_6ParamsE)
        /*03f8*/ 	.word	0x00000088


	//----- nvinfo : EIATTR_REGCOUNT
	.align		4
.L_180:
        /*03fc*/ 	.byte	0x04, 0x2f
        /*03fe*/ 	.short	(.L_182 - .L_181)
	.align		4
.L_181:
        /*0400*/ 	.word	index@(_ZN7cutlass13device_kernelIN5flash19enable_sm80_to_sm89INS1_16FlashAttnBwdSm80INS1_25CollectiveMainloopBwdSm80ILi2ELi1EN4cute5tupleIJNS5_1CILi64EEENS7_ILi128EEENS7_ILi96EEEEEENS_10bfloat16_tEfNS_4arch4Sm80ELb0ELb1ELb1ELb1ELb1ELb0ELb0ELb0ELi2ELi2ELi4ELi2ELb1EEENS1_21CollectiveEpilogueBwdISB_SC_SE_Li256ELb1ELb0ELi2EEENS1_19SingleTileSchedulerILb1ELb0ELb0ELi128EEEEEEEEEvNT_6ParamsE)
        /*0404*/ 	.word	0x000000ff


	//----- nvinfo : EIATTR_FRAME_SIZE
	.align		4
.L_182:
        /*0408*/ 	.byte	0x04, 0x11
        /*040a*/ 	.short	(.L_184 - .L_183)
	.align		4
.L_183:
        /*040c*/ 	.word	index@(_ZN7cutlass13device_kernelIN5flash19enable_sm80_to_sm89INS1_16FlashAttnBwdSm80INS1_25CollectiveMainloopBwdSm80ILi2ELi1EN4cute5tupleIJNS5_1CILi64EEENS7_ILi128EEENS7_ILi96EEEEEENS_10bfloat16_tEfNS_4arch4Sm80ELb0ELb1ELb1ELb1ELb1ELb0ELb0ELb0ELi2ELi2ELi4ELi2ELb1EEENS1_21CollectiveEpilogueBwdISB_SC_SE_Li256ELb1ELb0ELi2EEENS1_19SingleTileSchedulerILb1ELb0ELb0ELi128EEEEEEEEEvNT_6ParamsE)
        /*0410*/ 	.word	0x00000088


	//----- nvinfo : EIATTR_REGCOUNT
	.align		4
.L_184:
        /*0414*/ 	.byte	0x04, 0x2f
        /*0416*/ 	.short	(.L_186 - .L_185)
	.align		4
.L_185:
        /*0418*/ 	.word	index@(_ZN7cutlass13device_kernelIN5flash19enable_sm80_to_sm89INS1_16FlashAttnBwdSm80INS1_25CollectiveMainloopBwdSm80ILi2ELi1EN4cute5tupleIJNS5_1CILi64EEENS7_ILi128EEENS7_ILi96EEEEEENS_10bfloat16_tEfNS_4arch4Sm80ELb0ELb1ELb1ELb1ELb0ELb0ELb0ELb0ELi2ELi2ELi4ELi2ELb1EEENS1_21CollectiveEpilogueBwdISB_SC_SE_Li256ELb1ELb0ELi2EEENS1_19SingleTileSchedulerILb1ELb0ELb0ELi128EEEEEEEEEvNT_6ParamsE)
        /*041c*/ 	.word	0x000000ff


	//----- nvinfo : EIATTR_FRAME_SIZE
	.align		4
.L_186:
        /*0420*/ 	.byte	0x04, 0x11
        /*0422*/ 	.short	(.L_188 - .L_187)
	.align		4
.L_187:
        /*0424*/ 	.word	index@(_ZN7cutlass13device_kernelIN5flash19enable_sm80_to_sm89INS1_16FlashAttnBwdSm80INS1_25CollectiveMainloopBwdSm80ILi2ELi1EN4cute5tupleIJNS5_1CILi64EEENS7_ILi128EEENS7_ILi96EEEEEENS_10bfloat16_tEfNS_4arch4Sm80ELb0ELb1ELb1ELb1ELb0ELb0ELb0ELb0ELi2ELi2ELi4ELi2ELb1EEENS1_21CollectiveEpilogueBwdISB_SC_SE_Li256ELb1ELb0ELi2EEENS1_19SingleTileSchedulerILb1ELb0ELb0ELi128EEEEEEEEEvNT_6ParamsE)
        /*0428*/ 	.word	0x00000088


	//----- nvinfo : EIATTR_REGCOUNT
	.align		4
.L_188:
        /*042c*/ 	.byte	0x04, 0x2f
        /*042e*/ 	.short	(.L_190 - .L_189)
	.align		4
.L_189:
        /*0430*/ 	.word	index@(_ZN7cutlass13device_kernelIN5flash19enable_sm80_to_sm89INS1_16FlashAttnBwdSm80INS1_25CollectiveMainloopBwdSm80ILi2ELi1EN4cute5tupleIJNS5_1CILi64EEENS7_ILi128EEENS7_ILi96EEEEEENS_10bfloat16_tEfNS_4arch4Sm80ELb0ELb1ELb1ELb0ELb1ELb0ELb0ELb0ELi2ELi2ELi4ELi2ELb1EEENS1_24CollectiveEpilogueBwdGQAISB_fSE_Li256ELb0ELb1EEENS1_19SingleTileSchedulerILb0ELb0ELb0ELi128EEEEEEEEEvNT_6ParamsE)
        /*0434*/ 	.word	0x000000ff


	//----- nvinfo : EIATTR_FRAME_SIZE
	.align		4
.L_190:
        /*0438*/ 	.byte	0x04, 0x11
        /*043a*/ 	.short	(.L_192 - .L_191)
	.align		4
.L_191:
        /*043c*/ 	.word	index@($__internal_2_$__cuda_sm70_warpsync)
        /*0440*/ 	.word	0x00000000


	//----- nvinfo : EIATTR_FRAME_SIZE
	.align		4
.L_192:
        /*0444*/ 	.byte	0x04, 0x11
        /*0446*/ 	.short	(.L_194 - .L_193)
	.align		4
.L_193:
        /*0448*/ 	.word	index@(_ZN7cutlass13device_kernelIN5flash19enable_sm80_to_sm89INS1_16FlashAttnBwdSm80INS1_25CollectiveMainloopBwdSm80ILi2ELi1EN4cute5tupleIJNS5_1CILi64EEENS7_ILi128EEENS7_ILi96EEEEEENS_10bfloat16_tEfNS_4arch4Sm80ELb0ELb1ELb1ELb0ELb1ELb0ELb0ELb0ELi2ELi2ELi4ELi2ELb1EEENS1_24CollectiveEpilogueBwdGQAISB_fSE_Li256ELb0ELb1EEENS1_19SingleTileSchedulerILb0ELb0ELb0ELi128EEEEEEEEEvNT_6ParamsE)
        /*044c*/ 	.word	0x000000a8


	//----- nvinfo : EIATTR_REGCOUNT
	.align		4
.L_194:
        /*0450*/ 	.byte	0x04, 0x2f
        /*0452*/ 	.short	(.L_196 - .L_195)
	.align		4
.L_195:
        /*0454*/ 	.word	index@(_ZN7cutlass13device_kernelIN5flash19enable_sm80_to_sm89INS1_16FlashAttnBwdSm80INS1_25CollectiveMainloopBwdSm80ILi2ELi1EN4cute5tupleIJNS5_1CILi64EEENS7_ILi128EEENS7_ILi96EEEEEENS_10bfloat16_tEfNS_4arch4Sm80ELb0ELb1ELb1ELb0ELb0ELb0ELb0ELb0ELi2ELi2ELi4ELi2ELb1EEENS1_24CollectiveEpilogueBwdGQAISB_fSE_Li256ELb0ELb0EEENS1_19SingleTileSchedulerILb0ELb0ELb0ELi128EEEEEEEEEvNT_6ParamsE)
        /*0458*/ 	.word	0x000000ff


	//----- nvinfo : EIATTR_FRAME_SIZE
	.align		4
.L_196:
        /*045c*/ 	.byte	0x04, 0x11
        /*045e*/ 	.short	(.L_198 - .L_197)
	.align		4
.L_197:
        /*0460*/ 	.word	index@(_ZN7cutlass13device_kernelIN5flash19enable_sm80_to_sm89INS1_16FlashAttnBwdSm80INS1_25CollectiveMainloopBwdSm80ILi2ELi1EN4cute5tupleIJNS5_1CILi64EEENS7_ILi128EEENS7_ILi96EEEEEENS_10bfloat16_tEfNS_4arch4Sm80ELb0ELb1ELb1ELb0ELb0ELb0ELb0ELb0ELi2ELi2ELi4ELi2ELb1EEENS1_24CollectiveEpilogueBwdGQAISB_fSE_Li256ELb0ELb0EEENS1_19SingleTileSchedulerILb0ELb0ELb0ELi128EEEEEEEEEvNT_6ParamsE)
        /*0464*/ 	.word	0x00000098


	//----- nvinfo : EIATTR_REGCOUNT
	.align		4
.L_198:
        /*0468*/ 	.byte	0x04, 0x2f
        /*046a*/ 	.short	(.L_200 - .L_199)
	.align		4
.L_199:
        /*046c*/ 	.word	index@(_ZN7cutlass13device_kernelIN5flash19enable_sm80_to_sm89INS1_16FlashAttnBwdSm80INS1_25CollectiveMainloopBwdSm80ILi2ELi1EN4cute5tupleIJNS5_1CILi64EEENS7_ILi128EEENS7_ILi96EEEEEENS_10bfloat16_tEfNS_4arch4Sm80ELb0ELb1ELb1ELb0ELb1ELb0ELb0ELb0ELi2ELi2ELi4ELi2ELb1EEENS1_21CollectiveEpilogueBwdISB_SC_SE_Li256ELb0ELb0ELi2EEENS1_19SingleTileSchedulerILb0ELb0ELb0ELi128EEEEEEEEEvNT_6ParamsE)
        /*0470*/ 	.word	0x000000ff


	//----- nvinfo : EIATTR_FRAME_SIZE
	.align		4
.L_200:
        /*0474*/ 	.byte	0x04, 0x11
        /*0476*/ 	.short	(.L_202 - .L_201)
	.align		4
.L_201:
        /*0478*/ 	.word	index@(_ZN7cutlass13device_kernelIN5flash19enable_sm80_to_sm89INS1_16FlashAttnBwdSm80INS1_25CollectiveMainloopBwdSm80ILi2ELi1EN4cute5tupleIJNS5_1CILi64EEENS7_ILi128EEENS7_ILi96EEEEEENS_10bfloat16_tEfNS_4arch4Sm80ELb0ELb1ELb1ELb0ELb1ELb0ELb0ELb0ELi2ELi2ELi4ELi2ELb1EEENS1_21CollectiveEpilogueBwdISB_SC_SE_Li256ELb0ELb0ELi2EEENS1_19SingleTileSchedulerILb0ELb0ELb0ELi128EEEEEEEEEvNT_6ParamsE)
        /*047c*/ 	.word	0x000000b8


	//----- nvinfo : EIATTR_REGCOUNT
	.align		4
.L_202:
        /*0480*/ 	.byte	0x04, 0x2f
        /*0482*/ 	.short	(.L_204 - .L_203)
	.align		4
.L_203:
        /*0484*/ 	.word	index@(_ZN7cutlass13device_kernelIN5flash19enable_sm80_to_sm89INS1_16FlashAttnBwdSm80INS1_25CollectiveMainloopBwdSm80ILi2ELi1EN4cute5tupleIJNS5_1CILi64EEENS7_ILi128EEENS7_ILi96EEEEEENS_10bfloat16_tEfNS_4arch4Sm80ELb0ELb1ELb1ELb0ELb0ELb0ELb0ELb0ELi2ELi2ELi4ELi2ELb1EEENS1_21CollectiveEpilogueBwdISB_SC_SE_Li256ELb0ELb0ELi2EEENS1_19SingleTileSchedulerILb0ELb0ELb0ELi128EEEEEEEEEvNT_6ParamsE)
        /*0488*/ 	.word	0x000000ff


	//----- nvinfo : EIATTR_FRAME_SIZE
	.align		4
.L_204:
        /*048c*/ 	.byte	0x04, 0x11
        /*048e*/ 	.short	(.L_206 - .L_205)
	.align		4
.L_205:
        /*0490*/ 	.word	index@(_ZN7cutlass13device_kernelIN5flash19enable_sm80_to_sm89INS1_16FlashAttnBwdSm80INS1_25CollectiveMainloopBwdSm80ILi2ELi1EN4cute5tupleIJNS5_1CILi64EEENS7_ILi128EEENS7_ILi96EEEEEENS_10bfloat16_tEfNS_4arch4Sm80ELb0ELb1ELb1ELb0ELb0ELb0ELb0ELb0ELi2ELi2ELi4ELi2ELb1EEENS1_21CollectiveEpilogueBwdISB_SC_SE_Li256ELb0ELb0ELi2EEENS1_19SingleTileSchedulerILb0ELb0ELb0ELi128EEEEEEEEEvNT_6ParamsE)
        /*0494*/ 	.word	0x000000b8


	//----- nvinfo : EIATTR_REGCOUNT
	.align		4
.L_206:
        /*0498*/ 	.byte	0x04, 0x2f
        /*049a*/ 	.short	(.L_208 - .L_207)
	.align		4
.L_207:
        /*049c*/ 	.word	index@(_ZN7cutlass13device_kernelIN5flash19enable_sm80_to_sm89INS1_16FlashAttnBwdSm80INS1_25CollectiveMainloopBwdSm80ILi2ELi1EN4cute5tupleIJNS5_1CILi64EEENS7_ILi128EEENS7_ILi96EEEEEENS_10bfloat16_tEfNS_4arch4Sm80ELb0ELb0ELb1ELb1ELb1ELb0ELb0ELb0ELi2ELi2ELi4ELi2ELb1EEENS1_24CollectiveEpilogueBwdGQAISB_fSE_Li256ELb1ELb1EEENS1_19SingleTileSchedulerILb1ELb0ELb0ELi128EEEEEEEEEvNT_6ParamsE)
        /*04a0*/ 	.word	0x000000ff


	//----- nvinfo : EIATTR_FRAME_SIZE
	.align		4
.L_208:
        /*04a4*/ 	.byte	0x04, 0x11
        /*04a6*/ 	.short	(.L_210 - .L_209)
	.align		4
.L_209:
        /*04a8*/ 	.word	index@($__internal_1_$__cuda_sm70_warpsync)
        /*04ac*/ 	.word	0x00000000


	//----- nvinfo : EIATTR_FRAME_SIZE
	.align		4
.L_210:
        /*04b0*/ 	.byte	0x04, 0x11
        /*04b2*/ 	.short	(.L_212 - .L_211)
	.align		4
.L_211:
        /*04b4*/ 	.word	index@(_ZN7cutlass13device_kernelIN5flash19enable_sm80_to_sm89INS1_16FlashAttnBwdSm80INS1_25CollectiveMainloopBwdSm80ILi2ELi1EN4cute5tupleIJNS5_1CILi64EEENS7_ILi128EEENS7_ILi96EEEEEENS_10bfloat16_tEfNS_4arch4Sm80ELb0ELb0ELb1ELb1ELb1ELb0ELb0ELb0ELi2ELi2ELi4ELi2ELb1EEENS1_24CollectiveEpilogueBwdGQAISB_fSE_Li256ELb1ELb1EEENS1_19SingleTileSchedulerILb1ELb0ELb0ELi128EEEEEEEEEvNT_6ParamsE)
        /*04b8*/ 	.word	0x00000058


	//----- nvinfo : EIATTR_REGCOUNT
	.align		4
.L_212:
        /*04bc*/ 	.byte	0x04, 0x2f
        /*04be*/ 	.short	(.L_214 - .L_213)
	.align		4
.L_213:
        /*04c0*/ 	.word	index@(_ZN7cutlass13device_kernelIN5flash19enable_sm80_to_sm89INS1_16FlashAttnBwdSm80INS1_25CollectiveMainloopBwdSm80ILi2ELi1EN4cute5tupleIJNS5_1CILi64EEENS7_ILi128EEENS7_ILi96EEEEEENS_10bfloat16_tEfNS_4arch4Sm80ELb0ELb0ELb1ELb1ELb0ELb0ELb0ELb0ELi2ELi2ELi4ELi2ELb1EEENS1_24CollectiveEpilogueBwdGQAISB_fSE_Li256ELb1ELb0EEENS1_19SingleTileSchedulerILb1ELb0ELb0ELi128EEEEEEEEEvNT_6ParamsE)
        /*04c4*/ 	.word	0x000000ff


	//----- nvinfo : EIATTR_FRAME_SIZE
	.align		4
.L_214:
        /*04c8*/ 	.byte	0x04, 0x11
        /*04ca*/ 	.short	(.L_216 - .L_215)
	.align		4
.L_215:
        /*04cc*/ 	.word	index@(_ZN7cutlass13device_kernelIN5flash19enable_sm80_to_sm89INS1_16FlashAttnBwdSm80INS1_25CollectiveMainloopBwdSm80ILi2ELi1EN4cute5tupleIJNS5_1CILi64EEENS7_ILi128EEENS7_ILi96EEEEEENS_10bfloat16_tEfNS_4arch4Sm80ELb0ELb0ELb1ELb1ELb0ELb0ELb0ELb0ELi2ELi2ELi4ELi2ELb1EEENS1_24CollectiveEpilogueBwdGQAISB_fSE_Li256ELb1ELb0EEENS1_19SingleTileSchedulerILb1ELb0ELb0ELi128EEEEEEEEEvNT_6ParamsE)
        /*04d0*/ 	.word	0x00000058


	//----- nvinfo : EIATTR_REGCOUNT
	.align		4
.L_216:
        /*04d4*/ 	.byte	0x04, 0x2f
        /*04d6*/ 	.short	(.L_218 - .L_217)
	.align		4
.L_217:
        /*04d8*/ 	.word	index@(_ZN7cutlass13device_kernelIN5flash19enable_sm80_to_sm89INS1_16FlashAttnBwdSm80INS1_25CollectiveMainloopBwdSm80ILi2ELi1EN4cute5tupleIJNS5_1CILi64EEENS7_ILi128EEENS7_ILi96EEEEEENS_10bfloat16_tEfNS_4arch4Sm80ELb0ELb0ELb1ELb1ELb1ELb0ELb0ELb0ELi2ELi2ELi4ELi2ELb1EEENS1_21CollectiveEpilogueBwdISB_SC_SE_Li256ELb1ELb0ELi2EEENS1_19SingleTileSchedulerILb1ELb0ELb0ELi128EEEEEEEEEvNT_6ParamsE)
        /*04dc*/ 	.word	0x000000ff


	//----- nvinfo : EIATTR_FRAME_SIZE
	.align		4
.L_218:
        /*04e0*/ 	.byte	0x04, 0x11
        /*04e2*/ 	.short	(.L_220 - .L_219)
	.align		4
.L_219:
        /*04e4*/ 	.word	index@(_ZN7cutlass13device_kernelIN5flash19enable_sm80_to_sm89INS1_16FlashAttnBwdSm80INS1_25CollectiveMainloopBwdSm80ILi2ELi1EN4cute5tupleIJNS5_1CILi64EEENS7_ILi128EEENS7_ILi96EEEEEENS_10bfloat16_tEfNS_4arch4Sm80ELb0ELb0ELb1ELb1ELb1ELb0ELb0ELb0ELi2ELi2ELi4ELi2ELb1EEENS1_21CollectiveEpilogueBwdISB_SC_SE_Li256ELb1ELb0ELi2EEENS1_19SingleTileSchedulerILb1ELb0ELb0ELi128EEEEEEEEEvNT_6ParamsE)
        /*04e8*/ 	.word	0x00000058


	//----- nvinfo : EIATTR_REGCOUNT
	.align		4
.L_220:
        /*04ec*/ 	.byte	0x04, 0x2f
        /*04ee*/ 	.short	(.L_222 - .L_221)
	.align		4
.L_221:
        /*04f0*/ 	.word	index@(_ZN7cutlass13device_kernelIN5flash19enable_sm80_to_sm89INS1_16FlashAttnBwdSm80INS1_25CollectiveMainloopBwdSm80ILi2ELi1EN4cute5tupleIJNS5_1CILi64EEENS7_ILi128EEENS7_ILi96EEEEEENS_10bfloat16_tEfNS_4arch4Sm80ELb0ELb0ELb1ELb1ELb0ELb0ELb0ELb0ELi2ELi2ELi4ELi2ELb1EEENS1_21CollectiveEpilogueBwdISB_SC_SE_Li256ELb1ELb0ELi2EEENS1_19SingleTileSchedulerILb1ELb0ELb0ELi128EEEEEEEEEvNT_6ParamsE)
        /*04f4*/ 	.word	0x000000ff


	//----- nvinfo : EIATTR_FRAME_SIZE
	.align		4
.L_222:
        /*04f8*/ 	.byte	0x04, 0x11
        /*04fa*/ 	.short	(.L_224 - .L_223)
	.align		4
.L_223:
        /*04fc*/ 	.word	index@(_ZN7cutlass13device_kernelIN5flash19enable_sm80_to_sm89INS1_16FlashAttnBwdSm80INS1_25CollectiveMainloopBwdSm80ILi2ELi1EN4cute5tupleIJNS5_1CILi64EEENS7_ILi128EEENS7_ILi96EEEEEENS_10bfloat16_tEfNS_4arch4Sm80ELb0ELb0ELb1ELb1ELb0ELb0ELb0ELb0ELi2ELi2ELi4ELi2ELb1EEENS1_21CollectiveEpilogueBwdISB_SC_SE_Li256ELb1ELb0ELi2EEENS1_19SingleTileSchedulerILb1ELb0ELb0ELi128EEEEEEEEEvNT_6ParamsE)
        /*0500*/ 	.word	0x00000058


	//----- nvinfo : EIATTR_REGCOUNT
	.align		4
.L_224:
        /*0504*/ 	.byte	0x04, 0x2f
        /*0506*/ 	.short	(.L_226 - .L_225)
	.align		4
.L_225:
        /*0508*/ 	.word	index@(_ZN7cutlass13device_kernelIN5flash19enable_sm80_to_sm89INS1_16FlashAttnBwdSm80INS1_25CollectiveMainloopBwdSm80ILi2ELi1EN4cute5tupleIJNS5_1CILi64EEENS7_ILi128EEENS7_ILi96EEEEEENS_10bfloat16_tEfNS_4arch4Sm80ELb0ELb0ELb1ELb0ELb1ELb0ELb0ELb0ELi2ELi2ELi4ELi2ELb1EEENS1_24CollectiveEpilogueBwdGQAISB_fSE_Li256ELb0ELb1EEENS1_19SingleTileSchedulerILb0ELb0ELb0ELi128EEEEEEEEEvNT_6ParamsE)
        /*050c*/ 	.word	0x000000ff


	//----- nvinfo : EIATTR_FRAME_SIZE
	.align		4
.L_226:
        /*0510*/ 	.byte	0x04, 0x11
        /*0512*/ 	.short	(.L_228 - .L_227)
	.align		4
.L_227:
        /*0514*/ 	.word	index@($__internal_0_$__cuda_sm70_warpsync)
        /*0518*/ 	.word	0x00000000


	//----- nvinfo : EIATTR_FRAME_SIZE
	.align		4
.L_228:
        /*051c*/ 	.byte	0x04, 0x11
        /*051e*/ 	.short	(.L_230 - .L_229)
	.align		4
.L_229:
        /*0520*/ 	.word	index@(_ZN7cutlass13device_kernelIN5flash19enable_sm80_to_sm89INS1_16FlashAttnBwdSm80INS1_25CollectiveMainloopBwdSm80ILi2ELi1EN4cute5tupleIJNS5_1CILi64EEENS7_ILi128EEENS7_ILi96EEEEEENS_10bfloat16_tEfNS_4arch4Sm80ELb0ELb0ELb1ELb0ELb1ELb0ELb0ELb0ELi2ELi2ELi4ELi2ELb1EEENS1_24CollectiveEpilogueBwdGQAISB_fSE_Li256ELb0ELb1EEENS1_19SingleTileSchedulerILb0ELb0ELb0ELi128EEEEEEEEEvNT_6ParamsE)
        /*0524*/ 	.word	0x00000058


	//----- nvinfo : EIATTR_REGCOUNT
	.align		4
.L_230:
        /*0528*/ 	.byte	0x04, 0x2f
        /*052a*/ 	.short	(.L_232 - .L_231)
	.align		4
.L_231:
        /*052c*/ 	.word	index@(_ZN7cutlass13device_kernelIN5flash19enable_sm80_to_sm89INS1_16FlashAttnBwdSm80INS1_25CollectiveMainloopBwdSm80ILi2ELi1EN4cute5tupleIJNS5_1CILi64EEENS7_ILi128EEENS7_ILi96EEEEEENS_10bfloat16_tEfNS_4arch4Sm80ELb0ELb0ELb1ELb0ELb0ELb0ELb0ELb0ELi2ELi2ELi4ELi2ELb1EEENS1_24CollectiveEpilogueBwdGQAISB_fSE_Li256ELb0ELb0EEENS1_19SingleTileSchedulerILb0ELb0ELb0ELi128EEEEEEEEEvNT_6ParamsE)
        /*0530*/ 	.word	0x000000ff


	//----- nvinfo : EIATTR_FRAME_SIZE
	.align		4
.L_232:
        /*0534*/ 	.byte	0x04, 0x11
        /*0536*/ 	.short	(.L_234 - .L_233)
	.align		4
.L_233:
        /*0538*/ 	.word	index@(_ZN7cutlass13device_kernelIN5flash19enable_sm80_to_sm89INS1_16FlashAttnBwdSm80INS1_25CollectiveMainloopBwdSm80ILi2ELi1EN4cute5tupleIJNS5_1CILi64EEENS7_ILi128EEENS7_ILi96EEEEEENS_10bfloat16_tEfNS_4arch4Sm80ELb0ELb0ELb1ELb0ELb0ELb0ELb0ELb0ELi2ELi2ELi4ELi2ELb1EEENS1_24CollectiveEpilogueBwdGQAISB_fSE_Li256ELb0ELb0EEENS1_19SingleTileSchedulerILb0ELb0ELb0ELi128EEEEEEEEEvNT_6ParamsE)
        /*053c*/ 	.word	0x00000058


	//----- nvinfo : EIATTR_REGCOUNT
	.align		4
.L_234:
        /*0540*/ 	.byte	0x04, 0x2f
        /*0542*/ 	.short	(.L_236 - .L_235)
	.align		4
.L_235:
        /*0544*/ 	.word	index@(_ZN7cutlass13device_kernelIN5flash19enable_sm80_to_sm89INS1_16FlashAttnBwdSm80INS1_25CollectiveMainloopBwdSm80ILi2ELi1EN4cute5tupleIJNS5_1CILi64EEENS7_ILi128EEENS7_ILi96EEEEEENS_10bfloat16_tEfNS_4arch4Sm80ELb0ELb0ELb1ELb0ELb1ELb0ELb0ELb0ELi2ELi2ELi4ELi2ELb1EEENS1_21CollectiveEpilogueBwdISB_SC_SE_Li256ELb0ELb0ELi2EEENS1_19SingleTileSchedulerILb0ELb0ELb0ELi128EEEEEEEEEvNT_6ParamsE)
        /*0548*/ 	.word	0x000000ff


	//----- nvinfo : EIATTR_FRAME_SIZE
	.align		4
.L_236:
        /*054c*/ 	.byte	0x04, 0x11
        /*054e*/ 	.short	(.L_238 - .L_237)
	.align		4
.L_237:
        /*0550*/ 	.word	index@(_ZN7cutlass13device_kernelIN5flash19enable_sm80_to_sm89INS1_16FlashAttnBwdSm80INS1_25CollectiveMainloopBwdSm80ILi2ELi1EN4cute5tupleIJNS5_1CILi64EEENS7_ILi128EEENS7_ILi96EEEEEENS_10bfloat16_tEfNS_4arch4Sm80ELb0ELb0ELb1ELb0ELb1ELb0ELb0ELb0ELi2ELi2ELi4ELi2ELb1EEENS1_21CollectiveEpilogueBwdISB_SC_SE_Li256ELb0ELb0ELi2EEENS1_19SingleTileSchedulerILb0ELb0ELb0ELi128EEEEEEEEEvNT_6ParamsE)
        /*0554*/ 	.word	0x00000068


	//----- nvinfo : EIATTR_REGCOUNT
	.align		4
.L_238:
        /*0558*/ 	.byte	0x04, 0x2f
        /*055a*/ 	.short	(.L_240 - .L_239)
	.align		4
.L_239:
        /*055c*/ 	.word	index@(_ZN7cutlass13device_kernelIN5flash19enable_sm80_to_sm89INS1_16FlashAttnBwdSm80INS1_25CollectiveMainloopBwdSm80ILi2ELi1EN4cute5tupleIJNS5_1CILi64EEENS7_ILi128EEENS7_ILi96EEEEEENS_10bfloat16_tEfNS_4arch4Sm80ELb0ELb0ELb1ELb0ELb0ELb0ELb0ELb0ELi2ELi2ELi4ELi2ELb1EEENS1_21CollectiveEpilogueBwdISB_SC_SE_Li256ELb0ELb0ELi2EEENS1_19SingleTileSchedulerILb0ELb0ELb0ELi128EEEEEEEEEvNT_6ParamsE)
        /*0560*/ 	.word	0x000000ff


	//----- nvinfo : EIATTR_FRAME_SIZE
	.align		4
.L_240:
        /*0564*/ 	.byte	0x04, 0x11
        /*0566*/ 	.short	(.L_242 - .L_241)
	.align		4
.L_241:
        /*0568*/ 	.word	index@(_ZN7cutlass13device_kernelIN5flash19enable_sm80_to_sm89INS1_16FlashAttnBwdSm80INS1_25CollectiveMainloopBwdSm80ILi2ELi1EN4cute5tupleIJNS5_1CILi64EEENS7_ILi128EEENS7_ILi96EEEEEENS_10bfloat16_tEfNS_4arch4Sm80ELb0ELb0ELb1ELb0ELb0ELb0ELb0ELb0ELi2ELi2ELi4ELi2ELb1EEENS1_21CollectiveEpilogueBwdISB_SC_SE_Li256ELb0ELb0ELi2EEENS1_19SingleTileSchedulerILb0ELb0ELb0ELi128EEEEEEEEEvNT_6ParamsE)
        /*056c*/ 	.word	0x00000068


	//----- nvinfo : EIATTR_MIN_STACK_SIZE
	.align		4
.L_242:
        /*0570*/ 	.byte	0x04, 0x12
        /*0572*/ 	.short	(.L_244 - .L_243)
	.align		4
.L_243:
        /*0574*/ 	.word	index@(_ZN7cutlass13device_kernelIN5flash19enable_sm80_to_sm89INS1_16FlashAttnBwdSm80INS1_25CollectiveMainloopBwdSm80ILi2ELi1EN4cute5tupleIJNS5_1CILi64EEENS7_ILi128EEENS7_ILi96EEEEEENS_10bfloat16_tEfNS_4arch4Sm80ELb0ELb0ELb1ELb0ELb0ELb0ELb0ELb0ELi2ELi2ELi4ELi2ELb1EEENS1_21CollectiveEpilogueBwdISB_SC_SE_Li256ELb0ELb0ELi2EEENS1_19SingleTileSchedulerILb0ELb0ELb0ELi128EEEEEEEEEvNT_6ParamsE)
        /*0578*/ 	.word	0x00000068


	//----- nvinfo : EIATTR_MIN_STACK_SIZE
	.align		4
.L_244:
        /*057c*/ 	.byte	0x04, 0x12
        /*057e*/ 	.short	(.L_246 - .L_245)
	.align		4
.L_245:
        /*0580*/ 	.word	index@(_ZN7cutlass13device_kernelIN5flash19enable_sm80_to_sm89INS1_16FlashAttnBwdSm80INS1_25CollectiveMainloopBwdSm80ILi2ELi1EN4cute5tupleIJNS5_1CILi64EEENS7_ILi128EEENS7_ILi96EEEEEENS_10bfloat16_tEfNS_4arch4Sm80ELb0ELb0ELb1ELb0ELb1ELb0ELb0ELb0ELi2ELi2ELi4ELi2ELb1EEENS1_21CollectiveEpilogueBwdISB_SC_SE_Li256ELb0ELb0ELi2EEENS1_19SingleTileSchedulerILb0ELb0ELb0ELi128EEEEEEEEEvNT_6ParamsE)
        /*0584*/ 	.word	0x00000068


	//----- nvinfo : EIATTR_MIN_STACK_SIZE
	.align		4
.L_246:
        /*0588*/ 	.byte	0x04, 0x12
        /*058a*/ 	.short	(.L_248 - .L_247)
	.align		4
.L_247:
        /*058c*/ 	.word	index@(_ZN7cutlass13device_kernelIN5flash19enable_sm80_to_sm89INS1_16FlashAttnBwdSm80INS1_25CollectiveMainloopBwdSm80ILi2ELi1EN4cute5tupleIJNS5_1CILi64EEENS7_ILi128EEENS7_ILi96EEEEEENS_10bfloat16_tEfNS_4arch4Sm80ELb0ELb0ELb1ELb0ELb0ELb0ELb0ELb0ELi2ELi2ELi4ELi2ELb1EEENS1_24CollectiveEpilogueBwdGQAISB_fSE_Li256ELb0ELb0EEENS1_19SingleTileSchedulerILb0ELb0ELb0ELi128EEEEEEEEEvNT_6ParamsE)
        /*0590*/ 	.word	0x00000058


	//----- nvinfo : EIATTR_MIN_STACK_SIZE
	.align		4
.L_248:
        /*0594*/ 	.byte	0x04, 0x12
        /*0596*/ 	.short	(.L_250 - .L_249)
	.align		4
.L_249:
        /*0598*/ 	.word	index@(_ZN7cutlass13device_kernelIN5flash19enable_sm80_to_sm89INS1_16FlashAttnBwdSm80INS1_25CollectiveMainloopBwdSm80ILi2ELi1EN4cute5tupleIJNS5_1CILi64EEENS7_ILi128EEENS7_ILi96EEEEEENS_10bfloat16_tEfNS_4arch4Sm80ELb0ELb0ELb1ELb0ELb1ELb0ELb0ELb0ELi2ELi2ELi4ELi2ELb1EEENS1_24CollectiveEpilogueBwdGQAISB_fSE_Li256ELb0ELb1EEENS1_19SingleTileSchedulerILb0ELb0ELb0ELi128EEEEEEEEEvNT_6ParamsE)
        /*059c*/ 	.word	0x00000058


	//----- nvinfo : EIATTR_MIN_STACK_SIZE
	.align		4
.L_250:
        /*05a0*/ 	.byte	0x04, 0x12
        /*05a2*/ 	.short	(.L_252 - .L_251)
	.align		4
.L_251:
        /*05a4*/ 	.word	index@(_ZN7cutlass13device_kernelIN5flash19enable_sm80_to_sm89INS1_16FlashAttnBwdSm80INS1_25CollectiveMainloopBwdSm80ILi2ELi1EN4cute5tupleIJNS5_1CILi64EEENS7_ILi128EEENS7_ILi96EEEEEENS_10bfloat16_tEfNS_4arch4Sm80ELb0ELb0ELb1ELb1ELb0ELb0ELb0ELb0ELi2ELi2ELi4ELi2ELb1EEENS1_21CollectiveEpilogueBwdISB_SC_SE_Li256ELb1ELb0ELi2EEENS1_19SingleTileSchedulerILb1ELb0ELb0ELi128EEEEEEEEEvNT_6ParamsE)
        /*05a8*/ 	.word	0x00000058


	//----- nvinfo : EIATTR_MIN_STACK_SIZE
	.align		4
.L_252:
        /*05ac*/ 	.byte	0x04, 0x12
        /*05ae*/ 	.short	(.L_254 - .L_253)
	.align		4
.L_253:
        /*05b0*/ 	.word	index@(_ZN7cutlass13device_kernelIN5flash19enable_sm80_to_sm89INS1_16FlashAttnBwdSm80INS1_25CollectiveMainloopBwdSm80ILi2ELi1EN4cute5tupleIJNS5_1CILi64EEENS7_ILi128EEENS7_ILi96EEEEEENS_10bfloat16_tEfNS_4arch4Sm80ELb0ELb0ELb1ELb1ELb1ELb0ELb0ELb0ELi2ELi2ELi4ELi2ELb1EEENS1_21CollectiveEpilogueBwdISB_SC_SE_Li256ELb1ELb0ELi2EEENS1_19SingleTileSchedulerILb1ELb0ELb0ELi128EEEEEEEEEvNT_6ParamsE)
        /*05b4*/ 	.word	0x00000058


	//----- nvinfo : EIATTR_MIN_STACK_SIZE
	.align		4
.L_254:
        /*05b8*/ 	.byte	0x04, 0x12
        /*05ba*/ 	.short	(.L_256 - .L_255)
	.align		4
.L_255:
        /*05bc*/ 	.word	index@(_ZN7cutlass13device_kernelIN5flash19enable_sm80_to_sm89INS1_16FlashAttnBwdSm80INS1_25CollectiveMainloopBwdSm80ILi2ELi1EN4cute5tupleIJNS5_1CILi64EEENS7_ILi128EEENS7_ILi96EEEEEENS_10bfloat16_tEfNS_4arch4Sm80ELb0ELb0ELb1ELb1ELb0ELb0ELb0ELb0ELi2ELi2ELi4ELi2ELb1EEENS1_24CollectiveEpilogueBwdGQAISB_fSE_Li256ELb1ELb0EEENS1_19SingleTileSchedulerILb1ELb0ELb0ELi128EEEEEEEEEvNT_6ParamsE)
        /*05c0*/ 	.word	0x00000058


	//----- nvinfo : EIATTR_MIN_STACK_SIZE
	.align		4
.L_256:
        /*05c4*/ 	.byte	0x04, 0x12
        /*05c6*/ 	.short	(.L_258 - .L_257)
	.align		4
.L_257:
        /*05c8*/ 	.word	index@(_ZN7cutlass13device_kernelIN5flash19enable_sm80_to_sm89INS1_16FlashAttnBwdSm80INS1_25CollectiveMainloopBwdSm80ILi2ELi1EN4cute5tupleIJNS5_1CILi64EEENS7_ILi128EEENS7_ILi96EEEEEENS_10bfloat16_tEfNS_4arch4Sm80ELb0ELb0ELb1ELb1ELb1ELb0ELb0ELb0ELi2ELi2ELi4ELi2ELb1EEENS1_24CollectiveEpilogueBwdGQAISB_fSE_Li256ELb1ELb1EEENS1_19SingleTileSchedulerILb1ELb0ELb0ELi128EEEEEEEEEvNT_6ParamsE)
        /*05cc*/ 	.word	0x00000058


	//----- nvinfo : EIATTR_MIN_STACK_SIZE
	.align		4
.L_258:
        /*05d0*/ 	.byte	0x04, 0x12
        /*05d2*/ 	.short	(.L_260 - .L_259)
	.align		4
.L_259:
        /*05d4*/ 	.word	index@(_ZN7cutlass13device_kernelIN5flash19enable_sm80_to_sm89INS1_16FlashAttnBwdSm80INS1_25CollectiveMainloopBwdSm80ILi2ELi1EN4cute5tupleIJNS5_1CILi64EEENS7_ILi128EEENS7_ILi96EEEEEENS_10bfloat16_tEfNS_4arch4Sm80ELb0ELb1ELb1ELb0ELb0ELb0ELb0ELb0ELi2ELi2ELi4ELi2ELb1EEENS1_21CollectiveEpilogueBwdISB_SC_SE_Li256ELb0ELb0ELi2EEENS1_19SingleTileSchedulerILb0ELb0ELb0ELi128EEEEEEEEEvNT_6ParamsE)
        /*05d8*/ 	.word	0x000000b8


	//----- nvinfo : EIATTR_MIN_STACK_SIZE
	.align		4
.L_260:
        /*05dc*/ 	.byte	0x04, 0x12
        /*05de*/ 	.short	(.L_262 - .L_261)
	.align		4
.L_261:
        /*05e0*/ 	.word	index@(_ZN7cutlass13device_kernelIN5flash19enable_sm80_to_sm89INS1_16FlashAttnBwdSm80INS1_25CollectiveMainloopBwdSm80ILi2ELi1EN4cute5tupleIJNS5_1CILi64EEENS7_ILi128EEENS7_ILi96EEEEEENS_10bfloat16_tEfNS_4arch4Sm80ELb0ELb1ELb1ELb0ELb1ELb0ELb0ELb0ELi2ELi2ELi4ELi2ELb1EEENS1_21CollectiveEpilogueBwdISB_SC_SE_Li256ELb0ELb0ELi2EEENS1_19SingleTileSchedulerILb0ELb0ELb0ELi128EEEEEEEEEvNT_6ParamsE)
        /*05e4*/ 	.word	0x000000b8


	//----- nvinfo : EIATTR_MIN_STACK_SIZE
	.align		4
.L_262:
        /*05e8*/ 	.byte	0x04, 0x12
        /*05ea*/ 	.short	(.L_264 - .L_263)
	.align		4
.L_263:
        /*05ec*/ 	.word	index@(_ZN7cutlass13device_kernelIN5flash19enable_sm80_to_sm89INS1_16FlashAttnBwdSm80INS1_25CollectiveMainloopBwdSm80ILi2ELi1EN4cute5tupleIJNS5_1CILi64EEENS7_ILi128EEENS7_ILi96EEEEEENS_10bfloat16_tEfNS_4arch4Sm80ELb0ELb1ELb1ELb0ELb0ELb0ELb0ELb0ELi2ELi2ELi4ELi2ELb1EEENS1_24CollectiveEpilogueBwdGQAISB_fSE_Li256ELb0ELb0EEENS1_19SingleTileSchedulerILb0ELb0ELb0ELi128EEEEEEEEEvNT_6ParamsE)
        /*05f0*/ 	.word	0x00000098


	//----- nvinfo : EIATTR_MIN_STACK_SIZE
	.align		4
.L_264:
        /*05f4*/ 	.byte	0x04, 0x12
        /*05f6*/ 	.short	(.L_266 - .L_265)
	.align		4
.L_265:
        /*05f8*/ 	.word	index@(_ZN7cutlass13device_kernelIN5flash19enable_sm80_to_sm89INS1_16FlashAttnBwdSm80INS1_25CollectiveMainloopBwdSm80ILi2ELi1EN4cute5tupleIJNS5_1CILi64EEENS7_ILi128EEENS7_ILi96EEEEEENS_10bfloat16_tEfNS_4arch4Sm80ELb0ELb1ELb1ELb0ELb1ELb0ELb0ELb0ELi2ELi2ELi4ELi2ELb1EEENS1_24CollectiveEpilogueBwdGQAISB_fSE_Li256ELb0ELb1EEENS1_19SingleTileSchedulerILb0ELb0ELb0ELi128EEEEEEEEEvNT_6ParamsE)
        /*05fc*/ 	.word	0x000000a8


	//----- nvinfo : EIATTR_MIN_STACK_SIZE
	.align		4
.L_266:
        /*0600*/ 	.byte	0x04, 0x12
        /*0602*/ 	.short	(.L_268 - .L_267)
	.align		4
.L_267:
        /*0604*/ 	.word	index@(_ZN7cutlass13device_kernelIN5flash19enable_sm80_to_sm89INS1_16FlashAttnBwdSm80INS1_25CollectiveMainloopBwdSm80ILi2ELi1EN4cute5tupleIJNS5_1CILi64EEENS7_ILi128EEENS7_ILi96EEEEEENS_10bfloat16_tEfNS_4arch4Sm80ELb0ELb1ELb1ELb1ELb0ELb0ELb0ELb0ELi2ELi2ELi4ELi2ELb1EEENS1_21CollectiveEpilogueBwdISB_SC_SE_Li256ELb1ELb0ELi2EEENS1_19SingleTileSchedulerILb1ELb0ELb0ELi128EEEEEEEEEvNT_6ParamsE)
        /*0608*/ 	.word	0x00000088


	//----- nvinfo : EIATTR_MIN_STACK_SIZE
	.align		4
.L_268:
        /*060c*/ 	.byte	0x04, 0x12
        /*060e*/ 	.short	(.L_270 - .L_269)
	.align		4
.L_269:
        /*0610*/ 	.word	index@(_ZN7cutlass13device_kernelIN5flash19enable_sm80_to_sm89INS1_16FlashAttnBwdSm80INS1_25CollectiveMainloopBwdSm80ILi2ELi1EN4cute5tupleIJNS5_1CILi64EEENS7_ILi128EEENS7_ILi96EEEEEENS_10bfloat16_tEfNS_4arch4Sm80ELb0ELb1ELb1ELb1ELb1ELb0ELb0ELb0ELi2ELi2ELi4ELi2ELb1EEENS1_21CollectiveEpilogueBwdISB_SC_SE_Li256ELb1ELb0ELi2EEENS1_19SingleTileSchedulerILb1ELb0ELb0ELi128EEEEEEEEEvNT_6ParamsE)
        /*0614*/ 	.word	0x00000088


	//----- nvinfo : EIATTR_MIN_STACK_SIZE
	.align		4
.L_270:
        /*0618*/ 	.byte	0x04, 0x12
        /*061a*/ 	.short	(.L_272 - .L_271)
	.align		4
.L_271:
        /*061c*/ 	.word	index@(_ZN7cutlass13device_kernelIN5flash19enable_sm80_to_sm89INS1_16FlashAttnBwdSm80INS1_25CollectiveMainloopBwdSm80ILi2ELi1EN4cute5tupleIJNS5_1CILi64EEENS7_ILi128EEENS7_ILi96EEEEEENS_10bfloat16_tEfNS_4arch4Sm80ELb0ELb1ELb1ELb1ELb0ELb0ELb0ELb0ELi2ELi2ELi4ELi2ELb1EEENS1_24CollectiveEpilogueBwdGQAISB_fSE_Li256ELb1ELb0EEENS1_19SingleTileSchedulerILb1ELb0ELb0ELi128EEEEEEEEEvNT_6ParamsE)
        /*0620*/ 	.word	0x00000088


	//----- nvinfo : EIATTR_MIN_STACK_SIZE
	.align		4
.L_272:
        /*0624*/ 	.byte	0x04, 0x12
        /*0626*/ 	.short	(.L_274 - .L_273)
	.align		4
.L_273:
        /*0628*/ 	.word	index@(_ZN7cutlass13device_kernelIN5flash19enable_sm80_to_sm89INS1_16FlashAttnBwdSm80INS1_25CollectiveMainloopBwdSm80ILi2ELi1EN4cute5tupleIJNS5_1CILi64EEENS7_ILi128EEENS7_ILi96EEEEEENS_10bfloat16_tEfNS_4arch4Sm80ELb0ELb1ELb1ELb1ELb1ELb0ELb0ELb0ELi2ELi2ELi4ELi2ELb1EEENS1_24CollectiveEpilogueBwdGQAISB_fSE_Li256ELb1ELb1EEENS1_19SingleTileSchedulerILb1ELb0ELb0ELi128EEEEEEEEEvNT_6ParamsE)
        /*062c*/ 	.word	0x00000088


	//----- nvinfo : EIATTR_MIN_STACK_SIZE
	.align		4
.L_274:
        /*0630*/ 	.byte	0x04, 0x12
        /*0632*/ 	.short	(.L_276 - .L_275)
	.align		4
.L_275:
        /*0634*/ 	.word	index@(_ZN7cutlass13device_kernelIN5flash19enable_sm80_to_sm89INS1_16FlashAttnBwdSm80INS1_25CollectiveMainloopBwdSm80ILi2ELi1EN4cute5tupleIJNS5_1CILi64EEENS7_ILi128EEENS7_ILi96EEEEEENS_10bfloat16_tEfNS_4arch4Sm80ELb1ELb0ELb1ELb0ELb0ELb0ELb0ELb0ELi2ELi2ELi4ELi2ELb1EEENS1_21CollectiveEpilogueBwdISB_SC_SE_Li256ELb0ELb0ELi2EEENS1_25SingleTileBwdLPTSchedulerILb0ELi128ELb0EEEEEEEEEvNT_6ParamsE)
        /*0638*/ 	.word	0x00000070


	//----- nvinfo : EIATTR_MIN_STACK_SIZE
	.align		4
.L_276:
        /*063c*/ 	.byte	0x04, 0x12
        /*063e*/ 	.short	(.L_278 - .L_277)
	.align		4
.L_277:
        /*0640*/ 	.word	index@(_ZN7cutlass13device_kernelIN5flash19enable_sm80_to_sm89INS1_16FlashAttnBwdSm80INS1_25CollectiveMainloopBwdSm80ILi2ELi1EN4cute5tupleIJNS5_1CILi64EEENS7_ILi128EEENS7_ILi96EEEEEENS_10bfloat16_tEfNS_4arch4Sm80ELb1ELb0ELb1ELb0ELb1ELb0ELb0ELb0ELi2ELi2ELi4ELi2ELb1EEENS1_21CollectiveEpilogueBwdISB_SC_SE_Li256ELb0ELb0ELi2EEENS1_25SingleTileBwdLPTSchedulerILb0ELi128ELb1EEEEEEEEEvNT_6ParamsE)
        /*0644*/ 	.word	0x00000070


	//----- nvinfo : EIATTR_MIN_STACK_SIZE
	.align		4
.L_278:
        /*0648*/ 	.byte	0x04, 0x12
        /*064a*/ 	.short	(.L_280 - .L_279)
	.align		4
.L_279:
        /*064c*/ 	.word	index@(_ZN7cutlass13device_kernelIN5flash19enable_sm80_to_sm89INS1_16FlashAttnBwdSm80INS1_25CollectiveMainloopBwdSm80ILi2ELi1EN4cute5tupleIJNS5_1CILi64EEENS7_ILi128EEENS7_ILi96EEEEEENS_10bfloat16_tEfNS_4arch4Sm80ELb1ELb0ELb1ELb0ELb0ELb0ELb0ELb0ELi2ELi2ELi4ELi2ELb1EEENS1_24CollectiveEpilogueBwdGQAISB_fSE_Li256ELb0ELb0EEENS1_25SingleTileBwdLPTSchedulerILb0ELi128ELb0EEEEEEEEEvNT_6ParamsE)
        /*0650*/ 	.word	0x00000068


	//----- nvinfo : EIATTR_MIN_STACK_SIZE
	.align		4
.L_280:
        /*0654*/ 	.byte	0x04, 0x12
        /*0656*/ 	.short	(.L_282 - .L_281)
	.align		4
.L_281:
        /*0658*/ 	.word	index@(_ZN7cutlass13device_kernelIN5flash19enable_sm80_to_sm89INS1_16FlashAttnBwdSm80INS1_25CollectiveMainloopBwdSm80ILi2ELi1EN4cute5tupleIJNS5_1CILi64EEENS7_ILi128EEENS7_ILi96EEEEEENS_10bfloat16_tEfNS_4arch4Sm80ELb1ELb0ELb1ELb0ELb1ELb0ELb0ELb0ELi2ELi2ELi4ELi2ELb1EEENS1_24CollectiveEpilogueBwdGQAISB_fSE_Li256ELb0ELb1EEENS1_25SingleTileBwdLPTSchedulerILb0ELi128ELb1EEEEEEEEEvNT_6ParamsE)
        /*065c*/ 	.word	0x00000068


	//----- nvinfo : EIATTR_MIN_STACK_SIZE
	.align		4
.L_282:
        /*0660*/ 	.byte	0x04, 0x12
        /*0662*/ 	.short	(.L_284 - .L_283)
	.align		4
.L_283:
        /*0664*/ 	.word	index@(_ZN7cutlass13device_kernelIN5flash19enable_sm80_to_sm89INS1_16FlashAttnBwdSm80INS1_25CollectiveMainloopBwdSm80ILi2ELi1EN4cute5tupleIJNS5_1CILi64EEENS7_ILi128EEENS7_ILi96EEEEEENS_10bfloat16_tEfNS_4arch4Sm80ELb1ELb0ELb1ELb1ELb0ELb0ELb0ELb0ELi2ELi2ELi4ELi2ELb1EEENS1_21CollectiveEpilogueBwdISB_SC_SE_Li256ELb1ELb0ELi2EEENS1_25SingleTileBwdLPTSchedulerILb1ELi128ELb0EEEEEEEEEvNT_6ParamsE)
        /*0668*/ 	.word	0x00000068


	//----- nvinfo : EIATTR_MIN_STACK_SIZE
	.align		4
.L_284:
        /*066c*/ 	.byte	0x04, 0x12
        /*066e*/ 	.short	(.L_286 - .L_285)
	.align		4
.L_285:
        /*0670*/ 	.word	index@(_ZN7cutlass13device_kernelIN5flash19enable_sm80_to_sm89INS1_16FlashAttnBwdSm80INS1_25CollectiveMainloopBwdSm80ILi2ELi1EN4cute5tupleIJNS5_1CILi64EEENS7_ILi128EEENS7_ILi96EEEEEENS_10bfloat16_tEfNS_4arch4Sm80ELb1ELb0ELb1ELb1ELb1ELb0ELb0ELb0ELi2ELi2ELi4ELi2ELb1EEENS1_21CollectiveEpilogueBwdISB_SC_SE_Li256ELb1ELb0ELi2EEENS1_25SingleTileBwdLPTSchedulerILb1ELi128ELb1EEEEEEEEEvNT_6ParamsE)
        /*0674*/ 	.word	0x00000070


	//----- nvinfo : EIATTR_MIN_STACK_SIZE
	.align		4
.L_286:
        /*0678*/ 	.byte	0x04, 0x12
        /*067a*/ 	.short	(.L_288 - .L_287)
	.align		4
.L_287:
        /*067c*/ 	.word	index@(_ZN7cutlass13device_kernelIN5flash19enable_sm80_to_sm89INS1_16FlashAttnBwdSm80INS1_25CollectiveMainloopBwdSm80ILi2ELi1EN4cute5tupleIJNS5_1CILi64EEENS7_ILi128EEENS7_ILi96EEEEEENS_10bfloat16_tEfNS_4arch4Sm80ELb1ELb0ELb1ELb1ELb0ELb0ELb0ELb0ELi2ELi2ELi4ELi2ELb1EEENS1_24CollectiveEpilogueBwdGQAISB_fSE_Li256ELb1ELb0EEENS1_25SingleTileBwdLPTSchedulerILb1ELi128ELb0EEEEEEEEEvNT_6ParamsE)
        /*0680*/ 	.word	0x00000070


	//----- nvinfo : EIATTR_MIN_STACK_SIZE
	.align		4
.L_288:
        /*0684*/ 	.byte	0x04, 0x12
        /*0686*/ 	.short	(.L_290 - .L_289)
	.align		4
.L_289:
        /*0688*/ 	.word	index@(_ZN7cutlass13device_kernelIN5flash19enable_sm80_to_sm89INS1_16FlashAttnBwdSm80INS1_25CollectiveMainloopBwdSm80ILi2ELi1EN4cute5tupleIJNS5_1CILi64EEENS7_ILi128EEENS7_ILi96EEEEEENS_10bfloat16_tEfNS_4arch4Sm80ELb1ELb0ELb1ELb1ELb1ELb0ELb0ELb0ELi2ELi2ELi4ELi2ELb1EEENS1_24CollectiveEpilogueBwdGQAISB_fSE_Li256ELb1ELb1EEENS1_25SingleTileBwdLPTSchedulerILb1ELi128ELb1EEEEEEEEEvNT_6ParamsE)
        /*068c*/ 	.word	0x00000060


	//----- nvinfo : EIATTR_MIN_STACK_SIZE
	.align		4
.L_290:
        /*0690*/ 	.byte	0x04, 0x12
        /*0692*/ 	.short	(.L_292 - .L_291)
	.align		4
.L_291:
        /*0694*/ 	.word	index@(_ZN7cutlass13device_kernelIN5flash19enable_sm80_to_sm89INS1_16FlashAttnBwdSm80INS1_25CollectiveMainloopBwdSm80ILi2ELi2EN4cute5tupleIJNS5_1CILi64EEENS7_ILi128EEENS7_ILi96EEEEEENS_10bfloat16_tEfNS_4arch4Sm80ELb0ELb0ELb1ELb0ELb0ELb0ELb0ELb0ELi2ELi2ELi4ELi2ELb0EEENS1_21CollectiveEpilogueBwdISB_SC_SE_Li256ELb0ELb0ELi2EEENS1_19SingleTileSchedulerILb0ELb0ELb0ELi128EEEEEEEEEvNT_6ParamsE)
        /*0698*/ 	.word	0x00000000


	//----- nvinfo : EIATTR_MIN_STACK_SIZE
	.align		4
.L_292:
        /*069c*/ 	.byte	0x04, 0x12
        /*069e*/ 	.short	(.L_294 - .L_293)
	.align		4
.L_293:
        /*06a0*/ 	.word	index@(_ZN7cutlass13device_kernelIN5flash19enable_sm80_to_sm89INS1_16FlashAttnBwdSm80INS1_25CollectiveMainloopBwdSm80ILi2ELi2EN4cute5tupleIJNS5_1CILi64EEENS7_ILi128EEENS7_ILi96EEEEEENS_10bfloat16_tEfNS_4arch4Sm80ELb0ELb0ELb1ELb0ELb1ELb0ELb0ELb0ELi2ELi2ELi4ELi2ELb0EEENS1_21CollectiveEpilogueBwdISB_SC_SE_Li256ELb0ELb0ELi2EEENS1_19SingleTileSchedulerILb0ELb0ELb0ELi128EEEEEEEEEvNT_6ParamsE)
        /*06a4*/ 	.word	0x00000000


	//----- nvinfo : EIATTR_MIN_STACK_SIZE
	.align		4
.L_294:
        /*06a8*/ 	.byte	0x04, 0x12
        /*06aa*/ 	.short	(.L_296 - .L_295)
	.align		4
.L_295:
        /*06ac*/ 	.word	index@(_ZN7cutlass13device_kernelIN5flash19enable_sm80_to_sm89INS1_16FlashAttnBwdSm80INS1_25CollectiveMainloopBwdSm80ILi2ELi2EN4cute5tupleIJNS5_1CILi64EEENS7_ILi128EEENS7_ILi96EEEEEENS_10bfloat16_tEfNS_4arch4Sm80ELb0ELb0ELb1ELb0ELb0ELb0ELb0ELb0ELi2ELi2ELi4ELi2ELb0EEENS1_24CollectiveEpilogueBwdGQAISB_fSE_Li256ELb0ELb0EEENS1_19SingleTileSchedulerILb0ELb0ELb0ELi128EEEEEEEEEvNT_6ParamsE)
        /*06b0*/ 	.word	0x00000000


	//----- nvinfo : EIATTR_MIN_STACK_SIZE
	.align		4
.L_296:
        /*06b4*/ 	.byte	0x04, 0x12
        /*06b6*/ 	.short	(.L_298 - .L_297)
	.align		4
.L_297:
        /*06b8*/ 	.word	index@(_ZN7cutlass13device_kernelIN5flash19enable_sm80_to_sm89INS1_16FlashAttnBwdSm80INS1_25CollectiveMainloopBwdSm80ILi2ELi2EN4cute5tupleIJNS5_1CILi64EEENS7_ILi128EEENS7_ILi96EEEEEENS_10bfloat16_tEfNS_4arch4Sm80ELb0ELb0ELb1ELb0ELb1ELb0ELb0ELb0ELi2ELi2ELi4ELi2ELb0EEENS1_24CollectiveEpilogueBwdGQAISB_fSE_Li256ELb0ELb1EEENS1_19SingleTileSchedulerILb0ELb0ELb0ELi128EEEEEEEEEvNT_6ParamsE)
        /*06bc*/ 	.word	0x00000000


	//----- nvinfo : EIATTR_MIN_STACK_SIZE
	.align		4
.L_298:
        /*06c0*/ 	.byte	0x04, 0x12
        /*06c2*/ 	.short	(.L_300 - .L_299)
	.align		4
.L_299:
        /*06c4*/ 	.word	index@(_ZN7cutlass13device_kernelIN5flash19enable_sm80_to_sm89INS1_16FlashAttnBwdSm80INS1_25CollectiveMainloopBwdSm80ILi2ELi2EN4cute5tupleIJNS5_1CILi64EEENS7_ILi128EEENS7_ILi96EEEEEENS_10bfloat16_tEfNS_4arch4Sm80ELb0ELb0ELb1ELb1ELb0ELb0ELb0ELb0ELi2ELi2ELi4ELi2ELb0EEENS1_21CollectiveEpilogueBwdISB_SC_SE_Li256ELb1ELb0ELi2EEENS1_19SingleTileSchedulerILb1ELb0ELb0ELi128EEEEEEEEEvNT_6ParamsE)
        /*06c8*/ 	.word	0x00000000


	//----- nvinfo : EIATTR_MIN_STACK_SIZE
	.align		4
.L_300:
        /*06cc*/ 	.byte	0x04, 0x12
        /*06ce*/ 	.short	(.L_302 - .L_301)
	.align		4
.L_301:
        /*06d0*/ 	.word	index@(_ZN7cutlass13device_kernelIN5flash19enable_sm80_to_sm89INS1_16FlashAttnBwdSm80INS1_25CollectiveMainloopBwdSm80ILi2ELi2EN4cute5tupleIJNS5_1CILi64EEENS7_ILi128EEENS7_ILi96EEEEEENS_10bfloat16_tEfNS_4arch4Sm80ELb0ELb0ELb1ELb1ELb1ELb0ELb0ELb0ELi2ELi2ELi4ELi2ELb0EEENS1_21CollectiveEpilogueBwdISB_SC_SE_Li256ELb1ELb0ELi2EEENS1_19SingleTileSchedulerILb1ELb0ELb0ELi128EEEEEEEEEvNT_6ParamsE)
        /*06d4*/ 	.word	0x00000000


	//----- nvinfo : EIATTR_MIN_STACK_SIZE
	.align		4
.L_302:
        /*06d8*/ 	.byte	0x04, 0x12
        /*06da*/ 	.short	(.L_304 - .L_303)
	.align		4
.L_303:
        /*06dc*/ 	.word	index@(_ZN7cutlass13device_kernelIN5flash19enable_sm80_to_sm89INS1_16FlashAttnBwdSm80INS1_25CollectiveMainloopBwdSm80ILi2ELi2EN4cute5tupleIJNS5_1CILi64EEENS7_ILi128EEENS7_ILi96EEEEEENS_10bfloat16_tEfNS_4arch4Sm80ELb0ELb0ELb1ELb1ELb0ELb0ELb0ELb0ELi2ELi2ELi4ELi2ELb0EEENS1_24CollectiveEpilogueBwdGQAISB_fSE_Li256ELb1ELb0EEENS1_19SingleTileSchedulerILb1ELb0ELb0ELi128EEEEEEEEEvNT_6ParamsE)
        /*06e0*/ 	.word	0x00000000


	//----- nvinfo : EIATTR_MIN_STACK_SIZE
	.align		4
.L_304:
        /*06e4*/ 	.byte	0x04, 0x12
        /*06e6*/ 	.short	(.L_306 - .L_305)
	.align		4
.L_305:
        /*06e8*/ 	.word	index@(_ZN7cutlass13device_kernelIN5flash19enable_sm80_to_sm89INS1_16FlashAttnBwdSm80INS1_25CollectiveMainloopBwdSm80ILi2ELi2EN4cute5tupleIJNS5_1CILi64EEENS7_ILi128EEENS7_ILi96EEEEEENS_10bfloat16_tEfNS_4arch4Sm80ELb0ELb0ELb1ELb1ELb1ELb0ELb0ELb0ELi2ELi2ELi4ELi2ELb0EEENS1_24CollectiveEpilogueBwdGQAISB_fSE_Li256ELb1ELb1EEENS1_19SingleTileSchedulerILb1ELb0ELb0ELi128EEEEEEEEEvNT_6ParamsE)
        /*06ec*/ 	.word	0x00000000


	//----- nvinfo : EIATTR_MIN_STACK_SIZE
	.align		4
.L_306:
        /*06f0*/ 	.byte	0x04, 0x12
        /*06f2*/ 	.short	(.L_308 - .L_307)
	.align		4
.L_307:
        /*06f4*/ 	.word	index@(_ZN7cutlass13device_kernelIN5flash19enable_sm80_to_sm89INS1_16FlashAttnBwdSm80INS1_25CollectiveMainloopBwdSm80ILi2ELi2EN4cute5tupleIJNS5_1CILi64EEENS7_ILi128EEENS7_ILi96EEEEEENS_10bfloat16_tEfNS_4arch4Sm80ELb0ELb1ELb1ELb0ELb0ELb0ELb0ELb0ELi2ELi2ELi4ELi2ELb0EEENS1_21CollectiveEpilogueBwdISB_SC_SE_Li256ELb0ELb0ELi2EEENS1_19SingleTileSchedulerILb0ELb0ELb0ELi128EEEEEEEEEvNT_6ParamsE)
        /*06f8*/ 	.word	0x00000000


	//----- nvinfo : EIATTR_MIN_STACK_SIZE
	.align		4
.L_308:
        /*06fc*/ 	.byte	0x04, 0x12
        /*06fe*/ 	.short	(.L_310 - .L_309)
	.align		4
.L_309:
        /*0700*/ 	.word	index@(_ZN7cutlass13device_kernelIN5flash19enable_sm80_to_sm89INS1_16FlashAttnBwdSm80INS1_25CollectiveMainloopBwdSm80ILi2ELi2EN4cute5tupleIJNS5_1CILi64EEENS7_ILi128EEENS7_ILi96EEEEEENS_10bfloat16_tEfNS_4arch4Sm80ELb0ELb1ELb1ELb0ELb1ELb0ELb0ELb0ELi2ELi2ELi4ELi2ELb0EEENS1_21CollectiveEpilogueBwdISB_SC_SE_Li256ELb0ELb0ELi2EEENS1_19SingleTileSchedulerILb0ELb0ELb0ELi128EEEEEEEEEvNT_6ParamsE)
        /*0704*/ 	.word	0x00000000


	//----- nvinfo : EIATTR_MIN_STACK_SIZE
	.align		4
.L_310:
        /*0708*/ 	.byte	0x04, 0x12
        /*070a*/ 	.short	(.L_312 - .L_311)
	.align		4
.L_311:
        /*070c*/ 	.word	index@(_ZN7cutlass13device_kernelIN5flash19enable_sm80_to_sm89INS1_16FlashAttnBwdSm80INS1_25CollectiveMainloopBwdSm80ILi2ELi2EN4cute5tupleIJNS5_1CILi64EEENS7_ILi128EEENS7_ILi96EEEEEENS_10bfloat16_tEfNS_4arch4Sm80ELb0ELb1ELb1ELb0ELb0ELb0ELb0ELb0ELi2ELi2ELi4ELi2ELb0EEENS1_24CollectiveEpilogueBwdGQAISB_fSE_Li256ELb0ELb0EEENS1_19SingleTileSchedulerILb0ELb0ELb0ELi128EEEEEEEEEvNT_6ParamsE)
        /*0710*/ 	.word	0x00000000


	//----- nvinfo : EIATTR_MIN_STACK_SIZE
	.align		4
.L_312:
        /*0714*/ 	.byte	0x04, 0x12
        /*0716*/ 	.short	(.L_314 - .L_313)
	.align		4
.L_313:
        /*0718*/ 	.word	index@(_ZN7cutlass13device_kernelIN5flash19enable_sm80_to_sm89INS1_16FlashAttnBwdSm80INS1_25CollectiveMainloopBwdSm80ILi2ELi2EN4cute5tupleIJNS5_1CILi64EEENS7_ILi128EEENS7_ILi96EEEEEENS_10bfloat16_tEfNS_4arch4Sm80ELb0ELb1ELb1ELb0ELb1ELb0ELb0ELb0ELi2ELi2ELi4ELi2ELb0EEENS1_24CollectiveEpilogueBwdGQAISB_fSE_Li256ELb0ELb1EEENS1_19SingleTileSchedulerILb0ELb0ELb0ELi128EEEEEEEEEvNT_6ParamsE)
        /*071c*/ 	.word	0x00000000


	//----- nvinfo : EIATTR_MIN_STACK_SIZE
	.align		4
.L_314:
        /*0720*/ 	.byte	0x04, 0x12
        /*0722*/ 	.short	(.L_316 - .L_315)
	.align		4
.L_315:
        /*0724*/ 	.word	index@(_ZN7cutlass13device_kernelIN5flash19enable_sm80_to_sm89INS1_16FlashAttnBwdSm80INS1_25CollectiveMainloopBwdSm80ILi2ELi2EN4cute5tupleIJNS5_1CILi64EEENS7_ILi128EEENS7_ILi96EEEEEENS_10bfloat16_tEfNS_4arch4Sm80ELb0ELb1ELb1ELb1ELb0ELb0ELb0ELb0ELi2ELi2ELi4ELi2ELb0EEENS1_21CollectiveEpilogueBwdISB_SC_SE_Li256ELb1ELb0ELi2EEENS1_19SingleTileSchedulerILb1ELb0ELb0ELi128EEEEEEEEEvNT_6ParamsE)
        /*0728*/ 	.word	0x00000000


	//----- nvinfo : EIATTR_MIN_STACK_SIZE
	.align		4
.L_316:
        /*072c*/ 	.byte	0x04, 0x12
        /*072e*/ 	.short	(.L_318 - .L_317)
	.align		4
.L_317:
        /*0730*/ 	.word	index@(_ZN7cutlass13device_kernelIN5flash19enable_sm80_to_sm89INS1_16FlashAttnBwdSm80INS1_25CollectiveMainloopBwdSm80ILi2ELi2EN4cute5tupleIJNS5_1CILi64EEENS7_ILi128EEENS7_ILi96EEEEEENS_10bfloat16_tEfNS_4arch4Sm80ELb0ELb1ELb1ELb1ELb1ELb0ELb0ELb0ELi2ELi2ELi4ELi2ELb0EEENS1_21CollectiveEpilogueBwdISB_SC_SE_Li256ELb1ELb0ELi2EEENS1_19SingleTileSchedulerILb1ELb0ELb0ELi128EEEEEEEEEvNT_6ParamsE)
        /*0734*/ 	.word	0x00000000


	//----- nvinfo : EIATTR_MIN_STACK_SIZE
	.align		4
.L_318:
        /*0738*/ 	.byte	0x04, 0x12
        /*073a*/ 	.short	(.L_320 - .L_319)
	.align		4
.L_319:
        /*073c*/ 	.word	index@(_ZN7cutlass13device_kernelIN5flash19enable_sm80_to_sm89INS1_16FlashAttnBwdSm80INS1_25CollectiveMainloopBwdSm80ILi2ELi2EN4cute5tupleIJNS5_1CILi64EEENS7_ILi128EEENS7_ILi96EEEEEENS_10bfloat16_tEfNS_4arch4Sm80ELb0ELb1ELb1ELb1ELb0ELb0ELb0ELb0ELi2ELi2ELi4ELi2ELb0EEENS1_24CollectiveEpilogueBwdGQAISB_fSE_Li256ELb1ELb0EEENS1_19SingleTileSchedulerILb1ELb0ELb0ELi128EEEEEEEEEvNT_6ParamsE)
        /*0740*/ 	.word	0x00000000


	//----- nvinfo : EIATTR_MIN_STACK_SIZE
	.align		4
.L_320:
        /*0744*/ 	.byte	0x04, 0x12
        /*0746*/ 	.short	(.L_322 - .L_321)
	.align		4
.L_321:
        /*0748*/ 	.word	index@(_ZN7cutlass13device_kernelIN5flash19enable_sm80_to_sm89INS1_16FlashAttnBwdSm80INS1_25CollectiveMainloopBwdSm80ILi2ELi2EN4cute5tupleIJNS5_1CILi64EEENS7_ILi128EEENS7_ILi96EEEEEENS_10bfloat16_tEfNS_4arch4Sm80ELb0ELb1ELb1ELb1ELb1ELb0ELb0ELb0ELi2ELi2ELi4ELi2ELb0EEENS1_24CollectiveEpilogueBwdGQAISB_fSE_Li256ELb1ELb1EEENS1_19SingleTileSchedulerILb1ELb0ELb0ELi128EEEEEEEEEvNT_6ParamsE)
        /*074c*/ 	.word	0x00000000


	//----- nvinfo : EIATTR_MIN_STACK_SIZE
	.align		4
.L_322:
        /*0750*/ 	.byte	0x04, 0x12
        /*0752*/ 	.short	(.L_324 - .L_323)
	.align		4
.L_323:
        /*0754*/ 	.word	index@(_ZN7cutlass13device_kernelIN5flash19enable_sm80_to_sm89INS1_16FlashAttnBwdSm80INS1_25CollectiveMainloopBwdSm80ILi2ELi2EN4cute5tupleIJNS5_1CILi64EEENS7_ILi128EEENS7_ILi96EEEEEENS_10bfloat16_tEfNS_4arch4Sm80ELb1ELb0ELb1ELb0ELb0ELb0ELb0ELb0ELi2ELi2ELi4ELi2ELb0EEENS1_21CollectiveEpilogueBwdISB_SC_SE_Li256ELb0ELb0ELi2EEENS1_25SingleTileBwdLPTSchedulerILb0ELi128ELb0EEEEEEEEEvNT_6ParamsE)
        /*0758*/ 	.word	0x00000000


	//----- nvinfo : EIATTR_MIN_STACK_SIZE
	.align		4
.L_324:
        /*075c*/ 	.byte	0x04, 0x12
        /*075e*/ 	.short	(.L_326 - .L_325)
	.align		4
.L_325:
        /*0760*/ 	.word	index@(_ZN7cutlass13device_kernelIN5flash19enable_sm80_to_sm89INS1_16FlashAttnBwdSm80INS1_25CollectiveMainloopBwdSm80ILi2ELi2EN4cute5tupleIJNS5_1CILi64EEENS7_ILi128EEENS7_ILi96EEEEEENS_10bfloat16_tEfNS_4arch4Sm80ELb1ELb0ELb1ELb0ELb1ELb0ELb0ELb0ELi2ELi2ELi4ELi2ELb0EEENS1_21CollectiveEpilogueBwdISB_SC_SE_Li256ELb0ELb0ELi2EEENS1_25SingleTileBwdLPTSchedulerILb0ELi128ELb1EEEEEEEEEvNT_6ParamsE)
        /*0764*/ 	.word	0x00000000


	//----- nvinfo : EIATTR_MIN_STACK_SIZE
	.align		4
.L_326:
        /*0768*/ 	.byte	0x04, 0x12
        /*076a*/ 	.short	(.L_328 - .L_327)
	.align		4
.L_327:
        /*076c*/ 	.word	index@(_ZN7cutlass13device_kernelIN5flash19enable_sm80_to_sm89INS1_16FlashAttnBwdSm80INS1_25CollectiveMainloopBwdSm80ILi2ELi2EN4cute5tupleIJNS5_1CILi64EEENS7_ILi128EEENS7_ILi96EEEEEENS_10bfloat16_tEfNS_4arch4Sm80ELb1ELb0ELb1ELb0ELb0ELb0ELb0ELb0ELi2ELi2ELi4ELi2ELb0EEENS1_24CollectiveEpilogueBwdGQAISB_fSE_Li256ELb0ELb0EEENS1_25SingleTileBwdLPTSchedulerILb0ELi128ELb0EEEEEEEEEvNT_6ParamsE)
        /*0770*/ 	.word	0x00000000


	//----- nvinfo : EIATTR_MIN_STACK_SIZE
	.align		4
.L_328:
        /*0774*/ 	.byte	0x04, 0x12
        /*0776*/ 	.short	(.L_330 - .L_329)
	.align		4
.L_329:
        /*0778*/ 	.word	index@(_ZN7cutlass13device_kernelIN5flash19enable_sm80_to_sm89INS1_16FlashAttnBwdSm80INS1_25CollectiveMainloopBwdSm80ILi2ELi2EN4cute5tupleIJNS5_1CILi64EEENS7_ILi128EEENS7_ILi96EEEEEENS_10bfloat16_tEfNS_4arch4Sm80ELb1ELb0ELb1ELb0ELb1ELb0ELb0ELb0ELi2ELi2ELi4ELi2ELb0EEENS1_24CollectiveEpilogueBwdGQAISB_fSE_Li256ELb0ELb1EEENS1_25SingleTileBwdLPTSchedulerILb0ELi128ELb1EEEEEEEEEvNT_6ParamsE)
        /*077c*/ 	.word	0x00000000


	//----- nvinfo : EIATTR_MIN_STACK_SIZE
	.align		4
.L_330:
        /*0780*/ 	.byte	0x04, 0x12
        /*0782*/ 	.short	(.L_332 - .L_331)
	.align		4
.L_331:
        /*0784*/ 	.word	index@(_ZN7cutlass13device_kernelIN5flash22FlashAttnBwdPreprocessIN4cute5tupleIJNS3_1CILi64EEENS5_ILi96EEEEEENS_10bfloat16_tEfNS_4arch4Sm80ELb1ELb0EEEEEvNT_6ParamsE)
        /*0788*/ 	.word	0x00000000


	//----- nvinfo : EIATTR_MIN_STACK_SIZE
	.align		4
.L_332:
        /*078c*/ 	.byte	0x04, 0x12
        /*078e*/ 	.short	(.L_334 - .L_333)
	.align		4
.L_333:
        /*0790*/ 	.word	index@(_ZN7cutlass13device_kernelIN5flash19enable_sm80_to_sm89INS1_16FlashAttnBwdSm80INS1_25CollectiveMainloopBwdSm80ILi2ELi2EN4cute5tupleIJNS5_1CILi64EEENS7_ILi128EEENS7_ILi96EEEEEENS_10bfloat16_tEfNS_4arch4Sm80ELb1ELb0ELb1ELb1ELb0ELb0ELb0ELb0ELi2ELi2ELi4ELi2ELb0EEENS1_21CollectiveEpilogueBwdISB_SC_SE_Li256ELb1ELb0ELi2EEENS1_25SingleTileBwdLPTSchedulerILb1ELi128ELb0EEEEEEEEEvNT_6ParamsE)
        /*0794*/ 	.word	0x00000000


	//----- nvinfo : EIATTR_MIN_STACK_SIZE
	.align		4
.L_334:
        /*0798*/ 	.byte	0x04, 0x12
        /*079a*/ 	.short	(.L_336 - .L_335)
	.align		4
.L_335:
        /*079c*/ 	.word	index@(_ZN7cutlass13device_kernelIN5flash19enable_sm80_to_sm89INS1_16FlashAttnBwdSm80INS1_25CollectiveMainloopBwdSm80ILi2ELi2EN4cute5tupleIJNS5_1CILi64EEENS7_ILi128EEENS7_ILi96EEEEEENS_10bfloat16_tEfNS_4arch4Sm80ELb1ELb0ELb1ELb1ELb1ELb0ELb0ELb0ELi2ELi2ELi4ELi2ELb0EEENS1_21CollectiveEpilogueBwdISB_SC_SE_Li256ELb1ELb0ELi2EEENS1_25SingleTileBwdLPTSchedulerILb1ELi128ELb1EEEEEEEEEvNT_6ParamsE)
        /*07a0*/ 	.word	0x00000000


	//----- nvinfo : EIATTR_MIN_STACK_SIZE
	.align		4
.L_336:
        /*07a4*/ 	.byte	0x04, 0x12
        /*07a6*/ 	.short	(.L_338 - .L_337)
	.align		4
.L_337:
        /*07a8*/ 	.word	index@(_ZN7cutlass13device_kernelIN5flash19enable_sm80_to_sm89INS1_16FlashAttnBwdSm80INS1_25CollectiveMainloopBwdSm80ILi2ELi2EN4cute5tupleIJNS5_1CILi64EEENS7_ILi128EEENS7_ILi96EEEEEENS_10bfloat16_tEfNS_4arch4Sm80ELb1ELb0ELb1ELb1ELb0ELb0ELb0ELb0ELi2ELi2ELi4ELi2ELb0EEENS1_24CollectiveEpilogueBwdGQAISB_fSE_Li256ELb1ELb0EEENS1_25SingleTileBwdLPTSchedulerILb1ELi128ELb0EEEEEEEEEvNT_6ParamsE)
        /*07ac*/ 	.word	0x00000000


	//----- nvinfo : EIATTR_MIN_STACK_SIZE
	.align		4
.L_338:
        /*07b0*/ 	.byte	0x04, 0x12
        /*07b2*/ 	.short	(.L_340 - .L_339)
	.align		4
.L_339:
        /*07b4*/ 	.word	index@(_ZN7cutlass13device_kernelIN5flash32FlashAttnBwdPostprocessConvertdQIN4cute5tupleIJNS3_1CILi128EEENS5_ILi96EEEEEENS_10bfloat16_tEfNS_4arch4Sm80ELi256ENS3_8TiledMMAINS3_8MMA_AtomIJNS3_30SM80_16x8x16_F32BF16BF16F32_TNEEEENS3_6LayoutINS4_IJNS5_ILi4EEENS5_ILi2EEENS5_ILi1EEEEEENS4_IJSJ_SH_NS5_ILi0EEEEEEEENS4_IJNS5_ILi64EEENS5_ILi32EEENS5_ILi16EEEEEEEELb0EEEEEvNT_6ParamsE)
        /*07b8*/ 	.word	0x00000000


	//----- nvinfo : EIATTR_MIN_STACK_SIZE
	.align		4
.L_340:
        /*07bc*/ 	.byte	0x04, 0x12
        /*07be*/ 	.short	(.L_342 - .L_341)
	.align		4
.L_341:
        /*07c0*/ 	.word	index@(_ZN7cutlass13device_kernelIN5flash32FlashAttnBwdPostprocessConvertdQIN4cute5tupleIJNS3_1CILi64EEENS5_ILi96EEEEEENS_10bfloat16_tEfNS_4arch4Sm80ELi256ENS3_8TiledMMAINS3_8MMA_AtomIJNS3_30SM80_16x8x16_F32BF16BF16F32_TNEEEENS3_6LayoutINS4_IJNS5_ILi2EEENS5_ILi4EEENS5_ILi1EEEEEENS4_IJSJ_SH_NS5_ILi0EEEEEEEENS4_IJNS5_ILi32EEESO_NS5_ILi16EEEEEEEELb0EEEEEvNT_6ParamsE)
        /*07c4*/ 	.word	0x00000000


	//----- nvinfo : EIATTR_MIN_STACK_SIZE
	.align		4
.L_342:
        /*07c8*/ 	.byte	0x04, 0x12
        /*07ca*/ 	.short	(.L_344 - .L_343)
	.align		4
.L_343:
        /*07cc*/ 	.word	index@(_ZN7cutlass13device_kernelIN5flash19enable_sm80_to_sm89INS1_16FlashAttnBwdSm80INS1_25CollectiveMainloopBwdSm80ILi2ELi2EN4cute5tupleIJNS5_1CILi64EEENS7_ILi128EEENS7_ILi96EEEEEENS_10bfloat16_tEfNS_4arch4Sm80ELb1ELb0ELb1ELb1ELb1ELb0ELb0ELb0ELi2ELi2ELi4ELi2ELb0EEENS1_24CollectiveEpilogueBwdGQAISB_fSE_Li256ELb1ELb1EEENS1_25SingleTileBwdLPTSchedulerILb1ELi128ELb1EEEEEEEEEvNT_6ParamsE)
        /*07d0*/ 	.word	0x00000000


	//----- nvinfo : EIATTR_MIN_STACK_SIZE
	.align		4
.L_344:
        /*07d4*/ 	.byte	0x04, 0x12
        /*07d6*/ 	.short	(.L_346 - .L_345)
	.align		4
.L_345:
        /*07d8*/ 	.word	index@(_ZN7cutlass13device_kernelIN5flash22FlashAttnBwdPreprocessIN4cute5tupleIJNS3_1CILi64EEENS5_ILi96EEEEEENS_10bfloat16_tEfNS_4arch4Sm80ELb1ELb1EEEEEvNT_6ParamsE)
        /*07dc*/ 	.word	0x00000000
.L_346:


//--------------------- .nv.info._ZN7cutlass13device_kernelIN5flash19enable_sm80_to_sm89INS1_16FlashAttnBwdSm80INS1_25CollectiveMainloopBwdSm80ILi2ELi1EN4cute5tupleIJNS5_1CILi64EEENS7_ILi128EEENS7_ILi96EEEEEENS_10bfloat16_tEfNS_4arch4Sm80ELb0ELb0ELb1ELb0ELb0ELb0ELb0ELb0ELi2ELi2ELi4ELi2ELb1EEENS1_21CollectiveEpilogueBwdISB_SC_SE_Li256ELb0ELb0ELi2EEENS1_19SingleTileSchedulerILb0ELb0ELb0ELi128EEEEEEEEEvNT_6ParamsE --------------------------
	.section	.nv.info._ZN7cutlass13device_kernelIN5flash19enable_sm80_to_sm89INS1_16FlashAttnBwdSm80INS1_25CollectiveMainloopBwdSm80ILi2ELi1EN4cute5tupleIJNS5_1CILi64EEENS7_ILi128EEENS7_ILi96EEEEEENS_10bfloat16_tEfNS_4arch4Sm80ELb0ELb0ELb1ELb0ELb0ELb0ELb0ELb0ELi2ELi2ELi4ELi2ELb1EEENS1_21CollectiveEpilogueBwdISB_SC_SE_Li256ELb0ELb0ELi2EEENS1_19SingleTileSchedulerILb0ELb0ELb0ELi128EEEEEEEEEvNT_6ParamsE,"",@"SHT_CUDA_INFO"
	.sectionflags	@""
	.align	4


	//----- nvinfo : EIATTR_CUDA_API_VERSION
	.align		4
        /*0000*/ 	.byte	0x04, 0x37
        /*0002*/ 	.short	(.L_348 - .L_347)
.L_347:
        /*0004*/ 	.word	0x00000082


	//----- nvinfo : EIATTR_SW2861232_WAR
	.align		4
.L_348:
        /*0008*/ 	.byte	0x01, 0x35
	.zero		2


	//----- nvinfo : EIATTR_PARAM_CBANK
	.align		4
        /*000c*/ 	.byte	0x04, 0x0a
        /*000e*/ 	.short	(.L_350 - .L_349)
	.align		4
.L_349:
        /*0010*/ 	.word	index@(.nv.constant0._ZN7cutlass13device_kernelIN5flash19enable_sm80_to_sm89INS1_16FlashAttnBwdSm80INS1_25CollectiveMainloopBwdSm80ILi2ELi1EN4cute5tupleIJNS5_1CILi64EEENS7_ILi128EEENS7_ILi96EEEEEENS_10bfloat16_tEfNS_4arch4Sm80ELb0ELb0ELb1ELb0ELb0ELb0ELb0ELb0ELi2ELi2ELi4ELi2ELb1EEENS1_21CollectiveEpilogueBwdISB_SC_SE_Li256ELb0ELb0ELi2EEENS1_19SingleTileSchedulerILb0ELb0ELb0ELi128EEEEEEEEEvNT_6ParamsE)
        /*0014*/ 	.short	0x0160
        /*0016*/ 	.short	0x0270


	//----- nvinfo : EIATTR_CBANK_PARAM_SIZE
	.align		4
.L_350:
        /*0018*/ 	.byte	0x03, 0x19
        /*001a*/ 	.short	0x0270


	//----- nvinfo : EIATTR_KPARAM_INFO
	.align		4
        /*001c*/ 	.byte	0x04, 0x17
        /*001e*/ 	.short	(.L_352 - .L_351)
.L_351:
        /*0020*/ 	.word	0x00000000
        /*0024*/ 	.short	0x0000
        /*0026*/ 	.short	0x0000
        /*0028*/ 	.byte	0x00, 0xf0, 0xc1, 0x09


	//----- nvinfo : EIATTR_MAXREG_COUNT
	.align		4
.L_352:
        /*002c*/ 	.byte	0x03, 0x1b
        /*002e*/ 	.short	0x00ff


	//----- nvinfo : EIATTR_NUM_BARRIERS
	.align		4
        /*0030*/ 	.byte	0x02, 0x4c
        /*0032*/ 	.byte	0x02
	.zero		1


	//----- nvinfo : EIATTR_ANNOTATIONS
	.align		4
        /*0034*/ 	.byte	0x04, 0x55
        /*0036*/ 	.short	(.L_354 - .L_353)


	//   ....[0]....
.L_353:
        /*0038*/ 	.word	0x00000001
        /*003c*/ 	.byte	0xe0, 0x01, 0x00, 0x00, 0x01, 0x00, 0x00, 0x00, 0x40, 0x03, 0x00, 0x00, 0x01, 0x00, 0x00, 0x00
        /* <DEDUP_REMOVED lines=20> */
        /*018c*/ 	.byte	0xc0, 0x5b, 0x00, 0x00, 0x01, 0x00, 0x00, 0x00, 0xf0, 0x5b, 0x00, 0x00


	//----- nvinfo : EIATTR_MERCURY_ISA_VERSION
	.align		4
.L_354:
        /*0198*/ 	.byte	0x03, 0x5f
        /*019a*/ 	.short	0x0000


	//----- nvinfo : EIATTR_EXIT_INSTR_OFFSETS
	.align		4
        /*019c*/ 	.byte	0x04, 0x1c
        /*019e*/ 	.short	(.L_356 - .L_355)


	//   ....[0]....
.L_355:
        /*01a0*/ 	.word	0x00000040


	//   ....[1]....
        /*01a4*/ 	.word	0x00006d80


	//   ....[2]....
        /*01a8*/ 	.word	0x00006e70


	//   ....[3]....
        /*01ac*/ 	.word	0x00006e90


	//----- nvinfo : EIATTR_CTAIDZ_USED
	.align		4
.L_356:
        /*01b0*/ 	.byte	0x01, 0x04
	.zero		2


	//----- nvinfo : EIATTR_MAX_THREADS
	.align		4
        /*01b4*/ 	.byte	0x04, 0x05
        /*01b6*/ 	.short	(.L_358 - .L_357)
.L_357:
        /*01b8*/ 	.word	0x00000100
        /*01bc*/ 	.word	0x00000001
        /*01c0*/ 	.word	0x00000001


	//----- nvinfo : EIATTR_CRS_STACK_SIZE
	.align		4
.L_358:
        /*01c4*/ 	.byte	0x04, 0x1e
        /*01c6*/ 	.short	(.L_360 - .L_359)
.L_359:
        /*01c8*/ 	.word	0x00000000
.L_360:


//--------------------- .nv.info._ZN7cutlass13device_kernelIN5flash19enable_sm80_to_sm89INS1_16FlashAttnBwdSm80INS1_25CollectiveMainloopBwdSm80ILi2ELi1EN4cute5tupleIJNS5_1CILi64EEENS7_ILi128EEENS7_ILi96EEEEEENS_10bfloat16_tEfNS_4arch4Sm80ELb0ELb0ELb1ELb0ELb1ELb0ELb0ELb0ELi2ELi2ELi4ELi2ELb1EEENS1_21CollectiveEpilogueBwdISB_SC_SE_Li256ELb0ELb0ELi2EEENS1_19SingleTileSchedulerILb0ELb0ELb0ELi128EEEEEEEEEvNT_6ParamsE --------------------------
	.section	.nv.info._ZN7cutlass13device_kernelIN5flash19enable_sm80_to_sm89INS1_16FlashAttnBwdSm80INS1_25CollectiveMainloopBwdSm80ILi2ELi1EN4cute5tupleIJNS5_1CILi64EEENS7_ILi128EEENS7_ILi96EEEEEENS_10bfloat16_tEfNS_4arch4Sm80ELb0ELb0ELb1ELb0ELb1ELb0ELb0ELb0ELi2ELi2ELi4ELi2ELb1EEENS1_21CollectiveEpilogueBwdISB_SC_SE_Li256ELb0ELb0ELi2EEENS1_19SingleTileSchedulerILb0ELb0ELb0ELi128EEEEEEEEEvNT_6ParamsE,"",@"SHT_CUDA_INFO"
	.sectionflags	@""
	.align	4


	//----- nvinfo : EIATTR_CUDA_API_VERSION
	.align		4
        /*0000*/ 	.byte	0x04, 0x37
        /*0002*/ 	.short	(.L_362 - .L_361)
.L_361:
        /*0004*/ 	.word	0x00000082


	//----- nvinfo : EIATTR_SW2861232_WAR
	.align		4
.L_362:
        /*0008*/ 	.byte	0x01, 0x35
	.zero		2


	//----- nvinfo : EIATTR_PARAM_CBANK
	.align		4
        /*000c*/ 	.byte	0x04, 0x0a
        /*000e*/ 	.short	(.L_364 - .L_363)
	.align		4
.L_363:
        /*0010*/ 	.word	index@(.nv.constant0._ZN7cutlass13device_kernelIN5flash19enable_sm80_to_sm89INS1_16FlashAttnBwdSm80INS1_25CollectiveMainloopBwdSm80ILi2ELi1EN4cute5tupleIJNS5_1CILi64EEENS7_ILi128EEENS7_ILi96EEEEEENS_10bfloat16_tEfNS_4arch4Sm80ELb0ELb0ELb1ELb0ELb1ELb0ELb0ELb0ELi2ELi2ELi4ELi2ELb1EEENS1_21CollectiveEpilogueBwdISB_SC_SE_Li256ELb0ELb0ELi2EEENS1_19SingleTileSchedulerILb0ELb0ELb0ELi128EEEEEEEEEvNT_6ParamsE)
        /*0014*/ 	.short	0x0160
        /*0016*/ 	.short	0x0270


	//----- nvinfo : EIATTR_CBANK_PARAM_SIZE
	.align		4
.L_364:
        /*0018*/ 	.byte	0x03, 0x19
        /*001a*/ 	.short	0x0270


	//----- nvinfo : EIATTR_KPARAM_INFO
	.align		4
        /*001c*/ 	.byte	0x04, 0x17
        /*001e*/ 	.short	(.L_366 - .L_365)
.L_365:
        /*0020*/ 	.word	0x00000000
        /*0024*/ 	.short	0x0000
        /*0026*/ 	.short	0x0000
        /*0028*/ 	.byte	0x00, 0xf0, 0xc1, 0x09


	//----- nvinfo : EIATTR_MAXREG_COUNT
	.align		4
.L_366:
        /*002c*/ 	.byte	0x03, 0x1b
        /*002e*/ 	.short	0x00ff


	//----- nvinfo : EIATTR_NUM_BARRIERS
	.align		4
        /*0030*/ 	.byte	0x02, 0x4c
        /*0032*/ 	.byte	0x02
	.zero		1


	//----- nvinfo : EIATTR_ANNOTATIONS
	.align		4
        /*0034*/ 	.byte	0x04, 0x55
        /*0036*/ 	.short	(.L_368 - .L_367)


	//   ....[0]....
.L_367:
        /* <DEDUP_REMOVED lines=23> */


	//----- nvinfo : EIATTR_MERCURY_ISA_VERSION
	.align		4
.L_368:
        /*0198*/ 	.byte	0x03, 0x5f
        /*019a*/ 	.short	0x0000


	//----- nvinfo : EIATTR_EXIT_INSTR_OFFSETS
	.align		4
        /*019c*/ 	.byte	0x04, 0x1c
        /*019e*/ 	.short	(.L_370 - .L_369)


	//   ....[0]....
.L_369:
        /*01a0*/ 	.word	0x00000040


	//   ....[1]....
        /*01a4*/ 	.word	0x00006d80


	//   ....[2]....
        /*01a8*/ 	.word	0x00006e70


	//   ....[3]....
        /*01ac*/ 	.word	0x00006e90


	//----- nvinfo : EIATTR_CTAIDZ_USED
	.align		4
.L_370:
        /*01b0*/ 	.byte	0x01, 0x04
	.zero		2


	//----- nvinfo : EIATTR_MAX_THREADS
	.align		4
        /*01b4*/ 	.byte	0x04, 0x05
        /*01b6*/ 	.short	(.L_372 - .L_371)
.L_371:
        /*01b8*/ 	.word	0x00000100
        /*01bc*/ 	.word	0x00000001
        /*01c0*/ 	.word	0x00000001


	//----- nvinfo : EIATTR_CRS_STACK_SIZE
	.align		4
.L_372:
        /*01c4*/ 	.byte	0x04, 0x1e
        /*01c6*/ 	.short	(.L_374 - .L_373)
.L_373:
        /*01c8*/ 	.word	0x00000000
.L_374:


//--------------------- .nv.info._ZN7cutlass13device_kernelIN5flash19enable_sm80_to_sm89INS1_16FlashAttnBwdSm80INS1_25CollectiveMainloopBwdSm80ILi2ELi1EN4cute5tupleIJNS5_1CILi64EEENS7_ILi128EEENS7_ILi96EEEEEENS_10bfloat16_tEfNS_4arch4Sm80ELb0ELb0ELb1ELb0ELb0ELb0ELb0ELb0ELi2ELi2ELi4ELi2ELb1EEENS1_24CollectiveEpilogueBwdGQAISB_fSE_Li256ELb0ELb0EEENS1_19SingleTileSchedulerILb0ELb0ELb0ELi128EEEEEEEEEvNT_6ParamsE --------------------------
	.section	.nv.info._ZN7cutlass13device_kernelIN5flash19enable_sm80_to_sm89INS1_16FlashAttnBwdSm80INS1_25CollectiveMainloopBwdSm80ILi2ELi1EN4cute5tupleIJNS5_1CILi64EEENS7_ILi128EEENS7_ILi96EEEEEENS_10bfloat16_tEfNS_4arch4Sm80ELb0ELb0ELb1ELb0ELb0ELb0ELb0ELb0ELi2ELi2ELi4ELi2ELb1EEENS1_24CollectiveEpilogueBwdGQAISB_fSE_Li256ELb0ELb0EEENS1_19SingleTileSchedulerILb0ELb0ELb0ELi128EEEEEEEEEvNT_6ParamsE,"",@"SHT_CUDA_INFO"
	.sectionflags	@""
	.align	4


	//----- nvinfo : EIATTR_CUDA_API_VERSION
	.align		4
        /*0000*/ 	.byte	0x04, 0x37
        /*0002*/ 	.short	(.L_376 - .L_375)
.L_375:
        /*0004*/ 	.word	0x00000082


	//----- nvinfo : EIATTR_SW2861232_WAR
	.align		4
.L_376:
        /*0008*/ 	.byte	0x01, 0x35
	.zero		2


	//----- nvinfo : EIATTR_PARAM_CBANK
	.align		4
        /*000c*/ 	.byte	0x04, 0x0a
        /*000e*/ 	.short	(.L_378 - .L_377)
	.align		4
.L_377:
        /*0010*/ 	.word	index@(.nv.constant0._ZN7cutlass13device_kernelIN5flash19enable_sm80_to_sm89INS1_16FlashAttnBwdSm80INS1_25CollectiveMainloopBwdSm80ILi2ELi1EN4cute5tupleIJNS5_1CILi64EEENS7_ILi128EEENS7_ILi96EEEEEENS_10bfloat16_tEfNS_4arch4Sm80ELb0ELb0ELb1ELb0ELb0ELb0ELb0ELb0ELi2ELi2ELi4ELi2ELb1EEENS1_24CollectiveEpilogueBwdGQAISB_fSE_Li256ELb0ELb0EEENS1_19SingleTileSchedulerILb0ELb0ELb0ELi128EEEEEEEEEvNT_6ParamsE)
        /*0014*/ 	.short	0x0160
        /*0016*/ 	.short	0x0278


	//----- nvinfo : EIATTR_CBANK_PARAM_SIZE
	.align		4
.L_378:
        /*0018*/ 	.byte	0x03, 0x19
        /*001a*/ 	.short	0x0278


	//----- nvinfo : EIATTR_KPARAM_INFO
	.align		4
        /*001c*/ 	.byte	0x04, 0x17
        /*001e*/ 	.short	(.L_380 - .L_379)
.L_379:
        /*0020*/ 	.word	0x00000000
        /*0024*/ 	.short	0x0000
        /*0026*/ 	.short	0x0000
        /*0028*/ 	.byte	0x00, 0xf0, 0xe1, 0x09


	//----- nvinfo : EIATTR_MAXREG_COUNT
	.align		4
.L_380:
        /*002c*/ 	.byte	0x03, 0x1b
        /*002e*/ 	.short	0x00ff


	//----- nvinfo : EIATTR_NUM_BARRIERS
	.align		4
        /*0030*/ 	.byte	0x02, 0x4c
        /*0032*/ 	.byte	0x02
	.zero		1


	//----- nvinfo : EIATTR_ANNOTATIONS
	.align		4
        /*0034*/ 	.byte	0x04, 0x55
        /*0036*/ 	.short	(.L_382 - .L_381)


	//   ....[0]....
.L_381:
        /* <DEDUP_REMOVED lines=19> */
        /*015c*/ 	.byte	0xa0, 0x5a, 0x00, 0x00


	//----- nvinfo : EIATTR_MERCURY_ISA_VERSION
	.align		4
.L_382:
        /*0160*/ 	.byte	0x03, 0x5f
        /*0162*/ 	.short	0x0000


	//----- nvinfo : EIATTR_EXIT_INSTR_OFFSETS
	.align		4
        /*0164*/ 	.byte	0x04, 0x1c
        /*0166*/ 	.short	(.L_384 - .L_383)


	//   ....[0]....
.L_383:
        /*0168*/ 	.word	0x00000040


	//   ....[1]....
        /*016c*/ 	.word	0x00006650


	//----- nvinfo : EIATTR_CTAIDZ_USED
	.align		4
.L_384:
        /*0170*/ 	.byte	0x01, 0x04
	.zero		2


	//----- nvinfo : EIATTR_MAX_THREADS
	.align		4
        /*0174*/ 	.byte	0x04, 0x05
        /*0176*/ 	.short	(.L_386 - .L_385)
.L_385:
        /*0178*/ 	.word	0x00000100
        /*017c*/ 	.word	0x00000001
        /*0180*/ 	.word	0x00000001
.L_386:


//--------------------- .nv.info._ZN7cutlass13device_kernelIN5flash19enable_sm80_to_sm89INS1_16FlashAttnBwdSm80INS1_25CollectiveMainloopBwdSm80ILi2ELi1EN4cute5tupleIJNS5_1CILi64EEENS7_ILi128EEENS7_ILi96EEEEEENS_10bfloat16_tEfNS_4arch4Sm80ELb0ELb0ELb1ELb0ELb1ELb0ELb0ELb0ELi2ELi2ELi4ELi2ELb1EEENS1_24CollectiveEpilogueBwdGQAISB_fSE_Li256ELb0ELb1EEENS1_19SingleTileSchedulerILb0ELb0ELb0ELi128EEEEEEEEEvNT_6ParamsE --------------------------
	.section	.nv.info._ZN7cutlass13device_kernelIN5flash19enable_sm80_to_sm89INS1_16FlashAttnBwdSm80INS1_25CollectiveMainloopBwdSm80ILi2ELi1EN4cute5tupleIJNS5_1CILi64EEENS7_ILi128EEENS7_ILi96EEEEEENS_10bfloat16_tEfNS_4arch4Sm80ELb0ELb0ELb1ELb0ELb1ELb0ELb0ELb0ELi2ELi2ELi4ELi2ELb1EEENS1_24CollectiveEpilogueBwdGQAISB_fSE_Li256ELb0ELb1EEENS1_19SingleTileSchedulerILb0ELb0ELb0ELi128EEEEEEEEEvNT_6ParamsE,"",@"SHT_CUDA_INFO"
	.sectionflags	@""
	.align	4


	//----- nvinfo : EIATTR_CUDA_API_VERSION
	.align		4
        /*0000*/ 	.byte	0x04, 0x37
        /*0002*/ 	.short	(.L_388 - .L_387)
.L_387:
        /*0004*/ 	.word	0x00000082


	//----- nvinfo : EIATTR_SW2861232_WAR
	.align		4
.L_388:
        /*0008*/ 	.byte	0x01, 0x35
	.zero		2


	//----- nvinfo : EIATTR_PARAM_CBANK
	.align		4
        /*000c*/ 	.byte	0x04, 0x0a
        /*000e*/ 	.short	(.L_390 - .L_389)
	.align		4
.L_389:
        /*0010*/ 	.word	index@(.nv.constant0._ZN7cutlass13device_kernelIN5flash19enable_sm80_to_sm89INS1_16FlashAttnBwdSm80INS1_25CollectiveMainloopBwdSm80ILi2ELi1EN4cute5tupleIJNS5_1CILi64EEENS7_ILi128EEENS7_ILi96EEEEEENS_10bfloat16_tEfNS_4arch4Sm80ELb0ELb0ELb1ELb0ELb1ELb0ELb0ELb0ELi2ELi2ELi4ELi2ELb1EEENS1_24CollectiveEpilogueBwdGQAISB_fSE_Li256ELb0ELb1EEENS1_19SingleTileSchedulerILb0ELb0ELb0ELi128EEEEEEEEEvNT_6ParamsE)
        /*0014*/ 	.short	0x0160
        /*0016*/ 	.short	0x0278


	//----- nvinfo : EIATTR_CBANK_PARAM_SIZE
	.align		4
.L_390:
        /*0018*/ 	.byte	0x03, 0x19
        /*001a*/ 	.short	0x0278


	//----- nvinfo : EIATTR_KPARAM_INFO
	.align		4
        /*001c*/ 	.byte	0x04, 0x17
        /*001e*/ 	.short	(.L_392 - .L_391)
.L_391:
        /*0020*/ 	.word	0x00000000
        /*0024*/ 	.short	0x0000
        /*0026*/ 	.short	0x0000
        /*0028*/ 	.byte	0x00, 0xf0, 0xe1, 0x09


	//----- nvinfo : EIATTR_MAXREG_COUNT
	.align		4
.L_392:
        /*002c*/ 	.byte	0x03, 0x1b
        /*002e*/ 	.short	0x00ff


	//----- nvinfo : EIATTR_NUM_BARRIERS
	.align		4
        /*0030*/ 	.byte	0x02, 0x4c
        /*0032*/ 	.byte	0x02
	.zero		1


	//----- nvinfo : EIATTR_ANNOTATIONS
	.align		4
        /*0034*/ 	.byte	0x04, 0x55
        /*0036*/ 	.short	(.L_394 - .L_393)


	//   ....[0]....
.L_393:
        /* <DEDUP_REMOVED lines=20> */


	//----- nvinfo : EIATTR_MERCURY_ISA_VERSION
	.align		4
.L_394:
        /*0168*/ 	.byte	0x03, 0x5f
        /*016a*/ 	.short	0x0000


	//----- nvinfo : EIATTR_COOP_GROUP_MASK_REGIDS
	.align		4
        /*016c*/ 	.byte	0x04, 0x29
        /*016e*/ 	.short	(.L_396 - .L_395)


	//   ....[0]....
.L_395:
        /*0170*/ 	.word	0xffffffff


	//   ....[1]....
        /*0174*/ 	.word	0xffffffff


	//   ....[2]....
        /*0178*/ 	.word	0xffffffff


	//   ....[3]....
        /*017c*/ 	.word	0xffffffff


	//   ....[4]....
        /*0180*/ 	.word	0xffffffff


	//   ....[5]....
        /*0184*/ 	.word	0xffffffff


	//   ....[6]....
        /*0188*/ 	.word	0xffffffff


	//   ....[7]....
        /*018c*/ 	.word	0xffffffff


	//----- nvinfo : EIATTR_COOP_GROUP_INSTR_OFFSETS
	.align		4
.L_396:
        /*0190*/ 	.byte	0x04, 0x28
        /*0192*/ 	.short	(.L_398 - .L_397)


	//   ....[0]....
.L_397:
        /*0194*/ 	.word	0x00006090


	//   ....[1]....
        /*0198*/ 	.word	0x000060e0


	//   ....[2]....
        /*019c*/ 	.word	0x00006510


	//   ....[3]....
        /*01a0*/ 	.word	0x00006520


	//   ....[4]....
        /*01a4*/ 	.word	0x000066e0


	//   ....[5]....
        /*01a8*/ 	.word	0x000067d0


	//   ....[6]....
        /*01ac*/ 	.word	0x00006b00


	//   ....[7]....
        /*01b0*/ 	.word	0x00006b10


	//----- nvinfo : EIATTR_EXIT_INSTR_OFFSETS
	.align		4
.L_398:
        /*01b4*/ 	.byte	0x04, 0x1c
        /*01b6*/ 	.short	(.L_400 - .L_399)


	//   ....[0]....
.L_399:
        /*01b8*/ 	.word	0x00000040


	//   ....[1]....
        /*01bc*/ 	.word	0x00006b20


	//   ....[2]....
        /*01c0*/ 	.word	0x00006bc0


	//----- nvinfo : EIATTR_CTAIDZ_USED
	.align		4
.L_400:
        /*01c4*/ 	.byte	0x01, 0x04
	.zero		2


	//----- nvinfo : EIATTR_MAX_THREADS
	.align		4
        /*01c8*/ 	.byte	0x04, 0x05
        /*01ca*/ 	.short	(.L_402 - .L_401)
.L_401:
        /*01cc*/ 	.word	0x00000100
        /*01d0*/ 	.word	0x00000001
        /*01d4*/ 	.word	0x00000001


	//----- nvinfo : EIATTR_CRS_STACK_SIZE
	.align		4
.L_402:
        /*01d8*/ 	.byte	0x04, 0x1e
        /*01da*/ 	.short	(.L_404 - .L_403)
.L_403:
        /*01dc*/ 	.word	0x00000000
.L_404:


//--------------------- .nv.info._ZN7cutlass13device_kernelIN5flash19enable_sm80_to_sm89INS1_16FlashAttnBwdSm80INS1_25CollectiveMainloopBwdSm80ILi2ELi1EN4cute5tupleIJNS5_1CILi64EEENS7_ILi128EEENS7_ILi96EEEEEENS_10bfloat16_tEfNS_4arch4Sm80ELb0ELb0ELb1ELb1ELb0ELb0ELb0ELb0ELi2ELi2ELi4ELi2ELb1EEENS1_21CollectiveEpilogueBwdISB_SC_SE_Li256ELb1ELb0ELi2EEENS1_19SingleTileSchedulerILb1ELb0ELb0ELi128EEEEEEEEEvNT_6ParamsE --------------------------
	.section	.nv.info._ZN7cutlass13device_kernelIN5flash19enable_sm80_to_sm89INS1_16FlashAttnBwdSm80INS1_25CollectiveMainloopBwdSm80ILi2ELi1EN4cute5tupleIJNS5_1CILi64EEENS7_ILi128EEENS7_ILi96EEEEEENS_10bfloat16_tEfNS_4arch4Sm80ELb0ELb0ELb1ELb1ELb0ELb0ELb0ELb0ELi2ELi2ELi4ELi2ELb1EEENS1_21CollectiveEpilogueBwdISB_SC_SE_Li256ELb1ELb0ELi2EEENS1_19SingleTileSchedulerILb1ELb0ELb0ELi128EEEEEEEEEvNT_6ParamsE,"",@"SHT_CUDA_INFO"
	.sectionflags	@""
	.align	4


	//----- nvinfo : EIATTR_CUDA_API_VERSION
	.align		4
        /*0000*/ 	.byte	0x04, 0x37
        /*0002*/ 	.short	(.L_406 - .L_405)
.L_405:
        /*0004*/ 	.word	0x00000082


	//----- nvinfo : EIATTR_SW2861232_WAR
	.align		4
.L_406:
        /*0008*/ 	.byte	0x01, 0x35
	.zero		2


	//----- nvinfo : EIATTR_PARAM_CBANK
	.align		4
        /*000c*/ 	.byte	0x04, 0x0a
        /*000e*/ 	.short	(.L_408 - .L_407)
	.align		4
.L_407:
        /*0010*/ 	.word	index@(.nv.constant0._ZN7cutlass13device_kernelIN5flash19enable_sm80_to_sm89INS1_16FlashAttnBwdSm80INS1_25CollectiveMainloopBwdSm80ILi2ELi1EN4cute5tupleIJNS5_1CILi64EEENS7_ILi128EEENS7_ILi96EEEEEENS_10bfloat16_tEfNS_4arch4Sm80ELb0ELb0ELb1ELb1ELb0ELb0ELb0ELb0ELi2ELi2ELi4ELi2ELb1EEENS1_21CollectiveEpilogueBwdISB_SC_SE_Li256ELb1ELb0ELi2EEENS1_19SingleTileSchedulerILb1ELb0ELb0ELi128EEEEEEEEEvNT_6ParamsE)
        /*0014*/ 	.short	0x0160
        /*0016*/ 	.short	0x0270


	//----- nvinfo : EIATTR_CBANK_PARAM_SIZE
	.align		4
.L_408:
        /*0018*/ 	.byte	0x03, 0x19
        /*001a*/ 	.short	0x0270


	//----- nvinfo : EIATTR_KPARAM_INFO
	.align		4
        /*001c*/ 	.byte	0x04, 0x17
        /*001e*/ 	.short	(.L_410 - .L_409)
.L_409:
        /*0020*/ 	.word	0x00000000
        /*0024*/ 	.short	0x0000
        /*0026*/ 	.short	0x0000
        /*0028*/ 	.byte	0x00, 0xf0, 0xc1, 0x09


	//----- nvinfo : EIATTR_MAXREG_COUNT
	.align		4
.L_410:
        /*002c*/ 	.byte	0x03, 0x1b
        /*002e*/ 	.short	0x00ff


	//----- nvinfo : EIATTR_NUM_BARRIERS
	.align		4
        /*0030*/ 	.byte	0x02, 0x4c
        /*0032*/ 	.byte	0x02
	.zero		1


	//----- nvinfo : EIATTR_ANNOTATIONS
	.align		4
        /*0034*/ 	.byte	0x04, 0x55
        /*0036*/ 	.short	(.L_412 - .L_411)


	//   ....[0]....
.L_411:
        /* <DEDUP_REMOVED lines=19> */


	//----- nvinfo : EIATTR_MERCURY_ISA_VERSION
	.align		4
.L_412:
        /*0158*/ 	.byte	0x03, 0x5f
        /*015a*/ 	.short	0x0000


	//----- nvinfo : EIATTR_COOP_GROUP_MASK_REGIDS
	.align		4
        /*015c*/ 	.byte	0x04, 0x29
        /*015e*/ 	.short	(.L_414 - .L_413)


	//   ....[0]....
.L_413:
        /*0160*/ 	.word	0xffffffff


	//----- nvinfo : EIATTR_COOP_GROUP_INSTR_OFFSETS
	.align		4
.L_414:
        /*0164*/ 	.byte	0x04, 0x28
        /*0166*/ 	.short	(.L_416 - .L_415)


	//   ....[0]....
.L_415:
        /*0168*/ 	.word	0x000000a0


	//----- nvinfo : EIATTR_EXIT_INSTR_OFFSETS
	.align		4
.L_416:
        /*016c*/ 	.byte	0x04, 0x1c
        /*016e*/ 	.short	(.L_418 - .L_417)


	//   ....[0]....
.L_417:
        /*0170*/ 	.word	0x00000340


	//   ....[1]....
        /*0174*/ 	.word	0x00007260


	//   ....[2]....
        /*0178*/ 	.word	0x00007360


	//   ....[3]....
        /*017c*/ 	.word	0x00007380


	//   ....[4]....
        /*0180*/ 	.word	0x00007a50


	//   ....[5]....
        /*0184*/ 	.word	0x00007b40


	//   ....[6]....
        /*0188*/ 	.word	0x00007b60


	//----- nvinfo : EIATTR_CTAIDZ_USED
	.align		4
.L_418:
        /*018c*/ 	.byte	0x01, 0x04
	.zero		2


	//----- nvinfo : EIATTR_MAX_THREADS
	.align		4
        /*0190*/ 	.byte	0x04, 0x05
        /*0192*/ 	.short	(.L_420 - .L_419)
.L_419:
        /*0194*/ 	.word	0x00000100
        /*0198*/ 	.word	0x00000001
        /*019c*/ 	.word	0x00000001


	//----- nvinfo : EIATTR_CRS_STACK_SIZE
	.align		4
.L_420:
        /*01a0*/ 	.byte	0x04, 0x1e
        /*01a2*/ 	.short	(.L_422 - .L_421)
.L_421:
        /*01a4*/ 	.word	0x00000000
.L_422:


//--------------------- .nv.info._ZN7cutlass13device_kernelIN5flash19enable_sm80_to_sm89INS1_16FlashAttnBwdSm80INS1_25CollectiveMainloopBwdSm80ILi2ELi1EN4cute5tupleIJNS5_1CILi64EEENS7_ILi128EEENS7_ILi96EEEEEENS_10bfloat16_tEfNS_4arch4Sm80ELb0ELb0ELb1ELb1ELb1ELb0ELb0ELb0ELi2ELi2ELi4ELi2ELb1EEENS1_21CollectiveEpilogueBwdISB_SC_SE_Li256ELb1ELb0ELi2EEENS1_19SingleTileSchedulerILb1ELb0ELb0ELi128EEEEEEEEEvNT_6ParamsE --------------------------
	.section	.nv.info._ZN7cutlass13device_kernelIN5flash19enable_sm80_to_sm89INS1_16FlashAttnBwdSm80INS1_25CollectiveMainloopBwdSm80ILi2ELi1EN4cute5tupleIJNS5_1CILi64EEENS7_ILi128EEENS7_ILi96EEEEEENS_10bfloat16_tEfNS_4arch4Sm80ELb0ELb0ELb1ELb1ELb1ELb0ELb0ELb0ELi2ELi2ELi4ELi2ELb1EEENS1_21CollectiveEpilogueBwdISB_SC_SE_Li256ELb1ELb0ELi2EEENS1_19SingleTileSchedulerILb1ELb0ELb0ELi128EEEEEEEEEvNT_6ParamsE,"",@"SHT_CUDA_INFO"
	.sectionflags	@""
	.align	4


	//----- nvinfo : EIATTR_CUDA_API_VERSION
	.align		4
        /*0000*/ 	.byte	0x04, 0x37
        /*0002*/ 	.short	(.L_424 - .L_423)
.L_423:
        /*0004*/ 	.word	0x00000082


	//----- nvinfo : EIATTR_SW2861232_WAR
	.align		4
.L_424:
        /*0008*/ 	.byte	0x01, 0x35
	.zero		2


	//----- nvinfo : EIATTR_PARAM_CBANK
	.align		4
        /*000c*/ 	.byte	0x04, 0x0a
        /*000e*/ 	.short	(.L_426 - .L_425)
	.align		4
.L_425:
        /*0010*/ 	.word	index@(.nv.constant0._ZN7cutlass13device_kernelIN5flash19enable_sm80_to_sm89INS1_16FlashAttnBwdSm80INS1_25CollectiveMainloopBwdSm80ILi2ELi1EN4cute5tupleIJNS5_1CILi64EEENS7_ILi128EEENS7_ILi96EEEEEENS_10bfloat16_tEfNS_4arch4Sm80ELb0ELb0ELb1ELb1ELb1ELb0ELb0ELb0ELi2ELi2ELi4ELi2ELb1EEENS1_21CollectiveEpilogueBwdISB_SC_SE_Li256ELb1ELb0ELi2EEENS1_19SingleTileSchedulerILb1ELb0ELb0ELi128EEEEEEEEEvNT_6ParamsE)
        /*0014*/ 	.short	0x0160
        /*0016*/ 	.short	0x0270


	//----- nvinfo : EIATTR_CBANK_PARAM_SIZE
	.align		4
.L_426:
        /*0018*/ 	.byte	0x03, 0x19
        /*001a*/ 	.short	0x0270


	//----- nvinfo : EIATTR_KPARAM_INFO
	.align		4
        /*001c*/ 	.byte	0x04, 0x17
        /*001e*/ 	.short	(.L_428 - .L_427)
.L_427:
        /*0020*/ 	.word	0x00000000
        /*0024*/ 	.short	0x0000
        /*0026*/ 	.short	0x0000
        /*0028*/ 	.byte	0x00, 0xf0, 0xc1, 0x09


	//----- nvinfo : EIATTR_MAXREG_COUNT
	.align		4
.L_428:
        /*002c*/ 	.byte	0x03, 0x1b
        /*002e*/ 	.short	0x00ff


	//----- nvinfo : EIATTR_NUM_BARRIERS
	.align		4
        /*0030*/ 	.byte	0x02, 0x4c
        /*0032*/ 	.byte	0x02
	.zero		1


	//----- nvinfo : EIATTR_ANNOTATIONS
	.align		4
        /*0034*/ 	.byte	0x04, 0x55
        /*0036*/ 	.short	(.L_430 - .L_429)


	//   ....[0]....
.L_429:
        /* <DEDUP_REMOVED lines=19> */


	//----- nvinfo : EIATTR_MERCURY_ISA_VERSION
	.align		4
.L_430:
        /*0158*/ 	.byte	0x03, 0x5f
        /*015a*/ 	.short	0x0000


	//----- nvinfo : EIATTR_COOP_GROUP_MASK_REGIDS
	.align		4
        /*015c*/ 	.byte	0x04, 0x29
        /*015e*/ 	.short	(.L_432 - .L_431)


	//   ....[0]....
.L_431:
        /*0160*/ 	.word	0xffffffff


	//----- nvinfo : EIATTR_COOP_GROUP_INSTR_OFFSETS
	.align		4
.L_432:
        /*0164*/ 	.byte	0x04, 0x28
        /*0166*/ 	.short	(.L_434 - .L_433)


	//   ....[0]....
.L_433:
        /*0168*/ 	.word	0x000000a0


	//----- nvinfo : EIATTR_EXIT_INSTR_OFFSETS
	.align		4
.L_434:
        /*016c*/ 	.byte	0x04, 0x1c
        /*016e*/ 	.short	(.L_436 - .L_435)


	//   ....[0]....
.L_435:
        /*0170*/ 	.word	0x00000340


	//   ....[1]....
        /*0174*/ 	.word	0x00007260


	//   ....[2]....
        /*0178*/ 	.word	0x00007360


	//   ....[3]....
        /*017c*/ 	.word	0x00007380


	//   ....[4]....
        /*0180*/ 	.word	0x00007a50


	//   ....[5]....
        /*0184*/ 	.word	0x00007b40


	//   ....[6]....
        /*0188*/ 	.word	0x00007b60


	//----- nvinfo : EIATTR_CTAIDZ_USED
	.align		4
.L_436:
        /*018c*/ 	.byte	0x01, 0x04
	.zero		2


	//----- nvinfo : EIATTR_MAX_THREADS
	.align		4
        /*0190*/ 	.byte	0x04, 0x05
        /*0192*/ 	.short	(.L_438 - .L_437)
.L_437:
        /*0194*/ 	.word	0x00000100
        /*0198*/ 	.word	0x00000001
        /*019c*/ 	.word	0x00000001


	//----- nvinfo : EIATTR_CRS_STACK_SIZE
	.align		4
.L_438:
        /*01a0*/ 	.byte	0x04, 0x1e
        /*01a2*/ 	.short	(.L_440 - .L_439)
.L_439:
        /*01a4*/ 	.word	0x00000000
.L_440:


//--------------------- .nv.info._ZN7cutlass13device_kernelIN5flash19enable_sm80_to_sm89INS1_16FlashAttnBwdSm80INS1_25CollectiveMainloopBwdSm80ILi2ELi1EN4cute5tupleIJNS5_1CILi64EEENS7_ILi128EEENS7_ILi96EEEEEENS_10bfloat16_tEfNS_4arch4Sm80ELb0ELb0ELb1ELb1ELb0ELb0ELb0ELb0ELi2ELi2ELi4ELi2ELb1EEENS1_24CollectiveEpilogueBwdGQAISB_fSE_Li256ELb1ELb0EEENS1_19SingleTileSchedulerILb1ELb0ELb0ELi128EEEEEEEEEvNT_6ParamsE --------------------------
	.section	.nv.info._ZN7cutlass13device_kernelIN5flash19enable_sm80_to_sm89INS1_16FlashAttnBwdSm80INS1_25CollectiveMainloopBwdSm80ILi2ELi1EN4cute5tupleIJNS5_1CILi64EEENS7_ILi128EEENS7_ILi96EEEEEENS_10bfloat16_tEfNS_4arch4Sm80ELb0ELb0ELb1ELb1ELb0ELb0ELb0ELb0ELi2ELi2ELi4ELi2ELb1EEENS1_24CollectiveEpilogueBwdGQAISB_fSE_Li256ELb1ELb0EEENS1_19SingleTileSchedulerILb1ELb0ELb0ELi128EEEEEEEEEvNT_6ParamsE,"",@"SHT_CUDA_INFO"
	.sectionflags	@""
	.align	4


	//----- nvinfo : EIATTR_CUDA_API_VERSION
	.align		4
        /*0000*/ 	.byte	0x04, 0x37
        /*0002*/ 	.short	(.L_442 - .L_441)
.L_441:
        /*0004*/ 	.word	0x00000082


	//----- nvinfo : EIATTR_SW2861232_WAR
	.align		4
.L_442:
        /*0008*/ 	.byte	0x01, 0x35
	.zero		2


	//----- nvinfo : EIATTR_PARAM_CBANK
	.align		4
        /*000c*/ 	.byte	0x04, 0x0a
        /*000e*/ 	.short	(.L_444 - .L_443)
	.align		4
.L_443:
        /*0010*/ 	.word	index@(.nv.constant0._ZN7cutlass13device_kernelIN5flash19enable_sm80_to_sm89INS1_16FlashAttnBwdSm80INS1_25CollectiveMainloopBwdSm80ILi2ELi1EN4cute5tupleIJNS5_1CILi64EEENS7_ILi128EEENS7_ILi96EEEEEENS_10bfloat16_tEfNS_4arch4Sm80ELb0ELb0ELb1ELb1ELb0ELb0ELb0ELb0ELi2ELi2ELi4ELi2ELb1EEENS1_24CollectiveEpilogueBwdGQAISB_fSE_Li256ELb1ELb0EEENS1_19SingleTileSchedulerILb1ELb0ELb0ELi128EEEEEEEEEvNT_6ParamsE)
        /*0014*/ 	.short	0x0160
        /*0016*/ 	.short	0x0278


	//----- nvinfo : EIATTR_CBANK_PARAM_SIZE
	.align		4
.L_444:
        /*0018*/ 	.byte	0x03, 0x19
        /*001a*/ 	.short	0x0278


	//----- nvinfo : EIATTR_KPARAM_INFO
	.align		4
        /*001c*/ 	.byte	0x04, 0x17
        /*001e*/ 	.short	(.L_446 - .L_445)
.L_445:
        /*0020*/ 	.word	0x00000000
        /*0024*/ 	.short	0x0000
        /*0026*/ 	.short	0x0000
        /*0028*/ 	.byte	0x00, 0xf0, 0xe1, 0x09


	//----- nvinfo : EIATTR_MAXREG_COUNT
	.align		4
.L_446:
        /*002c*/ 	.byte	0x03, 0x1b
        /*002e*/ 	.short	0x00ff


	//----- nvinfo : EIATTR_NUM_BARRIERS
	.align		4
        /*0030*/ 	.byte	0x02, 0x4c
        /*0032*/ 	.byte	0x02
	.zero		1


	//----- nvinfo : EIATTR_ANNOTATIONS
	.align		4
        /*0034*/ 	.byte	0x04, 0x55
        /*0036*/ 	.short	(.L_448 - .L_447)


	//   ....[0]....
.L_447:
        /* <DEDUP_REMOVED lines=19> */


	//----- nvinfo : EIATTR_MERCURY_ISA_VERSION
	.align		4
.L_448:
        /*0150*/ 	.byte	0x03, 0x5f
        /*0152*/ 	.short	0x0000


	//----- nvinfo : EIATTR_COOP_GROUP_MASK_REGIDS
	.align		4
        /*0154*/ 	.byte	0x04, 0x29
        /*0156*/ 	.short	(.L_450 - .L_449)


	//   ....[0]....
.L_449:
        /*0158*/ 	.word	0xffffffff


	//----- nvinfo : EIATTR_COOP_GROUP_INSTR_OFFSETS
	.align		4
.L_450:
        /*015c*/ 	.byte	0x04, 0x28
        /*015e*/ 	.short	(.L_452 - .L_451)


	//   ....[0]....
.L_451:
        /*0160*/ 	.word	0x000000a0


	//----- nvinfo : EIATTR_EXIT_INSTR_OFFSETS
	.align		4
.L_452:
        /*0164*/ 	.byte	0x04, 0x1c
        /*0166*/ 	.short	(.L_454 - .L_453)


	//   ....[0]....
.L_453:
        /*0168*/ 	.word	0x00000340


	//   ....[1]....
        /*016c*/ 	.word	0x000061b0


	//   ....[2]....
        /*0170*/ 	.word	0x00006af0


	//----- nvinfo : EIATTR_CTAIDZ_USED
	.align		4
.L_454:
        /*0174*/ 	.byte	0x01, 0x04
	.zero		2


	//----- nvinfo : EIATTR_MAX_THREADS
	.align		4
        /*0178*/ 	.byte	0x04, 0x05
        /*017a*/ 	.short	(.L_456 - .L_455)
.L_455:
        /*017c*/ 	.word	0x00000100
        /*0180*/ 	.word	0x00000001
        /*0184*/ 	.word	0x00000001
.L_456:


//--------------------- .nv.info._ZN7cutlass13device_kernelIN5flash19enable_sm80_to_sm89INS1_16FlashAttnBwdSm80INS1_25CollectiveMainloopBwdSm80ILi2ELi1EN4cute5tupleIJNS5_1CILi64EEENS7_ILi128EEENS7_ILi96EEEEEENS_10bfloat16_tEfNS_4arch4Sm80ELb0ELb0ELb1ELb1ELb1ELb0ELb0ELb0ELi2ELi2ELi4ELi2ELb1EEENS1_24CollectiveEpilogueBwdGQAISB_fSE_Li256ELb1ELb1EEENS1_19SingleTileSchedulerILb1ELb0ELb0ELi128EEEEEEEEEvNT_6ParamsE --------------------------
	.section	.nv.info._ZN7cutlass13device_kernelIN5flash19enable_sm80_to_sm89INS1_16FlashAttnBwdSm80INS1_25CollectiveMainloopBwdSm80ILi2ELi1EN4cute5tupleIJNS5_1CILi64EEENS7_ILi128EEENS7_ILi96EEEEEENS_10bfloat16_tEfNS_4arch4Sm80ELb0ELb0ELb1ELb1ELb1ELb0ELb0ELb0ELi2ELi2ELi4ELi2ELb1EEENS1_24CollectiveEpilogueBwdGQAISB_fSE_Li256ELb1ELb1EEENS1_19SingleTileSchedulerILb1ELb0ELb0ELi128EEEEEEEEEvNT_6ParamsE,"",@"SHT_CUDA_INFO"
	.sectionflags	@""
	.align	4


	//----- nvinfo : EIATTR_CUDA_API_VERSION
	.align		4
        /*0000*/ 	.byte	0x04, 0x37
        /*0002*/ 	.short	(.L_458 - .L_457)
.L_457:
        /*0004*/ 	.word	0x00000082


	//----- nvinfo : EIATTR_SW2861232_WAR
	.align		4
.L_458:
        /*0008*/ 	.byte	0x01, 0x35
	.zero		2


	//----- nvinfo : EIATTR_PARAM_CBANK
	.align		4
        /*000c*/ 	.byte	0x04, 0x0a
        /*000e*/ 	.short	(.L_460 - .L_459)
	.align		4
.L_459:
        /*0010*/ 	.word	index@(.nv.constant0._ZN7cutlass13device_kernelIN5flash19enable_sm80_to_sm89INS1_16FlashAttnBwdSm80INS1_25CollectiveMainloopBwdSm80ILi2ELi1EN4cute5tupleIJNS5_1CILi64EEENS7_ILi128EEENS7_ILi96EEEEEENS_10bfloat16_tEfNS_4arch4Sm80ELb0ELb0ELb1ELb1ELb1ELb0ELb0ELb0ELi2ELi2ELi4ELi2ELb1EEENS1_24CollectiveEpilogueBwdGQAISB_fSE_Li256ELb1ELb1EEENS1_19SingleTileSchedulerILb1ELb0ELb0ELi128EEEEEEEEEvNT_6ParamsE)
        /*0014*/ 	.short	0x0160
        /*0016*/ 	.short	0x0278


	//----- nvinfo : EIATTR_CBANK_PARAM_SIZE
	.align		4
.L_460:
        /*0018*/ 	.byte	0x03, 0x19
        /*001a*/ 	.short	0x0278


	//----- nvinfo : EIATTR_KPARAM_INFO
	.align		4
        /*001c*/ 	.byte	0x04, 0x17
        /*001e*/ 	.short	(.L_462 - .L_461)
.L_461:
        /*0020*/ 	.word	0x00000000
        /*0024*/ 	.short	0x0000
        /*0026*/ 	.short	0x0000
        /*0028*/ 	.byte	0x00, 0xf0, 0xe1, 0x09


	//----- nvinfo : EIATTR_MAXREG_COUNT
	.align		4
.L_462:
        /*002c*/ 	.byte	0x03, 0x1b
        /*002e*/ 	.short	0x00ff


	//----- nvinfo : EIATTR_NUM_BARRIERS
	.align		4
        /*0030*/ 	.byte	0x02, 0x4c
        /*0032*/ 	.byte	0x02
	.zero		1


	//----- nvinfo : EIATTR_ANNOTATIONS
	.align		4
        /*0034*/ 	.byte	0x04, 0x55
        /*0036*/ 	.short	(.L_464 - .L_463)


	//   ....[0]....
.L_463:
        /* <DEDUP_REMOVED lines=19> */


	//----- nvinfo : EIATTR_MERCURY_ISA_VERSION
	.align		4
.L_464:
        /*0150*/ 	.byte	0x03, 0x5f
        /*0152*/ 	.short	0x0000


	//----- nvinfo : EIATTR_COOP_GROUP_MASK_REGIDS
	.align		4
        /*0154*/ 	.byte	0x04, 0x29
        /*0156*/ 	.short	(.L_466 - .L_465)


	//   ....[0]....
.L_465:
        /*0158*/ 	.word	0xffffffff


	//   ....[1]....
        /*015c*/ 	.word	0xffffffff


	//   ....[2]....
        /*0160*/ 	.word	0xffffffff


	//   ....[3]....
        /*0164*/ 	.word	0xffffffff


	//   ....[4]....
        /*0168*/ 	.word	0xffffffff


	//   ....[5]....
        /*016c*/ 	.word	0xffffffff


	//   ....[6]....
        /*0170*/ 	.word	0xffffffff


	//   ....[7]....
        /*0174*/ 	.word	0xffffffff


	//   ....[8]....
        /*0178*/ 	.word	0xffffffff


	//----- nvinfo : EIATTR_COOP_GROUP_INSTR_OFFSETS
	.align		4
.L_466:
        /*017c*/ 	.byte	0x04, 0x28
        /*017e*/ 	.short	(.L_468 - .L_467)


	//   ....[0]....
.L_467:
        /*0180*/ 	.word	0x000000a0


	//   ....[1]....
        /*0184*/ 	.word	0x00006510


	//   ....[2]....
        /*0188*/ 	.word	0x00006540


	//   ....[3]....
        /*018c*/ 	.word	0x00006950


	//   ....[4]....
        /*0190*/ 	.word	0x00006960


	//   ....[5]....
        /*0194*/ 	.word	0x00006af0


	//   ....[6]....
        /*0198*/ 	.word	0x00006b40


	//   ....[7]....
        /*019c*/ 	.word	0x00006ef0


	//   ....[8]....
        /*01a0*/ 	.word	0x00006f00


	//----- nvinfo : EIATTR_EXIT_INSTR_OFFSETS
	.align		4
.L_468:
        /*01a4*/ 	.byte	0x04, 0x1c
        /*01a6*/ 	.short	(.L_470 - .L_469)


	//   ....[0]....
.L_469:
        /*01a8*/ 	.word	0x00000340


	//   ....[1]....
        /*01ac*/ 	.word	0x000061b0


	//   ....[2]....
        /*01b0*/ 	.word	0x00006f10


	//   ....[3]....
        /*01b4*/ 	.word	0x00006fb0


	//----- nvinfo : EIATTR_CTAIDZ_USED
	.align		4
.L_470:
        /*01b8*/ 	.byte	0x01, 0x04
	.zero		2


	//----- nvinfo : EIATTR_MAX_THREADS
	.align		4
        /*01bc*/ 	.byte	0x04, 0x05
        /*01be*/ 	.short	(.L_472 - .L_471)
.L_471:
        /*01c0*/ 	.word	0x00000100
        /*01c4*/ 	.word	0x00000001
        /*01c8*/ 	.word	0x00000001


	//----- nvinfo : EIATTR_CRS_STACK_SIZE
	.align		4
.L_472:
        /*01cc*/ 	.byte	0x04, 0x1e
        /*01ce*/ 	.short	(.L_474 - .L_473)
.L_473:
        /*01d0*/ 	.word	0x00000000
.L_474:


//--------------------- .nv.info._ZN7cutlass13device_kernelIN5flash19enable_sm80_to_sm89INS1_16FlashAttnBwdSm80INS1_25CollectiveMainloopBwdSm80ILi2ELi1EN4cute5tupleIJNS5_1CILi64EEENS7_ILi128EEENS7_ILi96EEEEEENS_10bfloat16_tEfNS_4arch4Sm80ELb0ELb1ELb1ELb0ELb0ELb0ELb0ELb0ELi2ELi2ELi4ELi2ELb1EEENS1_21CollectiveEpilogueBwdISB_SC_SE_Li256ELb0ELb0ELi2EEENS1_19SingleTileSchedulerILb0ELb0ELb0ELi128EEEEEEEEEvNT_6ParamsE --------------------------
	.section	.nv.info._ZN7cutlass13device_kernelIN5flash19enable_sm80_to_sm89INS1_16FlashAttnBwdSm80INS1_25CollectiveMainloopBwdSm80ILi2ELi1EN4cute5tupleIJNS5_1CILi64EEENS7_ILi128EEENS7_ILi96EEEEEENS_10bfloat16_tEfNS_4arch4Sm80ELb0ELb1ELb1ELb0ELb0ELb0ELb0ELb0ELi2ELi2ELi4ELi2ELb1EEENS1_21CollectiveEpilogueBwdISB_SC_SE_Li256ELb0ELb0ELi2EEENS1_19SingleTileSchedulerILb0ELb0ELb0ELi128EEEEEEEEEvNT_6ParamsE,"",@"SHT_CUDA_INFO"
	.sectionflags	@""
	.align	4


	//----- nvinfo : EIATTR_CUDA_API_VERSION
	.align		4
        /*0000*/ 	.byte	0x04, 0x37
        /*0002*/ 	.short	(.L_476 - .L_475)
.L_475:
        /*0004*/ 	.word	0x00000082


	//----- nvinfo : EIATTR_SW2861232_WAR
	.align		4
.L_476:
        /*0008*/ 	.byte	0x01, 0x35
	.zero		2


	//----- nvinfo : EIATTR_PARAM_CBANK
	.align		4
        /*000c*/ 	.byte	0x04, 0x0a
        /*000e*/ 	.short	(.L_478 - .L_477)
	.align		4
.L_477:
        /*0010*/ 	.word	index@(.nv.constant0._ZN7cutlass13device_kernelIN5flash19enable_sm80_to_sm89INS1_16FlashAttnBwdSm80INS1_25CollectiveMainloopBwdSm80ILi2ELi1EN4cute5tupleIJNS5_1CILi64EEENS7_ILi128EEENS7_ILi96EEEEEENS_10bfloat16_tEfNS_4arch4Sm80ELb0ELb1ELb1ELb0ELb0ELb0ELb0ELb0ELi2ELi2ELi4ELi2ELb1EEENS1_21CollectiveEpilogueBwdISB_SC_SE_Li256ELb0ELb0ELi2EEENS1_19SingleTileSchedulerILb0ELb0ELb0ELi128EEEEEEEEEvNT_6ParamsE)
        /*0014*/ 	.short	0x0160
        /*0016*/ 	.short	0x0270


	//----- nvinfo : EIATTR_CBANK_PARAM_SIZE
	.align		4
.L_478:
        /*0018*/ 	.byte	0x03, 0x19
        /*001a*/ 	.short	0x0270


	//----- nvinfo : EIATTR_KPARAM_INFO
	.align		4
        /*001c*/ 	.byte	0x04, 0x17
        /*001e*/ 	.short	(.L_480 - .L_479)
.L_479:
        /*0020*/ 	.word	0x00000000
        /*0024*/ 	.short	0x0000
        /*0026*/ 	.short	0x0000
        /*0028*/ 	.byte	0x00, 0xf0, 0xc1, 0x09


	//----- nvinfo : EIATTR_MAXREG_COUNT
	.align		4
.L_480:
        /*002c*/ 	.byte	0x03, 0x1b
        /*002e*/ 	.short	0x00ff


	//----- nvinfo : EIATTR_NUM_BARRIERS
	.align		4
        /*0030*/ 	.byte	0x02, 0x4c
        /*0032*/ 	.byte	0x02
	.zero		1


	//----- nvinfo : EIATTR_ANNOTATIONS
	.align		4
        /*0034*/ 	.byte	0x04, 0x55
        /*0036*/ 	.short	(.L_482 - .L_481)


	//   ....[0]....
.L_481:
        /* <DEDUP_REMOVED lines=43> */


	//----- nvinfo : EIATTR_MERCURY_ISA_VERSION
	.align		4
.L_482:
        /*02d0*/ 	.byte	0x03, 0x5f
        /*02d2*/ 	.short	0x0000


	//----- nvinfo : EIATTR_EXIT_INSTR_OFFSETS
	.align		4
        /*02d4*/ 	.byte	0x04, 0x1c
        /*02d6*/ 	.short	(.L_484 - .L_483)


	//   ....[0]....
.L_483:
        /*02d8*/ 	.word	0x00000040


	//   ....[1]....
        /*02dc*/ 	.word	0x00007fe0


	//   ....[2]....
        /*02e0*/ 	.word	0x000080e0


	//   ....[3]....
        /*02e4*/ 	.word	0x00008100


	//   ....[4]....
        /*02e8*/ 	.word	0x00008690


	//   ....[5]....
        /*02ec*/ 	.word	0x00008780


	//   ....[6]....
        /*02f0*/ 	.word	0x000087a0


	//----- nvinfo : EIATTR_CTAIDZ_USED
	.align		4
.L_484:
        /*02f4*/ 	.byte	0x01, 0x04
	.zero		2


	//----- nvinfo : EIATTR_MAX_THREADS
	.align		4
        /*02f8*/ 	.byte	0x04, 0x05
        /*02fa*/ 	.short	(.L_486 - .L_485)
.L_485:
        /*02fc*/ 	.word	0x00000100
        /*0300*/ 	.word	0x00000001
        /*0304*/ 	.word	0x00000001


	//----- nvinfo : EIATTR_CRS_STACK_SIZE
	.align		4
.L_486:
        /*0308*/ 	.byte	0x04, 0x1e
        /*030a*/ 	.short	(.L_488 - .L_487)
.L_487:
        /*030c*/ 	.word	0x00000000
.L_488:


//--------------------- .nv.info._ZN7cutlass13device_kernelIN5flash19enable_sm80_to_sm89INS1_16FlashAttnBwdSm80INS1_25CollectiveMainloopBwdSm80ILi2ELi1EN4cute5tupleIJNS5_1CILi64EEENS7_ILi128EEENS7_ILi96EEEEEENS_10bfloat16_tEfNS_4arch4Sm80ELb0ELb1ELb1ELb0ELb1ELb0ELb0ELb0ELi2ELi2ELi4ELi2ELb1EEENS1_21CollectiveEpilogueBwdISB_SC_SE_Li256ELb0ELb0ELi2EEENS1_19SingleTileSchedulerILb0ELb0ELb0ELi128EEEEEEEEEvNT_6ParamsE --------------------------
	.section	.nv.info._ZN7cutlass13device_kernelIN5flash19enable_sm80_to_sm89INS1_16FlashAttnBwdSm80INS1_25CollectiveMainloopBwdSm80ILi2ELi1EN4cute5tupleIJNS5_1CILi64EEENS7_ILi128EEENS7_ILi96EEEEEENS_10bfloat16_tEfNS_4arch4Sm80ELb0ELb1ELb1ELb0ELb1ELb0ELb0ELb0ELi2ELi2ELi4ELi2ELb1EEENS1_21CollectiveEpilogueBwdISB_SC_SE_Li256ELb0ELb0ELi2EEENS1_19SingleTileSchedulerILb0ELb0ELb0ELi128EEEEEEEEEvNT_6ParamsE,"",@"SHT_CUDA_INFO"
	.sectionflags	@""
	.align	4


	//----- nvinfo : EIATTR_CUDA_API_VERSION
	.align		4
        /*0000*/ 	.byte	0x04, 0x37
        /*0002*/ 	.short	(.L_490 - .L_489)
.L_489:
        /*0004*/ 	.word	0x00000082


	//----- nvinfo : EIATTR_SW2861232_WAR
	.align		4
.L_490:
        /*0008*/ 	.byte	0x01, 0x35
	.zero		2


	//----- nvinfo : EIATTR_PARAM_CBANK
	.align		4
        /*000c*/ 	.byte	0x04, 0x0a
        /*000e*/ 	.short	(.L_492 - .L_491)
	.align		4
.L_491:
        /*0010*/ 	.word	index@(.nv.constant0._ZN7cutlass13device_kernelIN5flash19enable_sm80_to_sm89INS1_16FlashAttnBwdSm80INS1_25CollectiveMainloopBwdSm80ILi2ELi1EN4cute5tupleIJNS5_1CILi64EEENS7_ILi128EEENS7_ILi96EEEEEENS_10bfloat16_tEfNS_4arch4Sm80ELb0ELb1ELb1ELb0ELb1ELb0ELb0ELb0ELi2ELi2ELi4ELi2ELb1EEENS1_21CollectiveEpilogueBwdISB_SC_SE_Li256ELb0ELb0ELi2EEENS1_19SingleTileSchedulerILb0ELb0ELb0ELi128EEEEEEEEEvNT_6ParamsE)
        /*0014*/ 	.short	0x0160
        /*0016*/ 	.short	0x0270


	//----- nvinfo : EIATTR_CBANK_PARAM_SIZE
	.align		4
.L_492:
        /*0018*/ 	.byte	0x03, 0x19
        /*001a*/ 	.short	0x0270


	//----- nvinfo : EIATTR_KPARAM_INFO
	.align		4
        /*001c*/ 	.byte	0x04, 0x17
        /*001e*/ 	.short	(.L_494 - .L_493)
.L_493:
        /*0020*/ 	.word	0x00000000
        /*0024*/ 	.short	0x0000
        /*0026*/ 	.short	0x0000
        /*0028*/ 	.byte	0x00, 0xf0, 0xc1, 0x09


	//----- nvinfo : EIATTR_MAXREG_COUNT
	.align		4
.L_494:
        /*002c*/ 	.byte	0x03, 0x1b
        /*002e*/ 	.short	0x00ff


	//----- nvinfo : EIATTR_NUM_BARRIERS
	.align		4
        /*0030*/ 	.byte	0x02, 0x4c
        /*0032*/ 	.byte	0x02
	.zero		1


	//----- nvinfo : EIATTR_ANNOTATIONS
	.align		4
        /*0034*/ 	.byte	0x04, 0x55
        /*0036*/ 	.short	(.L_496 - .L_495)


	//   ....[0]....
.L_495:
        /* <DEDUP_REMOVED lines=43> */


	//----- nvinfo : EIATTR_MERCURY_ISA_VERSION
	.align		4
.L_496:
        /*02d0*/ 	.byte	0x03, 0x5f
        /*02d2*/ 	.short	0x0000


	//----- nvinfo : EIATTR_EXIT_INSTR_OFFSETS
	.align		4
        /*02d4*/ 	.byte	0x04, 0x1c
        /*02d6*/ 	.short	(.L_498 - .L_497)


	//   ....[0]....
.L_497:
        /*02d8*/ 	.word	0x00000040


	//   ....[1]....
        /*02dc*/ 	.word	0x00007fe0


	//   ....[2]....
        /*02e0*/ 	.word	0x000080e0


	//   ....[3]....
        /*02e4*/ 	.word	0x00008100


	//   ....[4]....
        /*02e8*/ 	.word	0x00008690


	//   ....[5]....
        /*02ec*/ 	.word	0x00008780


	//   ....[6]....
        /*02f0*/ 	.word	0x000087a0


	//----- nvinfo : EIATTR_CTAIDZ_USED
	.align		4
.L_498:
        /*02f4*/ 	.byte	0x01, 0x04
	.zero		2


	//----- nvinfo : EIATTR_MAX_THREADS
	.align		4
        /*02f8*/ 	.byte	0x04, 0x05
        /*02fa*/ 	.short	(.L_500 - .L_499)
.L_499:
        /*02fc*/ 	.word	0x00000100
        /*0300*/ 	.word	0x00000001
        /*0304*/ 	.word	0x00000001


	//----- nvinfo : EIATTR_CRS_STACK_SIZE
	.align		4
.L_500:
        /*0308*/ 	.byte	0x04, 0x1e
        /*030a*/ 	.short	(.L_502 - .L_501)
.L_501:
        /*030c*/ 	.word	0x00000000
.L_502:


//--------------------- .nv.info._ZN7cutlass13device_kernelIN5flash19enable_sm80_to_sm89INS1_16FlashAttnBwdSm80INS1_25CollectiveMainloopBwdSm80ILi2ELi1EN4cute5tupleIJNS5_1CILi64EEENS7_ILi128EEENS7_ILi96EEEEEENS_10bfloat16_tEfNS_4arch4Sm80ELb0ELb1ELb1ELb0ELb0ELb0ELb0ELb0ELi2ELi2ELi4ELi2ELb1EEENS1_24CollectiveEpilogueBwdGQAISB_fSE_Li256ELb0ELb0EEENS1_19SingleTileSchedulerILb0ELb0ELb0ELi128EEEEEEEEEvNT_6ParamsE --------------------------
	.section	.nv.info._ZN7cutlass13device_kernelIN5flash19enable_sm80_to_sm89INS1_16FlashAttnBwdSm80INS1_25CollectiveMainloopBwdSm80ILi2ELi1EN4cute5tupleIJNS5_1CILi64EEENS7_ILi128EEENS7_ILi96EEEEEENS_10bfloat16_tEfNS_4arch4Sm80ELb0ELb1ELb1ELb0ELb0ELb0ELb0ELb0ELi2ELi2ELi4ELi2ELb1EEENS1_24CollectiveEpilogueBwdGQAISB_fSE_Li256ELb0ELb0EEENS1_19SingleTileSchedulerILb0ELb0ELb0ELi128EEEEEEEEEvNT_6ParamsE,"",@"SHT_CUDA_INFO"
	.sectionflags	@""
	.align	4


	//----- nvinfo : EIATTR_CUDA_API_VERSION
	.align		4
        /*0000*/ 	.byte	0x04, 0x37
        /*0002*/ 	.short	(.L_504 - .L_503)
.L_503:
        /*0004*/ 	.word	0x00000082


	//----- nvinfo : EIATTR_SW2861232_WAR
	.align		4
.L_504:
        /*0008*/ 	.byte	0x01, 0x35
	.zero		2


	//----- nvinfo : EIATTR_PARAM_CBANK
	.align		4
        /*000c*/ 	.byte	0x04, 0x0a
        /*000e*/ 	.short	(.L_506 - .L_505)
	.align		4
.L_505:
        /*0010*/ 	.word	index@(.nv.constant0._ZN7cutlass13device_kernelIN5flash19enable_sm80_to_sm89INS1_16FlashAttnBwdSm80INS1_25CollectiveMainloopBwdSm80ILi2ELi1EN4cute5tupleIJNS5_1CILi64EEENS7_ILi128EEENS7_ILi96EEEEEENS_10bfloat16_tEfNS_4arch4Sm80ELb0ELb1ELb1ELb0ELb0ELb0ELb0ELb0ELi2ELi2ELi4ELi2ELb1EEENS1_24CollectiveEpilogueBwdGQAISB_fSE_Li256ELb0ELb0EEENS1_19SingleTileSchedulerILb0ELb0ELb0ELi128EEEEEEEEEvNT_6ParamsE)
        /*0014*/ 	.short	0x0160
        /*0016*/ 	.short	0x0278


	//----- nvinfo : EIATTR_CBANK_PARAM_SIZE
	.align		4
.L_506:
        /*0018*/ 	.byte	0x03, 0x19
        /*001a*/ 	.short	0x0278


	//----- nvinfo : EIATTR_KPARAM_INFO
	.align		4
        /*001c*/ 	.byte	0x04, 0x17
        /*001e*/ 	.short	(.L_508 - .L_507)
.L_507:
        /*0020*/ 	.word	0x00000000
        /*0024*/ 	.short	0x0000
        /*0026*/ 	.short	0x0000
        /*0028*/ 	.byte	0x00, 0xf0, 0xe1, 0x09


	//----- nvinfo : EIATTR_MAXREG_COUNT
	.align		4
.L_508:
        /*002c*/ 	.byte	0x03, 0x1b
        /*002e*/ 	.short	0x00ff


	//----- nvinfo : EIATTR_NUM_BARRIERS
	.align		4
        /*0030*/ 	.byte	0x02, 0x4c
        /*0032*/ 	.byte	0x02
	.zero		1


	//----- nvinfo : EIATTR_ANNOTATIONS
	.align		4
        /*0034*/ 	.byte	0x04, 0x55
        /*0036*/ 	.short	(.L_510 - .L_509)


	//   ....[0]....
.L_509:
        /* <DEDUP_REMOVED lines=35> */


	//----- nvinfo : EIATTR_MERCURY_ISA_VERSION
	.align		4
.L_510:
        /*0250*/ 	.byte	0x03, 0x5f
        /*0252*/ 	.short	0x0000


	//----- nvinfo : EIATTR_EXIT_INSTR_OFFSETS
	.align		4
        /*0254*/ 	.byte	0x04, 0x1c
        /*0256*/ 	.short	(.L_512 - .L_511)


	//   ....[0]....
.L_511:
        /*0258*/ 	.word	0x00000040


	//   ....[1]....
        /*025c*/ 	.word	0x00006f20


	//   ....[2]....
        /*0260*/ 	.word	0x00007750


	//----- nvinfo : EIATTR_CTAIDZ_USED
	.align		4
.L_512:
        /*0264*/ 	.byte	0x01, 0x04
	.zero		2


	//----- nvinfo : EIATTR_MAX_THREADS
	.align		4
        /*0268*/ 	.byte	0x04, 0x05
        /*026a*/ 	.short	(.L_514 - .L_513)
.L_513:
        /*026c*/ 	.word	0x00000100
        /*0270*/ 	.word	0x00000001
        /*0274*/ 	.word	0x00000001


	//----- nvinfo : EIATTR_CRS_STACK_SIZE
	.align		4
.L_514:
        /*0278*/ 	.byte	0x04, 0x1e
        /*027a*/ 	.short	(.L_516 - .L_515)
.L_515:
        /*027c*/ 	.word	0x00000000
.L_516:


//--------------------- .nv.info._ZN7cutlass13device_kernelIN5flash19enable_sm80_to_sm89INS1_16FlashAttnBwdSm80INS1_25CollectiveMainloopBwdSm80ILi2ELi1EN4cute5tupleIJNS5_1CILi64EEENS7_ILi128EEENS7_ILi96EEEEEENS_10bfloat16_tEfNS_4arch4Sm80ELb0ELb1ELb1ELb0ELb1ELb0ELb0ELb0ELi2ELi2ELi4ELi2ELb1EEENS1_24CollectiveEpilogueBwdGQAISB_fSE_Li256ELb0ELb1EEENS1_19SingleTileSchedulerILb0ELb0ELb0ELi128EEEEEEEEEvNT_6ParamsE --------------------------
	.section	.nv.info._ZN7cutlass13device_kernelIN5flash19enable_sm80_to_sm89INS1_16FlashAttnBwdSm80INS1_25CollectiveMainloopBwdSm80ILi2ELi1EN4cute5tupleIJNS5_1CILi64EEENS7_ILi128EEENS7_ILi96EEEEEENS_10bfloat16_tEfNS_4arch4Sm80ELb0ELb1ELb1ELb0ELb1ELb0ELb0ELb0ELi2ELi2ELi4ELi2ELb1EEENS1_24CollectiveEpilogueBwdGQAISB_fSE_Li256ELb0ELb1EEENS1_19SingleTileSchedulerILb0ELb0ELb0ELi128EEEEEEEEEvNT_6ParamsE,"",@"SHT_CUDA_INFO"
	.sectionflags	@""
	.align	4


	//----- nvinfo : EIATTR_CUDA_API_VERSION
	.align		4
        /*0000*/ 	.byte	0x04, 0x37
        /*0002*/ 	.short	(.L_518 - .L_517)
.L_517:
        /*0004*/ 	.word	0x00000082


	//----- nvinfo : EIATTR_SW2861232_WAR
	.align		4
.L_518:
        /*0008*/ 	.byte	0x01, 0x35
	.zero		2


	//----- nvinfo : EIATTR_PARAM_CBANK
	.align		4
        /*000c*/ 	.byte	0x04, 0x0a
        /*000e*/ 	.short	(.L_520 - .L_519)
	.align		4
.L_519:
        /*0010*/ 	.word	index@(.nv.constant0._ZN7cutlass13device_kernelIN5flash19enable_sm80_to_sm89INS1_16FlashAttnBwdSm80INS1_25CollectiveMainloopBwdSm80ILi2ELi1EN4cute5tupleIJNS5_1CILi64EEENS7_ILi128EEENS7_ILi96EEEEEENS_10bfloat16_tEfNS_4arch4Sm80ELb0ELb1ELb1ELb0ELb1ELb0ELb0ELb0ELi2ELi2ELi4ELi2ELb1EEENS1_24CollectiveEpilogueBwdGQAISB_fSE_Li256ELb0ELb1EEENS1_19SingleTileSchedulerILb0ELb0ELb0ELi128EEEEEEEEEvNT_6ParamsE)
        /*0014*/ 	.short	0x0160
        /*0016*/ 	.short	0x0278


	//----- nvinfo : EIATTR_CBANK_PARAM_SIZE
	.align		4
.L_520:
        /*0018*/ 	.byte	0x03, 0x19
        /*001a*/ 	.short	0x0278


	//----- nvinfo : EIATTR_KPARAM_INFO
	.align		4
        /*001c*/ 	.byte	0x04, 0x17
        /*001e*/ 	.short	(.L_522 - .L_521)
.L_521:
        /*0020*/ 	.word	0x00000000
        /*0024*/ 	.short	0x0000
        /*0026*/ 	.short	0x0000
        /*0028*/ 	.byte	0x00, 0xf0, 0xe1, 0x09


	//----- nvinfo : EIATTR_MAXREG_COUNT
	.align		4
.L_522:
        /*002c*/ 	.byte	0x03, 0x1b
        /*002e*/ 	.short	0x00ff


	//----- nvinfo : EIATTR_NUM_BARRIERS
	.align		4
        /*0030*/ 	.byte	0x02, 0x4c
        /*0032*/ 	.byte	0x02
	.zero		1


	//----- nvinfo : EIATTR_ANNOTATIONS
	.align		4
        /*0034*/ 	.byte	0x04, 0x55
        /*0036*/ 	.short	(.L_524 - .L_523)


	//   ....[0]....
.L_523:
        /* <DEDUP_REMOVED lines=40> */


	//----- nvinfo : EIATTR_MERCURY_ISA_VERSION
	.align		4
.L_524:
        /*02a0*/ 	.byte	0x03, 0x5f
        /*02a2*/ 	.short	0x0000


	//----- nvinfo : EIATTR_COOP_GROUP_MASK_REGIDS
	.align		4
        /*02a4*/ 	.byte	0x04, 0x29
        /*02a6*/ 	.short	(.L_526 - .L_525)


	//   ....[0]....
.L_525:
        /*02a8*/ 	.word	0xffffffff


	//   ....[1]....
        /*02ac*/ 	.word	0xffffffff


	//   ....[2]....
        /*02b0*/ 	.word	0xffffffff


	//   ....[3]....
        /*02b4*/ 	.word	0xffffffff


	//   ....[4]....
        /*02b8*/ 	.word	0xffffffff


	//   ....[5]....
        /*02bc*/ 	.word	0xffffffff


	//   ....[6]....
        /*02c0*/ 	.word	0xffffffff


	//   ....[7]....
        /*02c4*/ 	.word	0xffffffff


	//----- nvinfo : EIATTR_COOP_GROUP_INSTR_OFFSETS
	.align		4
.L_526:
        /*02c8*/ 	.byte	0x04, 0x28
        /*02ca*/ 	.short	(.L_528 - .L_527)


	//   ....[0]....
.L_527:
        /*02cc*/ 	.word	0x00007240


	//   ....[1]....
        /*02d0*/ 	.word	0x000072b0


	//   ....[2]....
        /*02d4*/ 	.word	0x00007670


	//   ....[3]....
        /*02d8*/ 	.word	0x00007680


	//   ....[4]....
        /*02dc*/ 	.word	0x00007810


	//   ....[5]....
        /*02e0*/ 	.word	0x00007860


	//   ....[6]....
        /*02e4*/ 	.word	0x00007c10


	//   ....[7]....
        /*02e8*/ 	.word	0x00007c20


	//----- nvinfo : EIATTR_EXIT_INSTR_OFFSETS
	.align		4
.L_528:
        /*02ec*/ 	.byte	0x04, 0x1c
        /*02ee*/ 	.short	(.L_530 - .L_529)


	//   ....[0]....
.L_529:
        /*02f0*/ 	.word	0x00000040


	//   ....[1]....
        /*02f4*/ 	.word	0x00006fd0


	//   ....[2]....
        /*02f8*/ 	.word	0x00007c30


	//   ....[3]....
        /*02fc*/ 	.word	0x00007cd0


	//----- nvinfo : EIATTR_CTAIDZ_USED
	.align		4
.L_530:
        /*0300*/ 	.byte	0x01, 0x04
	.zero		2


	//----- nvinfo : EIATTR_MAX_THREADS
	.align		4
        /*0304*/ 	.byte	0x04, 0x05
        /*0306*/ 	.short	(.L_532 - .L_531)
.L_531:
        /*0308*/ 	.word	0x00000100
        /*030c*/ 	.word	0x00000001
        /*0310*/ 	.word	0x00000001


	//----- nvinfo : EIATTR_CRS_STACK_SIZE
	.align		4
.L_532:
        /*0314*/ 	.byte	0x04, 0x1e
        /*0316*/ 	.short	(.L_534 - .L_533)
.L_533:
        /*0318*/ 	.word	0x00000000
.L_534:


//--------------------- .nv.info._ZN7cutlass13device_kernelIN5flash19enable_sm80_to_sm89INS1_16FlashAttnBwdSm80INS1_25CollectiveMainloopBwdSm80ILi2ELi1EN4cute5tupleIJNS5_1CILi64EEENS7_ILi128EEENS7_ILi96EEEEEENS_10bfloat16_tEfNS_4arch4Sm80ELb0ELb1ELb1ELb1ELb0ELb0ELb0ELb0ELi2ELi2ELi4ELi2ELb1EEENS1_21CollectiveEpilogueBwdISB_SC_SE_Li256ELb1ELb0ELi2EEENS1_19SingleTileSchedulerILb1ELb0ELb0ELi128EEEEEEEEEvNT_6ParamsE --------------------------
	.section	.nv.info._ZN7cutlass13device_kernelIN5flash19enable_sm80_to_sm89INS1_16FlashAttnBwdSm80INS1_25CollectiveMainloopBwdSm80ILi2ELi1EN4cute5tupleIJNS5_1CILi64EEENS7_ILi128EEENS7_ILi96EEEEEENS_10bfloat16_tEfNS_4arch4Sm80ELb0ELb1ELb1ELb1ELb0ELb0ELb0ELb0ELi2ELi2ELi4ELi2ELb1EEENS1_21CollectiveEpilogueBwdISB_SC_SE_Li256ELb1ELb0ELi2EEENS1_19SingleTileSchedulerILb1ELb0ELb0ELi128EEEEEEEEEvNT_6ParamsE,"",@"SHT_CUDA_INFO"
	.sectionflags	@""
	.align	4


	//----- nvinfo : EIATTR_CUDA_API_VERSION
	.align		4
        /*0000*/ 	.byte	0x04, 0x37
        /*0002*/ 	.short	(.L_536 - .L_535)
.L_535:
        /*0004*/ 	.word	0x00000082


	//----- nvinfo : EIATTR_SW2861232_WAR
	.align		4
.L_536:
        /*0008*/ 	.byte	0x01, 0x35
	.zero		2


	//----- nvinfo : EIATTR_PARAM_CBANK
	.align		4
        /*000c*/ 	.byte	0x04, 0x0a
        /*000e*/ 	.short	(.L_538 - .L_537)
	.align		4
.L_537:
        /*0010*/ 	.word	index@(.nv.constant0._ZN7cutlass13device_kernelIN5flash19enable_sm80_to_sm89INS1_16FlashAttnBwdSm80INS1_25CollectiveMainloopBwdSm80ILi2ELi1EN4cute5tupleIJNS5_1CILi64EEENS7_ILi128EEENS7_ILi96EEEEEENS_10bfloat16_tEfNS_4arch4Sm80ELb0ELb1ELb1ELb1ELb0ELb0ELb0ELb0ELi2ELi2ELi4ELi2ELb1EEENS1_21CollectiveEpilogueBwdISB_SC_SE_Li256ELb1ELb0ELi2EEENS1_19SingleTileSchedulerILb1ELb0ELb0ELi128EEEEEEEEEvNT_6ParamsE)
        /*0014*/ 	.short	0x0160
        /*0016*/ 	.short	0x0270


	//----- nvinfo : EIATTR_CBANK_PARAM_SIZE
	.align		4
.L_538:
        /*0018*/ 	.byte	0x03, 0x19
        /*001a*/ 	.short	0x0270


	//----- nvinfo : EIATTR_KPARAM_INFO
	.align		4
        /*001c*/ 	.byte	0x04, 0x17
        /*001e*/ 	.short	(.L_540 - .L_539)
.L_539:
        /*0020*/ 	.word	0x00000000
        /*0024*/ 	.short	0x0000
        /*0026*/ 	.short	0x0000
        /*0028*/ 	.byte	0x00, 0xf0, 0xc1, 0x09


	//----- nvinfo : EIATTR_MAXREG_COUNT
	.align		4
.L_540:
        /*002c*/ 	.byte	0x03, 0x1b
        /*002e*/ 	.short	0x00ff


	//----- nvinfo : EIATTR_NUM_BARRIERS
	.align		4
        /*0030*/ 	.byte	0x02, 0x4c
        /*0032*/ 	.byte	0x02
	.zero		1


	//----- nvinfo : EIATTR_ANNOTATIONS
	.align		4
        /*0034*/ 	.byte	0x04, 0x55
        /*0036*/ 	.short	(.L_542 - .L_541)


	//   ....[0]....
.L_541:
        /* <DEDUP_REMOVED lines=31> */


	//----- nvinfo : EIATTR_MERCURY_ISA_VERSION
	.align		4
.L_542:
        /*0218*/ 	.byte	0x03, 0x5f
        /*021a*/ 	.short	0x0000


	//----- nvinfo : EIATTR_COOP_GROUP_MASK_REGIDS
	.align		4
        /*021c*/ 	.byte	0x04, 0x29
        /*021e*/ 	.short	(.L_544 - .L_543)


	//   ....[0]....
.L_543:
        /*0220*/ 	.word	0xffffffff


	//----- nvinfo : EIATTR_COOP_GROUP_INSTR_OFFSETS
	.align		4
.L_544:
        /*0224*/ 	.byte	0x04, 0x28
        /*0226*/ 	.short	(.L_546 - .L_545)


	//   ....[0]....
.L_545:
        /*0228*/ 	.word	0x000000a0


	//----- nvinfo : EIATTR_EXIT_INSTR_OFFSETS
	.align		4
.L_546:
        /*022c*/ 	.byte	0x04, 0x1c
        /*022e*/ 	.short	(.L_548 - .L_547)


	//   ....[0]....
.L_547:
        /*0230*/ 	.word	0x00000340


	//   ....[1]....
        /*0234*/ 	.word	0x00008430


	//   ....[2]....
        /*0238*/ 	.word	0x00008530


	//   ....[3]....
        /*023c*/ 	.word	0x00008550


	//   ....[4]....
        /*0240*/ 	.word	0x00008c20


	//   ....[5]....
        /*0244*/ 	.word	0x00008d10


	//   ....[6]....
        /*0248*/ 	.word	0x00008d30


	//----- nvinfo : EIATTR_CTAIDZ_USED
	.align		4
.L_548:
        /*024c*/ 	.byte	0x01, 0x04
	.zero		2


	//----- nvinfo : EIATTR_MAX_THREADS
	.align		4
        /*0250*/ 	.byte	0x04, 0x05
        /*0252*/ 	.short	(.L_550 - .L_549)
.L_549:
        /*0254*/ 	.word	0x00000100
        /*0258*/ 	.word	0x00000001
        /*025c*/ 	.word	0x00000001


	//----- nvinfo : EIATTR_CRS_STACK_SIZE
	.align		4
.L_550:
        /*0260*/ 	.byte	0x04, 0x1e
        /*0262*/ 	.short	(.L_552 - .L_551)
.L_551:
        /*0264*/ 	.word	0x00000000
.L_552:


//--------------------- .nv.info._ZN7cutlass13device_kernelIN5flash19enable_sm80_to_sm89INS1_16FlashAttnBwdSm80INS1_25CollectiveMainloopBwdSm80ILi2ELi1EN4cute5tupleIJNS5_1CILi64EEENS7_ILi128EEENS7_ILi96EEEEEENS_10bfloat16_tEfNS_4arch4Sm80ELb0ELb1ELb1ELb1ELb1ELb0ELb0ELb0ELi2ELi2ELi4ELi2ELb1EEENS1_21CollectiveEpilogueBwdISB_SC_SE_Li256ELb1ELb0ELi2EEENS1_19SingleTileSchedulerILb1ELb0ELb0ELi128EEEEEEEEEvNT_6ParamsE --------------------------
	.section	.nv.info._ZN7cutlass13device_kernelIN5flash19enable_sm80_to_sm89INS1_16FlashAttnBwdSm80INS1_25CollectiveMainloopBwdSm80ILi2ELi1EN4cute5tupleIJNS5_1CILi64EEENS7_ILi128EEENS7_ILi96EEEEEENS_10bfloat16_tEfNS_4arch4Sm80ELb0ELb1ELb1ELb1ELb1ELb0ELb0ELb0ELi2ELi2ELi4ELi2ELb1EEENS1_21CollectiveEpilogueBwdISB_SC_SE_Li256ELb1ELb0ELi2EEENS1_19SingleTileSchedulerILb1ELb0ELb0ELi128EEEEEEEEEvNT_6ParamsE,"",@"SHT_CUDA_INFO"
	.sectionflags	@""
	.align	4


	//----- nvinfo : EIATTR_CUDA_API_VERSION
	.align		4
        /*0000*/ 	.byte	0x04, 0x37
        /*0002*/ 	.short	(.L_554 - .L_553)
.L_553:
        /*0004*/ 	.word	0x00000082


	//----- nvinfo : EIATTR_SW2861232_WAR
	.align		4
.L_554:
        /*0008*/ 	.byte	0x01, 0x35
	.zero		2


	//----- nvinfo : EIATTR_PARAM_CBANK
	.align		4
        /*000c*/ 	.byte	0x04, 0x0a
        /*000e*/ 	.short	(.L_556 - .L_555)
	.align		4
.L_555:
        /*0010*/ 	.word	index@(.nv.constant0._ZN7cutlass13device_kernelIN5flash19enable_sm80_to_sm89INS1_16FlashAttnBwdSm80INS1_25CollectiveMainloopBwdSm80ILi2ELi1EN4cute5tupleIJNS5_1CILi64EEENS7_ILi128EEENS7_ILi96EEEEEENS_10bfloat16_tEfNS_4arch4Sm80ELb0ELb1ELb1ELb1ELb1ELb0ELb0ELb0ELi2ELi2ELi4ELi2ELb1EEENS1_21CollectiveEpilogueBwdISB_SC_SE_Li256ELb1ELb0ELi2EEENS1_19SingleTileSchedulerILb1ELb0ELb0ELi128EEEEEEEEEvNT_6ParamsE)
        /*0014*/ 	.short	0x0160
        /*0016*/ 	.short	0x0270


	//----- nvinfo : EIATTR_CBANK_PARAM_SIZE
	.align		4
.L_556:
        /*0018*/ 	.byte	0x03, 0x19
        /*001a*/ 	.short	0x0270


	//----- nvinfo : EIATTR_KPARAM_INFO
	.align		4
        /*001c*/ 	.byte	0x04, 0x17
        /*001e*/ 	.short	(.L_558 - .L_557)
.L_557:
        /*0020*/ 	.word	0x00000000
        /*0024*/ 	.short	0x0000
        /*0026*/ 	.short	0x0000
        /*0028*/ 	.byte	0x00, 0xf0, 0xc1, 0x09


	//----- nvinfo : EIATTR_MAXREG_COUNT
	.align		4
.L_558:
        /*002c*/ 	.byte	0x03, 0x1b
        /*002e*/ 	.short	0x00ff


	//----- nvinfo : EIATTR_NUM_BARRIERS
	.align		4
        /*0030*/ 	.byte	0x02, 0x4c
        /*0032*/ 	.byte	0x02
	.zero		1


	//----- nvinfo : EIATTR_ANNOTATIONS
	.align		4
        /*0034*/ 	.byte	0x04, 0x55
        /*0036*/ 	.short	(.L_560 - .L_559)


	//   ....[0]....
.L_559:
        /* <DEDUP_REMOVED lines=31> */


	//----- nvinfo : EIATTR_MERCURY_ISA_VERSION
	.align		4
.L_560:
        /*0218*/ 	.byte	0x03, 0x5f
        /*021a*/ 	.short	0x0000


	//----- nvinfo : EIATTR_COOP_GROUP_MASK_REGIDS
	.align		4
        /*021c*/ 	.byte	0x04, 0x29
        /*021e*/ 	.short	(.L_562 - .L_561)


	//   ....[0]....
.L_561:
        /*0220*/ 	.word	0xffffffff


	//----- nvinfo : EIATTR_COOP_GROUP_INSTR_OFFSETS
	.align		4
.L_562:
        /*0224*/ 	.byte	0x04, 0x28
        /*0226*/ 	.short	(.L_564 - .L_563)


	//   ....[0]....
.L_563:
        /*0228*/ 	.word	0x000000a0


	//----- nvinfo : EIATTR_EXIT_INSTR_OFFSETS
	.align		4
.L_564:
        /*022c*/ 	.byte	0x04, 0x1c
        /*022e*/ 	.short	(.L_566 - .L_565)


	//   ....[0]....
.L_565:
        /*0230*/ 	.word	0x00000340


	//   ....[1]....
        /*0234*/ 	.word	0x00008430


	//   ....[2]....
        /*0238*/ 	.word	0x00008530


	//   ....[3]....
        /*023c*/ 	.word	0x00008550


	//   ....[4]....
        /*0240*/ 	.word	0x00008c20


	//   ....[5]....
        /*0244*/ 	.word	0x00008d10


	//   ....[6]....
        /*0248*/ 	.word	0x00008d30


	//----- nvinfo : EIATTR_CTAIDZ_USED
	.align		4
.L_566:
        /*024c*/ 	.byte	0x01, 0x04
	.zero		2


	//----- nvinfo : EIATTR_MAX_THREADS
	.align		4
        /*0250*/ 	.byte	0x04, 0x05
        /*0252*/ 	.short	(.L_568 - .L_567)
.L_567:
        /*0254*/ 	.word	0x00000100
        /*0258*/ 	.word	0x00000001
        /*025c*/ 	.word	0x00000001


	//----- nvinfo : EIATTR_CRS_STACK_SIZE
	.align		4
.L_568:
        /*0260*/ 	.byte	0x04, 0x1e
        /*0262*/ 	.short	(.L_570 - .L_569)
.L_569:
        /*0264*/ 	.word	0x00000000
.L_570:


//--------------------- .nv.info._ZN7cutlass13device_kernelIN5flash19enable_sm80_to_sm89INS1_16FlashAttnBwdSm80INS1_25CollectiveMainloopBwdSm80ILi2ELi1EN4cute5tupleIJNS5_1CILi64EEENS7_ILi128EEENS7_ILi96EEEEEENS_10bfloat16_tEfNS_4arch4Sm80ELb0ELb1ELb1ELb1ELb0ELb0ELb0ELb0ELi2ELi2ELi4ELi2ELb1EEENS1_24CollectiveEpilogueBwdGQAISB_fSE_Li256ELb1ELb0EEENS1_19SingleTileSchedulerILb1ELb0ELb0ELi128EEEEEEEEEvNT_6ParamsE --------------------------
	.section	.nv.info._ZN7cutlass13device_kernelIN5flash19enable_sm80_to_sm89INS1_16FlashAttnBwdSm80INS1_25CollectiveMainloopBwdSm80ILi2ELi1EN4cute5tupleIJNS5_1CILi64EEENS7_ILi128EEENS7_ILi96EEEEEENS_10bfloat16_tEfNS_4arch4Sm80ELb0ELb1ELb1ELb1ELb0ELb0ELb0ELb0ELi2ELi2ELi4ELi2ELb1EEENS1_24CollectiveEpilogueBwdGQAISB_fSE_Li256ELb1ELb0EEENS1_19SingleTileSchedulerILb1ELb0ELb0ELi128EEEEEEEEEvNT_6ParamsE,"",@"SHT_CUDA_INFO"
	.sectionflags	@""
	.align	4


	//----- nvinfo : EIATTR_CUDA_API_VERSION
	.align		4
        /*0000*/ 	.byte	0x04, 0x37
        /*0002*/ 	.short	(.L_572 - .L_571)
.L_571:
        /*0004*/ 	.word	0x00000082


	//----- nvinfo : EIATTR_SW2861232_WAR
	.align		4
.L_572:
        /*0008*/ 	.byte	0x01, 0x35
	.zero		2


	//----- nvinfo : EIATTR_PARAM_CBANK
	.align		4
        /*000c*/ 	.byte	0x04, 0x0a
        /*000e*/ 	.short	(.L_574 - .L_573)
	.align		4
.L_573:
        /*0010*/ 	.word	index@(.nv.constant0._ZN7cutlass13device_kernelIN5flash19enable_sm80_to_sm89INS1_16FlashAttnBwdSm80INS1_25CollectiveMainloopBwdSm80ILi2ELi1EN4cute5tupleIJNS5_1CILi64EEENS7_ILi128EEENS7_ILi96EEEEEENS_10bfloat16_tEfNS_4arch4Sm80ELb0ELb1ELb1ELb1ELb0ELb0ELb0ELb0ELi2ELi2ELi4ELi2ELb1EEENS1_24CollectiveEpilogueBwdGQAISB_fSE_Li256ELb1ELb0EEENS1_19SingleTileSchedulerILb1ELb0ELb0ELi128EEEEEEEEEvNT_6ParamsE)
        /*0014*/ 	.short	0x0160
        /*0016*/ 	.short	0x0278


	//----- nvinfo : EIATTR_CBANK_PARAM_SIZE
	.align		4
.L_574:
        /*0018*/ 	.byte	0x03, 0x19
        /*001a*/ 	.short	0x0278


	//----- nvinfo : EIATTR_KPARAM_INFO
	.align		4
        /*001c*/ 	.byte	0x04, 0x17
        /*001e*/ 	.short	(.L_576 - .L_575)
.L_575:
        /*0020*/ 	.word	0x00000000
        /*0024*/ 	.short	0x0000
        /*0026*/ 	.short	0x0000
        /*0028*/ 	.byte	0x00, 0xf0, 0xe1, 0x09


	//----- nvinfo : EIATTR_MAXREG_COUNT
	.align		4
.L_576:
        /*002c*/ 	.byte	0x03, 0x1b
        /*002e*/ 	.short	0x00ff


	//----- nvinfo : EIATTR_NUM_BARRIERS
	.align		4
        /*0030*/ 	.byte	0x02, 0x4c
        /*0032*/ 	.byte	0x02
	.zero		1


	//----- nvinfo : EIATTR_ANNOTATIONS
	.align		4
        /*0034*/ 	.byte	0x04, 0x55
        /*0036*/ 	.short	(.L_578 - .L_577)


	//   ....[0]....
.L_577:
        /* <DEDUP_REMOVED lines=31> */


	//----- nvinfo : EIATTR_MERCURY_ISA_VERSION
	.align		4
.L_578:
        /*0210*/ 	.byte	0x03, 0x5f
        /*0212*/ 	.short	0x0000


	//----- nvinfo : EIATTR_COOP_GROUP_MASK_REGIDS
	.align		4
        /*0214*/ 	.byte	0x04, 0x29
        /*0216*/ 	.short	(.L_580 - .L_579)


	//   ....[0]....
.L_579:
        /*0218*/ 	.word	0xffffffff


	//----- nvinfo : EIATTR_COOP_GROUP_INSTR_OFFSETS
	.align		4
.L_580:
        /*021c*/ 	.byte	0x04, 0x28
        /*021e*/ 	.short	(.L_582 - .L_581)


	//   ....[0]....
.L_581:
        /*0220*/ 	.word	0x000000a0


	//----- nvinfo : EIATTR_EXIT_INSTR_OFFSETS
	.align		4
.L_582:
        /*0224*/ 	.byte	0x04, 0x1c
        /*0226*/ 	.short	(.L_584 - .L_583)


	//   ....[0]....
.L_583:
        /*0228*/ 	.word	0x00000340


	//   ....[1]....
        /*022c*/ 	.word	0x00007360


	//   ....[2]....
        /*0230*/ 	.word	0x00007c90


	//----- nvinfo : EIATTR_CTAIDZ_USED
	.align		4
.L_584:
        /*0234*/ 	.byte	0x01, 0x04
	.zero		2


	//----- nvinfo : EIATTR_MAX_THREADS
	.align		4
        /*0238*/ 	.byte	0x04, 0x05
        /*023a*/ 	.short	(.L_586 - .L_585)
.L_585:
        /*023c*/ 	.word	0x00000100
        /*0240*/ 	.word	0x00000001
        /*0244*/ 	.word	0x00000001


	//----- nvinfo : EIATTR_CRS_STACK_SIZE
	.align		4
.L_586:
        /*0248*/ 	.byte	0x04, 0x1e
        /*024a*/ 	.short	(.L_588 - .L_587)
.L_587:
        /*024c*/ 	.word	0x00000000
.L_588:


//--------------------- .nv.info._ZN7cutlass13device_kernelIN5flash19enable_sm80_to_sm89INS1_16FlashAttnBwdSm80INS1_25CollectiveMainloopBwdSm80ILi2ELi1EN4cute5tupleIJNS5_1CILi64EEENS7_ILi128EEENS7_ILi96EEEEEENS_10bfloat16_tEfNS_4arch4Sm80ELb0ELb1ELb1ELb1ELb1ELb0ELb0ELb0ELi2ELi2ELi4ELi2ELb1EEENS1_24CollectiveEpilogueBwdGQAISB_fSE_Li256ELb1ELb1EEENS1_19SingleTileSchedulerILb1ELb0ELb0ELi128EEEEEEEEEvNT_6ParamsE --------------------------
	.section	.nv.info._ZN7cutlass13device_kernelIN5flash19enable_sm80_to_sm89INS1_16FlashAttnBwdSm80INS1_25CollectiveMainloopBwdSm80ILi2ELi1EN4cute5tupleIJNS5_1CILi64EEENS7_ILi128EEENS7_ILi96EEEEEENS_10bfloat16_tEfNS_4arch4Sm80ELb0ELb1ELb1ELb1ELb1ELb0ELb0ELb0ELi2ELi2ELi4ELi2ELb1EEENS1_24CollectiveEpilogueBwdGQAISB_fSE_Li256ELb1ELb1EEENS1_19SingleTileSchedulerILb1ELb0ELb0ELi128EEEEEEEEEvNT_6ParamsE,"",@"SHT_CUDA_INFO"
	.sectionflags	@""
	.align	4


	//----- nvinfo : EIATTR_CUDA_API_VERSION
	.align		4
        /*0000*/ 	.byte	0x04, 0x37
        /*0002*/ 	.short	(.L_590 - .L_589)
.L_589:
        /*0004*/ 	.word	0x00000082


	//----- nvinfo : EIATTR_SW2861232_WAR
	.align		4
.L_590:
        /*0008*/ 	.byte	0x01, 0x35
	.zero		2


	//----- nvinfo : EIATTR_PARAM_CBANK
	.align		4
        /*000c*/ 	.byte	0x04, 0x0a
        /*000e*/ 	.short	(.L_592 - .L_591)
	.align		4
.L_591:
        /*0010*/ 	.word	index@(.nv.constant0._ZN7cutlass13device_kernelIN5flash19enable_sm80_to_sm89INS1_16FlashAttnBwdSm80INS1_25CollectiveMainloopBwdSm80ILi2ELi1EN4cute5tupleIJNS5_1CILi64EEENS7_ILi128EEENS7_ILi96EEEEEENS_10bfloat16_tEfNS_4arch4Sm80ELb0ELb1ELb1ELb1ELb1ELb0ELb0ELb0ELi2ELi2ELi4ELi2ELb1EEENS1_24CollectiveEpilogueBwdGQAISB_fSE_Li256ELb1ELb1EEENS1_19SingleTileSchedulerILb1ELb0ELb0ELi128EEEEEEEEEvNT_6ParamsE)
        /*0014*/ 	.short	0x0160
        /*0016*/ 	.short	0x0278


	//----- nvinfo : EIATTR_CBANK_PARAM_SIZE
	.align		4
.L_592:
        /*0018*/ 	.byte	0x03, 0x19
        /*001a*/ 	.short	0x0278


	//----- nvinfo : EIATTR_KPARAM_INFO
	.align		4
        /*001c*/ 	.byte	0x04, 0x17
        /*001e*/ 	.short	(.L_594 - .L_593)
.L_593:
        /*0020*/ 	.word	0x00000000
        /*0024*/ 	.short	0x0000
        /*0026*/ 	.short	0x0000
        /*0028*/ 	.byte	0x00, 0xf0, 0xe1, 0x09


	//----- nvinfo : EIATTR_MAXREG_COUNT
	.align		4
.L_594:
        /*002c*/ 	.byte	0x03, 0x1b
        /*002e*/ 	.short	0x00ff


	//----- nvinfo : EIATTR_NUM_BARRIERS
	.align		4
        /*0030*/ 	.byte	0x02, 0x4c
        /*0032*/ 	.byte	0x02
	.zero		1


	//----- nvinfo : EIATTR_ANNOTATIONS
	.align		4
        /*0034*/ 	.byte	0x04, 0x55
        /*0036*/ 	.short	(.L_596 - .L_595)


	//   ....[0]....
.L_595:
        /* <DEDUP_REMOVED lines=31> */


	//----- nvinfo : EIATTR_MERCURY_ISA_VERSION
	.align		4
.L_596:
        /*0210*/ 	.byte	0x03, 0x5f
        /*0212*/ 	.short	0x0000


	//----- nvinfo : EIATTR_COOP_GROUP_MASK_REGIDS
	.align		4
        /*0214*/ 	.byte	0x04, 0x29
        /*0216*/ 	.short	(.L_598 - .L_597)


	//   ....[0]....
.L_597:
        /*0218*/ 	.word	0xffffffff


	//   ....[1]....
        /*021c*/ 	.word	0xffffffff


	//   ....[2]....
        /*0220*/ 	.word	0xffffffff


	//   ....[3]....
        /*0224*/ 	.word	0xffffffff


	//   ....[4]....
        /*0228*/ 	.word	0xffffffff


	//   ....[5]....
        /*022c*/ 	.word	0xffffffff


	//   ....[6]....
        /*0230*/ 	.word	0xffffffff


	//   ....[7]....
        /*0234*/ 	.word	0xffffffff


	//   ....[8]....
        /*0238*/ 	.word	0xffffffff


	//----- nvinfo : EIATTR_COOP_GROUP_INSTR_OFFSETS
	.align		4
.L_598:
        /*023c*/ 	.byte	0x04, 0x28
        /*023e*/ 	.short	(.L_600 - .L_599)


	//   ....[0]....
.L_599:
        /*0240*/ 	.word	0x000000a0


	//   ....[1]....
        /*0244*/ 	.word	0x000076b0


	//   ....[2]....
        /*0248*/ 	.word	0x000076e0


	//   ....[3]....
        /*024c*/ 	.word	0x00007af0


	//   ....[4]....
        /*0250*/ 	.word	0x00007b00


	//   ....[5]....
        /*0254*/ 	.word	0x00007c90


	//   ....[6]....
        /*0258*/ 	.word	0x00007ce0


	//   ....[7]....
        /*025c*/ 	.word	0x00008090


	//   ....[8]....
        /*0260*/ 	.word	0x000080a0


	//----- nvinfo : EIATTR_EXIT_INSTR_OFFSETS
	.align		4
.L_600:
        /*0264*/ 	.byte	0x04, 0x1c
        /*0266*/ 	.short	(.L_602 - .L_601)


	//   ....[0]....
.L_601:
        /*0268*/ 	.word	0x00000340


	//   ....[1]....
        /*026c*/ 	.word	0x00007360


	//   ....[2]....
        /*0270*/ 	.word	0x000080b0


	//   ....[3]....
        /*0274*/ 	.word	0x00008150


	//----- nvinfo : EIATTR_CTAIDZ_USED
	.align		4
.L_602:
        /*0278*/ 	.byte	0x01, 0x04
	.zero		2


	//----- nvinfo : EIATTR_MAX_THREADS
	.align		4
        /*027c*/ 	.byte	0x04, 0x05
        /*027e*/ 	.short	(.L_604 - .L_603)
.L_603:
        /*0280*/ 	.word	0x00000100
        /*0284*/ 	.word	0x00000001
        /*0288*/ 	.word	0x00000001


	//----- nvinfo : EIATTR_CRS_STACK_SIZE
	.align		4
.L_604:
        /*028c*/ 	.byte	0x04, 0x1e
        /*028e*/ 	.short	(.L_606 - .L_605)
.L_605:
        /*0290*/ 	.word	0x00000000
.L_606:


//--------------------- .nv.info._ZN7cutlass13device_kernelIN5flash19enable_sm80_to_sm89INS1_16FlashAttnBwdSm80INS1_25CollectiveMainloopBwdSm80ILi2ELi1EN4cute5tupleIJNS5_1CILi64EEENS7_ILi128EEENS7_ILi96EEEEEENS_10bfloat16_tEfNS_4arch4Sm80ELb1ELb0ELb1ELb0ELb0ELb0ELb0ELb0ELi2ELi2ELi4ELi2ELb1EEENS1_21CollectiveEpilogueBwdISB_SC_SE_Li256ELb0ELb0ELi2EEENS1_25SingleTileBwdLPTSchedulerILb0ELi128ELb0EEEEEEEEEvNT_6ParamsE --------------------------
	.section	.nv.info._ZN7cutlass13device_kernelIN5flash19enable_sm80_to_sm89INS1_16FlashAttnBwdSm80INS1_25CollectiveMainloopBwdSm80ILi2ELi1EN4cute5tupleIJNS5_1CILi64EEENS7_ILi128EEENS7_ILi96EEEEEENS_10bfloat16_tEfNS_4arch4Sm80ELb1ELb0ELb1ELb0ELb0ELb0ELb0ELb0ELi2ELi2ELi4ELi2ELb1EEENS1_21CollectiveEpilogueBwdISB_SC_SE_Li256ELb0ELb0ELi2EEENS1_25SingleTileBwdLPTSchedulerILb0ELi128ELb0EEEEEEEEEvNT_6ParamsE,"",@"SHT_CUDA_INFO"
	.sectionflags	@""
	.align	4


	//----- nvinfo : EIATTR_CUDA_API_VERSION
	.align		4
        /*0000*/ 	.byte	0x04, 0x37
        /*0002*/ 	.short	(.L_608 - .L_607)
.L_607:
        /*0004*/ 	.word	0x00000082


	//----- nvinfo : EIATTR_SW2861232_WAR
	.align		4
.L_608:
        /*0008*/ 	.byte	0x01, 0x35
	.zero		2


	//----- nvinfo : EIATTR_PARAM_CBANK
	.align		4
        /*000c*/ 	.byte	0x04, 0x0a
        /*000e*/ 	.short	(.L_610 - .L_609)
	.align		4
.L_609:
        /*0010*/ 	.word	index@(.nv.constant0._ZN7cutlass13device_kernelIN5flash19enable_sm80_to_sm89INS1_16FlashAttnBwdSm80INS1_25CollectiveMainloopBwdSm80ILi2ELi1EN4cute5tupleIJNS5_1CILi64EEENS7_ILi128EEENS7_ILi96EEEEEENS_10bfloat16_tEfNS_4arch4Sm80ELb1ELb0ELb1ELb0ELb0ELb0ELb0ELb0ELi2ELi2ELi4ELi2ELb1EEENS1_21CollectiveEpilogueBwdISB_SC_SE_Li256ELb0ELb0ELi2EEENS1_25SingleTileBwdLPTSchedulerILb0ELi128ELb0EEEEEEEEEvNT_6ParamsE)
        /*0014*/ 	.short	0x0160
        /*0016*/ 	.short	0x0288


	//----- nvinfo : EIATTR_CBANK_PARAM_SIZE
	.align		4
.L_610:
        /*0018*/ 	.byte	0x03, 0x19
        /*001a*/ 	.short	0x0288


	//----- nvinfo : EIATTR_KPARAM_INFO
	.align		4
        /*001c*/ 	.byte	0x04, 0x17
        /*001e*/ 	.short	(.L_612 - .L_611)
.L_611:
        /*0020*/ 	.word	0x00000000
        /*0024*/ 	.short	0x0000
        /*0026*/ 	.short	0x0000
        /*0028*/ 	.byte	0x00, 0xf0, 0x21, 0x0a


	//----- nvinfo : EIATTR_MAXREG_COUNT
	.align		4
.L_612:
        /*002c*/ 	.byte	0x03, 0x1b
        /*002e*/ 	.short	0x00ff


	//----- nvinfo : EIATTR_NUM_BARRIERS
	.align		4
        /*0030*/ 	.byte	0x02, 0x4c
        /*0032*/ 	.byte	0x02
	.zero		1


	//----- nvinfo : EIATTR_ANNOTATIONS
	.align		4
        /*0034*/ 	.byte	0x04, 0x55
        /*0036*/ 	.short	(.L_614 - .L_613)


	//   ....[0]....
.L_613:
        /* <DEDUP_REMOVED lines=23> */


	//----- nvinfo : EIATTR_MERCURY_ISA_VERSION
	.align		4
.L_614:
        /*0198*/ 	.byte	0x03, 0x5f
        /*019a*/ 	.short	0x0000


	//----- nvinfo : EIATTR_COOP_GROUP_MASK_REGIDS
	.align		4
        /*019c*/ 	.byte	0x04, 0x29
        /*019e*/ 	.short	(.L_616 - .L_615)


	//   ....[0]....
.L_615:
        /*01a0*/ 	.word	0xffffffff


	//----- nvinfo : EIATTR_COOP_GROUP_INSTR_OFFSETS
	.align		4
.L_616:
        /*01a4*/ 	.byte	0x04, 0x28
        /*01a6*/ 	.short	(.L_618 - .L_617)


	//   ....[0]....
.L_617:
        /*01a8*/ 	.word	0x00000090


	//----- nvinfo : EIATTR_EXIT_INSTR_OFFSETS
	.align		4
.L_618:
        /*01ac*/ 	.byte	0x04, 0x1c
        /*01ae*/ 	.short	(.L_620 - .L_619)


	//   ....[0]....
.L_619:
        /*01b0*/ 	.word	0x00000580


	//   ....[1]....
        /*01b4*/ 	.word	0x000077d0


	//   ....[2]....
        /*01b8*/ 	.word	0x000078d0


	//   ....[3]....
        /*01bc*/ 	.word	0x000078f0


	//   ....[4]....
        /*01c0*/ 	.word	0x00007ee0


	//   ....[5]....
        /*01c4*/ 	.word	0x00007fd0


	//   ....[6]....
        /*01c8*/ 	.word	0x00007ff0


	//----- nvinfo : EIATTR_MAX_THREADS
	.align		4
.L_620:
        /*01cc*/ 	.byte	0x04, 0x05
        /*01ce*/ 	.short	(.L_622 - .L_621)
.L_621:
        /*01d0*/ 	.word	0x00000100
        /*01d4*/ 	.word	0x00000001
        /*01d8*/ 	.word	0x00000001


	//----- nvinfo : EIATTR_CRS_STACK_SIZE
	.align		4
.L_622:
        /*01dc*/ 	.byte	0x04, 0x1e
        /*01de*/ 	.short	(.L_624 - .L_623)
.L_623:
        /*01e0*/ 	.word	0x00000000
.L_624:


//--------------------- .nv.info._ZN7cutlass13device_kernelIN5flash19enable_sm80_to_sm89INS1_16FlashAttnBwdSm80INS1_25CollectiveMainloopBwdSm80ILi2ELi1EN4cute5tupleIJNS5_1CILi64EEENS7_ILi128EEENS7_ILi96EEEEEENS_10bfloat16_tEfNS_4arch4Sm80ELb1ELb0ELb1ELb0ELb1ELb0ELb0ELb0ELi2ELi2ELi4ELi2ELb1EEENS1_21CollectiveEpilogueBwdISB_SC_SE_Li256ELb0ELb0ELi2EEENS1_25SingleTileBwdLPTSchedulerILb0ELi128ELb1EEEEEEEEEvNT_6ParamsE --------------------------
	.section	.nv.info._ZN7cutlass13device_kernelIN5flash19enable_sm80_to_sm89INS1_16FlashAttnBwdSm80INS1_25CollectiveMainloopBwdSm80ILi2ELi1EN4cute5tupleIJNS5_1CILi64EEENS7_ILi128EEENS7_ILi96EEEEEENS_10bfloat16_tEfNS_4arch4Sm80ELb1ELb0ELb1ELb0ELb1ELb0ELb0ELb0ELi2ELi2ELi4ELi2ELb1EEENS1_21CollectiveEpilogueBwdISB_SC_SE_Li256ELb0ELb0ELi2EEENS1_25SingleTileBwdLPTSchedulerILb0ELi128ELb1EEEEEEEEEvNT_6ParamsE,"",@"SHT_CUDA_INFO"
	.sectionflags	@""
	.align	4


	//----- nvinfo : EIATTR_CUDA_API_VERSION
	.align		4
        /*0000*/ 	.byte	0x04, 0x37
        /*0002*/ 	.short	(.L_626 - .L_625)
.L_625:
        /*0004*/ 	.word	0x00000082


	//----- nvinfo : EIATTR_SW2861232_WAR
	.align		4
.L_626:
        /*0008*/ 	.byte	0x01, 0x35
	.zero		2


	//----- nvinfo : EIATTR_PARAM_CBANK
	.align		4
        /*000c*/ 	.byte	0x04, 0x0a
        /*000e*/ 	.short	(.L_628 - .L_627)
	.align		4
.L_627:
        /*0010*/ 	.word	index@(.nv.constant0._ZN7cutlass13device_kernelIN5flash19enable_sm80_to_sm89INS1_16FlashAttnBwdSm80INS1_25CollectiveMainloopBwdSm80ILi2ELi1EN4cute5tupleIJNS5_1CILi64EEENS7_ILi128EEENS7_ILi96EEEEEENS_10bfloat16_tEfNS_4arch4Sm80ELb1ELb0ELb1ELb0ELb1ELb0ELb0ELb0ELi2ELi2ELi4ELi2ELb1EEENS1_21CollectiveEpilogueBwdISB_SC_SE_Li256ELb0ELb0ELi2EEENS1_25SingleTileBwdLPTSchedulerILb0ELi128ELb1EEEEEEEEEvNT_6ParamsE)
        /*0014*/ 	.short	0x0160
        /*0016*/ 	.short	0x0288


	//----- nvinfo : EIATTR_CBANK_PARAM_SIZE
	.align		4
.L_628:
        /*0018*/ 	.byte	0x03, 0x19
        /*001a*/ 	.short	0x0288


	//----- nvinfo : EIATTR_KPARAM_INFO
	.align		4
        /*001c*/ 	.byte	0x04, 0x17
        /*001e*/ 	.short	(.L_630 - .L_629)
.L_629:
        /*0020*/ 	.word	0x00000000
        /*0024*/ 	.short	0x0000
        /*0026*/ 	.short	0x0000
        /*0028*/ 	.byte	0x00, 0xf0, 0x21, 0x0a


	//----- nvinfo : EIATTR_MAXREG_COUNT
	.align		4
.L_630:
        /*002c*/ 	.byte	0x03, 0x1b
        /*002e*/ 	.short	0x00ff


	//----- nvinfo : EIATTR_NUM_BARRIERS
	.align		4
        /*0030*/ 	.byte	0x02, 0x4c
        /*0032*/ 	.byte	0x02
	.zero		1


	//----- nvinfo : EIATTR_ANNOTATIONS
	.align		4
        /*0034*/ 	.byte	0x04, 0x55
        /*0036*/ 	.short	(.L_632 - .L_631)


	//   ....[0]....
.L_631:
        /* <DEDUP_REMOVED lines=23> */


	//----- nvinfo : EIATTR_MERCURY_ISA_VERSION
	.align		4
.L_632:
        /*0198*/ 	.byte	0x03, 0x5f
        /*019a*/ 	.short	0x0000


	//----- nvinfo : EIATTR_COOP_GROUP_MASK_REGIDS
	.align		4
        /*019c*/ 	.byte	0x04, 0x29
        /*019e*/ 	.short	(.L_634 - .L_633)


	//   ....[0]....
.L_633:
        /*01a0*/ 	.word	0xffffffff


	//----- nvinfo : EIATTR_COOP_GROUP_INSTR_OFFSETS
	.align		4
.L_634:
        /*01a4*/ 	.byte	0x04, 0x28
        /*01a6*/ 	.short	(.L_636 - .L_635)


	//   ....[0]....
.L_635:
        /*01a8*/ 	.word	0x00000090


	//----- nvinfo : EIATTR_EXIT_INSTR_OFFSETS
	.align		4
.L_636:
        /*01ac*/ 	.byte	0x04, 0x1c
        /*01ae*/ 	.short	(.L_638 - .L_637)


	//   ....[0]....
.L_637:
        /*01b0*/ 	.word	0x000005e0


	//   ....[1]....
        /*01b4*/ 	.word	0x00007830


	//   ....[2]....
        /*01b8*/ 	.word	0x00007930


	//   ....[3]....
        /*01bc*/ 	.word	0x00007950


	//   ....[4]....
        /*01c0*/ 	.word	0x00007f40


	//   ....[5]....
        /*01c4*/ 	.word	0x00008030


	//   ....[6]....
        /*01c8*/ 	.word	0x00008050


	//----- nvinfo : EIATTR_MAX_THREADS
	.align		4
.L_638:
        /*01cc*/ 	.byte	0x04, 0x05
        /*01ce*/ 	.short	(.L_640 - .L_639)
.L_639:
        /*01d0*/ 	.word	0x00000100
        /*01d4*/ 	.word	0x00000001
        /*01d8*/ 	.word	0x00000001


	//----- nvinfo : EIATTR_CRS_STACK_SIZE
	.align		4
.L_640:
        /*01dc*/ 	.byte	0x04, 0x1e
        /*01de*/ 	.short	(.L_642 - .L_641)
.L_641:
        /*01e0*/ 	.word	0x00000000
.L_642:


//--------------------- .nv.info._ZN7cutlass13device_kernelIN5flash19enable_sm80_to_sm89INS1_16FlashAttnBwdSm80INS1_25CollectiveMainloopBwdSm80ILi2ELi1EN4cute5tupleIJNS5_1CILi64EEENS7_ILi128EEENS7_ILi96EEEEEENS_10bfloat16_tEfNS_4arch4Sm80ELb1ELb0ELb1ELb0ELb0ELb0ELb0ELb0ELi2ELi2ELi4ELi2ELb1EEENS1_24CollectiveEpilogueBwdGQAISB_fSE_Li256ELb0ELb0EEENS1_25SingleTileBwdLPTSchedulerILb0ELi128ELb0EEEEEEEEEvNT_6ParamsE --------------------------
	.section	.nv.info._ZN7cutlass13device_kernelIN5flash19enable_sm80_to_sm89INS1_16FlashAttnBwdSm80INS1_25CollectiveMainloopBwdSm80ILi2ELi1EN4cute5tupleIJNS5_1CILi64EEENS7_ILi128EEENS7_ILi96EEEEEENS_10bfloat16_tEfNS_4arch4Sm80ELb1ELb0ELb1ELb0ELb0ELb0ELb0ELb0ELi2ELi2ELi4ELi2ELb1EEENS1_24CollectiveEpilogueBwdGQAISB_fSE_Li256ELb0ELb0EEENS1_25SingleTileBwdLPTSchedulerILb0ELi128ELb0EEEEEEEEEvNT_6ParamsE,"",@"SHT_CUDA_INFO"
	.sectionflags	@""
	.align	4


	//----- nvinfo : EIATTR_CUDA_API_VERSION
	.align		4
        /*0000*/ 	.byte	0x04, 0x37
        /*0002*/ 	.short	(.L_644 - .L_643)
.L_643:
        /*0004*/ 	.word	0x00000082


	//----- nvinfo : EIATTR_SW2861232_WAR
	.align		4
.L_644:
        /*0008*/ 	.byte	0x01, 0x35
	.zero		2


	//----- nvinfo : EIATTR_PARAM_CBANK
	.align		4
        /*000c*/ 	.byte	0x04, 0x0a
        /*000e*/ 	.short	(.L_646 - .L_645)
	.align		4
.L_645:
        /*0010*/ 	.word	index@(.nv.constant0._ZN7cutlass13device_kernelIN5flash19enable_sm80_to_sm89INS1_16FlashAttnBwdSm80INS1_25CollectiveMainloopBwdSm80ILi2ELi1EN4cute5tupleIJNS5_1CILi64EEENS7_ILi128EEENS7_ILi96EEEEEENS_10bfloat16_tEfNS_4arch4Sm80ELb1ELb0ELb1ELb0ELb0ELb0ELb0ELb0ELi2ELi2ELi4ELi2ELb1EEENS1_24CollectiveEpilogueBwdGQAISB_fSE_Li256ELb0ELb0EEENS1_25SingleTileBwdLPTSchedulerILb0ELi128ELb0EEEEEEEEEvNT_6ParamsE)
        /*0014*/ 	.short	0x0160
        /*0016*/ 	.short	0x0290


	//----- nvinfo : EIATTR_CBANK_PARAM_SIZE
	.align		4
.L_646:
        /*0018*/ 	.byte	0x03, 0x19
        /*001a*/ 	.short	0x0290


	//----- nvinfo : EIATTR_KPARAM_INFO
	.align		4
        /*001c*/ 	.byte	0x04, 0x17
        /*001e*/ 	.short	(.L_648 - .L_647)
.L_647:
        /*0020*/ 	.word	0x00000000
        /*0024*/ 	.short	0x0000
        /*0026*/ 	.short	0x0000
        /*0028*/ 	.byte	0x00, 0xf0, 0x41, 0x0a


	//----- nvinfo : EIATTR_MAXREG_COUNT
	.align		4
.L_648:
        /*002c*/ 	.byte	0x03, 0x1b
        /*002e*/ 	.short	0x00ff


	//----- nvinfo : EIATTR_NUM_BARRIERS
	.align		4
        /*0030*/ 	.byte	0x02, 0x4c
        /*0032*/ 	.byte	0x02
	.zero		1


	//----- nvinfo : EIATTR_ANNOTATIONS
	.align		4
        /*0034*/ 	.byte	0x04, 0x55
        /*0036*/ 	.short	(.L_650 - .L_649)


	//   ....[0]....
.L_649:
        /* <DEDUP_REMOVED lines=22> */


	//----- nvinfo : EIATTR_MERCURY_ISA_VERSION
	.align		4
.L_650:
        /*0180*/ 	.byte	0x03, 0x5f
        /*0182*/ 	.short	0x0000


	//----- nvinfo : EIATTR_COOP_GROUP_MASK_REGIDS
	.align		4
        /*0184*/ 	.byte	0x04, 0x29
        /*0186*/ 	.short	(.L_652 - .L_651)


	//   ....[0]....
.L_651:
        /*0188*/ 	.word	0xffffffff


	//----- nvinfo : EIATTR_COOP_GROUP_INSTR_OFFSETS
	.align		4
.L_652:
        /*018c*/ 	.byte	0x04, 0x28
        /*018e*/ 	.short	(.L_654 - .L_653)


	//   ....[0]....
.L_653:
        /*0190*/ 	.word	0x00000090


	//----- nvinfo : EIATTR_EXIT_INSTR_OFFSETS
	.align		4
.L_654:
        /*0194*/ 	.byte	0x04, 0x1c
        /*0196*/ 	.short	(.L_656 - .L_655)


	//   ....[0]....
.L_655:
        /*0198*/ 	.word	0x00000580


	//   ....[1]....
        /*019c*/ 	.word	0x000067b0


	//   ....[2]....
        /*01a0*/ 	.word	0x00007060


	//----- nvinfo : EIATTR_MAX_THREADS
	.align		4
.L_656:
        /*01a4*/ 	.byte	0x04, 0x05
        /*01a6*/ 	.short	(.L_658 - .L_657)
.L_657:
        /*01a8*/ 	.word	0x00000100
        /*01ac*/ 	.word	0x00000001
        /*01b0*/ 	.word	0x00000001
.L_658:


//--------------------- .nv.info._ZN7cutlass13device_kernelIN5flash19enable_sm80_to_sm89INS1_16FlashAttnBwdSm80INS1_25CollectiveMainloopBwdSm80ILi2ELi1EN4cute5tupleIJNS5_1CILi64EEENS7_ILi128EEENS7_ILi96EEEEEENS_10bfloat16_tEfNS_4arch4Sm80ELb1ELb0ELb1ELb0ELb1ELb0ELb0ELb0ELi2ELi2ELi4ELi2ELb1EEENS1_24CollectiveEpilogueBwdGQAISB_fSE_Li256ELb0ELb1EEENS1_25SingleTileBwdLPTSchedulerILb0ELi128ELb1EEEEEEEEEvNT_6ParamsE --------------------------
	.section	.nv.info._ZN7cutlass13device_kernelIN5flash19enable_sm80_to_sm89INS1_16FlashAttnBwdSm80INS1_25CollectiveMainloopBwdSm80ILi2ELi1EN4cute5tupleIJNS5_1CILi64EEENS7_ILi128EEENS7_ILi96EEEEEENS_10bfloat16_tEfNS_4arch4Sm80ELb1ELb0ELb1ELb0ELb1ELb0ELb0ELb0ELi2ELi2ELi4ELi2ELb1EEENS1_24CollectiveEpilogueBwdGQAISB_fSE_Li256ELb0ELb1EEENS1_25SingleTileBwdLPTSchedulerILb0ELi128ELb1EEEEEEEEEvNT_6ParamsE,"",@"SHT_CUDA_INFO"
	.sectionflags	@""
	.align	4


	//----- nvinfo : EIATTR_CUDA_API_VERSION
	.align		4
        /*0000*/ 	.byte	0x04, 0x37
        /*0002*/ 	.short	(.L_660 - .L_659)
.L_659:
        /*0004*/ 	.word	0x00000082


	//----- nvinfo : EIATTR_SW2861232_WAR
	.align		4
.L_660:
        /*0008*/ 	.byte	0x01, 0x35
	.zero		2


	//----- nvinfo : EIATTR_PARAM_CBANK
	.align		4
        /*000c*/ 	.byte	0x04, 0x0a
        /*000e*/ 	.short	(.L_662 - .L_661)
	.align		4
.L_661:
        /*0010*/ 	.word	index@(.nv.constant0._ZN7cutlass13device_kernelIN5flash19enable_sm80_to_sm89INS1_16FlashAttnBwdSm80INS1_25CollectiveMainloopBwdSm80ILi2ELi1EN4cute5tupleIJNS5_1CILi64EEENS7_ILi128EEENS7_ILi96EEEEEENS_10bfloat16_tEfNS_4arch4Sm80ELb1ELb0ELb1ELb0ELb1ELb0ELb0ELb0ELi2ELi2ELi4ELi2ELb1EEENS1_24CollectiveEpilogueBwdGQAISB_fSE_Li256ELb0ELb1EEENS1_25SingleTileBwdLPTSchedulerILb0ELi128ELb1EEEEEEEEEvNT_6ParamsE)
        /*0014*/ 	.short	0x0160
        /*0016*/ 	.short	0x0290


	//----- nvinfo : EIATTR_CBANK_PARAM_SIZE
	.align		4
.L_662:
        /*0018*/ 	.byte	0x03, 0x19
        /*001a*/ 	.short	0x0290


	//----- nvinfo : EIATTR_KPARAM_INFO
	.align		4
        /*001c*/ 	.byte	0x04, 0x17
        /*001e*/ 	.short	(.L_664 - .L_663)
.L_663:
        /*0020*/ 	.word	0x00000000
        /*0024*/ 	.short	0x0000
        /*0026*/ 	.short	0x0000
        /*0028*/ 	.byte	0x00, 0xf0, 0x41, 0x0a


	//----- nvinfo : EIATTR_MAXREG_COUNT
	.align		4
.L_664:
        /*002c*/ 	.byte	0x03, 0x1b
        /*002e*/ 	.short	0x00ff


	//----- nvinfo : EIATTR_NUM_BARRIERS
	.align		4
        /*0030*/ 	.byte	0x02, 0x4c
        /*0032*/ 	.byte	0x02
	.zero		1


	//----- nvinfo : EIATTR_ANNOTATIONS
	.align		4
        /*0034*/ 	.byte	0x04, 0x55
        /*0036*/ 	.short	(.L_666 - .L_665)


	//   ....[0]....
.L_665:
        /* <DEDUP_REMOVED lines=22> */


	//----- nvinfo : EIATTR_MERCURY_ISA_VERSION
	.align		4
.L_666:
        /*0188*/ 	.byte	0x03, 0x5f
        /*018a*/ 	.short	0x0000


	//----- nvinfo : EIATTR_COOP_GROUP_MASK_REGIDS
	.align		4
        /*018c*/ 	.byte	0x04, 0x29
        /*018e*/ 	.short	(.L_668 - .L_667)


	//   ....[0]....
.L_667:
        /*0190*/ 	.word	0xffffffff


	//   ....[1]....
        /*0194*/ 	.word	0xffffffff


	//   ....[2]....
        /*0198*/ 	.word	0xffffffff


	//   ....[3]....
        /*019c*/ 	.word	0xffffffff


	//   ....[4]....
        /*01a0*/ 	.word	0xffffffff


	//   ....[5]....
        /*01a4*/ 	.word	0xffffffff


	//   ....[6]....
        /*01a8*/ 	.word	0xffffffff


	//   ....[7]....
        /*01ac*/ 	.word	0xffffffff


	//   ....[8]....
        /*01b0*/ 	.word	0xffffffff


	//----- nvinfo : EIATTR_COOP_GROUP_INSTR_OFFSETS
	.align		4
.L_668:
        /*01b4*/ 	.byte	0x04, 0x28
        /*01b6*/ 	.short	(.L_670 - .L_669)


	//   ....[0]....
.L_669:
        /*01b8*/ 	.word	0x00000090


	//   ....[1]....
        /*01bc*/ 	.word	0x00006a90


	//   ....[2]....
        /*01c0*/ 	.word	0x00006ae0


	//   ....[3]....
        /*01c4*/ 	.word	0x00006f00


	//   ....[4]....
        /*01c8*/ 	.word	0x00006f10


	//   ....[5]....
        /*01cc*/ 	.word	0x000070d0


	//   ....[6]....
        /*01d0*/ 	.word	0x000071e0


	//   ....[7]....
        /*01d4*/ 	.word	0x00007510


	//   ....[8]....
        /*01d8*/ 	.word	0x00007520


	//----- nvinfo : EIATTR_EXIT_INSTR_OFFSETS
	.align		4
.L_670:
        /*01dc*/ 	.byte	0x04, 0x1c
        /*01de*/ 	.short	(.L_672 - .L_671)


	//   ....[0]....
.L_671:
        /*01e0*/ 	.word	0x000005e0


	//   ....[1]....
        /*01e4*/ 	.word	0x000067f0


	//   ....[2]....
        /*01e8*/ 	.word	0x00007530


	//   ....[3]....
        /*01ec*/ 	.word	0x000075d0


	//----- nvinfo : EIATTR_MAX_THREADS
	.align		4
.L_672:
        /*01f0*/ 	.byte	0x04, 0x05
        /*01f2*/ 	.short	(.L_674 - .L_673)
.L_673:
        /*01f4*/ 	.word	0x00000100
        /*01f8*/ 	.word	0x00000001
        /*01fc*/ 	.word	0x00000001


	//----- nvinfo : EIATTR_CRS_STACK_SIZE
	.align		4
.L_674:
        /*0200*/ 	.byte	0x04, 0x1e
        /*0202*/ 	.short	(.L_676 - .L_675)
.L_675:
        /*0204*/ 	.word	0x00000000
.L_676:


//--------------------- .nv.info._ZN7cutlass13device_kernelIN5flash19enable_sm80_to_sm89INS1_16FlashAttnBwdSm80INS1_25CollectiveMainloopBwdSm80ILi2ELi1EN4cute5tupleIJNS5_1CILi64EEENS7_ILi128EEENS7_ILi96EEEEEENS_10bfloat16_tEfNS_4arch4Sm80ELb1ELb0ELb1ELb1ELb0ELb0ELb0ELb0ELi2ELi2ELi4ELi2ELb1EEENS1_21CollectiveEpilogueBwdISB_SC_SE_Li256ELb1ELb0ELi2EEENS1_25SingleTileBwdLPTSchedulerILb1ELi128ELb0EEEEEEEEEvNT_6ParamsE --------------------------
	.section	.nv.info._ZN7cutlass13device_kernelIN5flash19enable_sm80_to_sm89INS1_16FlashAttnBwdSm80INS1_25CollectiveMainloopBwdSm80ILi2ELi1EN4cute5tupleIJNS5_1CILi64EEENS7_ILi128EEENS7_ILi96EEEEEENS_10bfloat16_tEfNS_4arch4Sm80ELb1ELb0ELb1ELb1ELb0ELb0ELb0ELb0ELi2ELi2ELi4ELi2ELb1EEENS1_21CollectiveEpilogueBwdISB_SC_SE_Li256ELb1ELb0ELi2EEENS1_25SingleTileBwdLPTSchedulerILb1ELi128ELb0EEEEEEEEEvNT_6ParamsE,"",@"SHT_CUDA_INFO"
	.sectionflags	@""
	.align	4


	//----- nvinfo : EIATTR_CUDA_API_VERSION
	.align		4
        /*0000*/ 	.byte	0x04, 0x37
        /*0002*/ 	.short	(.L_678 - .L_677)
.L_677:
        /*0004*/ 	.word	0x00000082


	//----- nvinfo : EIATTR_SW2861232_WAR
	.align		4
.L_678:
        /*0008*/ 	.byte	0x01, 0x35
	.zero		2


	//----- nvinfo : EIATTR_PARAM_CBANK
	.align		4
        /*000c*/ 	.byte	0x04, 0x0a
        /*000e*/ 	.short	(.L_680 - .L_679)
	.align		4
.L_679:
        /*0010*/ 	.word	index@(.nv.constant0._ZN7cutlass13device_kernelIN5flash19enable_sm80_to_sm89INS1_16FlashAttnBwdSm80INS1_25CollectiveMainloopBwdSm80ILi2ELi1EN4cute5tupleIJNS5_1CILi64EEENS7_ILi128EEENS7_ILi96EEEEEENS_10bfloat16_tEfNS_4arch4Sm80ELb1ELb0ELb1ELb1ELb0ELb0ELb0ELb0ELi2ELi2ELi4ELi2ELb1EEENS1_21CollectiveEpilogueBwdISB_SC_SE_Li256ELb1ELb0ELi2EEENS1_25SingleTileBwdLPTSchedulerILb1ELi128ELb0EEEEEEEEEvNT_6ParamsE)
        /*0014*/ 	.short	0x0160
        /*0016*/ 	.short	0x0288


	//----- nvinfo : EIATTR_CBANK_PARAM_SIZE
	.align		4
.L_680:
        /*0018*/ 	.byte	0x03, 0x19
        /*001a*/ 	.short	0x0288


	//----- nvinfo : EIATTR_KPARAM_INFO
	.align		4
        /*001c*/ 	.byte	0x04, 0x17
        /*001e*/ 	.short	(.L_682 - .L_681)
.L_681:
        /*0020*/ 	.word	0x00000000
        /*0024*/ 	.short	0x0000
        /*0026*/ 	.short	0x0000
        /*0028*/ 	.byte	0x00, 0xf0, 0x21, 0x0a


	//----- nvinfo : EIATTR_MAXREG_COUNT
	.align		4
.L_682:
        /*002c*/ 	.byte	0x03, 0x1b
        /*002e*/ 	.short	0x00ff


	//----- nvinfo : EIATTR_NUM_BARRIERS
	.align		4
        /*0030*/ 	.byte	0x02, 0x4c
        /*0032*/ 	.byte	0x02
	.zero		1


	//----- nvinfo : EIATTR_ANNOTATIONS
	.align		4
        /*0034*/ 	.byte	0x04, 0x55
        /*0036*/ 	.short	(.L_684 - .L_683)


	//   ....[0]....
.L_683:
        /* <DEDUP_REMOVED lines=21> */


	//----- nvinfo : EIATTR_MERCURY_ISA_VERSION
	.align		4
.L_684:
        /*0170*/ 	.byte	0x03, 0x5f
        /*0172*/ 	.short	0x0000


	//----- nvinfo : EIATTR_COOP_GROUP_MASK_REGIDS
	.align		4
        /*0174*/ 	.byte	0x04, 0x29
        /*0176*/ 	.short	(.L_686 - .L_685)


	//   ....[0]....
.L_685:
        /*0178*/ 	.word	0xffffffff


	//----- nvinfo : EIATTR_COOP_GROUP_INSTR_OFFSETS
	.align		4
.L_686:
        /*017c*/ 	.byte	0x04, 0x28
        /*017e*/ 	.short	(.L_688 - .L_687)


	//   ....[0]....
.L_687:
        /*0180*/ 	.word	0x00000060


	//----- nvinfo : EIATTR_EXIT_INSTR_OFFSETS
	.align		4
.L_688:
        /*0184*/ 	.byte	0x04, 0x1c
        /*0186*/ 	.short	(.L_690 - .L_689)


	//   ....[0]....
.L_689:
        /*0188*/ 	.word	0x000009d0


	//   ....[1]....
        /*018c*/ 	.word	0x000081d0


	//   ....[2]....
        /*0190*/ 	.word	0x000082d0


	//   ....[3]....
        /*0194*/ 	.word	0x000082f0


	//   ....[4]....
        /*0198*/ 	.word	0x00008ae0


	//   ....[5]....
        /*019c*/ 	.word	0x00008bd0


	//   ....[6]....
        /*01a0*/ 	.word	0x00008bf0


	//----- nvinfo : EIATTR_MAX_THREADS
	.align		4
.L_690:
        /*01a4*/ 	.byte	0x04, 0x05
        /*01a6*/ 	.short	(.L_692 - .L_691)
.L_691:
        /*01a8*/ 	.word	0x00000100
        /*01ac*/ 	.word	0x00000001
        /*01b0*/ 	.word	0x00000001


	//----- nvinfo : EIATTR_CRS_STACK_SIZE
	.align		4
.L_692:
        /*01b4*/ 	.byte	0x04, 0x1e
        /*01b6*/ 	.short	(.L_694 - .L_693)
.L_693:
        /*01b8*/ 	.word	0x00000000
.L_694:


//--------------------- .nv.info._ZN7cutlass13device_kernelIN5flash19enable_sm80_to_sm89INS1_16FlashAttnBwdSm80INS1_25CollectiveMainloopBwdSm80ILi2ELi1EN4cute5tupleIJNS5_1CILi64EEENS7_ILi128EEENS7_ILi96EEEEEENS_10bfloat16_tEfNS_4arch4Sm80ELb1ELb0ELb1ELb1ELb1ELb0ELb0ELb0ELi2ELi2ELi4ELi2ELb1EEENS1_21CollectiveEpilogueBwdISB_SC_SE_Li256ELb1ELb0ELi2EEENS1_25SingleTileBwdLPTSchedulerILb1ELi128ELb1EEEEEEEEEvNT_6ParamsE --------------------------
	.section	.nv.info._ZN7cutlass13device_kernelIN5flash19enable_sm80_to_sm89INS1_16FlashAttnBwdSm80INS1_25CollectiveMainloopBwdSm80ILi2ELi1EN4cute5tupleIJNS5_1CILi64EEENS7_ILi128EEENS7_ILi96EEEEEENS_10bfloat16_tEfNS_4arch4Sm80ELb1ELb0ELb1ELb1ELb1ELb0ELb0ELb0ELi2ELi2ELi4ELi2ELb1EEENS1_21CollectiveEpilogueBwdISB_SC_SE_Li256ELb1ELb0ELi2EEENS1_25SingleTileBwdLPTSchedulerILb1ELi128ELb1EEEEEEEEEvNT_6ParamsE,"",@"SHT_CUDA_INFO"
	.sectionflags	@""
	.align	4


	//----- nvinfo : EIATTR_CUDA_API_VERSION
	.align		4
        /*0000*/ 	.byte	0x04, 0x37
        /*0002*/ 	.short	(.L_696 - .L_695)
.L_695:
        /*0004*/ 	.word	0x00000082


	//----- nvinfo : EIATTR_SW2861232_WAR
	.align		4
.L_696:
        /*0008*/ 	.byte	0x01, 0x35
	.zero		2


	//----- nvinfo : EIATTR_PARAM_CBANK
	.align		4
        /*000c*/ 	.byte	0x04, 0x0a
        /*000e*/ 	.short	(.L_698 - .L_697)
	.align		4
.L_697:
        /*0010*/ 	.word	index@(.nv.constant0._ZN7cutlass13device_kernelIN5flash19enable_sm80_to_sm89INS1_16FlashAttnBwdSm80INS1_25CollectiveMainloopBwdSm80ILi2ELi1EN4cute5tupleIJNS5_1CILi64EEENS7_ILi128EEENS7_ILi96EEEEEENS_10bfloat16_tEfNS_4arch4Sm80ELb1ELb0ELb1ELb1ELb1ELb0ELb0ELb0ELi2ELi2ELi4ELi2ELb1EEENS1_21CollectiveEpilogueBwdISB_SC_SE_Li256ELb1ELb0ELi2EEENS1_25SingleTileBwdLPTSchedulerILb1ELi128ELb1EEEEEEEEEvNT_6ParamsE)
        /*0014*/ 	.short	0x0160
        /*0016*/ 	.short	0x0288


	//----- nvinfo : EIATTR_CBANK_PARAM_SIZE
	.align		4
.L_698:
        /*0018*/ 	.byte	0x03, 0x19
        /*001a*/ 	.short	0x0288


	//----- nvinfo : EIATTR_KPARAM_INFO
	.align		4
        /*001c*/ 	.byte	0x04, 0x17
        /*001e*/ 	.short	(.L_700 - .L_699)
.L_699:
        /*0020*/ 	.word	0x00000000
        /*0024*/ 	.short	0x0000
        /*0026*/ 	.short	0x0000
        /*0028*/ 	.byte	0x00, 0xf0, 0x21, 0x0a


	//----- nvinfo : EIATTR_MAXREG_COUNT
	.align		4
.L_700:
        /*002c*/ 	.byte	0x03, 0x1b
        /*002e*/ 	.short	0x00ff


	//----- nvinfo : EIATTR_NUM_BARRIERS
	.align		4
        /*0030*/ 	.byte	0x02, 0x4c
        /*0032*/ 	.byte	0x02
	.zero		1


	//----- nvinfo : EIATTR_ANNOTATIONS
	.align		4
        /*0034*/ 	.byte	0x04, 0x55
        /*0036*/ 	.short	(.L_702 - .L_701)


	//   ....[0]....
.L_701:
        /* <DEDUP_REMOVED lines=23> */


	//----- nvinfo : EIATTR_MERCURY_ISA_VERSION
	.align		4
.L_702:
        /*0198*/ 	.byte	0x03, 0x5f
        /*019a*/ 	.short	0x0000


	//----- nvinfo : EIATTR_COOP_GROUP_MASK_REGIDS
	.align		4
        /*019c*/ 	.byte	0x04, 0x29
        /*019e*/ 	.short	(.L_704 - .L_703)


	//   ....[0]....
.L_703:
        /*01a0*/ 	.word	0xffffffff


	//----- nvinfo : EIATTR_COOP_GROUP_INSTR_OFFSETS
	.align		4
.L_704:
        /*01a4*/ 	.byte	0x04, 0x28
        /*01a6*/ 	.short	(.L_706 - .L_705)


	//   ....[0]....
.L_705:
        /*01a8*/ 	.word	0x00000060


	//----- nvinfo : EIATTR_EXIT_INSTR_OFFSETS
	.align		4
.L_706:
        /*01ac*/ 	.byte	0x04, 0x1c
        /*01ae*/ 	.short	(.L_708 - .L_707)


	//   ....[0]....
.L_707:
        /*01b0*/ 	.word	0x00000a10


	//   ....[1]....
        /*01b4*/ 	.word	0x00008130


	//   ....[2]....
        /*01b8*/ 	.word	0x00008230


	//   ....[3]....
        /*01bc*/ 	.word	0x00008250


	//   ....[4]....
        /*01c0*/ 	.word	0x00008a20


	//   ....[5]....
        /*01c4*/ 	.word	0x00008b10


	//   ....[6]....
        /*01c8*/ 	.word	0x00008b30


	//----- nvinfo : EIATTR_MAX_THREADS
	.align		4
.L_708:
        /*01cc*/ 	.byte	0x04, 0x05
        /*01ce*/ 	.short	(.L_710 - .L_709)
.L_709:
        /*01d0*/ 	.word	0x00000100
        /*01d4*/ 	.word	0x00000001
        /*01d8*/ 	.word	0x00000001


	//----- nvinfo : EIATTR_CRS_STACK_SIZE
	.align		4
.L_710:
        /*01dc*/ 	.byte	0x04, 0x1e
        /*01de*/ 	.short	(.L_712 - .L_711)
.L_711:
        /*01e0*/ 	.word	0x00000000
.L_712:


//--------------------- .nv.info._ZN7cutlass13device_kernelIN5flash19enable_sm80_to_sm89INS1_16FlashAttnBwdSm80INS1_25CollectiveMainloopBwdSm80ILi2ELi1EN4cute5tupleIJNS5_1CILi64EEENS7_ILi128EEENS7_ILi96EEEEEENS_10bfloat16_tEfNS_4arch4Sm80ELb1ELb0ELb1ELb1ELb0ELb0ELb0ELb0ELi2ELi2ELi4ELi2ELb1EEENS1_24CollectiveEpilogueBwdGQAISB_fSE_Li256ELb1ELb0EEENS1_25SingleTileBwdLPTSchedulerILb1ELi128ELb0EEEEEEEEEvNT_6ParamsE --------------------------
	.section	.nv.info._ZN7cutlass13device_kernelIN5flash19enable_sm80_to_sm89INS1_16FlashAttnBwdSm80INS1_25CollectiveMainloopBwdSm80ILi2ELi1EN4cute5tupleIJNS5_1CILi64EEENS7_ILi128EEENS7_ILi96EEEEEENS_10bfloat16_tEfNS_4arch4Sm80ELb1ELb0ELb1ELb1ELb0ELb0ELb0ELb0ELi2ELi2ELi4ELi2ELb1EEENS1_24CollectiveEpilogueBwdGQAISB_fSE_Li256ELb1ELb0EEENS1_25SingleTileBwdLPTSchedulerILb1ELi128ELb0EEEEEEEEEvNT_6ParamsE,"",@"SHT_CUDA_INFO"
	.sectionflags	@""
	.align	4


	//----- nvinfo : EIATTR_CUDA_API_VERSION
	.align		4
        /*0000*/ 	.byte	0x04, 0x37
        /*0002*/ 	.short	(.L_714 - .L_713)
.L_713:
        /*0004*/ 	.word	0x00000082


	//----- nvinfo : EIATTR_SW2861232_WAR
	.align		4
.L_714:
        /*0008*/ 	.byte	0x01, 0x35
	.zero		2


	//----- nvinfo : EIATTR_PARAM_CBANK
	.align		4
        /*000c*/ 	.byte	0x04, 0x0a
        /*000e*/ 	.short	(.L_716 - .L_715)
	.align		4
.L_715:
        /*0010*/ 	.word	index@(.nv.constant0._ZN7cutlass13device_kernelIN5flash19enable_sm80_to_sm89INS1_16FlashAttnBwdSm80INS1_25CollectiveMainloopBwdSm80ILi2ELi1EN4cute5tupleIJNS5_1CILi64EEENS7_ILi128EEENS7_ILi96EEEEEENS_10bfloat16_tEfNS_4arch4Sm80ELb1ELb0ELb1ELb1ELb0ELb0ELb0ELb0ELi2ELi2ELi4ELi2ELb1EEENS1_24CollectiveEpilogueBwdGQAISB_fSE_Li256ELb1ELb0EEENS1_25SingleTileBwdLPTSchedulerILb1ELi128ELb0EEEEEEEEEvNT_6ParamsE)
        /*0014*/ 	.short	0x0160
        /*0016*/ 	.short	0x0290


	//----- nvinfo : EIATTR_CBANK_PARAM_SIZE
	.align		4
.L_716:
        /*0018*/ 	.byte	0x03, 0x19
        /*001a*/ 	.short	0x0290


	//----- nvinfo : EIATTR_KPARAM_INFO
	.align		4
        /*001c*/ 	.byte	0x04, 0x17
        /*001e*/ 	.short	(.L_718 - .L_717)
.L_717:
        /*0020*/ 	.word	0x00000000
        /*0024*/ 	.short	0x0000
        /*0026*/ 	.short	0x0000
        /*0028*/ 	.byte	0x00, 0xf0, 0x41, 0x0a


	//----- nvinfo : EIATTR_MAXREG_COUNT
	.align		4
.L_718:
        /*002c*/ 	.byte	0x03, 0x1b
        /*002e*/ 	.short	0x00ff


	//----- nvinfo : EIATTR_NUM_BARRIERS
	.align		4
        /*0030*/ 	.byte	0x02, 0x4c
        /*0032*/ 	.byte	0x02
	.zero		1


	//----- nvinfo : EIATTR_ANNOTATIONS
	.align		4
        /*0034*/ 	.byte	0x04, 0x55
        /*0036*/ 	.short	(.L_720 - .L_719)


	//   ....[0]....
.L_719:
        /* <DEDUP_REMOVED lines=23> */


	//----- nvinfo : EIATTR_MERCURY_ISA_VERSION
	.align		4
.L_720:
        /*0190*/ 	.byte	0x03, 0x5f
        /*0192*/ 	.short	0x0000


	//----- nvinfo : EIATTR_COOP_GROUP_MASK_REGIDS
	.align		4
        /*0194*/ 	.byte	0x04, 0x29
        /*0196*/ 	.short	(.L_722 - .L_721)


	//   ....[0]....
.L_721:
        /*0198*/ 	.word	0xffffffff


	//----- nvinfo : EIATTR_COOP_GROUP_INSTR_OFFSETS
	.align		4
.L_722:
        /*019c*/ 	.byte	0x04, 0x28
        /*019e*/ 	.short	(.L_724 - .L_723)


	//   ....[0]....
.L_723:
        /*01a0*/ 	.word	0x00000060


	//----- nvinfo : EIATTR_EXIT_INSTR_OFFSETS
	.align		4
.L_724:
        /*01a4*/ 	.byte	0x04, 0x1c
        /*01a6*/ 	.short	(.L_726 - .L_725)


	//   ....[0]....
.L_725:
        /*01a8*/ 	.word	0x00000a00


	//   ....[1]....
        /*01ac*/ 	.word	0x00006e90


	//   ....[2]....
        /*01b0*/ 	.word	0x00007810


	//----- nvinfo : EIATTR_MAX_THREADS
	.align		4
.L_726:
        /*01b4*/ 	.byte	0x04, 0x05
        /*01b6*/ 	.short	(.L_728 - .L_727)
.L_727:
        /*01b8*/ 	.word	0x00000100
        /*01bc*/ 	.word	0x00000001
        /*01c0*/ 	.word	0x00000001
.L_728:


//--------------------- .nv.info._ZN7cutlass13device_kernelIN5flash19enable_sm80_to_sm89INS1_16FlashAttnBwdSm80INS1_25CollectiveMainloopBwdSm80ILi2ELi1EN4cute5tupleIJNS5_1CILi64EEENS7_ILi128EEENS7_ILi96EEEEEENS_10bfloat16_tEfNS_4arch4Sm80ELb1ELb0ELb1ELb1ELb1ELb0ELb0ELb0ELi2ELi2ELi4ELi2ELb1EEENS1_24CollectiveEpilogueBwdGQAISB_fSE_Li256ELb1ELb1EEENS1_25SingleTileBwdLPTSchedulerILb1ELi128ELb1EEEEEEEEEvNT_6ParamsE --------------------------
	.section	.nv.info._ZN7cutlass13device_kernelIN5flash19enable_sm80_to_sm89INS1_16FlashAttnBwdSm80INS1_25CollectiveMainloopBwdSm80ILi2ELi1EN4cute5tupleIJNS5_1CILi64EEENS7_ILi128EEENS7_ILi96EEEEEENS_10bfloat16_tEfNS_4arch4Sm80ELb1ELb0ELb1ELb1ELb1ELb0ELb0ELb0ELi2ELi2ELi4ELi2ELb1EEENS1_24CollectiveEpilogueBwdGQAISB_fSE_Li256ELb1ELb1EEENS1_25SingleTileBwdLPTSchedulerILb1ELi128ELb1EEEEEEEEEvNT_6ParamsE,"",@"SHT_CUDA_INFO"
	.sectionflags	@""
	.align	4


	//----- nvinfo : EIATTR_CUDA_API_VERSION
	.align		4
        /*0000*/ 	.byte	0x04, 0x37
        /*0002*/ 	.short	(.L_730 - .L_729)
.L_729:
        /*0004*/ 	.word	0x00000082


	//----- nvinfo : EIATTR_SW2861232_WAR
	.align		4
.L_730:
        /*0008*/ 	.byte	0x01, 0x35
	.zero		2


	//----- nvinfo : EIATTR_PARAM_CBANK
	.align		4
        /*000c*/ 	.byte	0x04, 0x0a
        /*000e*/ 	.short	(.L_732 - .L_731)
	.align		4
.L_731:
        /*0010*/ 	.word	index@(.nv.constant0._ZN7cutlass13device_kernelIN5flash19enable_sm80_to_sm89INS1_16FlashAttnBwdSm80INS1_25CollectiveMainloopBwdSm80ILi2ELi1EN4cute5tupleIJNS5_1CILi64EEENS7_ILi128EEENS7_ILi96EEEEEENS_10bfloat16_tEfNS_4arch4Sm80ELb1ELb0ELb1ELb1ELb1ELb0ELb0ELb0ELi2ELi2ELi4ELi2ELb1EEENS1_24CollectiveEpilogueBwdGQAISB_fSE_Li256ELb1ELb1EEENS1_25SingleTileBwdLPTSchedulerILb1ELi128ELb1EEEEEEEEEvNT_6ParamsE)
        /*0014*/ 	.short	0x0160
        /*0016*/ 	.short	0x0290


	//----- nvinfo : EIATTR_CBANK_PARAM_SIZE
	.align		4
.L_732:
        /*0018*/ 	.byte	0x03, 0x19
        /*001a*/ 	.short	0x0290


	//----- nvinfo : EIATTR_KPARAM_INFO
	.align		4
        /*001c*/ 	.byte	0x04, 0x17
        /*001e*/ 	.short	(.L_734 - .L_733)
.L_733:
        /*0020*/ 	.word	0x00000000
        /*0024*/ 	.short	0x0000
        /*0026*/ 	.short	0x0000
        /*0028*/ 	.byte	0x00, 0xf0, 0x41, 0x0a


	//----- nvinfo : EIATTR_MAXREG_COUNT
	.align		4
.L_734:
        /*002c*/ 	.byte	0x03, 0x1b
        /*002e*/ 	.short	0x00ff


	//----- nvinfo : EIATTR_NUM_BARRIERS
	.align		4
        /*0030*/ 	.byte	0x02, 0x4c
        /*0032*/ 	.byte	0x02
	.zero		1


	//----- nvinfo : EIATTR_ANNOTATIONS
	.align		4
        /*0034*/ 	.byte	0x04, 0x55
        /*0036*/ 	.short	(.L_736 - .L_735)


	//   ....[0]....
.L_735:
        /* <DEDUP_REMOVED lines=20> */


	//----- nvinfo : EIATTR_MERCURY_ISA_VERSION
	.align		4
.L_736:
        /*0160*/ 	.byte	0x03, 0x5f
        /*0162*/ 	.short	0x0000


	//----- nvinfo : EIATTR_COOP_GROUP_MASK_REGIDS
	.align		4
        /*0164*/ 	.byte	0x04, 0x29
        /*0166*/ 	.short	(.L_738 - .L_737)


	//   ....[0]....
.L_737:
        /*0168*/ 	.word	0xffffffff


	//   ....[1]....
        /*016c*/ 	.word	0xffffffff


	//   ....[2]....
        /*0170*/ 	.word	0xffffffff


	//   ....[3]....
        /*0174*/ 	.word	0xffffffff


	//   ....[4]....
        /*0178*/ 	.word	0xffffffff


	//   ....[5]....
        /*017c*/ 	.word	0xffffffff


	//   ....[6]....
        /*0180*/ 	.word	0xffffffff


	//   ....[7]....
        /*0184*/ 	.word	0xffffffff


	//   ....[8]....
        /*0188*/ 	.word	0xffffffff


	//----- nvinfo : EIATTR_COOP_GROUP_INSTR_OFFSETS
	.align		4
.L_738:
        /*018c*/ 	.byte	0x04, 0x28
        /*018e*/ 	.short	(.L_740 - .L_739)


	//   ....[0]....
.L_739:
        /*0190*/ 	.word	0x00000060


	//   ....[1]....
        /*0194*/ 	.word	0x00007480


	//   ....[2]....
        /*0198*/ 	.word	0x000074c0


	//   ....[3]....
        /*019c*/ 	.word	0x00007920


	//   ....[4]....
        /*01a0*/ 	.word	0x00007930


	//   ....[5]....
        /*01a4*/ 	.word	0x00007af0


	//   ....[6]....
        /*01a8*/ 	.word	0x00007bf0


	//   ....[7]....
        /*01ac*/ 	.word	0x00007f20


	//   ....[8]....
        /*01b0*/ 	.word	0x00007f30


	//----- nvinfo : EIATTR_EXIT_INSTR_OFFSETS
	.align		4
.L_740:
        /*01b4*/ 	.byte	0x04, 0x1c
        /*01b6*/ 	.short	(.L_742 - .L_741)


	//   ....[0]....
.L_741:
        /*01b8*/ 	.word	0x000009d0


	//   ....[1]....
        /*01bc*/ 	.word	0x00007080


	//   ....[2]....
        /*01c0*/ 	.word	0x00007f40


	//   ....[3]....
        /*01c4*/ 	.word	0x00007fe0


	//----- nvinfo : EIATTR_MAX_THREADS
	.align		4
.L_742:
        /*01c8*/ 	.byte	0x04, 0x05
        /*01ca*/ 	.short	(.L_744 - .L_743)
.L_743:
        /*01cc*/ 	.word	0x00000100
        /*01d0*/ 	.word	0x00000001
        /*01d4*/ 	.word	0x00000001


	//----- nvinfo : EIATTR_CRS_STACK_SIZE
	.align		4
.L_744:
        /*01d8*/ 	.byte	0x04, 0x1e
        /*01da*/ 	.short	(.L_746 - .L_745)
.L_745:
        /*01dc*/ 	.word	0x00000000
.L_746:


//--------------------- .nv.info._ZN7cutlass13device_kernelIN5flash19enable_sm80_to_sm89INS1_16FlashAttnBwdSm80INS1_25CollectiveMainloopBwdSm80ILi2ELi2EN4cute5tupleIJNS5_1CILi64EEENS7_ILi128EEENS7_ILi96EEEEEENS_10bfloat16_tEfNS_4arch4Sm80ELb0ELb0ELb1ELb0ELb0ELb0ELb0ELb0ELi2ELi2ELi4ELi2ELb0EEENS1_21CollectiveEpilogueBwdISB_SC_SE_Li256ELb0ELb0ELi2EEENS1_19SingleTileSchedulerILb0ELb0ELb0ELi128EEEEEEEEEvNT_6ParamsE --------------------------
	.section	.nv.info._ZN7cutlass13device_kernelIN5flash19enable_sm80_to_sm89INS1_16FlashAttnBwdSm80INS1_25CollectiveMainloopBwdSm80ILi2ELi2EN4cute5tupleIJNS5_1CILi64EEENS7_ILi128EEENS7_ILi96EEEEEENS_10bfloat16_tEfNS_4arch4Sm80ELb0ELb0ELb1ELb0ELb0ELb0ELb0ELb0ELi2ELi2ELi4ELi2ELb0EEENS1_21CollectiveEpilogueBwdISB_SC_SE_Li256ELb0ELb0ELi2EEENS1_19SingleTileSchedulerILb0ELb0ELb0ELi128EEEEEEEEEvNT_6ParamsE,"",@"SHT_CUDA_INFO"
	.sectionflags	@""
	.align	4


	//----- nvinfo : EIATTR_CUDA_API_VERSION
	.align		4
        /*0000*/ 	.byte	0x04, 0x37
        /*0002*/ 	.short	(.L_748 - .L_747)
.L_747:
        /*0004*/ 	.word	0x00000082


	//----- nvinfo : EIATTR_SW2861232_WAR
	.align		4
.L_748:
        /*0008*/ 	.byte	0x01, 0x35
	.zero		2


	//----- nvinfo : EIATTR_PARAM_CBANK
	.align		4
        /*000c*/ 	.byte	0x04, 0x0a
        /*000e*/ 	.short	(.L_750 - .L_749)
	.align		4
.L_749:
        /*0010*/ 	.word	index@(.nv.constant0._ZN7cutlass13device_kernelIN5flash19enable_sm80_to_sm89INS1_16FlashAttnBwdSm80INS1_25CollectiveMainloopBwdSm80ILi2ELi2EN4cute5tupleIJNS5_1CILi64EEENS7_ILi128EEENS7_ILi96EEEEEENS_10bfloat16_tEfNS_4arch4Sm80ELb0ELb0ELb1ELb0ELb0ELb0ELb0ELb0ELi2ELi2ELi4ELi2ELb0EEENS1_21CollectiveEpilogueBwdISB_SC_SE_Li256ELb0ELb0ELi2EEENS1_19SingleTileSchedulerILb0ELb0ELb0ELi128EEEEEEEEEvNT_6ParamsE)
        /*0014*/ 	.short	0x0160
        /*0016*/ 	.short	0x0270


	//----- nvinfo : EIATTR_CBANK_PARAM_SIZE
	.align		4
.L_750:
        /*0018*/ 	.byte	0x03, 0x19
        /*001a*/ 	.short	0x0270


	//----- nvinfo : EIATTR_KPARAM_INFO
	.align		4
        /*001c*/ 	.byte	0x04, 0x17
        /*001e*/ 	.short	(.L_752 - .L_751)
.L_751:
        /*0020*/ 	.word	0x00000000
        /*0024*/ 	.short	0x0000
        /*0026*/ 	.short	0x0000
        /*0028*/ 	.byte	0x00, 0xf0, 0xc1, 0x09


	//----- nvinfo : EIATTR_MAXREG_COUNT
	.align		4
.L_752:
        /*002c*/ 	.byte	0x03, 0x1b
        /*002e*/ 	.short	0x00ff


	//----- nvinfo : EIATTR_NUM_BARRIERS
	.align		4
        /*0030*/ 	.byte	0x02, 0x4c
        /*0032*/ 	.byte	0x02
	.zero		1


	//----- nvinfo : EIATTR_MERCURY_ISA_VERSION
	.align		4
        /*0034*/ 	.byte	0x03, 0x5f
        /*0036*/ 	.short	0x0000


	//----- nvinfo : EIATTR_EXIT_INSTR_OFFSETS
	.align		4
        /*0038*/ 	.byte	0x04, 0x1c
        /*003a*/ 	.short	(.L_754 - .L_753)


	//   ....[0]....
.L_753:
        /*003c*/ 	.word	0x00000030


	//   ....[1]....
        /*0040*/ 	.word	0x00006b00


	//   ....[2]....
        /*0044*/ 	.word	0x00006c00


	//   ....[3]....
        /*0048*/ 	.word	0x00006c20


	//----- nvinfo : EIATTR_CTAIDZ_USED
	.align		4
.L_754:
        /*004c*/ 	.byte	0x01, 0x04
	.zero		2


	//----- nvinfo : EIATTR_MAX_THREADS
	.align		4
        /*0050*/ 	.byte	0x04, 0x05
        /*0052*/ 	.short	(.L_756 - .L_755)
.L_755:
        /*0054*/ 	.word	0x00000100
        /*0058*/ 	.word	0x00000001
        /*005c*/ 	.word	0x00000001


	//----- nvinfo : EIATTR_CRS_STACK_SIZE
	.align		4
.L_756:
        /*0060*/ 	.byte	0x04, 0x1e
        /*0062*/ 	.short	(.L_758 - .L_757)
.L_757:
        /*0064*/ 	.word	0x00000000
.L_758:


//--------------------- .nv.info._ZN7cutlass13device_kernelIN5flash19enable_sm80_to_sm89INS1_16FlashAttnBwdSm80INS1_25CollectiveMainloopBwdSm80ILi2ELi2EN4cute5tupleIJNS5_1CILi64EEENS7_ILi128EEENS7_ILi96EEEEEENS_10bfloat16_tEfNS_4arch4Sm80ELb0ELb0ELb1ELb0ELb1ELb0ELb0ELb0ELi2ELi2ELi4ELi2ELb0EEENS1_21CollectiveEpilogueBwdISB_SC_SE_Li256ELb0ELb0ELi2EEENS1_19SingleTileSchedulerILb0ELb0ELb0ELi128EEEEEEEEEvNT_6ParamsE --------------------------
	.section	.nv.info._ZN7cutlass13device_kernelIN5flash19enable_sm80_to_sm89INS1_16FlashAttnBwdSm80INS1_25CollectiveMainloopBwdSm80ILi2ELi2EN4cute5tupleIJNS5_1CILi64EEENS7_ILi128EEENS7_ILi96EEEEEENS_10bfloat16_tEfNS_4arch4Sm80ELb0ELb0ELb1ELb0ELb1ELb0ELb0ELb0ELi2ELi2ELi4ELi2ELb0EEENS1_21CollectiveEpilogueBwdISB_SC_SE_Li256ELb0ELb0ELi2EEENS1_19SingleTileSchedulerILb0ELb0ELb0ELi128EEEEEEEEEvNT_6ParamsE,"",@"SHT_CUDA_INFO"
	.sectionflags	@""
	.align	4


	//----- nvinfo : EIATTR_CUDA_API_VERSION
	.align		4
        /*0000*/ 	.byte	0x04, 0x37
        /*0002*/ 	.short	(.L_760 - .L_759)
.L_759:
        /*0004*/ 	.word	0x00000082


	//----- nvinfo : EIATTR_SW2861232_WAR
	.align		4
.L_760:
        /*0008*/ 	.byte	0x01, 0x35
	.zero		2


	//----- nvinfo : EIATTR_PARAM_CBANK
	.align		4
        /*000c*/ 	.byte	0x04, 0x0a
        /*000e*/ 	.short	(.L_762 - .L_761)
	.align		4
.L_761:
        /*0010*/ 	.word	index@(.nv.constant0._ZN7cutlass13device_kernelIN5flash19enable_sm80_to_sm89INS1_16FlashAttnBwdSm80INS1_25CollectiveMainloopBwdSm80ILi2ELi2EN4cute5tupleIJNS5_1CILi64EEENS7_ILi128EEENS7_ILi96EEEEEENS_10bfloat16_tEfNS_4arch4Sm80ELb0ELb0ELb1ELb0ELb1ELb0ELb0ELb0ELi2ELi2ELi4ELi2ELb0EEENS1_21CollectiveEpilogueBwdISB_SC_SE_Li256ELb0ELb0ELi2EEENS1_19SingleTileSchedulerILb0ELb0ELb0ELi128EEEEEEEEEvNT_6ParamsE)
        /*0014*/ 	.short	0x0160
        /*0016*/ 	.short	0x0270


	//----- nvinfo : EIATTR_CBANK_PARAM_SIZE
	.align		4
.L_762:
        /*0018*/ 	.byte	0x03, 0x19
        /*001a*/ 	.short	0x0270


	//----- nvinfo : EIATTR_KPARAM_INFO
	.align		4
        /*001c*/ 	.byte	0x04, 0x17
        /*001e*/ 	.short	(.L_764 - .L_763)
.L_763:
        /*0020*/ 	.word	0x00000000
        /*0024*/ 	.short	0x0000
        /*0026*/ 	.short	0x0000
        /*0028*/ 	.byte	0x00, 0xf0, 0xc1, 0x09


	//----- nvinfo : EIATTR_MAXREG_COUNT
	.align		4
.L_764:
        /*002c*/ 	.byte	0x03, 0x1b
        /*002e*/ 	.short	0x00ff


	//----- nvinfo : EIATTR_NUM_BARRIERS
	.align		4
        /*0030*/ 	.byte	0x02, 0x4c
        /*0032*/ 	.byte	0x02
	.zero		1


	//----- nvinfo : EIATTR_MERCURY_ISA_VERSION
	.align		4
        /*0034*/ 	.byte	0x03, 0x5f
        /*0036*/ 	.short	0x0000


	//----- nvinfo : EIATTR_EXIT_INSTR_OFFSETS
	.align		4
        /*0038*/ 	.byte	0x04, 0x1c
        /*003a*/ 	.short	(.L_766 - .L_765)


	//   ....[0]....
.L_765:
        /*003c*/ 	.word	0x00000030


	//   ....[1]....
        /*0040*/ 	.word	0x00006b00


	//   ....[2]....
        /*0044*/ 	.word	0x00006c00


	//   ....[3]....
        /*0048*/ 	.word	0x00006c20


	//----- nvinfo : EIATTR_CTAIDZ_USED
	.align		4
.L_766:
        /*004c*/ 	.byte	0x01, 0x04
	.zero		2


	//----- nvinfo : EIATTR_MAX_THREADS
	.align		4
        /*0050*/ 	.byte	0x04, 0x05
        /*0052*/ 	.short	(.L_768 - .L_767)
.L_767:
        /*0054*/ 	.word	0x00000100
        /*0058*/ 	.word	0x00000001
        /*005c*/ 	.word	0x00000001


	//----- nvinfo : EIATTR_CRS_STACK_SIZE
	.align		4
.L_768:
        /*0060*/ 	.byte	0x04, 0x1e
        /*0062*/ 	.short	(.L_770 - .L_769)
.L_769:
        /*0064*/ 	.word	0x00000000
.L_770:


//--------------------- .nv.info._ZN7cutlass13device_kernelIN5flash19enable_sm80_to_sm89INS1_16FlashAttnBwdSm80INS1_25CollectiveMainloopBwdSm80ILi2ELi2EN4cute5tupleIJNS5_1CILi64EEENS7_ILi128EEENS7_ILi96EEEEEENS_10bfloat16_tEfNS_4arch4Sm80ELb0ELb0ELb1ELb0ELb0ELb0ELb0ELb0ELi2ELi2ELi4ELi2ELb0EEENS1_24CollectiveEpilogueBwdGQAISB_fSE_Li256ELb0ELb0EEENS1_19SingleTileSchedulerILb0ELb0ELb0ELi128EEEEEEEEEvNT_6ParamsE --------------------------
	.section	.nv.info._ZN7cutlass13device_kernelIN5flash19enable_sm80_to_sm89INS1_16FlashAttnBwdSm80INS1_25CollectiveMainloopBwdSm80ILi2ELi2EN4cute5tupleIJNS5_1CILi64EEENS7_ILi128EEENS7_ILi96EEEEEENS_10bfloat16_tEfNS_4arch4Sm80ELb0ELb0ELb1ELb0ELb0ELb0ELb0ELb0ELi2ELi2ELi4ELi2ELb0EEENS1_24CollectiveEpilogueBwdGQAISB_fSE_Li256ELb0ELb0EEENS1_19SingleTileSchedulerILb0ELb0ELb0ELi128EEEEEEEEEvNT_6ParamsE,"",@"SHT_CUDA_INFO"
	.sectionflags	@""
	.align	4


	//----- nvinfo : EIATTR_CUDA_API_VERSION
	.align		4
        /*0000*/ 	.byte	0x04, 0x37
        /*0002*/ 	.short	(.L_772 - .L_771)
.L_771:
        /*0004*/ 	.word	0x00000082


	//----- nvinfo : EIATTR_SW2861232_WAR
	.align		4
.L_772:
        /*0008*/ 	.byte	0x01, 0x35
	.zero		2


	//----- nvinfo : EIATTR_PARAM_CBANK
	.align		4
        /*000c*/ 	.byte	0x04, 0x0a
        /*000e*/ 	.short	(.L_774 - .L_773)
	.align		4
.L_773:
        /*0010*/ 	.word	index@(.nv.constant0._ZN7cutlass13device_kernelIN5flash19enable_sm80_to_sm89INS1_16FlashAttnBwdSm80INS1_25CollectiveMainloopBwdSm80ILi2ELi2EN4cute5tupleIJNS5_1CILi64EEENS7_ILi128EEENS7_ILi96EEEEEENS_10bfloat16_tEfNS_4arch4Sm80ELb0ELb0ELb1ELb0ELb0ELb0ELb0ELb0ELi2ELi2ELi4ELi2ELb0EEENS1_24CollectiveEpilogueBwdGQAISB_fSE_Li256ELb0ELb0EEENS1_19SingleTileSchedulerILb0ELb0ELb0ELi128EEEEEEEEEvNT_6ParamsE)
        /*0014*/ 	.short	0x0160
        /*0016*/ 	.short	0x0278


	//----- nvinfo : EIATTR_CBANK_PARAM_SIZE
	.align		4
.L_774:
        /*0018*/ 	.byte	0x03, 0x19
        /*001a*/ 	.short	0x0278


	//----- nvinfo : EIATTR_KPARAM_INFO
	.align		4
        /*001c*/ 	.byte	0x04, 0x17
        /*001e*/ 	.short	(.L_776 - .L_775)
.L_775:
        /*0020*/ 	.word	0x00000000
        /*0024*/ 	.short	0x0000
        /*0026*/ 	.short	0x0000
        /*0028*/ 	.byte	0x00, 0xf0, 0xe1, 0x09


	//----- nvinfo : EIATTR_MAXREG_COUNT
	.align		4
.L_776:
        /*002c*/ 	.byte	0x03, 0x1b
        /*002e*/ 	.short	0x00ff


	//----- nvinfo : EIATTR_NUM_BARRIERS
	.align		4
        /*0030*/ 	.byte	0x02, 0x4c
        /*0032*/ 	.byte	0x02
	.zero		1


	//----- nvinfo : EIATTR_MERCURY_ISA_VERSION
	.align		4
        /*0034*/ 	.byte	0x03, 0x5f
        /*0036*/ 	.short	0x0000


	//----- nvinfo : EIATTR_EXIT_INSTR_OFFSETS
	.align		4
        /*0038*/ 	.byte	0x04, 0x1c
        /*003a*/ 	.short	(.L_778 - .L_777)


	//   ....[0]....
.L_777:
        /*003c*/ 	.word	0x00000030


	//   ....[1]....
        /*0040*/ 	.word	0x00006350


	//----- nvinfo : EIATTR_CTAIDZ_USED
	.align		4
.L_778:
        /*0044*/ 	.byte	0x01, 0x04
	.zero		2


	//----- nvinfo : EIATTR_MAX_THREADS
	.align		4
        /*0048*/ 	.byte	0x04, 0x05
        /*004a*/ 	.short	(.L_780 - .L_779)
.L_779:
        /*004c*/ 	.word	0x00000100
        /*0050*/ 	.word	0x00000001
        /*0054*/ 	.word	0x00000001


	//----- nvinfo : EIATTR_CRS_STACK_SIZE
	.align		4
.L_780:
        /*0058*/ 	.byte	0x04, 0x1e
        /*005a*/ 	.short	(.L_782 - .L_781)
.L_781:
        /*005c*/ 	.word	0x00000000
.L_782:


//--------------------- .nv.info._ZN7cutlass13device_kernelIN5flash19enable_sm80_to_sm89INS1_16FlashAttnBwdSm80INS1_25CollectiveMainloopBwdSm80ILi2ELi2EN4cute5tupleIJNS5_1CILi64EEENS7_ILi128EEENS7_ILi96EEEEEENS_10bfloat16_tEfNS_4arch4Sm80ELb0ELb0ELb1ELb0ELb1ELb0ELb0ELb0ELi2ELi2ELi4ELi2ELb0EEENS1_24CollectiveEpilogueBwdGQAISB_fSE_Li256ELb0ELb1EEENS1_19SingleTileSchedulerILb0ELb0ELb0ELi128EEEEEEEEEvNT_6ParamsE --------------------------
	.section	.nv.info._ZN7cutlass13device_kernelIN5flash19enable_sm80_to_sm89INS1_16FlashAttnBwdSm80INS1_25CollectiveMainloopBwdSm80ILi2ELi2EN4cute5tupleIJNS5_1CILi64EEENS7_ILi128EEENS7_ILi96EEEEEENS_10bfloat16_tEfNS_4arch4Sm80ELb0ELb0ELb1ELb0ELb1ELb0ELb0ELb0ELi2ELi2ELi4ELi2ELb0EEENS1_24CollectiveEpilogueBwdGQAISB_fSE_Li256ELb0ELb1EEENS1_19SingleTileSchedulerILb0ELb0ELb0ELi128EEEEEEEEEvNT_6ParamsE,"",@"SHT_CUDA_INFO"
	.sectionflags	@""
	.align	4


	//----- nvinfo : EIATTR_CUDA_API_VERSION
	.align		4
        /*0000*/ 	.byte	0x04, 0x37
        /*0002*/ 	.short	(.L_784 - .L_783)
.L_783:
        /*0004*/ 	.word	0x00000082


	//----- nvinfo : EIATTR_SW2861232_WAR
	.align		4
.L_784:
        /*0008*/ 	.byte	0x01, 0x35
	.zero		2


	//----- nvinfo : EIATTR_PARAM_CBANK
	.align		4
        /*000c*/ 	.byte	0x04, 0x0a
        /*000e*/ 	.short	(.L_786 - .L_785)
	.align		4
.L_785:
        /*0010*/ 	.word	index@(.nv.constant0._ZN7cutlass13device_kernelIN5flash19enable_sm80_to_sm89INS1_16FlashAttnBwdSm80INS1_25CollectiveMainloopBwdSm80ILi2ELi2EN4cute5tupleIJNS5_1CILi64EEENS7_ILi128EEENS7_ILi96EEEEEENS_10bfloat16_tEfNS_4arch4Sm80ELb0ELb0ELb1ELb0ELb1ELb0ELb0ELb0ELi2ELi2ELi4ELi2ELb0EEENS1_24CollectiveEpilogueBwdGQAISB_fSE_Li256ELb0ELb1EEENS1_19SingleTileSchedulerILb0ELb0ELb0ELi128EEEEEEEEEvNT_6ParamsE)
        /*0014*/ 	.short	0x0160
        /*0016*/ 	.short	0x0278


	//----- nvinfo : EIATTR_CBANK_PARAM_SIZE
	.align		4
.L_786:
        /*0018*/ 	.byte	0x03, 0x19
        /*001a*/ 	.short	0x0278


	//----- nvinfo : EIATTR_KPARAM_INFO
	.align		4
        /*001c*/ 	.byte	0x04, 0x17
        /*001e*/ 	.short	(.L_788 - .L_787)
.L_787:
        /*0020*/ 	.word	0x00000000
        /*0024*/ 	.short	0x0000
        /*0026*/ 	.short	0x0000
        /*0028*/ 	.byte	0x00, 0xf0, 0xe1, 0x09


	//----- nvinfo : EIATTR_MAXREG_COUNT
	.align		4
.L_788:
        /*002c*/ 	.byte	0x03, 0x1b
        /*002e*/ 	.short	0x00ff


	//----- nvinfo : EIATTR_NUM_BARRIERS
	.align		4
        /*0030*/ 	.byte	0x02, 0x4c
        /*0032*/ 	.byte	0x02
	.zero		1


	//----- nvinfo : EIATTR_MERCURY_ISA_VERSION
	.align		4
        /*0034*/ 	.byte	0x03, 0x5f
        /*0036*/ 	.short	0x0000


	//----- nvinfo : EIATTR_COOP_GROUP_MASK_REGIDS
	.align		4
        /*0038*/ 	.byte	0x04, 0x29
        /*003a*/ 	.short	(.L_790 - .L_789)


	//   ....[0]....
.L_789:
        /*003c*/ 	.word	0xffffffff


	//   ....[1]....
        /*0040*/ 	.word	0xffffffff


	//   ....[2]....
        /*0044*/ 	.word	0xffffffff


	//   ....[3]....
        /*0048*/ 	.word	0xffffffff


	//   ....[4]....
        /*004c*/ 	.word	0xffffffff


	//   ....[5]....
        /*0050*/ 	.word	0xffffffff


	//   ....[6]....
        /*0054*/ 	.word	0xffffffff


	//   ....[7]....
        /*0058*/ 	.word	0xffffffff


	//----- nvinfo : EIATTR_COOP_GROUP_INSTR_OFFSETS
	.align		4
.L_790:
        /*005c*/ 	.byte	0x04, 0x28
        /*005e*/ 	.short	(.L_792 - .L_791)


	//   ....[0]....
.L_791:
        /*0060*/ 	.word	0x00005da0


	//   ....[1]....
        /*0064*/ 	.word	0x00005de0


	//   ....[2]....
        /*0068*/ 	.word	0x00006210


	//   ....[3]....
        /*006c*/ 	.word	0x00006220


	//   ....[4]....
        /*0070*/ 	.word	0x000063e0


	//   ....[5]....
        /*0074*/ 	.word	0x000064d0


	//   ....[6]....
        /*0078*/ 	.word	0x00006800


	//   ....[7]....
        /*007c*/ 	.word	0x00006810


	//----- nvinfo : EIATTR_EXIT_INSTR_OFFSETS
	.align		4
.L_792:
        /*0080*/ 	.byte	0x04, 0x1c
        /*0082*/ 	.short	(.L_794 - .L_793)


	//   ....[0]....
.L_793:
        /*0084*/ 	.word	0x00000030


	//   ....[1]....
        /*0088*/ 	.word	0x00006820


	//   ....[2]....
        /*008c*/ 	.word	0x000068c0


	//----- nvinfo : EIATTR_CTAIDZ_USED
	.align		4
.L_794:
        /*0090*/ 	.byte	0x01, 0x04
	.zero		2


	//----- nvinfo : EIATTR_MAX_THREADS
	.align		4
        /*0094*/ 	.byte	0x04, 0x05
        /*0096*/ 	.short	(.L_796 - .L_795)
.L_795:
        /*0098*/ 	.word	0x00000100
        /*009c*/ 	.word	0x00000001
        /*00a0*/ 	.word	0x00000001


	//----- nvinfo : EIATTR_CRS_STACK_SIZE
	.align		4
.L_796:
        /*00a4*/ 	.byte	0x04, 0x1e
        /*00a6*/ 	.short	(.L_798 - .L_797)
.L_797:
        /*00a8*/ 	.word	0x00000000
.L_798:


//--------------------- .nv.info._ZN7cutlass13device_kernelIN5flash19enable_sm80_to_sm89INS1_16FlashAttnBwdSm80INS1_25CollectiveMainloopBwdSm80ILi2ELi2EN4cute5tupleIJNS5_1CILi64EEENS7_ILi128EEENS7_ILi96EEEEEENS_10bfloat16_tEfNS_4arch4Sm80ELb0ELb0ELb1ELb1ELb0ELb0ELb0ELb0ELi2ELi2ELi4ELi2ELb0EEENS1_21CollectiveEpilogueBwdISB_SC_SE_Li256ELb1ELb0ELi2EEENS1_19SingleTileSchedulerILb1ELb0ELb0ELi128EEEEEEEEEvNT_6ParamsE --------------------------
	.section	.nv.info._ZN7cutlass13device_kernelIN5flash19enable_sm80_to_sm89INS1_16FlashAttnBwdSm80INS1_25CollectiveMainloopBwdSm80ILi2ELi2EN4cute5tupleIJNS5_1CILi64EEENS7_ILi128EEENS7_ILi96EEEEEENS_10bfloat16_tEfNS_4arch4Sm80ELb0ELb0ELb1ELb1ELb0ELb0ELb0ELb0ELi2ELi2ELi4ELi2ELb0EEENS1_21CollectiveEpilogueBwdISB_SC_SE_Li256ELb1ELb0ELi2EEENS1_19SingleTileSchedulerILb1ELb0ELb0ELi128EEEEEEEEEvNT_6ParamsE,"",@"SHT_CUDA_INFO"
	.sectionflags	@""
	.align	4


	//----- nvinfo : EIATTR_CUDA_API_VERSION
	.align		4
        /*0000*/ 	.byte	0x04, 0x37
        /*0002*/ 	.short	(.L_800 - .L_799)
.L_799:
        /*0004*/ 	.word	0x00000082


	//----- nvinfo : EIATTR_SW2861232_WAR
	.align		4
.L_800:
        /*0008*/ 	.byte	0x01, 0x35
	.zero		2


	//----- nvinfo : EIATTR_PARAM_CBANK
	.align		4
        /*000c*/ 	.byte	0x04, 0x0a
        /*000e*/ 	.short	(.L_802 - .L_801)
	.align		4
.L_801:
        /*0010*/ 	.word	index@(.nv.constant0._ZN7cutlass13device_kernelIN5flash19enable_sm80_to_sm89INS1_16FlashAttnBwdSm80INS1_25CollectiveMainloopBwdSm80ILi2ELi2EN4cute5tupleIJNS5_1CILi64EEENS7_ILi128EEENS7_ILi96EEEEEENS_10bfloat16_tEfNS_4arch4Sm80ELb0ELb0ELb1ELb1ELb0ELb0ELb0ELb0ELi2ELi2ELi4ELi2ELb0EEENS1_21CollectiveEpilogueBwdISB_SC_SE_Li256ELb1ELb0ELi2EEENS1_19SingleTileSchedulerILb1ELb0ELb0ELi128EEEEEEEEEvNT_6ParamsE)
        /*0014*/ 	.short	0x0160
        /*0016*/ 	.short	0x0270


	//----- nvinfo : EIATTR_CBANK_PARAM_SIZE
	.align		4
.L_802:
        /*0018*/ 	.byte	0x03, 0x19
        /*001a*/ 	.short	0x0270


	//----- nvinfo : EIATTR_KPARAM_INFO
	.align		4
        /*001c*/ 	.byte	0x04, 0x17
        /*001e*/ 	.short	(.L_804 - .L_803)
.L_803:
        /*0020*/ 	.word	0x00000000
        /*0024*/ 	.short	0x0000
        /*0026*/ 	.short	0x0000
        /*0028*/ 	.byte	0x00, 0xf0, 0xc1, 0x09


	//----- nvinfo : EIATTR_MAXREG_COUNT
	.align		4
.L_804:
        /*002c*/ 	.byte	0x03, 0x1b
        /*002e*/ 	.short	0x00ff


	//----- nvinfo : EIATTR_NUM_BARRIERS
	.align		4
        /*0030*/ 	.byte	0x02, 0x4c
        /*0032*/ 	.byte	0x02
	.zero		1


	//----- nvinfo : EIATTR_MERCURY_ISA_VERSION
	.align		4
        /*0034*/ 	.byte	0x03, 0x5f
        /*0036*/ 	.short	0x0000


	//----- nvinfo : EIATTR_COOP_GROUP_MASK_REGIDS
	.align		4
        /*0038*/ 	.byte	0x04, 0x29
        /*003a*/ 	.short	(.L_806 - .L_805)


	//   ....[0]....
.L_805:
        /*003c*/ 	.word	0xffffffff


	//----- nvinfo : EIATTR_COOP_GROUP_INSTR_OFFSETS
	.align		4
.L_806:
        /*0040*/ 	.byte	0x04, 0x28
        /*0042*/ 	.short	(.L_808 - .L_807)


	//   ....[0]....
.L_807:
        /*0044*/ 	.word	0x00000080


	//----- nvinfo : EIATTR_EXIT_INSTR_OFFSETS
	.align		4
.L_808:
        /*0048*/ 	.byte	0x04, 0x1c
        /*004a*/ 	.short	(.L_810 - .L_809)


	//   ....[0]....
.L_809:
        /*004c*/ 	.word	0x00000300


	//   ....[1]....
        /*0050*/ 	.word	0x00006e80


	//   ....[2]....
        /*0054*/ 	.word	0x00006f80


	//   ....[3]....
        /*0058*/ 	.word	0x00006fa0


	//   ....[4]....
        /*005c*/ 	.word	0x00007670


	//   ....[5]....
        /*0060*/ 	.word	0x00007770


	//   ....[6]....
        /*0064*/ 	.word	0x00007790


	//----- nvinfo : EIATTR_CTAIDZ_USED
	.align		4
.L_810:
        /*0068*/ 	.byte	0x01, 0x04
	.zero		2


	//----- nvinfo : EIATTR_MAX_THREADS
	.align		4
        /*006c*/ 	.byte	0x04, 0x05
        /*006e*/ 	.short	(.L_812 - .L_811)
.L_811:
        /*0070*/ 	.word	0x00000100
        /*0074*/ 	.word	0x00000001
        /*0078*/ 	.word	0x00000001


	//----- nvinfo : EIATTR_CRS_STACK_SIZE
	.align		4
.L_812:
        /*007c*/ 	.byte	0x04, 0x1e
        /*007e*/ 	.short	(.L_814 - .L_813)
.L_813:
        /*0080*/ 	.word	0x00000000
.L_814:


//--------------------- .nv.info._ZN7cutlass13device_kernelIN5flash19enable_sm80_to_sm89INS1_16FlashAttnBwdSm80INS1_25CollectiveMainloopBwdSm80ILi2ELi2EN4cute5tupleIJNS5_1CILi64EEENS7_ILi128EEENS7_ILi96EEEEEENS_10bfloat16_tEfNS_4arch4Sm80ELb0ELb0ELb1ELb1ELb1ELb0ELb0ELb0ELi2ELi2ELi4ELi2ELb0EEENS1_21CollectiveEpilogueBwdISB_SC_SE_Li256ELb1ELb0ELi2EEENS1_19SingleTileSchedulerILb1ELb0ELb0ELi128EEEEEEEEEvNT_6ParamsE --------------------------
	.section	.nv.info._ZN7cutlass13device_kernelIN5flash19enable_sm80_to_sm89INS1_16FlashAttnBwdSm80INS1_25CollectiveMainloopBwdSm80ILi2ELi2EN4cute5tupleIJNS5_1CILi64EEENS7_ILi128EEENS7_ILi96EEEEEENS_10bfloat16_tEfNS_4arch4Sm80ELb0ELb0ELb1ELb1ELb1ELb0ELb0ELb0ELi2ELi2ELi4ELi2ELb0EEENS1_21CollectiveEpilogueBwdISB_SC_SE_Li256ELb1ELb0ELi2EEENS1_19SingleTileSchedulerILb1ELb0ELb0ELi128EEEEEEEEEvNT_6ParamsE,"",@"SHT_CUDA_INFO"
	.sectionflags	@""
	.align	4


	//----- nvinfo : EIATTR_CUDA_API_VERSION
	.align		4
        /*0000*/ 	.byte	0x04, 0x37
        /*0002*/ 	.short	(.L_816 - .L_815)
.L_815:
        /*0004*/ 	.word	0x00000082


	//----- nvinfo : EIATTR_SW2861232_WAR
	.align		4
.L_816:
        /*0008*/ 	.byte	0x01, 0x35
	.zero		2


	//----- nvinfo : EIATTR_PARAM_CBANK
	.align		4
        /*000c*/ 	.byte	0x04, 0x0a
        /*000e*/ 	.short	(.L_818 - .L_817)
	.align		4
.L_817:
        /*0010*/ 	.word	index@(.nv.constant0._ZN7cutlass13device_kernelIN5flash19enable_sm80_to_sm89INS1_16FlashAttnBwdSm80INS1_25CollectiveMainloopBwdSm80ILi2ELi2EN4cute5tupleIJNS5_1CILi64EEENS7_ILi128EEENS7_ILi96EEEEEENS_10bfloat16_tEfNS_4arch4Sm80ELb0ELb0ELb1ELb1ELb1ELb0ELb0ELb0ELi2ELi2ELi4ELi2ELb0EEENS1_21CollectiveEpilogueBwdISB_SC_SE_Li256ELb1ELb0ELi2EEENS1_19SingleTileSchedulerILb1ELb0ELb0ELi128EEEEEEEEEvNT_6ParamsE)
        /*0014*/ 	.short	0x0160
        /*0016*/ 	.short	0x0270


	//----- nvinfo : EIATTR_CBANK_PARAM_SIZE
	.align		4
.L_818:
        /*0018*/ 	.byte	0x03, 0x19
        /*001a*/ 	.short	0x0270


	//----- nvinfo : EIATTR_KPARAM_INFO
	.align		4
        /*001c*/ 	.byte	0x04, 0x17
        /*001e*/ 	.short	(.L_820 - .L_819)
.L_819:
        /*0020*/ 	.word	0x00000000
        /*0024*/ 	.short	0x0000
        /*0026*/ 	.short	0x0000
        /*0028*/ 	.byte	0x00, 0xf0, 0xc1, 0x09


	//----- nvinfo : EIATTR_MAXREG_COUNT
	.align		4
.L_820:
        /*002c*/ 	.byte	0x03, 0x1b
        /*002e*/ 	.short	0x00ff


	//----- nvinfo : EIATTR_NUM_BARRIERS
	.align		4
        /*0030*/ 	.byte	0x02, 0x4c
        /*0032*/ 	.byte	0x02
	.zero		1


	//----- nvinfo : EIATTR_MERCURY_ISA_VERSION
	.align		4
        /*0034*/ 	.byte	0x03, 0x5f
        /*0036*/ 	.short	0x0000


	//----- nvinfo : EIATTR_COOP_GROUP_MASK_REGIDS
	.align		4
        /*0038*/ 	.byte	0x04, 0x29
        /*003a*/ 	.short	(.L_822 - .L_821)


	//   ....[0]....
.L_821:
        /*003c*/ 	.word	0xffffffff


	//----- nvinfo : EIATTR_COOP_GROUP_INSTR_OFFSETS
	.align		4
.L_822:
        /*0040*/ 	.byte	0x04, 0x28
        /*0042*/ 	.short	(.L_824 - .L_823)


	//   ....[0]....
.L_823:
        /*0044*/ 	.word	0x00000080


	//----- nvinfo : EIATTR_EXIT_INSTR_OFFSETS
	.align		4
.L_824:
        /*0048*/ 	.byte	0x04, 0x1c
        /*004a*/ 	.short	(.L_826 - .L_825)


	//   ....[0]....
.L_825:
        /*004c*/ 	.word	0x00000300


	//   ....[1]....
        /*0050*/ 	.word	0x00006e80


	//   ....[2]....
        /*0054*/ 	.word	0x00006f80


	//   ....[3]....
        /*0058*/ 	.word	0x00006fa0


	//   ....[4]....
        /*005c*/ 	.word	0x00007670


	//   ....[5]....
        /*0060*/ 	.word	0x00007770


	//   ....[6]....
        /*0064*/ 	.word	0x00007790


	//----- nvinfo : EIATTR_CTAIDZ_USED
	.align		4
.L_826:
        /*0068*/ 	.byte	0x01, 0x04
	.zero		2


	//----- nvinfo : EIATTR_MAX_THREADS
	.align		4
        /*006c*/ 	.byte	0x04, 0x05
        /*006e*/ 	.short	(.L_828 - .L_827)
.L_827:
        /*0070*/ 	.word	0x00000100
        /*0074*/ 	.word	0x00000001
        /*0078*/ 	.word	0x00000001


	//----- nvinfo : EIATTR_CRS_STACK_SIZE
	.align		4
.L_828:
        /*007c*/ 	.byte	0x04, 0x1e
        /*007e*/ 	.short	(.L_830 - .L_829)
.L_829:
        /*0080*/ 	.word	0x00000000
.L_830:


//--------------------- .nv.info._ZN7cutlass13device_kernelIN5flash19enable_sm80_to_sm89INS1_16FlashAttnBwdSm80INS1_25CollectiveMainloopBwdSm80ILi2ELi2EN4cute5tupleIJNS5_1CILi64EEENS7_ILi128EEENS7_ILi96EEEEEENS_10bfloat16_tEfNS_4arch4Sm80ELb0ELb0ELb1ELb1ELb0ELb0ELb0ELb0ELi2ELi2ELi4ELi2ELb0EEENS1_24CollectiveEpilogueBwdGQAISB_fSE_Li256ELb1ELb0EEENS1_19SingleTileSchedulerILb1ELb0ELb0ELi128EEEEEEEEEvNT_6ParamsE --------------------------
	.section	.nv.info._ZN7cutlass13device_kernelIN5flash19enable_sm80_to_sm89INS1_16FlashAttnBwdSm80INS1_25CollectiveMainloopBwdSm80ILi2ELi2EN4cute5tupleIJNS5_1CILi64EEENS7_ILi128EEENS7_ILi96EEEEEENS_10bfloat16_tEfNS_4arch4Sm80ELb0ELb0ELb1ELb1ELb0ELb0ELb0ELb0ELi2ELi2ELi4ELi2ELb0EEENS1_24CollectiveEpilogueBwdGQAISB_fSE_Li256ELb1ELb0EEENS1_19SingleTileSchedulerILb1ELb0ELb0ELi128EEEEEEEEEvNT_6ParamsE,"",@"SHT_CUDA_INFO"
	.sectionflags	@""
	.align	4


	//----- nvinfo : EIATTR_CUDA_API_VERSION
	.align		4
        /*0000*/ 	.byte	0x04, 0x37
        /*0002*/ 	.short	(.L_832 - .L_831)
.L_831:
        /*0004*/ 	.word	0x00000082


	//----- nvinfo : EIATTR_SW2861232_WAR
	.align		4
.L_832:
        /*0008*/ 	.byte	0x01, 0x35
	.zero		2


	//----- nvinfo : EIATTR_PARAM_CBANK
	.align		4
        /*000c*/ 	.byte	0x04, 0x0a
        /*000e*/ 	.short	(.L_834 - .L_833)
	.align		4
.L_833:
        /*0010*/ 	.word	index@(.nv.constant0._ZN7cutlass13device_kernelIN5flash19enable_sm80_to_sm89INS1_16FlashAttnBwdSm80INS1_25CollectiveMainloopBwdSm80ILi2ELi2EN4cute5tupleIJNS5_1CILi64EEENS7_ILi128EEENS7_ILi96EEEEEENS_10bfloat16_tEfNS_4arch4Sm80ELb0ELb0ELb1ELb1ELb0ELb0ELb0ELb0ELi2ELi2ELi4ELi2ELb0EEENS1_24CollectiveEpilogueBwdGQAISB_fSE_Li256ELb1ELb0EEENS1_19SingleTileSchedulerILb1ELb0ELb0ELi128EEEEEEEEEvNT_6ParamsE)
        /*0014*/ 	.short	0x0160
        /*0016*/ 	.short	0x0278


	//----- nvinfo : EIATTR_CBANK_PARAM_SIZE
	.align		4
.L_834:
        /*0018*/ 	.byte	0x03, 0x19
        /*001a*/ 	.short	0x0278


	//----- nvinfo : EIATTR_KPARAM_INFO
	.align		4
        /*001c*/ 	.byte	0x04, 0x17
        /*001e*/ 	.short	(.L_836 - .L_835)
.L_835:
        /*0020*/ 	.word	0x00000000
        /*0024*/ 	.short	0x0000
        /*0026*/ 	.short	0x0000
        /*0028*/ 	.byte	0x00, 0xf0, 0xe1, 0x09


	//----- nvinfo : EIATTR_MAXREG_COUNT
	.align		4
.L_836:
        /*002c*/ 	.byte	0x03, 0x1b
        /*002e*/ 	.short	0x00ff


	//----- nvinfo : EIATTR_NUM_BARRIERS
	.align		4
        /*0030*/ 	.byte	0x02, 0x4c
        /*0032*/ 	.byte	0x02
	.zero		1


	//----- nvinfo : EIATTR_MERCURY_ISA_VERSION
	.align		4
        /*0034*/ 	.byte	0x03, 0x5f
        /*0036*/ 	.short	0x0000


	//----- nvinfo : EIATTR_COOP_GROUP_MASK_REGIDS
	.align		4
        /*0038*/ 	.byte	0x04, 0x29
        /*003a*/ 	.short	(.L_838 - .L_837)


	//   ....[0]....
.L_837:
        /*003c*/ 	.word	0xffffffff


	//----- nvinfo : EIATTR_COOP_GROUP_INSTR_OFFSETS
	.align		4
.L_838:
        /*0040*/ 	.byte	0x04, 0x28
        /*0042*/ 	.short	(.L_840 - .L_839)


	//   ....[0]....
.L_839:
        /*0044*/ 	.word	0x00000080


	//----- nvinfo : EIATTR_EXIT_INSTR_OFFSETS
	.align		4
.L_840:
        /*0048*/ 	.byte	0x04, 0x1c
        /*004a*/ 	.short	(.L_842 - .L_841)


	//   ....[0]....
.L_841:
        /*004c*/ 	.word	0x00000300


	//   ....[1]....
        /*0050*/ 	.word	0x00005e90


	//   ....[2]....
        /*0054*/ 	.word	0x000067b0


	//----- nvinfo : EIATTR_CTAIDZ_USED
	.align		4
.L_842:
        /*0058*/ 	.byte	0x01, 0x04
	.zero		2


	//----- nvinfo : EIATTR_MAX_THREADS
	.align		4
        /*005c*/ 	.byte	0x04, 0x05
        /*005e*/ 	.short	(.L_844 - .L_843)
.L_843:
        /*0060*/ 	.word	0x00000100
        /*0064*/ 	.word	0x00000001
        /*0068*/ 	.word	0x00000001


	//----- nvinfo : EIATTR_CRS_STACK_SIZE
	.align		4
.L_844:
        /*006c*/ 	.byte	0x04, 0x1e
        /*006e*/ 	.short	(.L_846 - .L_845)
.L_845:
        /*0070*/ 	.word	0x00000000
.L_846:


//--------------------- .nv.info._ZN7cutlass13device_kernelIN5flash19enable_sm80_to_sm89INS1_16FlashAttnBwdSm80INS1_25CollectiveMainloopBwdSm80ILi2ELi2EN4cute5tupleIJNS5_1CILi64EEENS7_ILi128EEENS7_ILi96EEEEEENS_10bfloat16_tEfNS_4arch4Sm80ELb0ELb0ELb1ELb1ELb1ELb0ELb0ELb0ELi2ELi2ELi4ELi2ELb0EEENS1_24CollectiveEpilogueBwdGQAISB_fSE_Li256ELb1ELb1EEENS1_19SingleTileSchedulerILb1ELb0ELb0ELi128EEEEEEEEEvNT_6ParamsE --------------------------
	.section	.nv.info._ZN7cutlass13device_kernelIN5flash19enable_sm80_to_sm89INS1_16FlashAttnBwdSm80INS1_25CollectiveMainloopBwdSm80ILi2ELi2EN4cute5tupleIJNS5_1CILi64EEENS7_ILi128EEENS7_ILi96EEEEEENS_10bfloat16_tEfNS_4arch4Sm80ELb0ELb0ELb1ELb1ELb1ELb0ELb0ELb0ELi2ELi2ELi4ELi2ELb0EEENS1_24CollectiveEpilogueBwdGQAISB_fSE_Li256ELb1ELb1EEENS1_19SingleTileSchedulerILb1ELb0ELb0ELi128EEEEEEEEEvNT_6ParamsE,"",@"SHT_CUDA_INFO"
	.sectionflags	@""
	.align	4


	//----- nvinfo : EIATTR_CUDA_API_VERSION
	.align		4
        /*0000*/ 	.byte	0x04, 0x37
        /*0002*/ 	.short	(.L_848 - .L_847)
.L_847:
        /*0004*/ 	.word	0x00000082


	//----- nvinfo : EIATTR_SW2861232_WAR
	.align		4
.L_848:
        /*0008*/ 	.byte	0x01, 0x35
	.zero		2


	//----- nvinfo : EIATTR_PARAM_CBANK
	.align		4
        /*000c*/ 	.byte	0x04, 0x0a
        /*000e*/ 	.short	(.L_850 - .L_849)
	.align		4
.L_849:
        /*0010*/ 	.word	index@(.nv.constant0._ZN7cutlass13device_kernelIN5flash19enable_sm80_to_sm89INS1_16FlashAttnBwdSm80INS1_25CollectiveMainloopBwdSm80ILi2ELi2EN4cute5tupleIJNS5_1CILi64EEENS7_ILi128EEENS7_ILi96EEEEEENS_10bfloat16_tEfNS_4arch4Sm80ELb0ELb0ELb1ELb1ELb1ELb0ELb0ELb0ELi2ELi2ELi4ELi2ELb0EEENS1_24CollectiveEpilogueBwdGQAISB_fSE_Li256ELb1ELb1EEENS1_19SingleTileSchedulerILb1ELb0ELb0ELi128EEEEEEEEEvNT_6ParamsE)
        /*0014*/ 	.short	0x0160
        /*0016*/ 	.short	0x0278


	//----- nvinfo : EIATTR_CBANK_PARAM_SIZE
	.align		4
.L_850:
        /*0018*/ 	.byte	0x03, 0x19
        /*001a*/ 	.short	0x0278


	//----- nvinfo : EIATTR_KPARAM_INFO
	.align		4
        /*001c*/ 	.byte	0x04, 0x17
        /*001e*/ 	.short	(.L_852 - .L_851)
.L_851:
        /*0020*/ 	.word	0x00000000
        /*0024*/ 	.short	0x0000
        /*0026*/ 	.short	0x0000
        /*0028*/ 	.byte	0x00, 0xf0, 0xe1, 0x09


	//----- nvinfo : EIATTR_MAXREG_COUNT
	.align		4
.L_852:
        /*002c*/ 	.byte	0x03, 0x1b
        /*002e*/ 	.short	0x00ff


	//----- nvinfo : EIATTR_NUM_BARRIERS
	.align		4
        /*0030*/ 	.byte	0x02, 0x4c
        /*0032*/ 	.byte	0x02
	.zero		1


	//----- nvinfo : EIATTR_MERCURY_ISA_VERSION
	.align		4
        /*0034*/ 	.byte	0x03, 0x5f
        /*0036*/ 	.short	0x0000


	//----- nvinfo : EIATTR_COOP_GROUP_MASK_REGIDS
	.align		4
        /*0038*/ 	.byte	0x04, 0x29
        /*003a*/ 	.short	(.L_854 - .L_853)


	//   ....[0]....
.L_853:
        /*003c*/ 	.word	0xffffffff


	//   ....[1]....
        /*0040*/ 	.word	0xffffffff


	//   ....[2]....
        /*0044*/ 	.word	0xffffffff


	//   ....[3]....
        /*0048*/ 	.word	0xffffffff


	//   ....[4]....
        /*004c*/ 	.word	0xffffffff


	//   ....[5]....
        /*0050*/ 	.word	0xffffffff


	//   ....[6]....
        /*0054*/ 	.word	0xffffffff


	//   ....[7]....
        /*0058*/ 	.word	0xffffffff


	//   ....[8]....
        /*005c*/ 	.word	0xffffffff


	//----- nvinfo : EIATTR_COOP_GROUP_INSTR_OFFSETS
	.align		4
.L_854:
        /*0060*/ 	.byte	0x04, 0x28
        /*0062*/ 	.short	(.L_856 - .L_855)


	//   ....[0]....
.L_855:
        /*0064*/ 	.word	0x00000080


	//   ....[1]....
        /*0068*/ 	.word	0x000061c0


	//   ....[2]....
        /*006c*/ 	.word	0x000061f0


	//   ....[3]....
        /*0070*/ 	.word	0x000065f0


	//   ....[4]....
        /*0074*/ 	.word	0x00006600


	//   ....[5]....
        /*0078*/ 	.word	0x00006790


	//   ....[6]....
        /*007c*/ 	.word	0x000067e0


	//   ....[7]....
        /*0080*/ 	.word	0x00006b90


	//   ....[8]....
        /*0084*/ 	.word	0x00006ba0


	//----- nvinfo : EIATTR_EXIT_INSTR_OFFSETS
	.align		4
.L_856:
        /*0088*/ 	.byte	0x04, 0x1c
        /*008a*/ 	.short	(.L_858 - .L_857)


	//   ....[0]....
.L_857:
        /*008c*/ 	.word	0x00000300


	//   ....[1]....
        /*0090*/ 	.word	0x00005e70


	//   ....[2]....
        /*0094*/ 	.word	0x00006bb0


	//   ....[3]....
        /*0098*/ 	.word	0x00006c50


	//----- nvinfo : EIATTR_CTAIDZ_USED
	.align		4
.L_858:
        /*009c*/ 	.byte	0x01, 0x04
	.zero		2


	//----- nvinfo : EIATTR_MAX_THREADS
	.align		4
        /*00a0*/ 	.byte	0x04, 0x05
        /*00a2*/ 	.short	(.L_860 - .L_859)
.L_859:
        /*00a4*/ 	.word	0x00000100
        /*00a8*/ 	.word	0x00000001
        /*00ac*/ 	.word	0x00000001


	//----- nvinfo : EIATTR_CRS_STACK_SIZE
	.align		4
.L_860:
        /*00b0*/ 	.byte	0x04, 0x1e
        /*00b2*/ 	.short	(.L_862 - .L_861)
.L_861:
        /*00b4*/ 	.word	0x00000000
.L_862:


//--------------------- .nv.info._ZN7cutlass13device_kernelIN5flash19enable_sm80_to_sm89INS1_16FlashAttnBwdSm80INS1_25CollectiveMainloopBwdSm80ILi2ELi2EN4cute5tupleIJNS5_1CILi64EEENS7_ILi128EEENS7_ILi96EEEEEENS_10bfloat16_tEfNS_4arch4Sm80ELb0ELb1ELb1ELb0ELb0ELb0ELb0ELb0ELi2ELi2ELi4ELi2ELb0EEENS1_21CollectiveEpilogueBwdISB_SC_SE_Li256ELb0ELb0ELi2EEENS1_19SingleTileSchedulerILb0ELb0ELb0ELi128EEEEEEEEEvNT_6ParamsE --------------------------
	.section	.nv.info._ZN7cutlass13device_kernelIN5flash19enable_sm80_to_sm89INS1_16FlashAttnBwdSm80INS1_25CollectiveMainloopBwdSm80ILi2ELi2EN4cute5tupleIJNS5_1CILi64EEENS7_ILi128EEENS7_ILi96EEEEEENS_10bfloat16_tEfNS_4arch4Sm80ELb0ELb1ELb1ELb0ELb0ELb0ELb0ELb0ELi2ELi2ELi4ELi2ELb0EEENS1_21CollectiveEpilogueBwdISB_SC_SE_Li256ELb0ELb0ELi2EEENS1_19SingleTileSchedulerILb0ELb0ELb0ELi128EEEEEEEEEvNT_6ParamsE,"",@"SHT_CUDA_INFO"
	.sectionflags	@""
	.align	4


	//----- nvinfo : EIATTR_CUDA_API_VERSION
	.align		4
        /*0000*/ 	.byte	0x04, 0x37
        /*0002*/ 	.short	(.L_864 - .L_863)
.L_863:
        /*0004*/ 	.word	0x00000082


	//----- nvinfo : EIATTR_SW2861232_WAR
	.align		4
.L_864:
        /*0008*/ 	.byte	0x01, 0x35
	.zero		2


	//----- nvinfo : EIATTR_PARAM_CBANK
	.align		4
        /*000c*/ 	.byte	0x04, 0x0a
        /*000e*/ 	.short	(.L_866 - .L_865)
	.align		4
.L_865:
        /*0010*/ 	.word	index@(.nv.constant0._ZN7cutlass13device_kernelIN5flash19enable_sm80_to_sm89INS1_16FlashAttnBwdSm80INS1_25CollectiveMainloopBwdSm80ILi2ELi2EN4cute5tupleIJNS5_1CILi64EEENS7_ILi128EEENS7_ILi96EEEEEENS_10bfloat16_tEfNS_4arch4Sm80ELb0ELb1ELb1ELb0ELb0ELb0ELb0ELb0ELi2ELi2ELi4ELi2ELb0EEENS1_21CollectiveEpilogueBwdISB_SC_SE_Li256ELb0ELb0ELi2EEENS1_19SingleTileSchedulerILb0ELb0ELb0ELi128EEEEEEEEEvNT_6ParamsE)
        /*0014*/ 	.short	0x0160
        /*0016*/ 	.short	0x0270


	//----- nvinfo : EIATTR_CBANK_PARAM_SIZE
	.align		4
.L_866:
        /*0018*/ 	.byte	0x03, 0x19
        /*001a*/ 	.short	0x0270


	//----- nvinfo : EIATTR_KPARAM_INFO
	.align		4
        /*001c*/ 	.byte	0x04, 0x17
        /*001e*/ 	.short	(.L_868 - .L_867)
.L_867:
        /*0020*/ 	.word	0x00000000
        /*0024*/ 	.short	0x0000
        /*0026*/ 	.short	0x0000
        /*0028*/ 	.byte	0x00, 0xf0, 0xc1, 0x09


	//----- nvinfo : EIATTR_MAXREG_COUNT
	.align		4
.L_868:
        /*002c*/ 	.byte	0x03, 0x1b
        /*002e*/ 	.short	0x00ff


	//----- nvinfo : EIATTR_NUM_BARRIERS
	.align		4
        /*0030*/ 	.byte	0x02, 0x4c
        /*0032*/ 	.byte	0x02
	.zero		1


	//----- nvinfo : EIATTR_MERCURY_ISA_VERSION
	.align		4
        /*0034*/ 	.byte	0x03, 0x5f
        /*0036*/ 	.short	0x0000


	//----- nvinfo : EIATTR_EXIT_INSTR_OFFSETS
	.align		4
        /*0038*/ 	.byte	0x04, 0x1c
        /*003a*/ 	.short	(.L_870 - .L_869)


	//   ....[0]....
.L_869:
        /*003c*/ 	.word	0x00000030


	//   ....[1]....
        /*0040*/ 	.word	0x00007af0


	//   ....[2]....
        /*0044*/ 	.word	0x00007bf0


	//   ....[3]....
        /*0048*/ 	.word	0x00007c10


	//   ....[4]....
        /*004c*/ 	.word	0x000081a0


	//   ....[5]....
        /*0050*/ 	.word	0x00008290


	//   ....[6]....
        /*0054*/ 	.word	0x000082b0


	//----- nvinfo : EIATTR_CTAIDZ_USED
	.align		4
.L_870:
        /*0058*/ 	.byte	0x01, 0x04
	.zero		2


	//----- nvinfo : EIATTR_MAX_THREADS
	.align		4
        /*005c*/ 	.byte	0x04, 0x05
        /*005e*/ 	.short	(.L_872 - .L_871)
.L_871:
        /*0060*/ 	.word	0x00000100
        /*0064*/ 	.word	0x00000001
        /*0068*/ 	.word	0x00000001


	//----- nvinfo : EIATTR_CRS_STACK_SIZE
	.align		4
.L_872:
        /*006c*/ 	.byte	0x04, 0x1e
        /*006e*/ 	.short	(.L_874 - .L_873)
.L_873:
        /*0070*/ 	.word	0x00000000
.L_874:


//--------------------- .nv.info._ZN7cutlass13device_kernelIN5flash19enable_sm80_to_sm89INS1_16FlashAttnBwdSm80INS1_25CollectiveMainloopBwdSm80ILi2ELi2EN4cute5tupleIJNS5_1CILi64EEENS7_ILi128EEENS7_ILi96EEEEEENS_10bfloat16_tEfNS_4arch4Sm80ELb0ELb1ELb1ELb0ELb1ELb0ELb0ELb0ELi2ELi2ELi4ELi2ELb0EEENS1_21CollectiveEpilogueBwdISB_SC_SE_Li256ELb0ELb0ELi2EEENS1_19SingleTileSchedulerILb0ELb0ELb0ELi128EEEEEEEEEvNT_6ParamsE --------------------------
	.section	.nv.info._ZN7cutlass13device_kernelIN5flash19enable_sm80_to_sm89INS1_16FlashAttnBwdSm80INS1_25CollectiveMainloopBwdSm80ILi2ELi2EN4cute5tupleIJNS5_1CILi64EEENS7_ILi128EEENS7_ILi96EEEEEENS_10bfloat16_tEfNS_4arch4Sm80ELb0ELb1ELb1ELb0ELb1ELb0ELb0ELb0ELi2ELi2ELi4ELi2ELb0EEENS1_21CollectiveEpilogueBwdISB_SC_SE_Li256ELb0ELb0ELi2EEENS1_19SingleTileSchedulerILb0ELb0ELb0ELi128EEEEEEEEEvNT_6ParamsE,"",@"SHT_CUDA_INFO"
	.sectionflags	@""
	.align	4


	//----- nvinfo : EIATTR_CUDA_API_VERSION
	.align		4
        /*0000*/ 	.byte	0x04, 0x37
        /*0002*/ 	.short	(.L_876 - .L_875)
.L_875:
        /*0004*/ 	.word	0x00000082


	//----- nvinfo : EIATTR_SW2861232_WAR
	.align		4
.L_876:
        /*0008*/ 	.byte	0x01, 0x35
	.zero		2


	//----- nvinfo : EIATTR_PARAM_CBANK
	.align		4
        /*000c*/ 	.byte	0x04, 0x0a
        /*000e*/ 	.short	(.L_878 - .L_877)
	.align		4
.L_877:
        /*0010*/ 	.word	index@(.nv.constant0._ZN7cutlass13device_kernelIN5flash19enable_sm80_to_sm89INS1_16FlashAttnBwdSm80INS1_25CollectiveMainloopBwdSm80ILi2ELi2EN4cute5tupleIJNS5_1CILi64EEENS7_ILi128EEENS7_ILi96EEEEEENS_10bfloat16_tEfNS_4arch4Sm80ELb0ELb1ELb1ELb0ELb1ELb0ELb0ELb0ELi2ELi2ELi4ELi2ELb0EEENS1_21CollectiveEpilogueBwdISB_SC_SE_Li256ELb0ELb0ELi2EEENS1_19SingleTileSchedulerILb0ELb0ELb0ELi128EEEEEEEEEvNT_6ParamsE)
        /*0014*/ 	.short	0x0160
        /*0016*/ 	.short	0x0270


	//----- nvinfo : EIATTR_CBANK_PARAM_SIZE
	.align		4
.L_878:
        /*0018*/ 	.byte	0x03, 0x19
        /*001a*/ 	.short	0x0270


	//----- nvinfo : EIATTR_KPARAM_INFO
	.align		4
        /*001c*/ 	.byte	0x04, 0x17
        /*001e*/ 	.short	(.L_880 - .L_879)
.L_879:
        /*0020*/ 	.word	0x00000000
        /*0024*/ 	.short	0x0000
        /*0026*/ 	.short	0x0000
        /*0028*/ 	.byte	0x00, 0xf0, 0xc1, 0x09


	//----- nvinfo : EIATTR_MAXREG_COUNT
	.align		4
.L_880:
        /*002c*/ 	.byte	0x03, 0x1b
        /*002e*/ 	.short	0x00ff


	//----- nvinfo : EIATTR_NUM_BARRIERS
	.align		4
        /*0030*/ 	.byte	0x02, 0x4c
        /*0032*/ 	.byte	0x02
	.zero		1


	//----- nvinfo : EIATTR_MERCURY_ISA_VERSION
	.align		4
        /*0034*/ 	.byte	0x03, 0x5f
        /*0036*/ 	.short	0x0000


	//----- nvinfo : EIATTR_EXIT_INSTR_OFFSETS
	.align		4
        /*0038*/ 	.byte	0x04, 0x1c
        /*003a*/ 	.short	(.L_882 - .L_881)


	//   ....[0]....
.L_881:
        /*003c*/ 	.word	0x00000030


	//   ....[1]....
        /*0040*/ 	.word	0x00007af0


	//   ....[2]....
        /*0044*/ 	.word	0x00007bf0


	//   ....[3]....
        /*0048*/ 	.word	0x00007c10


	//   ....[4]....
        /*004c*/ 	.word	0x000081a0


	//   ....[5]....
        /*0050*/ 	.word	0x00008290


	//   ....[6]....
        /*0054*/ 	.word	0x000082b0


	//----- nvinfo : EIATTR_CTAIDZ_USED
	.align		4
.L_882:
        /*0058*/ 	.byte	0x01, 0x04
	.zero		2


	//----- nvinfo : EIATTR_MAX_THREADS
	.align		4
        /*005c*/ 	.byte	0x04, 0x05
        /*005e*/ 	.short	(.L_884 - .L_883)
.L_883:
        /*0060*/ 	.word	0x00000100
        /*0064*/ 	.word	0x00000001
        /*0068*/ 	.word	0x00000001


	//----- nvinfo : EIATTR_CRS_STACK_SIZE
	.align		4
.L_884:
        /*006c*/ 	.byte	0x04, 0x1e
        /*006e*/ 	.short	(.L_886 - .L_885)
.L_885:
        /*0070*/ 	.word	0x00000000
.L_886:


//--------------------- .nv.info._ZN7cutlass13device_kernelIN5flash19enable_sm80_to_sm89INS1_16FlashAttnBwdSm80INS1_25CollectiveMainloopBwdSm80ILi2ELi2EN4cute5tupleIJNS5_1CILi64EEENS7_ILi128EEENS7_ILi96EEEEEENS_10bfloat16_tEfNS_4arch4Sm80ELb0ELb1ELb1ELb0ELb0ELb0ELb0ELb0ELi2ELi2ELi4ELi2ELb0EEENS1_24CollectiveEpilogueBwdGQAISB_fSE_Li256ELb0ELb0EEENS1_19SingleTileSchedulerILb0ELb0ELb0ELi128EEEEEEEEEvNT_6ParamsE --------------------------
	.section	.nv.info._ZN7cutlass13device_kernelIN5flash19enable_sm80_to_sm89INS1_16FlashAttnBwdSm80INS1_25CollectiveMainloopBwdSm80ILi2ELi2EN4cute5tupleIJNS5_1CILi64EEENS7_ILi128EEENS7_ILi96EEEEEENS_10bfloat16_tEfNS_4arch4Sm80ELb0ELb1ELb1ELb0ELb0ELb0ELb0ELb0ELi2ELi2ELi4ELi2ELb0EEENS1_24CollectiveEpilogueBwdGQAISB_fSE_Li256ELb0ELb0EEENS1_19SingleTileSchedulerILb0ELb0ELb0ELi128EEEEEEEEEvNT_6ParamsE,"",@"SHT_CUDA_INFO"
	.sectionflags	@""
	.align	4


	//----- nvinfo : EIATTR_CUDA_API_VERSION
	.align		4
        /*0000*/ 	.byte	0x04, 0x37
        /*0002*/ 	.short	(.L_888 - .L_887)
.L_887:
        /*0004*/ 	.word	0x00000082


	//----- nvinfo : EIATTR_SW2861232_WAR
	.align		4
.L_888:
        /*0008*/ 	.byte	0x01, 0x35
	.zero		2


	//----- nvinfo : EIATTR_PARAM_CBANK
	.align		4
        /*000c*/ 	.byte	0x04, 0x0a
        /*000e*/ 	.short	(.L_890 - .L_889)
	.align		4
.L_889:
        /*0010*/ 	.word	index@(.nv.constant0._ZN7cutlass13device_kernelIN5flash19enable_sm80_to_sm89INS1_16FlashAttnBwdSm80INS1_25CollectiveMainloopBwdSm80ILi2ELi2EN4cute5tupleIJNS5_1CILi64EEENS7_ILi128EEENS7_ILi96EEEEEENS_10bfloat16_tEfNS_4arch4Sm80ELb0ELb1ELb1ELb0ELb0ELb0ELb0ELb0ELi2ELi2ELi4ELi2ELb0EEENS1_24CollectiveEpilogueBwdGQAISB_fSE_Li256ELb0ELb0EEENS1_19SingleTileSchedulerILb0ELb0ELb0ELi128EEEEEEEEEvNT_6ParamsE)
        /*0014*/ 	.short	0x0160
        /*0016*/ 	.short	0x0278


	//----- nvinfo : EIATTR_CBANK_PARAM_SIZE
	.align		4
.L_890:
        /*0018*/ 	.byte	0x03, 0x19
        /*001a*/ 	.short	0x0278


	//----- nvinfo : EIATTR_KPARAM_INFO
	.align		4
        /*001c*/ 	.byte	0x04, 0x17
        /*001e*/ 	.short	(.L_892 - .L_891)
.L_891:
        /*0020*/ 	.word	0x00000000
        /*0024*/ 	.short	0x0000
        /*0026*/ 	.short	0x0000
        /*0028*/ 	.byte	0x00, 0xf0, 0xe1, 0x09


	//----- nvinfo : EIATTR_MAXREG_COUNT
	.align		4
.L_892:
        /*002c*/ 	.byte	0x03, 0x1b
        /*002e*/ 	.short	0x00ff


	//----- nvinfo : EIATTR_NUM_BARRIERS
	.align		4
        /*0030*/ 	.byte	0x02, 0x4c
        /*0032*/ 	.byte	0x02
	.zero		1


	//----- nvinfo : EIATTR_MERCURY_ISA_VERSION
	.align		4
        /*0034*/ 	.byte	0x03, 0x5f
        /*0036*/ 	.short	0x0000


	//----- nvinfo : EIATTR_EXIT_INSTR_OFFSETS
	.align		4
        /*0038*/ 	.byte	0x04, 0x1c
        /*003a*/ 	.short	(.L_894 - .L_893)


	//   ....[0]....
.L_893:
        /*003c*/ 	.word	0x00000030


	//   ....[1]....
        /*0040*/ 	.word	0x00006b90


	//   ....[2]....
        /*0044*/ 	.word	0x000073c0


	//----- nvinfo : EIATTR_CTAIDZ_USED
	.align		4
.L_894:
        /*0048*/ 	.byte	0x01, 0x04
	.zero		2


	//----- nvinfo : EIATTR_MAX_THREADS
	.align		4
        /*004c*/ 	.byte	0x04, 0x05
        /*004e*/ 	.short	(.L_896 - .L_895)
.L_895:
        /*0050*/ 	.word	0x00000100
        /*0054*/ 	.word	0x00000001
        /*0058*/ 	.word	0x00000001


	//----- nvinfo : EIATTR_CRS_STACK_SIZE
	.align		4
.L_896:
        /*005c*/ 	.byte	0x04, 0x1e
        /*005e*/ 	.short	(.L_898 - .L_897)
.L_897:
        /*0060*/ 	.word	0x00000000
.L_898:


//--------------------- .nv.info._ZN7cutlass13device_kernelIN5flash19enable_sm80_to_sm89INS1_16FlashAttnBwdSm80INS1_25CollectiveMainloopBwdSm80ILi2ELi2EN4cute5tupleIJNS5_1CILi64EEENS7_ILi128EEENS7_ILi96EEEEEENS_10bfloat16_tEfNS_4arch4Sm80ELb0ELb1ELb1ELb0ELb1ELb0ELb0ELb0ELi2ELi2ELi4ELi2ELb0EEENS1_24CollectiveEpilogueBwdGQAISB_fSE_Li256ELb0ELb1EEENS1_19SingleTileSchedulerILb0ELb0ELb0ELi128EEEEEEEEEvNT_6ParamsE --------------------------
	.section	.nv.info._ZN7cutlass13device_kernelIN5flash19enable_sm80_to_sm89INS1_16FlashAttnBwdSm80INS1_25CollectiveMainloopBwdSm80ILi2ELi2EN4cute5tupleIJNS5_1CILi64EEENS7_ILi128EEENS7_ILi96EEEEEENS_10bfloat16_tEfNS_4arch4Sm80ELb0ELb1ELb1ELb0ELb1ELb0ELb0ELb0ELi2ELi2ELi4ELi2ELb0EEENS1_24CollectiveEpilogueBwdGQAISB_fSE_Li256ELb0ELb1EEENS1_19SingleTileSchedulerILb0ELb0ELb0ELi128EEEEEEEEEvNT_6ParamsE,"",@"SHT_CUDA_INFO"
	.sectionflags	@""
	.align	4


	//----- nvinfo : EIATTR_CUDA_API_VERSION
	.align		4
        /*0000*/ 	.byte	0x04, 0x37
        /*0002*/ 	.short	(.L_900 - .L_899)
.L_899:
        /*0004*/ 	.word	0x00000082


	//----- nvinfo : EIATTR_SW2861232_WAR
	.align		4
.L_900:
        /*0008*/ 	.byte	0x01, 0x35
	.zero		2


	//----- nvinfo : EIATTR_PARAM_CBANK
	.align		4
        /*000c*/ 	.byte	0x04, 0x0a
        /*000e*/ 	.short	(.L_902 - .L_901)
	.align		4
.L_901:
        /*0010*/ 	.word	index@(.nv.constant0._ZN7cutlass13device_kernelIN5flash19enable_sm80_to_sm89INS1_16FlashAttnBwdSm80INS1_25CollectiveMainloopBwdSm80ILi2ELi2EN4cute5tupleIJNS5_1CILi64EEENS7_ILi128EEENS7_ILi96EEEEEENS_10bfloat16_tEfNS_4arch4Sm80ELb0ELb1ELb1ELb0ELb1ELb0ELb0ELb0ELi2ELi2ELi4ELi2ELb0EEENS1_24CollectiveEpilogueBwdGQAISB_fSE_Li256ELb0ELb1EEENS1_19SingleTileSchedulerILb0ELb0ELb0ELi128EEEEEEEEEvNT_6ParamsE)
        /*0014*/ 	.short	0x0160
        /*0016*/ 	.short	0x0278


	//----- nvinfo : EIATTR_CBANK_PARAM_SIZE
	.align		4
.L_902:
        /*0018*/ 	.byte	0x03, 0x19
        /*001a*/ 	.short	0x0278


	//----- nvinfo : EIATTR_KPARAM_INFO
	.align		4
        /*001c*/ 	.byte	0x04, 0x17
        /*001e*/ 	.short	(.L_904 - .L_903)
.L_903:
        /*0020*/ 	.word	0x00000000
        /*0024*/ 	.short	0x0000
        /*0026*/ 	.short	0x0000
        /*0028*/ 	.byte	0x00, 0xf0, 0xe1, 0x09


	//----- nvinfo : EIATTR_MAXREG_COUNT
	.align		4
.L_904:
        /*002c*/ 	.byte	0x03, 0x1b
        /*002e*/ 	.short	0x00ff


	//----- nvinfo : EIATTR_NUM_BARRIERS
	.align		4
        /*0030*/ 	.byte	0x02, 0x4c
        /*0032*/ 	.byte	0x02
	.zero		1


	//----- nvinfo : EIATTR_MERCURY_ISA_VERSION
	.align		4
        /*0034*/ 	.byte	0x03, 0x5f
        /*0036*/ 	.short	0x0000


	//----- nvinfo : EIATTR_COOP_GROUP_MASK_REGIDS
	.align		4
        /*0038*/ 	.byte	0x04, 0x29
        /*003a*/ 	.short	(.L_906 - .L_905)


	//   ....[0]....
.L_905:
        /*003c*/ 	.word	0xffffffff


	//   ....[1]....
        /*0040*/ 	.word	0xffffffff


	//   ....[2]....
        /*0044*/ 	.word	0xffffffff


	//   ....[3]....
        /*0048*/ 	.word	0xffffffff


	//   ....[4]....
        /*004c*/ 	.word	0xffffffff


	//   ....[5]....
        /*0050*/ 	.word	0xffffffff


	//   ....[6]....
        /*0054*/ 	.word	0xffffffff


	//   ....[7]....
        /*0058*/ 	.word	0xffffffff


	//----- nvinfo : EIATTR_COOP_GROUP_INSTR_OFFSETS
	.align		4
.L_906:
        /*005c*/ 	.byte	0x04, 0x28
        /*005e*/ 	.short	(.L_908 - .L_907)


	//   ....[0]....
.L_907:
        /*0060*/ 	.word	0x00006e00


	//   ....[1]....
        /*0064*/ 	.word	0x00006e30


	//   ....[2]....
        /*0068*/ 	.word	0x00007220


	//   ....[3]....
        /*006c*/ 	.word	0x00007230


	//   ....[4]....
        /*0070*/ 	.word	0x000073c0


	//   ....[5]....
        /*0074*/ 	.word	0x00007410


	//   ....[6]....
        /*0078*/ 	.word	0x000077c0


	//   ....[7]....
        /*007c*/ 	.word	0x000077d0


	//----- nvinfo : EIATTR_EXIT_INSTR_OFFSETS
	.align		4
.L_908:
        /*0080*/ 	.byte	0x04, 0x1c
        /*0082*/ 	.short	(.L_910 - .L_909)


	//   ....[0]....
.L_909:
        /*0084*/ 	.word	0x00000030


	//   ....[1]....
        /*0088*/ 	.word	0x00006b90


	//   ....[2]....
        /*008c*/ 	.word	0x000077e0


	//   ....[3]....
        /*0090*/ 	.word	0x00007880


	//----- nvinfo : EIATTR_CTAIDZ_USED
	.align		4
.L_910:
        /*0094*/ 	.byte	0x01, 0x04
	.zero		2


	//----- nvinfo : EIATTR_MAX_THREADS
	.align		4
        /*0098*/ 	.byte	0x04, 0x05
        /*009a*/ 	.short	(.L_912 - .L_911)
.L_911:
        /*009c*/ 	.word	0x00000100
        /*00a0*/ 	.word	0x00000001
        /*00a4*/ 	.word	0x00000001


	//----- nvinfo : EIATTR_CRS_STACK_SIZE
	.align		4
.L_912:
        /*00a8*/ 	.byte	0x04, 0x1e
        /*00aa*/ 	.short	(.L_914 - .L_913)
.L_913:
        /*00ac*/ 	.word	0x00000000
.L_914:


//--------------------- .nv.info._ZN7cutlass13device_kernelIN5flash19enable_sm80_to_sm89INS1_16FlashAttnBwdSm80INS1_25CollectiveMainloopBwdSm80ILi2ELi2EN4cute5tupleIJNS5_1CILi64EEENS7_ILi128EEENS7_ILi96EEEEEENS_10bfloat16_tEfNS_4arch4Sm80ELb0ELb1ELb1ELb1ELb0ELb0ELb0ELb0ELi2ELi2ELi4ELi2ELb0EEENS1_21CollectiveEpilogueBwdISB_SC_SE_Li256ELb1ELb0ELi2EEENS1_19SingleTileSchedulerILb1ELb0ELb0ELi128EEEEEEEEEvNT_6ParamsE --------------------------
	.section	.nv.info._ZN7cutlass13device_kernelIN5flash19enable_sm80_to_sm89INS1_16FlashAttnBwdSm80INS1_25CollectiveMainloopBwdSm80ILi2ELi2EN4cute5tupleIJNS5_1CILi64EEENS7_ILi128EEENS7_ILi96EEEEEENS_10bfloat16_tEfNS_4arch4Sm80ELb0ELb1ELb1ELb1ELb0ELb0ELb0ELb0ELi2ELi2ELi4ELi2ELb0EEENS1_21CollectiveEpilogueBwdISB_SC_SE_Li256ELb1ELb0ELi2EEENS1_19SingleTileSchedulerILb1ELb0ELb0ELi128EEEEEEEEEvNT_6ParamsE,"",@"SHT_CUDA_INFO"
	.sectionflags	@""
	.align	4


	//----- nvinfo : EIATTR_CUDA_API_VERSION
	.align		4
        /*0000*/ 	.byte	0x04, 0x37
        /*0002*/ 	.short	(.L_916 - .L_915)
.L_915:
        /*0004*/ 	.word	0x00000082


	//----- nvinfo : EIATTR_SW2861232_WAR
	.align		4
.L_916:
        /*0008*/ 	.byte	0x01, 0x35
	.zero		2


	//----- nvinfo : EIATTR_PARAM_CBANK
	.align		4
        /*000c*/ 	.byte	0x04, 0x0a
        /*000e*/ 	.short	(.L_918 - .L_917)
	.align		4
.L_917:
        /*0010*/ 	.word	index@(.nv.constant0._ZN7cutlass13device_kernelIN5flash19enable_sm80_to_sm89INS1_16FlashAttnBwdSm80INS1_25CollectiveMainloopBwdSm80ILi2ELi2EN4cute5tupleIJNS5_1CILi64EEENS7_ILi128EEENS7_ILi96EEEEEENS_10bfloat16_tEfNS_4arch4Sm80ELb0ELb1ELb1ELb1ELb0ELb0ELb0ELb0ELi2ELi2ELi4ELi2ELb0EEENS1_21CollectiveEpilogueBwdISB_SC_SE_Li256ELb1ELb0ELi2EEENS1_19SingleTileSchedulerILb1ELb0ELb0ELi128EEEEEEEEEvNT_6ParamsE)
        /*0014*/ 	.short	0x0160
        /*0016*/ 	.short	0x0270


	//----- nvinfo : EIATTR_CBANK_PARAM_SIZE
	.align		4
.L_918:
        /*0018*/ 	.byte	0x03, 0x19
        /*001a*/ 	.short	0x0270


	//----- nvinfo : EIATTR_KPARAM_INFO
	.align		4
        /*001c*/ 	.byte	0x04, 0x17
        /*001e*/ 	.short	(.L_920 - .L_919)
.L_919:
        /*0020*/ 	.word	0x00000000
        /*0024*/ 	.short	0x0000
        /*0026*/ 	.short	0x0000
        /*0028*/ 	.byte	0x00, 0xf0, 0xc1, 0x09


	//----- nvinfo : EIATTR_MAXREG_COUNT
	.align		4
.L_920:
        /*002c*/ 	.byte	0x03, 0x1b
        /*002e*/ 	.short	0x00ff


	//----- nvinfo : EIATTR_NUM_BARRIERS
	.align		4
        /*0030*/ 	.byte	0x02, 0x4c
        /*0032*/ 	.byte	0x02
	.zero		1


	//----- nvinfo : EIATTR_MERCURY_ISA_VERSION
	.align		4
        /*0034*/ 	.byte	0x03, 0x5f
        /*0036*/ 	.short	0x0000


	//----- nvinfo : EIATTR_COOP_GROUP_MASK_REGIDS
	.align		4
        /*0038*/ 	.byte	0x04, 0x29
        /*003a*/ 	.short	(.L_922 - .L_921)


	//   ....[0]....
.L_921:
        /*003c*/ 	.word	0xffffffff


	//----- nvinfo : EIATTR_COOP_GROUP_INSTR_OFFSETS
	.align		4
.L_922:
        /*0040*/ 	.byte	0x04, 0x28
        /*0042*/ 	.short	(.L_924 - .L_923)


	//   ....[0]....
.L_923:
        /*0044*/ 	.word	0x00000090


	//----- nvinfo : EIATTR_EXIT_INSTR_OFFSETS
	.align		4
.L_924:
        /*0048*/ 	.byte	0x04, 0x1c
        /*004a*/ 	.short	(.L_926 - .L_925)


	//   ....[0]....
.L_925:
        /*004c*/ 	.word	0x00000300


	//   ....[1]....
        /*0050*/ 	.word	0x00007ef0


	//   ....[2]....
        /*0054*/ 	.word	0x00008000


	//   ....[3]....
        /*0058*/ 	.word	0x00008020


	//   ....[4]....
        /*005c*/ 	.word	0x00008700


	//   ....[5]....
        /*0060*/ 	.word	0x000087f0


	//   ....[6]....
        /*0064*/ 	.word	0x00008810


	//----- nvinfo : EIATTR_CTAIDZ_USED
	.align		4
.L_926:
        /*0068*/ 	.byte	0x01, 0x04
	.zero		2


	//----- nvinfo : EIATTR_MAX_THREADS
	.align		4
        /*006c*/ 	.byte	0x04, 0x05
        /*006e*/ 	.short	(.L_928 - .L_927)
.L_927:
        /*0070*/ 	.word	0x00000100
        /*0074*/ 	.word	0x00000001
        /*0078*/ 	.word	0x00000001


	//----- nvinfo : EIATTR_CRS_STACK_SIZE
	.align		4
.L_928:
        /*007c*/ 	.byte	0x04, 0x1e
        /*007e*/ 	.short	(.L_930 - .L_929)
.L_929:
        /*0080*/ 	.word	0x00000000
.L_930:


//--------------------- .nv.info._ZN7cutlass13device_kernelIN5flash19enable_sm80_to_sm89INS1_16FlashAttnBwdSm80INS1_25CollectiveMainloopBwdSm80ILi2ELi2EN4cute5tupleIJNS5_1CILi64EEENS7_ILi128EEENS7_ILi96EEEEEENS_10bfloat16_tEfNS_4arch4Sm80ELb0ELb1ELb1ELb1ELb1ELb0ELb0ELb0ELi2ELi2ELi4ELi2ELb0EEENS1_21CollectiveEpilogueBwdISB_SC_SE_Li256ELb1ELb0ELi2EEENS1_19SingleTileSchedulerILb1ELb0ELb0ELi128EEEEEEEEEvNT_6ParamsE --------------------------
	.section	.nv.info._ZN7cutlass13device_kernelIN5flash19enable_sm80_to_sm89INS1_16FlashAttnBwdSm80INS1_25CollectiveMainloopBwdSm80ILi2ELi2EN4cute5tupleIJNS5_1CILi64EEENS7_ILi128EEENS7_ILi96EEEEEENS_10bfloat16_tEfNS_4arch4Sm80ELb0ELb1ELb1ELb1ELb1ELb0ELb0ELb0ELi2ELi2ELi4ELi2ELb0EEENS1_21CollectiveEpilogueBwdISB_SC_SE_Li256ELb1ELb0ELi2EEENS1_19SingleTileSchedulerILb1ELb0ELb0ELi128EEEEEEEEEvNT_6ParamsE,"",@"SHT_CUDA_INFO"
	.sectionflags	@""
	.align	4


	//----- nvinfo : EIATTR_CUDA_API_VERSION
	.align		4
        /*0000*/ 	.byte	0x04, 0x37
        /*0002*/ 	.short	(.L_932 - .L_931)
.L_931:
        /*0004*/ 	.word	0x00000082


	//----- nvinfo : EIATTR_SW2861232_WAR
	.align		4
.L_932:
        /*0008*/ 	.byte	0x01, 0x35
	.zero		2


	//----- nvinfo : EIATTR_PARAM_CBANK
	.align		4
        /*000c*/ 	.byte	0x04, 0x0a
        /*000e*/ 	.short	(.L_934 - .L_933)
	.align		4
.L_933:
        /*0010*/ 	.word	index@(.nv.constant0._ZN7cutlass13device_kernelIN5flash19enable_sm80_to_sm89INS1_16FlashAttnBwdSm80INS1_25CollectiveMainloopBwdSm80ILi2ELi2EN4cute5tupleIJNS5_1CILi64EEENS7_ILi128EEENS7_ILi96EEEEEENS_10bfloat16_tEfNS_4arch4Sm80ELb0ELb1ELb1ELb1ELb1ELb0ELb0ELb0ELi2ELi2ELi4ELi2ELb0EEENS1_21CollectiveEpilogueBwdISB_SC_SE_Li256ELb1ELb0ELi2EEENS1_19SingleTileSchedulerILb1ELb0ELb0ELi128EEEEEEEEEvNT_6ParamsE)
        /*0014*/ 	.short	0x0160
        /*0016*/ 	.short	0x0270


	//----- nvinfo : EIATTR_CBANK_PARAM_SIZE
	.align		4
.L_934:
        /*0018*/ 	.byte	0x03, 0x19
        /*001a*/ 	.short	0x0270


	//----- nvinfo : EIATTR_KPARAM_INFO
	.align		4
        /*001c*/ 	.byte	0x04, 0x17
        /*001e*/ 	.short	(.L_936 - .L_935)
.L_935:
        /*0020*/ 	.word	0x00000000
        /*0024*/ 	.short	0x0000
        /*0026*/ 	.short	0x0000
        /*0028*/ 	.byte	0x00, 0xf0, 0xc1, 0x09


	//----- nvinfo : EIATTR_MAXREG_COUNT
	.align		4
.L_936:
        /*002c*/ 	.byte	0x03, 0x1b
        /*002e*/ 	.short	0x00ff


	//----- nvinfo : EIATTR_NUM_BARRIERS
	.align		4
        /*0030*/ 	.byte	0x02, 0x4c
        /*0032*/ 	.byte	0x02
	.zero		1


	//----- nvinfo : EIATTR_MERCURY_ISA_VERSION
	.align		4
        /*0034*/ 	.byte	0x03, 0x5f
        /*0036*/ 	.short	0x0000


	//----- nvinfo : EIATTR_COOP_GROUP_MASK_REGIDS
	.align		4
        /*0038*/ 	.byte	0x04, 0x29
        /*003a*/ 	.short	(.L_938 - .L_937)


	//   ....[0]....
.L_937:
        /*003c*/ 	.word	0xffffffff


	//----- nvinfo : EIATTR_COOP_GROUP_INSTR_OFFSETS
	.align		4
.L_938:
        /*0040*/ 	.byte	0x04, 0x28
        /*0042*/ 	.short	(.L_940 - .L_939)


	//   ....[0]....
.L_939:
        /*0044*/ 	.word	0x00000090


	//----- nvinfo : EIATTR_EXIT_INSTR_OFFSETS
	.align		4
.L_940:
        /*0048*/ 	.byte	0x04, 0x1c
        /*004a*/ 	.short	(.L_942 - .L_941)


	//   ....[0]....
.L_941:
        /*004c*/ 	.word	0x00000300


	//   ....[1]....
        /*0050*/ 	.word	0x00007ef0


	//   ....[2]....
        /*0054*/ 	.word	0x00008000


	//   ....[3]....
        /*0058*/ 	.word	0x00008020


	//   ....[4]....
        /*005c*/ 	.word	0x00008700


	//   ....[5]....
        /*0060*/ 	.word	0x000087f0


	//   ....[6]....
        /*0064*/ 	.word	0x00008810


	//----- nvinfo : EIATTR_CTAIDZ_USED
	.align		4
.L_942:
        /*0068*/ 	.byte	0x01, 0x04
	.zero		2


	//----- nvinfo : EIATTR_MAX_THREADS
	.align		4
        /*006c*/ 	.byte	0x04, 0x05
        /*006e*/ 	.short	(.L_944 - .L_943)
.L_943:
        /*0070*/ 	.word	0x00000100
        /*0074*/ 	.word	0x00000001
        /*0078*/ 	.word	0x00000001


	//----- nvinfo : EIATTR_CRS_STACK_SIZE
	.align		4
.L_944:
        /*007c*/ 	.byte	0x04, 0x1e
        /*007e*/ 	.short	(.L_946 - .L_945)
.L_945:
        /*0080*/ 	.word	0x00000000
.L_946:


//--------------------- .nv.info._ZN7cutlass13device_kernelIN5flash19enable_sm80_to_sm89INS1_16FlashAttnBwdSm80INS1_25CollectiveMainloopBwdSm80ILi2ELi2EN4cute5tupleIJNS5_1CILi64EEENS7_ILi128EEENS7_ILi96EEEEEENS_10bfloat16_tEfNS_4arch4Sm80ELb0ELb1ELb1ELb1ELb0ELb0ELb0ELb0ELi2ELi2ELi4ELi2ELb0EEENS1_24CollectiveEpilogueBwdGQAISB_fSE_Li256ELb1ELb0EEENS1_19SingleTileSchedulerILb1ELb0ELb0ELi128EEEEEEEEEvNT_6ParamsE --------------------------
	.section	.nv.info._ZN7cutlass13device_kernelIN5flash19enable_sm80_to_sm89INS1_16FlashAttnBwdSm80INS1_25CollectiveMainloopBwdSm80ILi2ELi2EN4cute5tupleIJNS5_1CILi64EEENS7_ILi128EEENS7_ILi96EEEEEENS_10bfloat16_tEfNS_4arch4Sm80ELb0ELb1ELb1ELb1ELb0ELb0ELb0ELb0ELi2ELi2ELi4ELi2ELb0EEENS1_24CollectiveEpilogueBwdGQAISB_fSE_Li256ELb1ELb0EEENS1_19SingleTileSchedulerILb1ELb0ELb0ELi128EEEEEEEEEvNT_6ParamsE,"",@"SHT_CUDA_INFO"
	.sectionflags	@""
	.align	4


	//----- nvinfo : EIATTR_CUDA_API_VERSION
	.align		4
        /*0000*/ 	.byte	0x04, 0x37
        /*0002*/ 	.short	(.L_948 - .L_947)
.L_947:
        /*0004*/ 	.word	0x00000082


	//----- nvinfo : EIATTR_SW2861232_WAR
	.align		4
.L_948:
        /*0008*/ 	.byte	0x01, 0x35
	.zero		2


	//----- nvinfo : EIATTR_PARAM_CBANK
	.align		4
        /*000c*/ 	.byte	0x04, 0x0a
        /*000e*/ 	.short	(.L_950 - .L_949)
	.align		4
.L_949:
        /*0010*/ 	.word	index@(.nv.constant0._ZN7cutlass13device_kernelIN5flash19enable_sm80_to_sm89INS1_16FlashAttnBwdSm80INS1_25CollectiveMainloopBwdSm80ILi2ELi2EN4cute5tupleIJNS5_1CILi64EEENS7_ILi128EEENS7_ILi96EEEEEENS_10bfloat16_tEfNS_4arch4Sm80ELb0ELb1ELb1ELb1ELb0ELb0ELb0ELb0ELi2ELi2ELi4ELi2ELb0EEENS1_24CollectiveEpilogueBwdGQAISB_fSE_Li256ELb1ELb0EEENS1_19SingleTileSchedulerILb1ELb0ELb0ELi128EEEEEEEEEvNT_6ParamsE)
        /*0014*/ 	.short	0x0160
        /*0016*/ 	.short	0x0278


	//----- nvinfo : EIATTR_CBANK_PARAM_SIZE
	.align		4
.L_950:
        /*0018*/ 	.byte	0x03, 0x19
        /*001a*/ 	.short	0x0278


	//----- nvinfo : EIATTR_KPARAM_INFO
	.align		4
        /*001c*/ 	.byte	0x04, 0x17
        /*001e*/ 	.short	(.L_952 - .L_951)
.L_951:
        /*0020*/ 	.word	0x00000000
        /*0024*/ 	.short	0x0000
        /*0026*/ 	.short	0x0000
        /*0028*/ 	.byte	0x00, 0xf0, 0xe1, 0x09


	//----- nvinfo : EIATTR_MAXREG_COUNT
	.align		4
.L_952:
        /*002c*/ 	.byte	0x03, 0x1b
        /*002e*/ 	.short	0x00ff


	//----- nvinfo : EIATTR_NUM_BARRIERS
	.align		4
        /*0030*/ 	.byte	0x02, 0x4c
        /*0032*/ 	.byte	0x02
	.zero		1


	//----- nvinfo : EIATTR_MERCURY_ISA_VERSION
	.align		4
        /*0034*/ 	.byte	0x03, 0x5f
        /*0036*/ 	.short	0x0000


	//----- nvinfo : EIATTR_COOP_GROUP_MASK_REGIDS
	.align		4
        /*0038*/ 	.byte	0x04, 0x29
        /*003a*/ 	.short	(.L_954 - .L_953)


	//   ....[0]....
.L_953:
        /*003c*/ 	.word	0xffffffff


	//----- nvinfo : EIATTR_COOP_GROUP_INSTR_OFFSETS
	.align		4
.L_954:
        /*0040*/ 	.byte	0x04, 0x28
        /*0042*/ 	.short	(.L_956 - .L_955)


	//   ....[0]....
.L_955:
        /*0044*/ 	.word	0x00000090


	//----- nvinfo : EIATTR_EXIT_INSTR_OFFSETS
	.align		4
.L_956:
        /*0048*/ 	.byte	0x04, 0x1c
        /*004a*/ 	.short	(.L_958 - .L_957)


	//   ....[0]....
.L_957:
        /*004c*/ 	.word	0x00000300


	//   ....[1]....
        /*0050*/ 	.word	0x00006f00


	//   ....[2]....
        /*0054*/ 	.word	0x00007810


	//----- nvinfo : EIATTR_CTAIDZ_USED
	.align		4
.L_958:
        /*0058*/ 	.byte	0x01, 0x04
	.zero		2


	//----- nvinfo : EIATTR_MAX_THREADS
	.align		4
        /*005c*/ 	.byte	0x04, 0x05
        /*005e*/ 	.short	(.L_960 - .L_959)
.L_959:
        /*0060*/ 	.word	0x00000100
        /*0064*/ 	.word	0x00000001
        /*0068*/ 	.word	0x00000001


	//----- nvinfo : EIATTR_CRS_STACK_SIZE
	.align		4
.L_960:
        /*006c*/ 	.byte	0x04, 0x1e
        /*006e*/ 	.short	(.L_962 - .L_961)
.L_961:
        /*0070*/ 	.word	0x00000000
.L_962:


//--------------------- .nv.info._ZN7cutlass13device_kernelIN5flash19enable_sm80_to_sm89INS1_16FlashAttnBwdSm80INS1_25CollectiveMainloopBwdSm80ILi2ELi2EN4cute5tupleIJNS5_1CILi64EEENS7_ILi128EEENS7_ILi96EEEEEENS_10bfloat16_tEfNS_4arch4Sm80ELb0ELb1ELb1ELb1ELb1ELb0ELb0ELb0ELi2ELi2ELi4ELi2ELb0EEENS1_24CollectiveEpilogueBwdGQAISB_fSE_Li256ELb1ELb1EEENS1_19SingleTileSchedulerILb1ELb0ELb0ELi128EEEEEEEEEvNT_6ParamsE --------------------------
	.section	.nv.info._ZN7cutlass13device_kernelIN5flash19enable_sm80_to_sm89INS1_16FlashAttnBwdSm80INS1_25CollectiveMainloopBwdSm80ILi2ELi2EN4cute5tupleIJNS5_1CILi64EEENS7_ILi128EEENS7_ILi96EEEEEENS_10bfloat16_tEfNS_4arch4Sm80ELb0ELb1ELb1ELb1ELb1ELb0ELb0ELb0ELi2ELi2ELi4ELi2ELb0EEENS1_24CollectiveEpilogueBwdGQAISB_fSE_Li256ELb1ELb1EEENS1_19SingleTileSchedulerILb1ELb0ELb0ELi128EEEEEEEEEvNT_6ParamsE,"",@"SHT_CUDA_INFO"
	.sectionflags	@""
	.align	4


	//----- nvinfo : EIATTR_CUDA_API_VERSION
	.align		4
        /*0000*/ 	.byte	0x04, 0x37
        /*0002*/ 	.short	(.L_964 - .L_963)
.L_963:
        /*0004*/ 	.word	0x00000082


	//----- nvinfo : EIATTR_SW2861232_WAR
	.align		4
.L_964:
        /*0008*/ 	.byte	0x01, 0x35
	.zero		2


	//----- nvinfo : EIATTR_PARAM_CBANK
	.align		4
        /*000c*/ 	.byte	0x04, 0x0a
        /*000e*/ 	.short	(.L_966 - .L_965)
	.align		4
.L_965:
        /*0010*/ 	.word	index@(.nv.constant0._ZN7cutlass13device_kernelIN5flash19enable_sm80_to_sm89INS1_16FlashAttnBwdSm80INS1_25CollectiveMainloopBwdSm80ILi2ELi2EN4cute5tupleIJNS5_1CILi64EEENS7_ILi128EEENS7_ILi96EEEEEENS_10bfloat16_tEfNS_4arch4Sm80ELb0ELb1ELb1ELb1ELb1ELb0ELb0ELb0ELi2ELi2ELi4ELi2ELb0EEENS1_24CollectiveEpilogueBwdGQAISB_fSE_Li256ELb1ELb1EEENS1_19SingleTileSchedulerILb1ELb0ELb0ELi128EEEEEEEEEvNT_6ParamsE)
        /*0014*/ 	.short	0x0160
        /*0016*/ 	.short	0x0278


	//----- nvinfo : EIATTR_CBANK_PARAM_SIZE
	.align		4
.L_966:
        /*0018*/ 	.byte	0x03, 0x19
        /*001a*/ 	.short	0x0278


	//----- nvinfo : EIATTR_KPARAM_INFO
	.align		4
        /*001c*/ 	.byte	0x04, 0x17
        /*001e*/ 	.short	(.L_968 - .L_967)
.L_967:
        /*0020*/ 	.word	0x00000000
        /*0024*/ 	.short	0x0000
        /*0026*/ 	.short	0x0000
        /*0028*/ 	.byte	0x00, 0xf0, 0xe1, 0x09


	//----- nvinfo : EIATTR_MAXREG_COUNT
	.align		4
.L_968:
        /*002c*/ 	.byte	0x03, 0x1b
        /*002e*/ 	.short	0x00ff


	//----- nvinfo : EIATTR_NUM_BARRIERS
	.align		4
        /*0030*/ 	.byte	0x02, 0x4c
        /*0032*/ 	.byte	0x02
	.zero		1


	//----- nvinfo : EIATTR_MERCURY_ISA_VERSION
	.align		4
        /*0034*/ 	.byte	0x03, 0x5f
        /*0036*/ 	.short	0x0000


	//----- nvinfo : EIATTR_COOP_GROUP_MASK_REGIDS
	.align		4
        /*0038*/ 	.byte	0x04, 0x29
        /*003a*/ 	.short	(.L_970 - .L_969)


	//   ....[0]....
.L_969:
        /*003c*/ 	.word	0xffffffff


	//   ....[1]....
        /*0040*/ 	.word	0xffffffff


	//   ....[2]....
        /*0044*/ 	.word	0xffffffff


	//   ....[3]....
        /*0048*/ 	.word	0xffffffff


	//   ....[4]....
        /*004c*/ 	.word	0xffffffff


	//   ....[5]....
        /*0050*/ 	.word	0xffffffff


	//   ....[6]....
        /*0054*/ 	.word	0xffffffff


	//   ....[7]....
        /*0058*/ 	.word	0xffffffff


	//   ....[8]....
        /*005c*/ 	.word	0xffffffff


	//----- nvinfo : EIATTR_COOP_GROUP_INSTR_OFFSETS
	.align		4
.L_970:
        /*0060*/ 	.byte	0x04, 0x28
        /*0062*/ 	.short	(.L_972 - .L_971)


	//   ....[0]....
.L_971:
        /*0064*/ 	.word	0x00000090


	//   ....[1]....
        /*0068*/ 	.word	0x00007250


	//   ....[2]....
        /*006c*/ 	.word	0x00007280


	//   ....[3]....
        /*0070*/ 	.word	0x00007680


	//   ....[4]....
        /*0074*/ 	.word	0x00007690


	//   ....[5]....
        /*0078*/ 	.word	0x00007820


	//   ....[6]....
        /*007c*/ 	.word	0x00007870


	//   ....[7]....
        /*0080*/ 	.word	0x00007c20


	//   ....[8]....
        /*0084*/ 	.word	0x00007c30


	//----- nvinfo : EIATTR_EXIT_INSTR_OFFSETS
	.align		4
.L_972:
        /*0088*/ 	.byte	0x04, 0x1c
        /*008a*/ 	.short	(.L_974 - .L_973)


	//   ....[0]....
.L_973:
        /*008c*/ 	.word	0x00000300


	//   ....[1]....
        /*0090*/ 	.word	0x00006f00


	//   ....[2]....
        /*0094*/ 	.word	0x00007c40


	//   ....[3]....
        /*0098*/ 	.word	0x00007ce0


	//----- nvinfo : EIATTR_CTAIDZ_USED
	.align		4
.L_974:
        /*009c*/ 	.byte	0x01, 0x04
	.zero		2


	//----- nvinfo : EIATTR_MAX_THREADS
	.align		4
        /*00a0*/ 	.byte	0x04, 0x05
        /*00a2*/ 	.short	(.L_976 - .L_975)
.L_975:
        /*00a4*/ 	.word	0x00000100
        /*00a8*/ 	.word	0x00000001
        /*00ac*/ 	.word	0x00000001


	//----- nvinfo : EIATTR_CRS_STACK_SIZE
	.align		4
.L_976:
        /*00b0*/ 	.byte	0x04, 0x1e
        /*00b2*/ 	.short	(.L_978 - .L_977)
.L_977:
        /*00b4*/ 	.word	0x00000000
.L_978:


//--------------------- .nv.info._ZN7cutlass13device_kernelIN5flash19enable_sm80_to_sm89INS1_16FlashAttnBwdSm80INS1_25CollectiveMainloopBwdSm80ILi2ELi2EN4cute5tupleIJNS5_1CILi64EEENS7_ILi128EEENS7_ILi96EEEEEENS_10bfloat16_tEfNS_4arch4Sm80ELb1ELb0ELb1ELb0ELb0ELb0ELb0ELb0ELi2ELi2ELi4ELi2ELb0EEENS1_21CollectiveEpilogueBwdISB_SC_SE_Li256ELb0ELb0ELi2EEENS1_25SingleTileBwdLPTSchedulerILb0ELi128ELb0EEEEEEEEEvNT_6ParamsE --------------------------
	.section	.nv.info._ZN7cutlass13device_kernelIN5flash19enable_sm80_to_sm89INS1_16FlashAttnBwdSm80INS1_25CollectiveMainloopBwdSm80ILi2ELi2EN4cute5tupleIJNS5_1CILi64EEENS7_ILi128EEENS7_ILi96EEEEEENS_10bfloat16_tEfNS_4arch4Sm80ELb1ELb0ELb1ELb0ELb0ELb0ELb0ELb0ELi2ELi2ELi4ELi2ELb0EEENS1_21CollectiveEpilogueBwdISB_SC_SE_Li256ELb0ELb0ELi2EEENS1_25SingleTileBwdLPTSchedulerILb0ELi128ELb0EEEEEEEEEvNT_6ParamsE,"",@"SHT_CUDA_INFO"
	.sectionflags	@""
	.align	4


	//----- nvinfo : EIATTR_CUDA_API_VERSION
	.align		4
        /*0000*/ 	.byte	0x04, 0x37
        /*0002*/ 	.short	(.L_980 - .L_979)
.L_979:
        /*0004*/ 	.word	0x00000082


	//----- nvinfo : EIATTR_SW2861232_WAR
	.align		4
.L_980:
        /*0008*/ 	.byte	0x01, 0x35
	.zero		2


	//----- nvinfo : EIATTR_PARAM_CBANK
	.align		4
        /*000c*/ 	.byte	0x04, 0x0a
        /*000e*/ 	.short	(.L_982 - .L_981)
	.align		4
.L_981:
        /*0010*/ 	.word	index@(.nv.constant0._ZN7cutlass13device_kernelIN5flash19enable_sm80_to_sm89INS1_16FlashAttnBwdSm80INS1_25CollectiveMainloopBwdSm80ILi2ELi2EN4cute5tupleIJNS5_1CILi64EEENS7_ILi128EEENS7_ILi96EEEEEENS_10bfloat16_tEfNS_4arch4Sm80ELb1ELb0ELb1ELb0ELb0ELb0ELb0ELb0ELi2ELi2ELi4ELi2ELb0EEENS1_21CollectiveEpilogueBwdISB_SC_SE_Li256ELb0ELb0ELi2EEENS1_25SingleTileBwdLPTSchedulerILb0ELi128ELb0EEEEEEEEEvNT_6ParamsE)
        /*0014*/ 	.short	0x0160
        /*0016*/ 	.short	0x0288


	//----- nvinfo : EIATTR_CBANK_PARAM_SIZE
	.align		4
.L_982:
        /*0018*/ 	.byte	0x03, 0x19
        /*001a*/ 	.short	0x0288


	//----- nvinfo : EIATTR_KPARAM_INFO
	.align		4
        /*001c*/ 	.byte	0x04, 0x17
        /*001e*/ 	.short	(.L_984 - .L_983)
.L_983:
        /*0020*/ 	.word	0x00000000
        /*0024*/ 	.short	0x0000
        /*0026*/ 	.short	0x0000
        /*0028*/ 	.byte	0x00, 0xf0, 0x21, 0x0a


	//----- nvinfo : EIATTR_MAXREG_COUNT
	.align		4
.L_984:
        /*002c*/ 	.byte	0x03, 0x1b
        /*002e*/ 	.short	0x00ff


	//----- nvinfo : EIATTR_NUM_BARRIERS
	.align		4
        /*0030*/ 	.byte	0x02, 0x4c
        /*0032*/ 	.byte	0x02
	.zero		1


	//----- nvinfo : EIATTR_MERCURY_ISA_VERSION
	.align		4
        /*0034*/ 	.byte	0x03, 0x5f
        /*0036*/ 	.short	0x0000


	//----- nvinfo : EIATTR_COOP_GROUP_MASK_REGIDS
	.align		4
        /*0038*/ 	.byte	0x04, 0x29
        /*003a*/ 	.short	(.L_986 - .L_985)


	//   ....[0]....
.L_985:
        /*003c*/ 	.word	0xffffffff


	//----- nvinfo : EIATTR_COOP_GROUP_INSTR_OFFSETS
	.align		4
.L_986:
        /*0040*/ 	.byte	0x04, 0x28
        /*0042*/ 	.short	(.L_988 - .L_987)


	//   ....[0]....
.L_987:
        /*0044*/ 	.word	0x00000040


	//----- nvinfo : EIATTR_EXIT_INSTR_OFFSETS
	.align		4
.L_988:
        /*0048*/ 	.byte	0x04, 0x1c
        /*004a*/ 	.short	(.L_990 - .L_989)


	//   ....[0]....
.L_989:
        /*004c*/ 	.word	0x00000530


	//   ....[1]....
        /*0050*/ 	.word	0x000074b0


	//   ....[2]....
        /*0054*/ 	.word	0x000075b0


	//   ....[3]....
        /*0058*/ 	.word	0x000075d0


	//   ....[4]....
        /*005c*/ 	.word	0x00007bb0


	//   ....[5]....
        /*0060*/ 	.word	0x00007cb0


	//   ....[6]....
        /*0064*/ 	.word	0x00007cd0


	//----- nvinfo : EIATTR_MAX_THREADS
	.align		4
.L_990:
        /*0068*/ 	.byte	0x04, 0x05
        /*006a*/ 	.short	(.L_992 - .L_991)
.L_991:
        /*006c*/ 	.word	0x00000100
        /*0070*/ 	.word	0x00000001
        /*0074*/ 	.word	0x00000001


	//----- nvinfo : EIATTR_CRS_STACK_SIZE
	.align		4
.L_992:
        /*0078*/ 	.byte	0x04, 0x1e
        /*007a*/ 	.short	(.L_994 - .L_993)
.L_993:
        /*007c*/ 	.word	0x00000000
.L_994:


//--------------------- .nv.info._ZN7cutlass13device_kernelIN5flash19enable_sm80_to_sm89INS1_16FlashAttnBwdSm80INS1_25CollectiveMainloopBwdSm80ILi2ELi2EN4cute5tupleIJNS5_1CILi64EEENS7_ILi128EEENS7_ILi96EEEEEENS_10bfloat16_tEfNS_4arch4Sm80ELb1ELb0ELb1ELb0ELb1ELb0ELb0ELb0ELi2ELi2ELi4ELi2ELb0EEENS1_21CollectiveEpilogueBwdISB_SC_SE_Li256ELb0ELb0ELi2EEENS1_25SingleTileBwdLPTSchedulerILb0ELi128ELb1EEEEEEEEEvNT_6ParamsE --------------------------
	.section	.nv.info._ZN7cutlass13device_kernelIN5flash19enable_sm80_to_sm89INS1_16FlashAttnBwdSm80INS1_25CollectiveMainloopBwdSm80ILi2ELi2EN4cute5tupleIJNS5_1CILi64EEENS7_ILi128EEENS7_ILi96EEEEEENS_10bfloat16_tEfNS_4arch4Sm80ELb1ELb0ELb1ELb0ELb1ELb0ELb0ELb0ELi2ELi2ELi4ELi2ELb0EEENS1_21CollectiveEpilogueBwdISB_SC_SE_Li256ELb0ELb0ELi2EEENS1_25SingleTileBwdLPTSchedulerILb0ELi128ELb1EEEEEEEEEvNT_6ParamsE,"",@"SHT_CUDA_INFO"
	.sectionflags	@""
	.align	4


	//----- nvinfo : EIATTR_CUDA_API_VERSION
	.align		4
        /*0000*/ 	.byte	0x04, 0x37
        /*0002*/ 	.short	(.L_996 - .L_995)
.L_995:
        /*0004*/ 	.word	0x00000082


	//----- nvinfo : EIATTR_SW2861232_WAR
	.align		4
.L_996:
        /*0008*/ 	.byte	0x01, 0x35
	.zero		2


	//----- nvinfo : EIATTR_PARAM_CBANK
	.align		4
        /*000c*/ 	.byte	0x04, 0x0a
        /*000e*/ 	.short	(.L_998 - .L_997)
	.align		4
.L_997:
        /*0010*/ 	.word	index@(.nv.constant0._ZN7cutlass13device_kernelIN5flash19enable_sm80_to_sm89INS1_16FlashAttnBwdSm80INS1_25CollectiveMainloopBwdSm80ILi2ELi2EN4cute5tupleIJNS5_1CILi64EEENS7_ILi128EEENS7_ILi96EEEEEENS_10bfloat16_tEfNS_4arch4Sm80ELb1ELb0ELb1ELb0ELb1ELb0ELb0ELb0ELi2ELi2ELi4ELi2ELb0EEENS1_21CollectiveEpilogueBwdISB_SC_SE_Li256ELb0ELb0ELi2EEENS1_25SingleTileBwdLPTSchedulerILb0ELi128ELb1EEEEEEEEEvNT_6ParamsE)
        /*0014*/ 	.short	0x0160
        /*0016*/ 	.short	0x0288


	//----- nvinfo : EIATTR_CBANK_PARAM_SIZE
	.align		4
.L_998:
        /*0018*/ 	.byte	0x03, 0x19
        /*001a*/ 	.short	0x0288


	//----- nvinfo : EIATTR_KPARAM_INFO
	.align		4
        /*001c*/ 	.byte	0x04, 0x17
        /*001e*/ 	.short	(.L_1000 - .L_999)
.L_999:
        /*0020*/ 	.word	0x00000000
        /*0024*/ 	.short	0x0000
        /*0026*/ 	.short	0x0000
        /*0028*/ 	.byte	0x00, 0xf0, 0x21, 0x0a


	//----- nvinfo : EIATTR_MAXREG_COUNT
	.align		4
.L_1000:
        /*002c*/ 	.byte	0x03, 0x1b
        /*002e*/ 	.short	0x00ff


	//----- nvinfo : EIATTR_NUM_BARRIERS
	.align		4
        /*0030*/ 	.byte	0x02, 0x4c
        /*0032*/ 	.byte	0x02
	.zero		1


	//----- nvinfo : EIATTR_MERCURY_ISA_VERSION
	.align		4
        /*0034*/ 	.byte	0x03, 0x5f
        /*0036*/ 	.short	0x0000


	//----- nvinfo : EIATTR_COOP_GROUP_MASK_REGIDS
	.align		4
        /*0038*/ 	.byte	0x04, 0x29
        /*003a*/ 	.short	(.L_1002 - .L_1001)


	//   ....[0]....
.L_1001:
        /*003c*/ 	.word	0xffffffff


	//----- nvinfo : EIATTR_COOP_GROUP_INSTR_OFFSETS
	.align		4
.L_1002:
        /*0040*/ 	.byte	0x04, 0x28
        /*0042*/ 	.short	(.L_1004 - .L_1003)


	//   ....[0]....
.L_1003:
        /*0044*/ 	.word	0x00000040


	//----- nvinfo : EIATTR_EXIT_INSTR_OFFSETS
	.align		4
.L_1004:
        /*0048*/ 	.byte	0x04, 0x1c
        /*004a*/ 	.short	(.L_1006 - .L_1005)


	//   ....[0]....
.L_1005:
        /*004c*/ 	.word	0x00000590


	//   ....[1]....
        /*0050*/ 	.word	0x00007510


	//   ....[2]....
        /*0054*/ 	.word	0x00007610


	//   ....[3]....
        /*0058*/ 	.word	0x00007630


	//   ....[4]....
        /*005c*/ 	.word	0x00007c10


	//   ....[5]....
        /*0060*/ 	.word	0x00007d10


	//   ....[6]....
        /*0064*/ 	.word	0x00007d30


	//----- nvinfo : EIATTR_MAX_THREADS
	.align		4
.L_1006:
        /*0068*/ 	.byte	0x04, 0x05
        /*006a*/ 	.short	(.L_1008 - .L_1007)
.L_1007:
        /*006c*/ 	.word	0x00000100
        /*0070*/ 	.word	0x00000001
        /*0074*/ 	.word	0x00000001


	//----- nvinfo : EIATTR_CRS_STACK_SIZE
	.align		4
.L_1008:
        /*0078*/ 	.byte	0x04, 0x1e
        /*007a*/ 	.short	(.L_1010 - .L_1009)
.L_1009:
        /*007c*/ 	.word	0x00000000
.L_1010:


//--------------------- .nv.info._ZN7cutlass13device_kernelIN5flash19enable_sm80_to_sm89INS1_16FlashAttnBwdSm80INS1_25CollectiveMainloopBwdSm80ILi2ELi2EN4cute5tupleIJNS5_1CILi64EEENS7_ILi128EEENS7_ILi96EEEEEENS_10bfloat16_tEfNS_4arch4Sm80ELb1ELb0ELb1ELb0ELb0ELb0ELb0ELb0ELi2ELi2ELi4ELi2ELb0EEENS1_24CollectiveEpilogueBwdGQAISB_fSE_Li256ELb0ELb0EEENS1_25SingleTileBwdLPTSchedulerILb0ELi128ELb0EEEEEEEEEvNT_6ParamsE --------------------------
	.section	.nv.info._ZN7cutlass13device_kernelIN5flash19enable_sm80_to_sm89INS1_16FlashAttnBwdSm80INS1_25CollectiveMainloopBwdSm80ILi2ELi2EN4cute5tupleIJNS5_1CILi64EEENS7_ILi128EEENS7_ILi96EEEEEENS_10bfloat16_tEfNS_4arch4Sm80ELb1ELb0ELb1ELb0ELb0ELb0ELb0ELb0ELi2ELi2ELi4ELi2ELb0EEENS1_24CollectiveEpilogueBwdGQAISB_fSE_Li256ELb0ELb0EEENS1_25SingleTileBwdLPTSchedulerILb0ELi128ELb0EEEEEEEEEvNT_6ParamsE,"",@"SHT_CUDA_INFO"
	.sectionflags	@""
	.align	4


	//----- nvinfo : EIATTR_CUDA_API_VERSION
	.align		4
        /*0000*/ 	.byte	0x04, 0x37
        /*0002*/ 	.short	(.L_1012 - .L_1011)
.L_1011:
        /*0004*/ 	.word	0x00000082


	//----- nvinfo : EIATTR_SW2861232_WAR
	.align		4
.L_1012:
        /*0008*/ 	.byte	0x01, 0x35
	.zero		2


	//----- nvinfo : EIATTR_PARAM_CBANK
	.align		4
        /*000c*/ 	.byte	0x04, 0x0a
        /*000e*/ 	.short	(.L_1014 - .L_1013)
	.align		4
.L_1013:
        /*0010*/ 	.word	index@(.nv.constant0._ZN7cutlass13device_kernelIN5flash19enable_sm80_to_sm89INS1_16FlashAttnBwdSm80INS1_25CollectiveMainloopBwdSm80ILi2ELi2EN4cute5tupleIJNS5_1CILi64EEENS7_ILi128EEENS7_ILi96EEEEEENS_10bfloat16_tEfNS_4arch4Sm80ELb1ELb0ELb1ELb0ELb0ELb0ELb0ELb0ELi2ELi2ELi4ELi2ELb0EEENS1_24CollectiveEpilogueBwdGQAISB_fSE_Li256ELb0ELb0EEENS1_25SingleTileBwdLPTSchedulerILb0ELi128ELb0EEEEEEEEEvNT_6ParamsE)
        /*0014*/ 	.short	0x0160
        /*0016*/ 	.short	0x0290


	//----- nvinfo : EIATTR_CBANK_PARAM_SIZE
	.align		4
.L_1014:
        /*0018*/ 	.byte	0x03, 0x19
        /*001a*/ 	.short	0x0290


	//----- nvinfo : EIATTR_KPARAM_INFO
	.align		4
        /*001c*/ 	.byte	0x04, 0x17
        /*001e*/ 	.short	(.L_1016 - .L_1015)
.L_1015:
        /*0020*/ 	.word	0x00000000
        /*0024*/ 	.short	0x0000
        /*0026*/ 	.short	0x0000
        /*0028*/ 	.byte	0x00, 0xf0, 0x41, 0x0a


	//----- nvinfo : EIATTR_MAXREG_COUNT
	.align		4
.L_1016:
        /*002c*/ 	.byte	0x03, 0x1b
        /*002e*/ 	.short	0x00ff


	//----- nvinfo : EIATTR_NUM_BARRIERS
	.align		4
        /*0030*/ 	.byte	0x02, 0x4c
        /*0032*/ 	.byte	0x02
	.zero		1


	//----- nvinfo : EIATTR_MERCURY_ISA_VERSION
	.align		4
        /*0034*/ 	.byte	0x03, 0x5f
        /*0036*/ 	.short	0x0000


	//----- nvinfo : EIATTR_COOP_GROUP_MASK_REGIDS
	.align		4
        /*0038*/ 	.byte	0x04, 0x29
        /*003a*/ 	.short	(.L_1018 - .L_1017)


	//   ....[0]....
.L_1017:
        /*003c*/ 	.word	0xffffffff


	//----- nvinfo : EIATTR_COOP_GROUP_INSTR_OFFSETS
	.align		4
.L_1018:
        /*0040*/ 	.byte	0x04, 0x28
        /*0042*/ 	.short	(.L_1020 - .L_1019)


	//   ....[0]....
.L_1019:
        /*0044*/ 	.word	0x00000040


	//----- nvinfo : EIATTR_EXIT_INSTR_OFFSETS
	.align		4
.L_1020:
        /*0048*/ 	.byte	0x04, 0x1c
        /*004a*/ 	.short	(.L_1022 - .L_1021)


	//   ....[0]....
.L_1021:
        /*004c*/ 	.word	0x00000530


	//   ....[1]....
        /*0050*/ 	.word	0x00006500


	//   ....[2]....
        /*0054*/ 	.word	0x00006da0


	//----- nvinfo : EIATTR_MAX_THREADS
	.align		4
.L_1022:
        /*0058*/ 	.byte	0x04, 0x05
        /*005a*/ 	.short	(.L_1024 - .L_1023)
.L_1023:
        /*005c*/ 	.word	0x00000100
        /*0060*/ 	.word	0x00000001
        /*0064*/ 	.word	0x00000001


	//----- nvinfo : EIATTR_CRS_STACK_SIZE
	.align		4
.L_1024:
        /*0068*/ 	.byte	0x04, 0x1e
        /*006a*/ 	.short	(.L_1026 - .L_1025)
.L_1025:
        /*006c*/ 	.word	0x00000000
.L_1026:


//--------------------- .nv.info._ZN7cutlass13device_kernelIN5flash19enable_sm80_to_sm89INS1_16FlashAttnBwdSm80INS1_25CollectiveMainloopBwdSm80ILi2ELi2EN4cute5tupleIJNS5_1CILi64EEENS7_ILi128EEENS7_ILi96EEEEEENS_10bfloat16_tEfNS_4arch4Sm80ELb1ELb0ELb1ELb0ELb1ELb0ELb0ELb0ELi2ELi2ELi4ELi2ELb0EEENS1_24CollectiveEpilogueBwdGQAISB_fSE_Li256ELb0ELb1EEENS1_25SingleTileBwdLPTSchedulerILb0ELi128ELb1EEEEEEEEEvNT_6ParamsE --------------------------
	.section	.nv.info._ZN7cutlass13device_kernelIN5flash19enable_sm80_to_sm89INS1_16FlashAttnBwdSm80INS1_25CollectiveMainloopBwdSm80ILi2ELi2EN4cute5tupleIJNS5_1CILi64EEENS7_ILi128EEENS7_ILi96EEEEEENS_10bfloat16_tEfNS_4arch4Sm80ELb1ELb0ELb1ELb0ELb1ELb0ELb0ELb0ELi2ELi2ELi4ELi2ELb0EEENS1_24CollectiveEpilogueBwdGQAISB_fSE_Li256ELb0ELb1EEENS1_25SingleTileBwdLPTSchedulerILb0ELi128ELb1EEEEEEEEEvNT_6ParamsE,"",@"SHT_CUDA_INFO"
	.sectionflags	@""
	.align	4


	//----- nvinfo : EIATTR_CUDA_API_VERSION
	.align		4
        /*0000*/ 	.byte	0x04, 0x37
        /*0002*/ 	.short	(.L_1028 - .L_1027)
.L_1027:
        /*0004*/ 	.word	0x00000082


	//----- nvinfo : EIATTR_SW2861232_WAR
	.align		4
.L_1028:
        /*0008*/ 	.byte	0x01, 0x35
	.zero		2


	//----- nvinfo : EIATTR_PARAM_CBANK
	.align		4
        /*000c*/ 	.byte	0x04, 0x0a
        /*000e*/ 	.short	(.L_1030 - .L_1029)
	.align		4
.L_1029:
        /*0010*/ 	.word	index@(.nv.constant0._ZN7cutlass13device_kernelIN5flash19enable_sm80_to_sm89INS1_16FlashAttnBwdSm80INS1_25CollectiveMainloopBwdSm80ILi2ELi2EN4cute5tupleIJNS5_1CILi64EEENS7_ILi128EEENS7_ILi96EEEEEENS_10bfloat16_tEfNS_4arch4Sm80ELb1ELb0ELb1ELb0ELb1ELb0ELb0ELb0ELi2ELi2ELi4ELi2ELb0EEENS1_24CollectiveEpilogueBwdGQAISB_fSE_Li256ELb0ELb1EEENS1_25SingleTileBwdLPTSchedulerILb0ELi128ELb1EEEEEEEEEvNT_6ParamsE)
        /*0014*/ 	.short	0x0160
        /*0016*/ 	.short	0x0290


	//----- nvinfo : EIATTR_CBANK_PARAM_SIZE
	.align		4
.L_1030:
        /*0018*/ 	.byte	0x03, 0x19
        /*001a*/ 	.short	0x0290


	//----- nvinfo : EIATTR_KPARAM_INFO
	.align		4
        /*001c*/ 	.byte	0x04, 0x17
        /*001e*/ 	.short	(.L_1032 - .L_1031)
.L_1031:
        /*0020*/ 	.word	0x00000000
        /*0024*/ 	.short	0x0000
        /*0026*/ 	.short	0x0000
        /*0028*/ 	.byte	0x00, 0xf0, 0x41, 0x0a


	//----- nvinfo : EIATTR_MAXREG_COUNT
	.align		4
.L_1032:
        /*002c*/ 	.byte	0x03, 0x1b
        /*002e*/ 	.short	0x00ff


	//----- nvinfo : EIATTR_NUM_BARRIERS
	.align		4
        /*0030*/ 	.byte	0x02, 0x4c
        /*0032*/ 	.byte	0x02
	.zero		1


	//----- nvinfo : EIATTR_MERCURY_ISA_VERSION
	.align		4
        /*0034*/ 	.byte	0x03, 0x5f
        /*0036*/ 	.short	0x0000


	//----- nvinfo : EIATTR_COOP_GROUP_MASK_REGIDS
	.align		4
        /*0038*/ 	.byte	0x04, 0x29
        /*003a*/ 	.short	(.L_1034 - .L_1033)


	//   ....[0]....
.L_1033:
        /*003c*/ 	.word	0xffffffff


	//   ....[1]....
        /*0040*/ 	.word	0xffffffff


	//   ....[2]....
        /*0044*/ 	.word	0xffffffff


	//   ....[3]....
        /*0048*/ 	.word	0xffffffff


	//   ....[4]....
        /*004c*/ 	.word	0xffffffff


	//   ....[5]....
        /*0050*/ 	.word	0xffffffff


	//   ....[6]....
        /*0054*/ 	.word	0xffffffff


	//   ....[7]....
        /*0058*/ 	.word	0xffffffff


	//   ....[8]....
        /*005c*/ 	.word	0xffffffff


	//----- nvinfo : EIATTR_COOP_GROUP_INSTR_OFFSETS
	.align		4
.L_1034:
        /*0060*/ 	.byte	0x04, 0x28
        /*0062*/ 	.short	(.L_1036 - .L_1035)


	//   ....[0]....
.L_1035:
        /*0064*/ 	.word	0x00000040


	//   ....[1]....
        /*0068*/ 	.word	0x00006800


	//   ....[2]....
        /*006c*/ 	.word	0x00006830


	//   ....[3]....
        /*0070*/ 	.word	0x00006c60


	//   ....[4]....
        /*0074*/ 	.word	0x00006c70


	//   ....[5]....
        /*0078*/ 	.word	0x00006e30


	//   ....[6]....
        /*007c*/ 	.word	0x00006f20


	//   ....[7]....
        /*0080*/ 	.word	0x00007250


	//   ....[8]....
        /*0084*/ 	.word	0x00007260


	//----- nvinfo : EIATTR_EXIT_INSTR_OFFSETS
	.align		4
.L_1036:
        /*0088*/ 	.byte	0x04, 0x1c
        /*008a*/ 	.short	(.L_1038 - .L_1037)


	//   ....[0]....
.L_1037:
        /*008c*/ 	.word	0x00000590


	//   ....[1]....
        /*0090*/ 	.word	0x00006570


	//   ....[2]....
        /*0094*/ 	.word	0x00007270


	//   ....[3]....
        /*0098*/ 	.word	0x00007310


	//----- nvinfo : EIATTR_MAX_THREADS
	.align		4
.L_1038:
        /*009c*/ 	.byte	0x04, 0x05
        /*009e*/ 	.short	(.L_1040 - .L_1039)
.L_1039:
        /*00a0*/ 	.word	0x00000100
        /*00a4*/ 	.word	0x00000001
        /*00a8*/ 	.word	0x00000001


	//----- nvinfo : EIATTR_CRS_STACK_SIZE
	.align		4
.L_1040:
        /*00ac*/ 	.byte	0x04, 0x1e
        /*00ae*/ 	.short	(.L_1042 - .L_1041)
.L_1041:
        /*00b0*/ 	.word	0x00000000
.L_1042:


//--------------------- .nv.info._ZN7cutlass13device_kernelIN5flash22FlashAttnBwdPreprocessIN4cute5tupleIJNS3_1CILi64EEENS5_ILi96EEEEEENS_10bfloat16_tEfNS_4arch4Sm80ELb1ELb0EEEEEvNT_6ParamsE --------------------------
	.section	.nv.info._ZN7cutlass13device_kernelIN5flash22FlashAttnBwdPreprocessIN4cute5tupleIJNS3_1CILi64EEENS5_ILi96EEEEEENS_10bfloat16_tEfNS_4arch4Sm80ELb1ELb0EEEEEvNT_6ParamsE,"",@"SHT_CUDA_INFO"
	.sectionflags	@""
	.align	4


	//----- nvinfo : EIATTR_CUDA_API_VERSION
	.align		4
        /*0000*/ 	.byte	0x04, 0x37
        /*0002*/ 	.short	(.L_1044 - .L_1043)
.L_1043:
        /*0004*/ 	.word	0x00000082


	//----- nvinfo : EIATTR_SW2861232_WAR
	.align		4
.L_1044:
        /*0008*/ 	.byte	0x01, 0x35
	.zero		2


	//----- nvinfo : EIATTR_PARAM_CBANK
	.align		4
        /*000c*/ 	.byte	0x04, 0x0a
        /*000e*/ 	.short	(.L_1046 - .L_1045)
	.align		4
.L_1045:
        /*0010*/ 	.word	index@(.nv.constant0._ZN7cutlass13device_kernelIN5flash22FlashAttnBwdPreprocessIN4cute5tupleIJNS3_1CILi64EEENS5_ILi96EEEEEENS_10bfloat16_tEfNS_4arch4Sm80ELb1ELb0EEEEEvNT_6ParamsE)
        /*0014*/ 	.short	0x0160
        /*0016*/ 	.short	0x00f0


	//----- nvinfo : EIATTR_CBANK_PARAM_SIZE
	.align		4
.L_1046:
        /*0018*/ 	.byte	0x03, 0x19
        /*001a*/ 	.short	0x00f0


	//----- nvinfo : EIATTR_KPARAM_INFO
	.align		4
        /*001c*/ 	.byte	0x04, 0x17
        /*001e*/ 	.short	(.L_1048 - .L_1047)
.L_1047:
        /*0020*/ 	.word	0x00000000
        /*0024*/ 	.short	0x0000
        /*0026*/ 	.short	0x0000
        /*0028*/ 	.byte	0x00, 0xf0, 0xc1, 0x03


	//----- nvinfo : EIATTR_MAXREG_COUNT
	.align		4
.L_1048:
        /*002c*/ 	.byte	0x03, 0x1b
        /*002e*/ 	.short	0x0080


	//----- nvinfo : EIATTR_MERCURY_ISA_VERSION
	.align		4
        /*0030*/ 	.byte	0x03, 0x5f
        /*0032*/ 	.short	0x0000


	//----- nvinfo : EIATTR_COOP_GROUP_MASK_REGIDS
	.align		4
        /*0034*/ 	.byte	0x04, 0x29
        /*0036*/ 	.short	(.L_1050 - .L_1049)


	//   ....[0]....
.L_1049:
        /*0038*/ 	.word	0xffffffff


	//   ....[1]....
        /*003c*/ 	.word	0xffffffff


	//----- nvinfo : EIATTR_COOP_GROUP_INSTR_OFFSETS
	.align		4
.L_1050:
        /*0040*/ 	.byte	0x04, 0x28
        /*0042*/ 	.short	(.L_1052 - .L_1051)


	//   ....[0]....
.L_1051:
        /*0044*/ 	.word	0x00000b30


	//   ....[1]....
        /*0048*/ 	.word	0x00000b70


	//----- nvinfo : EIATTR_EXIT_INSTR_OFFSETS
	.align		4
.L_1052:
        /*004c*/ 	.byte	0x04, 0x1c
        /*004e*/ 	.short	(.L_1054 - .L_1053)


	//   ....[0]....
.L_1053:
        /*0050*/ 	.word	0x00000f80


	//   ....[1]....
        /*0054*/ 	.word	0x00000fe0


	//----- nvinfo : EIATTR_CTAIDZ_USED
	.align		4
.L_1054:
        /*0058*/ 	.byte	0x01, 0x04
	.zero		2


	//----- nvinfo : EIATTR_MAX_THREADS
	.align		4
        /*005c*/ 	.byte	0x04, 0x05
        /*005e*/ 	.short	(.L_1056 - .L_1055)
.L_1055:
        /*0060*/ 	.word	0x00000100
        /*0064*/ 	.word	0x00000001
        /*0068*/ 	.word	0x00000001


	//----- nvinfo : EIATTR_CRS_STACK_SIZE
	.align		4
.L_1056:
        /*006c*/ 	.byte	0x04, 0x1e
        /*006e*/ 	.short	(.L_1058 - .L_1057)
.L_1057:
        /*0070*/ 	.word	0x00000000
.L_1058:


//--------------------- .nv.info._ZN7cutlass13device_kernelIN5flash19enable_sm80_to_sm89INS1_16FlashAttnBwdSm80INS1_25CollectiveMainloopBwdSm80ILi2ELi2EN4cute5tupleIJNS5_1CILi64EEENS7_ILi128EEENS7_ILi96EEEEEENS_10bfloat16_tEfNS_4arch4Sm80ELb1ELb0ELb1ELb1ELb0ELb0ELb0ELb0ELi2ELi2ELi4ELi2ELb0EEENS1_21CollectiveEpilogueBwdISB_SC_SE_Li256ELb1ELb0ELi2EEENS1_25SingleTileBwdLPTSchedulerILb1ELi128ELb0EEEEEEEEEvNT_6ParamsE --------------------------
	.section	.nv.info._ZN7cutlass13device_kernelIN5flash19enable_sm80_to_sm89INS1_16FlashAttnBwdSm80INS1_25CollectiveMainloopBwdSm80ILi2ELi2EN4cute5tupleIJNS5_1CILi64EEENS7_ILi128EEENS7_ILi96EEEEEENS_10bfloat16_tEfNS_4arch4Sm80ELb1ELb0ELb1ELb1ELb0ELb0ELb0ELb0ELi2ELi2ELi4ELi2ELb0EEENS1_21CollectiveEpilogueBwdISB_SC_SE_Li256ELb1ELb0ELi2EEENS1_25SingleTileBwdLPTSchedulerILb1ELi128ELb0EEEEEEEEEvNT_6ParamsE,"",@"SHT_CUDA_INFO"
	.sectionflags	@""
	.align	4


	//----- nvinfo : EIATTR_CUDA_API_VERSION
	.align		4
        /*0000*/ 	.byte	0x04, 0x37
        /*0002*/ 	.short	(.L_1060 - .L_1059)
.L_1059:
        /*0004*/ 	.word	0x00000082


	//----- nvinfo : EIATTR_SW2861232_WAR
	.align		4
.L_1060:
        /*0008*/ 	.byte	0x01, 0x35
	.zero		2


	//----- nvinfo : EIATTR_PARAM_CBANK
	.align		4
        /*000c*/ 	.byte	0x04, 0x0a
        /*000e*/ 	.short	(.L_1062 - .L_1061)
	.align		4
.L_1061:
        /*0010*/ 	.word	index@(.nv.constant0._ZN7cutlass13device_kernelIN5flash19enable_sm80_to_sm89INS1_16FlashAttnBwdSm80INS1_25CollectiveMainloopBwdSm80ILi2ELi2EN4cute5tupleIJNS5_1CILi64EEENS7_ILi128EEENS7_ILi96EEEEEENS_10bfloat16_tEfNS_4arch4Sm80ELb1ELb0ELb1ELb1ELb0ELb0ELb0ELb0ELi2ELi2ELi4ELi2ELb0EEENS1_21CollectiveEpilogueBwdISB_SC_SE_Li256ELb1ELb0ELi2EEENS1_25SingleTileBwdLPTSchedulerILb1ELi128ELb0EEEEEEEEEvNT_6ParamsE)
        /*0014*/ 	.short	0x0160
        /*0016*/ 	.short	0x0288


	//----- nvinfo : EIATTR_CBANK_PARAM_SIZE
	.align		4
.L_1062:
        /*0018*/ 	.byte	0x03, 0x19
        /*001a*/ 	.short	0x0288


	//----- nvinfo : EIATTR_KPARAM_INFO
	.align		4
        /*001c*/ 	.byte	0x04, 0x17
        /*001e*/ 	.short	(.L_1064 - .L_1063)
.L_1063:
        /*0020*/ 	.word	0x00000000
        /*0024*/ 	.short	0x0000
        /*0026*/ 	.short	0x0000
        /*0028*/ 	.byte	0x00, 0xf0, 0x21, 0x0a


	//----- nvinfo : EIATTR_MAXREG_COUNT
	.align		4
.L_1064:
        /*002c*/ 	.byte	0x03, 0x1b
        /*002e*/ 	.short	0x00ff


	//----- nvinfo : EIATTR_NUM_BARRIERS
	.align		4
        /*0030*/ 	.byte	0x02, 0x4c
        /*0032*/ 	.byte	0x02
	.zero		1


	//----- nvinfo : EIATTR_MERCURY_ISA_VERSION
	.align		4
        /*0034*/ 	.byte	0x03, 0x5f
        /*0036*/ 	.short	0x0000


	//----- nvinfo : EIATTR_COOP_GROUP_MASK_REGIDS
	.align		4
        /*0038*/ 	.byte	0x04, 0x29
        /*003a*/ 	.short	(.L_1066 - .L_1065)


	//   ....[0]....
.L_1065:
        /*003c*/ 	.word	0xffffffff


	//----- nvinfo : EIATTR_COOP_GROUP_INSTR_OFFSETS
	.align		4
.L_1066:
        /*0040*/ 	.byte	0x04, 0x28
        /*0042*/ 	.short	(.L_1068 - .L_1067)


	//   ....[0]....
.L_1067:
        /*0044*/ 	.word	0x00000050


	//----- nvinfo : EIATTR_EXIT_INSTR_OFFSETS
	.align		4
.L_1068:
        /*0048*/ 	.byte	0x04, 0x1c
        /*004a*/ 	.short	(.L_1070 - .L_1069)


	//   ....[0]....
.L_1069:
        /*004c*/ 	.word	0x000009c0


	//   ....[1]....
        /*0050*/ 	.word	0x00007ec0


	//   ....[2]....
        /*0054*/ 	.word	0x00007fc0


	//   ....[3]....
        /*0058*/ 	.word	0x00007fe0


	//   ....[4]....
        /*005c*/ 	.word	0x000087d0


	//   ....[5]....
        /*0060*/ 	.word	0x000088c0


	//   ....[6]....
        /*0064*/ 	.word	0x000088e0


	//----- nvinfo : EIATTR_MAX_THREADS
	.align		4
.L_1070:
        /*0068*/ 	.byte	0x04, 0x05
        /*006a*/ 	.short	(.L_1072 - .L_1071)
.L_1071:
        /*006c*/ 	.word	0x00000100
        /*0070*/ 	.word	0x00000001
        /*0074*/ 	.word	0x00000001


	//----- nvinfo : EIATTR_CRS_STACK_SIZE
	.align		4
.L_1072:
        /*0078*/ 	.byte	0x04, 0x1e
        /*007a*/ 	.short	(.L_1074 - .L_1073)
.L_1073:
        /*007c*/ 	.word	0x00000000
.L_1074:


//--------------------- .nv.info._ZN7cutlass13device_kernelIN5flash19enable_sm80_to_sm89INS1_16FlashAttnBwdSm80INS1_25CollectiveMainloopBwdSm80ILi2ELi2EN4cute5tupleIJNS5_1CILi64EEENS7_ILi128EEENS7_ILi96EEEEEENS_10bfloat16_tEfNS_4arch4Sm80ELb1ELb0ELb1ELb1ELb1ELb0ELb0ELb0ELi2ELi2ELi4ELi2ELb0EEENS1_21CollectiveEpilogueBwdISB_SC_SE_Li256ELb1ELb0ELi2EEENS1_25SingleTileBwdLPTSchedulerILb1ELi128ELb1EEEEEEEEEvNT_6ParamsE --------------------------
	.section	.nv.info._ZN7cutlass13device_kernelIN5flash19enable_sm80_to_sm89INS1_16FlashAttnBwdSm80INS1_25CollectiveMainloopBwdSm80ILi2ELi2EN4cute5tupleIJNS5_1CILi64EEENS7_ILi128EEENS7_ILi96EEEEEENS_10bfloat16_tEfNS_4arch4Sm80ELb1ELb0ELb1ELb1ELb1ELb0ELb0ELb0ELi2ELi2ELi4ELi2ELb0EEENS1_21CollectiveEpilogueBwdISB_SC_SE_Li256ELb1ELb0ELi2EEENS1_25SingleTileBwdLPTSchedulerILb1ELi128ELb1EEEEEEEEEvNT_6ParamsE,"",@"SHT_CUDA_INFO"
	.sectionflags	@""
	.align	4


	//----- nvinfo : EIATTR_CUDA_API_VERSION
	.align		4
        /*0000*/ 	.byte	0x04, 0x37
        /*0002*/ 	.short	(.L_1076 - .L_1075)
.L_1075:
        /*0004*/ 	.word	0x00000082


	//----- nvinfo : EIATTR_SW2861232_WAR
	.align		4
.L_1076:
        /*0008*/ 	.byte	0x01, 0x35
	.zero		2


	//----- nvinfo : EIATTR_PARAM_CBANK
	.align		4
        /*000c*/ 	.byte	0x04, 0x0a
        /*000e*/ 	.short	(.L_1078 - .L_1077)
	.align		4
.L_1077:
        /*0010*/ 	.word	index@(.nv.constant0._ZN7cutlass13device_kernelIN5flash19enable_sm80_to_sm89INS1_16FlashAttnBwdSm80INS1_25CollectiveMainloopBwdSm80ILi2ELi2EN4cute5tupleIJNS5_1CILi64EEENS7_ILi128EEENS7_ILi96EEEEEENS_10bfloat16_tEfNS_4arch4Sm80ELb1ELb0ELb1ELb1ELb1ELb0ELb0ELb0ELi2ELi2ELi4ELi2ELb0EEENS1_21CollectiveEpilogueBwdISB_SC_SE_Li256ELb1ELb0ELi2EEENS1_25SingleTileBwdLPTSchedulerILb1ELi128ELb1EEEEEEEEEvNT_6ParamsE)
        /*0014*/ 	.short	0x0160
        /*0016*/ 	.short	0x0288


	//----- nvinfo : EIATTR_CBANK_PARAM_SIZE
	.align		4
.L_1078:
        /*0018*/ 	.byte	0x03, 0x19
        /*001a*/ 	.short	0x0288


	//----- nvinfo : EIATTR_KPARAM_INFO
	.align		4
        /*001c*/ 	.byte	0x04, 0x17
        /*001e*/ 	.short	(.L_1080 - .L_1079)
.L_1079:
        /*0020*/ 	.word	0x00000000
        /*0024*/ 	.short	0x0000
        /*0026*/ 	.short	0x0000
        /*0028*/ 	.byte	0x00, 0xf0, 0x21, 0x0a


	//----- nvinfo : EIATTR_MAXREG_COUNT
	.align		4
.L_1080:
        /*002c*/ 	.byte	0x03, 0x1b
        /*002e*/ 	.short	0x00ff


	//----- nvinfo : EIATTR_NUM_BARRIERS
	.align		4
        /*0030*/ 	.byte	0x02, 0x4c
        /*0032*/ 	.byte	0x02
	.zero		1


	//----- nvinfo : EIATTR_MERCURY_ISA_VERSION
	.align		4
        /*0034*/ 	.byte	0x03, 0x5f
        /*0036*/ 	.short	0x0000


	//----- nvinfo : EIATTR_COOP_GROUP_MASK_REGIDS
	.align		4
        /*0038*/ 	.byte	0x04, 0x29
        /*003a*/ 	.short	(.L_1082 - .L_1081)


	//   ....[0]....
.L_1081:
        /*003c*/ 	.word	0xffffffff


	//----- nvinfo : EIATTR_COOP_GROUP_INSTR_OFFSETS
	.align		4
.L_1082:
        /*0040*/ 	.byte	0x04, 0x28
        /*0042*/ 	.short	(.L_1084 - .L_1083)


	//   ....[0]....
.L_1083:
        /*0044*/ 	.word	0x00000050


	//----- nvinfo : EIATTR_EXIT_INSTR_OFFSETS
	.align		4
.L_1084:
        /*0048*/ 	.byte	0x04, 0x1c
        /*004a*/ 	.short	(.L_1086 - .L_1085)


	//   ....[0]....
.L_1085:
        /*004c*/ 	.word	0x000009e0


	//   ....[1]....
        /*0050*/ 	.word	0x00007e00


	//   ....[2]....
        /*0054*/ 	.word	0x00007f00


	//   ....[3]....
        /*0058*/ 	.word	0x00007f20


	//   ....[4]....
        /*005c*/ 	.word	0x000086e0


	//   ....[5]....
        /*0060*/ 	.word	0x000087d0


	//   ....[6]....
        /*0064*/ 	.word	0x000087f0


	//----- nvinfo : EIATTR_MAX_THREADS
	.align		4
.L_1086:
        /*0068*/ 	.byte	0x04, 0x05
        /*006a*/ 	.short	(.L_1088 - .L_1087)
.L_1087:
        /*006c*/ 	.word	0x00000100
        /*0070*/ 	.word	0x00000001
        /*0074*/ 	.word	0x00000001


	//----- nvinfo : EIATTR_CRS_STACK_SIZE
	.align		4
.L_1088:
        /*0078*/ 	.byte	0x04, 0x1e
        /*007a*/ 	.short	(.L_1090 - .L_1089)
.L_1089:
        /*007c*/ 	.word	0x00000000
.L_1090:


//--------------------- .nv.info._ZN7cutlass13device_kernelIN5flash19enable_sm80_to_sm89INS1_16FlashAttnBwdSm80INS1_25CollectiveMainloopBwdSm80ILi2ELi2EN4cute5tupleIJNS5_1CILi64EEENS7_ILi128EEENS7_ILi96EEEEEENS_10bfloat16_tEfNS_4arch4Sm80ELb1ELb0ELb1ELb1ELb0ELb0ELb0ELb0ELi2ELi2ELi4ELi2ELb0EEENS1_24CollectiveEpilogueBwdGQAISB_fSE_Li256ELb1ELb0EEENS1_25SingleTileBwdLPTSchedulerILb1ELi128ELb0EEEEEEEEEvNT_6ParamsE --------------------------
	.section	.nv.info._ZN7cutlass13device_kernelIN5flash19enable_sm80_to_sm89INS1_16FlashAttnBwdSm80INS1_25CollectiveMainloopBwdSm80ILi2ELi2EN4cute5tupleIJNS5_1CILi64EEENS7_ILi128EEENS7_ILi96EEEEEENS_10bfloat16_tEfNS_4arch4Sm80ELb1ELb0ELb1ELb1ELb0ELb0ELb0ELb0ELi2ELi2ELi4ELi2ELb0EEENS1_24CollectiveEpilogueBwdGQAISB_fSE_Li256ELb1ELb0EEENS1_25SingleTileBwdLPTSchedulerILb1ELi128ELb0EEEEEEEEEvNT_6ParamsE,"",@"SHT_CUDA_INFO"
	.sectionflags	@""
	.align	4


	//----- nvinfo : EIATTR_CUDA_API_VERSION
	.align		4
        /*0000*/ 	.byte	0x04, 0x37
        /*0002*/ 	.short	(.L_1092 - .L_1091)
.L_1091:
        /*0004*/ 	.word	0x00000082


	//----- nvinfo : EIATTR_SW2861232_WAR
	.align		4
.L_1092:
        /*0008*/ 	.byte	0x01, 0x35
	.zero		2


	//----- nvinfo : EIATTR_PARAM_CBANK
	.align		4
        /*000c*/ 	.byte	0x04, 0x0a
        /*000e*/ 	.short	(.L_1094 - .L_1093)
	.align		4
.L_1093:
        /*0010*/ 	.word	index@(.nv.constant0._ZN7cutlass13device_kernelIN5flash19enable_sm80_to_sm89INS1_16FlashAttnBwdSm80INS1_25CollectiveMainloopBwdSm80ILi2ELi2EN4cute5tupleIJNS5_1CILi64EEENS7_ILi128EEENS7_ILi96EEEEEENS_10bfloat16_tEfNS_4arch4Sm80ELb1ELb0ELb1ELb1ELb0ELb0ELb0ELb0ELi2ELi2ELi4ELi2ELb0EEENS1_24CollectiveEpilogueBwdGQAISB_fSE_Li256ELb1ELb0EEENS1_25SingleTileBwdLPTSchedulerILb1ELi128ELb0EEEEEEEEEvNT_6ParamsE)
        /*0014*/ 	.short	0x0160
        /*0016*/ 	.short	0x0290


	//----- nvinfo : EIATTR_CBANK_PARAM_SIZE
	.align		4
.L_1094:
        /*0018*/ 	.byte	0x03, 0x19
        /*001a*/ 	.short	0x0290


	//----- nvinfo : EIATTR_KPARAM_INFO
	.align		4
        /*001c*/ 	.byte	0x04, 0x17
        /*001e*/ 	.short	(.L_1096 - .L_1095)
.L_1095:
        /*0020*/ 	.word	0x00000000
        /*0024*/ 	.short	0x0000
        /*0026*/ 	.short	0x0000
        /*0028*/ 	.byte	0x00, 0xf0, 0x41, 0x0a


	//----- nvinfo : EIATTR_MAXREG_COUNT
	.align		4
.L_1096:
        /*002c*/ 	.byte	0x03, 0x1b
        /*002e*/ 	.short	0x00ff


	//----- nvinfo : EIATTR_NUM_BARRIERS
	.align		4
        /*0030*/ 	.byte	0x02, 0x4c
        /*0032*/ 	.byte	0x02
	.zero		1


	//----- nvinfo : EIATTR_MERCURY_ISA_VERSION
	.align		4
        /*0034*/ 	.byte	0x03, 0x5f
        /*0036*/ 	.short	0x0000


	//----- nvinfo : EIATTR_COOP_GROUP_MASK_REGIDS
	.align		4
        /*0038*/ 	.byte	0x04, 0x29
        /*003a*/ 	.short	(.L_1098 - .L_1097)


	//   ....[0]....
.L_1097:
        /*003c*/ 	.word	0xffffffff


	//----- nvinfo : EIATTR_COOP_GROUP_INSTR_OFFSETS
	.align		4
.L_1098:
        /*0040*/ 	.byte	0x04, 0x28
        /*0042*/ 	.short	(.L_1100 - .L_1099)


	//   ....[0]....
.L_1099:
        /*0044*/ 	.word	0x00000050


	//----- nvinfo : EIATTR_EXIT_INSTR_OFFSETS
	.align		4
.L_1100:
        /*0048*/ 	.byte	0x04, 0x1c
        /*004a*/ 	.short	(.L_1102 - .L_1101)


	//   ....[0]....
.L_1101:
        /*004c*/ 	.word	0x000009c0


	//   ....[1]....
        /*0050*/ 	.word	0x00006bb0


	//   ....[2]....
        /*0054*/ 	.word	0x00007520


	//----- nvinfo : EIATTR_MAX_THREADS
	.align		4
.L_1102:
        /*0058*/ 	.byte	0x04, 0x05
        /*005a*/ 	.short	(.L_1104 - .L_1103)
.L_1103:
        /*005c*/ 	.word	0x00000100
        /*0060*/ 	.word	0x00000001
        /*0064*/ 	.word	0x00000001


	//----- nvinfo : EIATTR_CRS_STACK_SIZE
	.align		4
.L_1104:
        /*0068*/ 	.byte	0x04, 0x1e
        /*006a*/ 	.short	(.L_1106 - .L_1105)
.L_1105:
        /*006c*/ 	.word	0x00000000
.L_1106:


//--------------------- .nv.info._ZN7cutlass13device_kernelIN5flash32FlashAttnBwdPostprocessConvertdQIN4cute5tupleIJNS3_1CILi128EEENS5_ILi96EEEEEENS_10bfloat16_tEfNS_4arch4Sm80ELi256ENS3_8TiledMMAINS3_8MMA_AtomIJNS3_30SM80_16x8x16_F32BF16BF16F32_TNEEEENS3_6LayoutINS4_IJNS5_ILi4EEENS5_ILi2EEENS5_ILi1EEEEEENS4_IJSJ_SH_NS5_ILi0EEEEEEEENS4_IJNS5_ILi64EEENS5_ILi32EEENS5_ILi16EEEEEEEELb0EEEEEvNT_6ParamsE --------------------------
	.section	.nv.info._ZN7cutlass13device_kernelIN5flash32FlashAttnBwdPostprocessConvertdQIN4cute5tupleIJNS3_1CILi128EEENS5_ILi96EEEEEENS_10bfloat16_tEfNS_4arch4Sm80ELi256ENS3_8TiledMMAINS3_8MMA_AtomIJNS3_30SM80_16x8x16_F32BF16BF16F32_TNEEEENS3_6LayoutINS4_IJNS5_ILi4EEENS5_ILi2EEENS5_ILi1EEEEEENS4_IJSJ_SH_NS5_ILi0EEEEEEEENS4_IJNS5_ILi64EEENS5_ILi32EEENS5_ILi16EEEEEEEELb0EEEEEvNT_6ParamsE,"",@"SHT_CUDA_INFO"
	.sectionflags	@""
	.align	4


	//----- nvinfo : EIATTR_CUDA_API_VERSION
	.align		4
        /*0000*/ 	.byte	0x04, 0x37
        /*0002*/ 	.short	(.L_1108 - .L_1107)
.L_1107:
        /*0004*/ 	.word	0x00000082


	//----- nvinfo : EIATTR_SW2861232_WAR
	.align		4
.L_1108:
        /*0008*/ 	.byte	0x01, 0x35
	.zero		2


	//----- nvinfo : EIATTR_PARAM_CBANK
	.align		4
        /*000c*/ 	.byte	0x04, 0x0a
        /*000e*/ 	.short	(.L_1110 - .L_1109)
	.align		4
.L_1109:
        /*0010*/ 	.word	index@(.nv.constant0._ZN7cutlass13device_kernelIN5flash32FlashAttnBwdPostprocessConvertdQIN4cute5tupleIJNS3_1CILi128EEENS5_ILi96EEEEEENS_10bfloat16_tEfNS_4arch4Sm80ELi256ENS3_8TiledMMAINS3_8MMA_AtomIJNS3_30SM80_16x8x16_F32BF16BF16F32_TNEEEENS3_6LayoutINS4_IJNS5_ILi4EEENS5_ILi2EEENS5_ILi1EEEEEENS4_IJSJ_SH_NS5_ILi0EEEEEEEENS4_IJNS5_ILi64EEENS5_ILi32EEENS5_ILi16EEEEEEEELb0EEEEEvNT_6ParamsE)
        /*0014*/ 	.short	0x0160
        /*0016*/ 	.short	0x0070


	//----- nvinfo : EIATTR_CBANK_PARAM_SIZE
	.align		4
.L_1110:
        /*0018*/ 	.byte	0x03, 0x19
        /*001a*/ 	.short	0x0070


	//----- nvinfo : EIATTR_KPARAM_INFO
	.align		4
        /*001c*/ 	.byte	0x04, 0x17
        /*001e*/ 	.short	(.L_1112 - .L_1111)
.L_1111:
        /*0020*/ 	.word	0x00000000
        /*0024*/ 	.short	0x0000
        /*0026*/ 	.short	0x0000
        /*0028*/ 	.byte	0x00, 0xf0, 0xc1, 0x01


	//----- nvinfo : EIATTR_MAXREG_COUNT
	.align		4
.L_1112:
        /*002c*/ 	.byte	0x03, 0x1b
        /*002e*/ 	.short	0x0080


	//----- nvinfo : EIATTR_NUM_BARRIERS
	.align		4
        /*0030*/ 	.byte	0x02, 0x4c
        /*0032*/ 	.byte	0x01
	.zero		1


	//----- nvinfo : EIATTR_MERCURY_ISA_VERSION
	.align		4
        /*0034*/ 	.byte	0x03, 0x5f
        /*0036*/ 	.short	0x0000


	//----- nvinfo : EIATTR_EXIT_INSTR_OFFSETS
	.align		4
        /*0038*/ 	.byte	0x04, 0x1c
        /*003a*/ 	.short	(.L_1114 - .L_1113)


	//   ....[0]....
.L_1113:
        /*003c*/ 	.word	0x00000180


	//   ....[1]....
        /*0040*/ 	.word	0x00001370


	//   ....[2]....
        /*0044*/ 	.word	0x00001530


	//   ....[3]....
        /*0048*/ 	.word	0x00001550


	//----- nvinfo : EIATTR_CTAIDZ_USED
	.align		4
.L_1114:
        /*004c*/ 	.byte	0x01, 0x04
	.zero		2


	//----- nvinfo : EIATTR_MAX_THREADS
	.align		4
        /*0050*/ 	.byte	0x04, 0x05
        /*0052*/ 	.short	(.L_1116 - .L_1115)
.L_1115:
        /*0054*/ 	.word	0x00000100
        /*0058*/ 	.word	0x00000001
        /*005c*/ 	.word	0x00000001


	//----- nvinfo : EIATTR_CRS_STACK_SIZE
	.align		4
.L_1116:
        /*0060*/ 	.byte	0x04, 0x1e
        /*0062*/ 	.short	(.L_1118 - .L_1117)
.L_1117:
        /*0064*/ 	.word	0x00000000
.L_1118:


//--------------------- .nv.info._ZN7cutlass13device_kernelIN5flash32FlashAttnBwdPostprocessConvertdQIN4cute5tupleIJNS3_1CILi64EEENS5_ILi96EEEEEENS_10bfloat16_tEfNS_4arch4Sm80ELi256ENS3_8TiledMMAINS3_8MMA_AtomIJNS3_30SM80_16x8x16_F32BF16BF16F32_TNEEEENS3_6LayoutINS4_IJNS5_ILi2EEENS5_ILi4EEENS5_ILi1EEEEEENS4_IJSJ_SH_NS5_ILi0EEEEEEEENS4_IJNS5_ILi32EEESO_NS5_ILi16EEEEEEEELb0EEEEEvNT_6ParamsE --------------------------
	.section	.nv.info._ZN7cutlass13device_kernelIN5flash32FlashAttnBwdPostprocessConvertdQIN4cute5tupleIJNS3_1CILi64EEENS5_ILi96EEEEEENS_10bfloat16_tEfNS_4arch4Sm80ELi256ENS3_8TiledMMAINS3_8MMA_AtomIJNS3_30SM80_16x8x16_F32BF16BF16F32_TNEEEENS3_6LayoutINS4_IJNS5_ILi2EEENS5_ILi4EEENS5_ILi1EEEEEENS4_IJSJ_SH_NS5_ILi0EEEEEEEENS4_IJNS5_ILi32EEESO_NS5_ILi16EEEEEEEELb0EEEEEvNT_6ParamsE,"",@"SHT_CUDA_INFO"
	.sectionflags	@""
	.align	4


	//----- nvinfo : EIATTR_CUDA_API_VERSION
	.align		4
        /*0000*/ 	.byte	0x04, 0x37
        /*0002*/ 	.short	(.L_1120 - .L_1119)
.L_1119:
        /*0004*/ 	.word	0x00000082


	//----- nvinfo : EIATTR_SW2861232_WAR
	.align		4
.L_1120:
        /*0008*/ 	.byte	0x01, 0x35
	.zero		2


	//----- nvinfo : EIATTR_PARAM_CBANK
	.align		4
        /*000c*/ 	.byte	0x04, 0x0a
        /*000e*/ 	.short	(.L_1122 - .L_1121)
	.align		4
.L_1121:
        /*0010*/ 	.word	index@(.nv.constant0._ZN7cutlass13device_kernelIN5flash32FlashAttnBwdPostprocessConvertdQIN4cute5tupleIJNS3_1CILi64EEENS5_ILi96EEEEEENS_10bfloat16_tEfNS_4arch4Sm80ELi256ENS3_8TiledMMAINS3_8MMA_AtomIJNS3_30SM80_16x8x16_F32BF16BF16F32_TNEEEENS3_6LayoutINS4_IJNS5_ILi2EEENS5_ILi4EEENS5_ILi1EEEEEENS4_IJSJ_SH_NS5_ILi0EEEEEEEENS4_IJNS5_ILi32EEESO_NS5_ILi16EEEEEEEELb0EEEEEvNT_6ParamsE)
        /*0014*/ 	.short	0x0160
        /*0016*/ 	.short	0x0070


	//----- nvinfo : EIATTR_CBANK_PARAM_SIZE
	.align		4
.L_1122:
        /*0018*/ 	.byte	0x03, 0x19
        /*001a*/ 	.short	0x0070


	//----- nvinfo : EIATTR_KPARAM_INFO
	.align		4
        /*001c*/ 	.byte	0x04, 0x17
        /*001e*/ 	.short	(.L_1124 - .L_1123)
.L_1123:
        /*0020*/ 	.word	0x00000000
        /*0024*/ 	.short	0x0000
        /*0026*/ 	.short	0x0000
        /*0028*/ 	.byte	0x00, 0xf0, 0xc1, 0x01


	//----- nvinfo : EIATTR_MAXREG_COUNT
	.align		4
.L_1124:
        /*002c*/ 	.byte	0x03, 0x1b
        /*002e*/ 	.short	0x0080


	//----- nvinfo : EIATTR_NUM_BARRIERS
	.align		4
        /*0030*/ 	.byte	0x02, 0x4c
        /*0032*/ 	.byte	0x01
	.zero		1


	//----- nvinfo : EIATTR_MERCURY_ISA_VERSION
	.align		4
        /*0034*/ 	.byte	0x03, 0x5f
        /*0036*/ 	.short	0x0000


	//----- nvinfo : EIATTR_EXIT_INSTR_OFFSETS
	.align		4
        /*0038*/ 	.byte	0x04, 0x1c
        /*003a*/ 	.short	(.L_1126 - .L_1125)


	//   ....[0]....
.L_1125:
        /*003c*/ 	.word	0x00000180


	//   ....[1]....
        /*0040*/ 	.word	0x00000bf0


	//   ....[2]....
        /*0044*/ 	.word	0x00000e00


	//   ....[3]....
        /*0048*/ 	.word	0x00000e30


	//----- nvinfo : EIATTR_CTAIDZ_USED
	.align		4
.L_1126:
        /*004c*/ 	.byte	0x01, 0x04
	.zero		2


	//----- nvinfo : EIATTR_MAX_THREADS
	.align		4
        /*0050*/ 	.byte	0x04, 0x05
        /*0052*/ 	.short	(.L_1128 - .L_1127)
.L_1127:
        /*0054*/ 	.word	0x00000100
        /*0058*/ 	.word	0x00000001
        /*005c*/ 	.word	0x00000001
.L_1128:


//--------------------- .nv.info._ZN7cutlass13device_kernelIN5flash19enable_sm80_to_sm89INS1_16FlashAttnBwdSm80INS1_25CollectiveMainloopBwdSm80ILi2ELi2EN4cute5tupleIJNS5_1CILi64EEENS7_ILi128EEENS7_ILi96EEEEEENS_10bfloat16_tEfNS_4arch4Sm80ELb1ELb0ELb1ELb1ELb1ELb0ELb0ELb0ELi2ELi2ELi4ELi2ELb0EEENS1_24CollectiveEpilogueBwdGQAISB_fSE_Li256ELb1ELb1EEENS1_25SingleTileBwdLPTSchedulerILb1ELi128ELb1EEEEEEEEEvNT_6ParamsE --------------------------
	.section	.nv.info._ZN7cutlass13device_kernelIN5flash19enable_sm80_to_sm89INS1_16FlashAttnBwdSm80INS1_25CollectiveMainloopBwdSm80ILi2ELi2EN4cute5tupleIJNS5_1CILi64EEENS7_ILi128EEENS7_ILi96EEEEEENS_10bfloat16_tEfNS_4arch4Sm80ELb1ELb0ELb1ELb1ELb1ELb0ELb0ELb0ELi2ELi2ELi4ELi2ELb0EEENS1_24CollectiveEpilogueBwdGQAISB_fSE_Li256ELb1ELb1EEENS1_25SingleTileBwdLPTSchedulerILb1ELi128ELb1EEEEEEEEEvNT_6ParamsE,"",@"SHT_CUDA_INFO"
	.sectionflags	@""
	.align	4


	//----- nvinfo : EIATTR_CUDA_API_VERSION
	.align		4
        /*0000*/ 	.byte	0x04, 0x37
        /*0002*/ 	.short	(.L_1130 - .L_1129)
.L_1129:
        /*0004*/ 	.word	0x00000082


	//----- nvinfo : EIATTR_SW2861232_WAR
	.align		4
.L_1130:
        /*0008*/ 	.byte	0x01, 0x35
	.zero		2


	//----- nvinfo : EIATTR_PARAM_CBANK
	.align		4
        /*000c*/ 	.byte	0x04, 0x0a
        /*000e*/ 	.short	(.L_1132 - .L_1131)
	.align		4
.L_1131:
        /*0010*/ 	.word	index@(.nv.constant0._ZN7cutlass13device_kernelIN5flash19enable_sm80_to_sm89INS1_16FlashAttnBwdSm80INS1_25CollectiveMainloopBwdSm80ILi2ELi2EN4cute5tupleIJNS5_1CILi64EEENS7_ILi128EEENS7_ILi96EEEEEENS_10bfloat16_tEfNS_4arch4Sm80ELb1ELb0ELb1ELb1ELb1ELb0ELb0ELb0ELi2ELi2ELi4ELi2ELb0EEENS1_24CollectiveEpilogueBwdGQAISB_fSE_Li256ELb1ELb1EEENS1_25SingleTileBwdLPTSchedulerILb1ELi128ELb1EEEEEEEEEvNT_6ParamsE)
        /*0014*/ 	.short	0x0160
        /*0016*/ 	.short	0x0290


	//----- nvinfo : EIATTR_CBANK_PARAM_SIZE
	.align		4
.L_1132:
        /*0018*/ 	.byte	0x03, 0x19
        /*001a*/ 	.short	0x0290


	//----- nvinfo : EIATTR_KPARAM_INFO
	.align		4
        /*001c*/ 	.byte	0x04, 0x17
        /*001e*/ 	.short	(.L_1134 - .L_1133)
.L_1133:
        /*0020*/ 	.word	0x00000000
        /*0024*/ 	.short	0x0000
        /*0026*/ 	.short	0x0000
        /*0028*/ 	.byte	0x00, 0xf0, 0x41, 0x0a


	//----- nvinfo : EIATTR_MAXREG_COUNT
	.align		4
.L_1134:
        /*002c*/ 	.byte	0x03, 0x1b
        /*002e*/ 	.short	0x00ff


	//----- nvinfo : EIATTR_NUM_BARRIERS
	.align		4
        /*0030*/ 	.byte	0x02, 0x4c
        /*0032*/ 	.byte	0x02
	.zero		1


	//----- nvinfo : EIATTR_MERCURY_ISA_VERSION
	.align		4
        /*0034*/ 	.byte	0x03, 0x5f
        /*0036*/ 	.short	0x0000


	//----- nvinfo : EIATTR_COOP_GROUP_MASK_REGIDS
	.align		4
        /*0038*/ 	.byte	0x04, 0x29
        /*003a*/ 	.short	(.L_1136 - .L_1135)


	//   ....[0]....
.L_1135:
        /*003c*/ 	.word	0xffffffff


	//   ....[1]....
        /*0040*/ 	.word	0xffffffff


	//   ....[2]....
        /*0044*/ 	.word	0xffffffff


	//   ....[3]....
        /*0048*/ 	.word	0xffffffff


	//   ....[4]....
        /*004c*/ 	.word	0xffffffff


	//   ....[5]....
        /*0050*/ 	.word	0xffffffff


	//   ....[6]....
        /*0054*/ 	.word	0xffffffff


	//   ....[7]....
        /*0058*/ 	.word	0xffffffff


	//   ....[8]....
        /*005c*/ 	.word	0xffffffff


	//----- nvinfo : EIATTR_COOP_GROUP_INSTR_OFFSETS
	.align		4
.L_1136:
        /*0060*/ 	.byte	0x04, 0x28
        /*0062*/ 	.short	(.L_1138 - .L_1137)


	//   ....[0]....
.L_1137:
        /*0064*/ 	.word	0x00000050


	//   ....[1]....
        /*0068*/ 	.word	0x000071b0


	//   ....[2]....
        /*006c*/ 	.word	0x000071e0


	//   ....[3]....
        /*0070*/ 	.word	0x00007640


	//   ....[4]....
        /*0074*/ 	.word	0x00007650


	//   ....[5]....
        /*0078*/ 	.word	0x00007810


	//   ....[6]....
        /*007c*/ 	.word	0x000078f0


	//   ....[7]....
        /*0080*/ 	.word	0x00007c20


	//   ....[8]....
        /*0084*/ 	.word	0x00007c30


	//----- nvinfo : EIATTR_EXIT_INSTR_OFFSETS
	.align		4
.L_1138:
        /*0088*/ 	.byte	0x04, 0x1c
        /*008a*/ 	.short	(.L_1140 - .L_1139)


	//   ....[0]....
.L_1139:
        /*008c*/ 	.word	0x000009c0


	//   ....[1]....
        /*0090*/ 	.word	0x00006db0


	//   ....[2]....
        /*0094*/ 	.word	0x00007c40


	//   ....[3]....
        /*0098*/ 	.word	0x00007ce0


	//----- nvinfo : EIATTR_MAX_THREADS
	.align		4
.L_1140:
        /*009c*/ 	.byte	0x04, 0x05
        /*009e*/ 	.short	(.L_1142 - .L_1141)
.L_1141:
        /*00a0*/ 	.word	0x00000100
        /*00a4*/ 	.word	0x00000001
        /*00a8*/ 	.word	0x00000001


	//----- nvinfo : EIATTR_CRS_STACK_SIZE
	.align		4
.L_1142:
        /*00ac*/ 	.byte	0x04, 0x1e
        /*00ae*/ 	.short	(.L_1144 - .L_1143)
.L_1143:
        /*00b0*/ 	.word	0x00000000
.L_1144:


//--------------------- .nv.info._ZN7cutlass13device_kernelIN5flash22FlashAttnBwdPreprocessIN4cute5tupleIJNS3_1CILi64EEENS5_ILi96EEEEEENS_10bfloat16_tEfNS_4arch4Sm80ELb1ELb1EEEEEvNT_6ParamsE --------------------------
	.section	.nv.info._ZN7cutlass13device_kernelIN5flash22FlashAttnBwdPreprocessIN4cute5tupleIJNS3_1CILi64EEENS5_ILi96EEEEEENS_10bfloat16_tEfNS_4arch4Sm80ELb1ELb1EEEEEvNT_6ParamsE,"",@"SHT_CUDA_INFO"
	.sectionflags	@""
	.align	4


	//----- nvinfo : EIATTR_CUDA_API_VERSION
	.align		4
        /*0000*/ 	.byte	0x04, 0x37
        /*0002*/ 	.short	(.L_1146 - .L_1145)
.L_1145:
        /*0004*/ 	.word	0x00000082


	//----- nvinfo : EIATTR_SW2861232_WAR
	.align		4
.L_1146:
        /*0008*/ 	.byte	0x01, 0x35
	.zero		2


	//----- nvinfo : EIATTR_PARAM_CBANK
	.align		4
        /*000c*/ 	.byte	0x04, 0x0a
        /*000e*/ 	.short	(.L_1148 - .L_1147)
	.align		4
.L_1147:
        /*0010*/ 	.word	index@(.nv.constant0._ZN7cutlass13device_kernelIN5flash22FlashAttnBwdPreprocessIN4cute5tupleIJNS3_1CILi64EEENS5_ILi96EEEEEENS_10bfloat16_tEfNS_4arch4Sm80ELb1ELb1EEEEEvNT_6ParamsE)
        /*0014*/ 	.short	0x0160
        /*0016*/ 	.short	0x00f0


	//----- nvinfo : EIATTR_CBANK_PARAM_SIZE
	.align		4
.L_1148:
        /*0018*/ 	.byte	0x03, 0x19
        /*001a*/ 	.short	0x00f0


	//----- nvinfo : EIATTR_KPARAM_INFO
	.align		4
        /*001c*/ 	.byte	0x04, 0x17
        /*001e*/ 	.short	(.L_1150 - .L_1149)
.L_1149:
        /*0020*/ 	.word	0x00000000
        /*0024*/ 	.short	0x0000
        /*0026*/ 	.short	0x0000
        /*0028*/ 	.byte	0x00, 0xf0, 0xc1, 0x03


	//----- nvinfo : EIATTR_MAXREG_COUNT
	.align		4
.L_1150:
        /*002c*/ 	.byte	0x03, 0x1b
        /*002e*/ 	.short	0x0080


	//----- nvinfo : EIATTR_MERCURY_ISA_VERSION
	.align		4
        /*0030*/ 	.byte	0x03, 0x5f
        /*0032*/ 	.short	0x0000


	//----- nvinfo : EIATTR_COOP_GROUP_MASK_REGIDS
	.align		4
        /*0034*/ 	.byte	0x04, 0x29
        /*0036*/ 	.short	(.L_1152 - .L_1151)


	//   ....[0]....
.L_1151:
        /*0038*/ 	.word	0xffffffff


	//   ....[1]....
        /*003c*/ 	.word	0xffffffff


	//----- nvinfo : EIATTR_COOP_GROUP_INSTR_OFFSETS
	.align		4
.L_1152:
        /*0040*/ 	.byte	0x04, 0x28
        /*0042*/ 	.short	(.L_1154 - .L_1153)


	//   ....[0]....
.L_1153:
        /*0044*/ 	.word	0x00000d10


	//   ....[1]....
        /*0048*/ 	.word	0x00000dd0


	//----- nvinfo : EIATTR_EXIT_INSTR_OFFSETS
	.align		4
.L_1154:
        /*004c*/ 	.byte	0x04, 0x1c
        /*004e*/ 	.short	(.L_1156 - .L_1155)


	//   ....[0]....
.L_1155:
        /*0050*/ 	.word	0x00000180


	//   ....[1]....
        /*0054*/ 	.word	0x00001200


	//   ....[2]....
        /*0058*/ 	.word	0x00001250


	//----- nvinfo : EIATTR_CTAIDZ_USED
	.align		4
.L_1156:
        /*005c*/ 	.byte	0x01, 0x04
	.zero		2


	//----- nvinfo : EIATTR_MAX_THREADS
	.align		4
        /*0060*/ 	.byte	0x04, 0x05
        /*0062*/ 	.short	(.L_1158 - .L_1157)
.L_1157:
        /*0064*/ 	.word	0x00000100
        /*0068*/ 	.word	0x00000001
        /*006c*/ 	.word	0x00000001


	//----- nvinfo : EIATTR_CRS_STACK_SIZE
	.align		4
.L_1158:
        /*0070*/ 	.byte	0x04, 0x1e
        /*0072*/ 	.short	(.L_1160 - .L_1159)
.L_1159:
        /*0074*/ 	.word	0x00000000
.L_1160:


//--------------------- .nv.callgraph             --------------------------
	.section	.nv.callgraph,"",@"SHT_CUDA_CALLGRAPH"
	.align	4
	.sectionentsize	8
	.align		4
        /*0000*/ 	.word	0x00000000
	.align		4
        /*0004*/ 	.word	0xffffffff
	.align		4
        /*0008*/ 	.word	0x00000000
	.align		4
        /*000c*/ 	.word	0xfffffffe
	.align		4
        /*0010*/ 	.word	0x00000000
	.align		4
        /*0014*/ 	.word	0xfffffffd
	.align		4
        /*0018*/ 	.word	0x00000000
	.align		4
        /*001c*/ 	.word	0xfffffffc


//--------------------- .nv.rel.action            --------------------------
	.section	.nv.rel.action,"",@"SHT_CUDA_RELOCINFO"
	.align	8
	.sectionentsize	8
        /*0000*/ 	.byte	0x73, 0x00, 0x00, 0x00, 0x00, 0x00, 0x00, 0x00, 0x00, 0x00, 0x00, 0x11, 0x25, 0x00, 0x05, 0x36


//--------------------- .nv.constant4             --------------------------
	.section	.nv.constant4,"a",@progbits
	.align	8
	.align		8
.nv.constant4:
        /*0000*/ 	.dword	_ZN73_INTERNAL_7cad860e_37_flash_bwd_hdim96_bf16_softcap_sm80_cu_526fb41a_29114cuda3std3__45__cpo5beginE
	.align		8
        /*0008*/ 	.dword	_ZN73_INTERNAL_7cad860e_37_flash_bwd_hdim96_bf16_softcap_sm80_cu_526fb41a_29114cuda3std3__45__cpo3endE
	.align		8
        /*0010*/ 	.dword	_ZN73_INTERNAL_7cad860e_37_flash_bwd_hdim96_bf16_softcap_sm80_cu_526fb41a_29114cuda3std3__45__cpo6cbeginE
	.align		8
        /*0018*/ 	.dword	_ZN73_INTERNAL_7cad860e_37_flash_bwd_hdim96_bf16_softcap_sm80_cu_526fb41a_29114cuda3std3__45__cpo4cendE
	.align		8
        /*0020*/ 	.dword	_ZN73_INTERNAL_7cad860e_37_flash_bwd_hdim96_bf16_softcap_sm80_cu_526fb41a_29114cuda3std3__475_GLOBAL__N__7cad860e_37_flash_bwd_hdim96_bf16_softcap_sm80_cu_526fb41a_29116ignoreE
	.align		8
        /*0028*/ 	.dword	_ZN73_INTERNAL_7cad860e_37_flash_bwd_hdim96_bf16_softcap_sm80_cu_526fb41a_29114cuda3std3__419piecewise_constructE
	.align		8
        /*0030*/ 	.dword	_ZN73_INTERNAL_7cad860e_37_flash_bwd_hdim96_bf16_softcap_sm80_cu_526fb41a_29114cuda3std3__48in_placeE
	.align		8
        /*0038*/ 	.dword	_ZN73_INTERNAL_7cad860e_37_flash_bwd_hdim96_bf16_softcap_sm80_cu_526fb41a_29114cuda3std6ranges3__45__cpo4swapE
	.align		8
        /*0040*/ 	.dword	_ZN73_INTERNAL_7cad860e_37_flash_bwd_hdim96_bf16_softcap_sm80_cu_526fb41a_29114cuda3std6ranges3__45__cpo9iter_moveE
	.align		8
        /*0048*/ 	.dword	_ZN73_INTERNAL_7cad860e_37_flash_bwd_hdim96_bf16_softcap_sm80_cu_526fb41a_29114cute7productE
	.align		8
        /*0050*/ 	.dword	_ZN73_INTERNAL_7cad860e_37_flash_bwd_hdim96_bf16_softcap_sm80_cu_526fb41a_29114cute1_E


//--------------------- .nv.constant0._ZN7cutlass13device_kernelIN5flash19enable_sm80_to_sm89INS1_16FlashAttnBwdSm80INS1_25CollectiveMainloopBwdSm80ILi2ELi1EN4cute5tupleIJNS5_1CILi64EEENS7_ILi128EEENS7_ILi96EEEEEENS_10bfloat16_tEfNS_4arch4Sm80ELb0ELb0ELb1ELb0ELb0ELb0ELb0ELb0ELi2ELi2ELi4ELi2ELb1EEENS1_21CollectiveEpilogueBwdISB_SC_SE_Li256ELb0ELb0ELi2EEENS1_19SingleTileSchedulerILb0ELb0ELb0ELi128EEEEEEEEEvNT_6ParamsE --------------------------
	.section	.nv.constant0._ZN7cutlass13device_kernelIN5flash19enable_sm80_to_sm89INS1_16FlashAttnBwdSm80INS1_25CollectiveMainloopBwdSm80ILi2ELi1EN4cute5tupleIJNS5_1CILi64EEENS7_ILi128EEENS7_ILi96EEEEEENS_10bfloat16_tEfNS_4arch4Sm80ELb0ELb0ELb1ELb0ELb0ELb0ELb0ELb0ELi2ELi2ELi4ELi2ELb1EEENS1_21CollectiveEpilogueBwdISB_SC_SE_Li256ELb0ELb0ELi2EEENS1_19SingleTileSchedulerILb0ELb0ELb0ELi128EEEEEEEEEvNT_6ParamsE,"a",@progbits
	.sectionflags	@""
	.align	4
.nv.constant0._ZN7cutlass13device_kernelIN5flash19enable_sm80_to_sm89INS1_16FlashAttnBwdSm80INS1_25CollectiveMainloopBwdSm80ILi2ELi1EN4cute5tupleIJNS5_1CILi64EEENS7_ILi128EEENS7_ILi96EEEEEENS_10bfloat16_tEfNS_4arch4Sm80ELb0ELb0ELb1ELb0ELb0ELb0ELb0ELb0ELi2ELi2ELi4ELi2ELb1EEENS1_21CollectiveEpilogueBwdISB_SC_SE_Li256ELb0ELb0ELi2EEENS1_19SingleTileSchedulerILb0ELb0ELb0ELi128EEEEEEEEEvNT_6ParamsE:
	.zero		976


//--------------------- .nv.constant0._ZN7cutlass13device_kernelIN5flash19enable_sm80_to_sm89INS1_16FlashAttnBwdSm80INS1_25CollectiveMainloopBwdSm80ILi2ELi1EN4cute5tupleIJNS5_1CILi64EEENS7_ILi128EEENS7_ILi96EEEEEENS_10bfloat16_tEfNS_4arch4Sm80ELb0ELb0ELb1ELb0ELb1ELb0ELb0ELb0ELi2ELi2ELi4ELi2ELb1EEENS1_21CollectiveEpilogueBwdISB_SC_SE_Li256ELb0ELb0ELi2EEENS1_19SingleTileSchedulerILb0ELb0ELb0ELi128EEEEEEEEEvNT_6ParamsE --------------------------
	.section	.nv.constant0._ZN7cutlass13device_kernelIN5flash19enable_sm80_to_sm89INS1_16FlashAttnBwdSm80INS1_25CollectiveMainloopBwdSm80ILi2ELi1EN4cute5tupleIJNS5_1CILi64EEENS7_ILi128EEENS7_ILi96EEEEEENS_10bfloat16_tEfNS_4arch4Sm80ELb0ELb0ELb1ELb0ELb1ELb0ELb0ELb0ELi2ELi2ELi4ELi2ELb1EEENS1_21CollectiveEpilogueBwdISB_SC_SE_Li256ELb0ELb0ELi2EEENS1_19SingleTileSchedulerILb0ELb0ELb0ELi128EEEEEEEEEvNT_6ParamsE,"a",@progbits
	.sectionflags	@""
	.align	4
.nv.constant0._ZN7cutlass13device_kernelIN5flash19enable_sm80_to_sm89INS1_16FlashAttnBwdSm80INS1_25CollectiveMainloopBwdSm80ILi2ELi1EN4cute5tupleIJNS5_1CILi64EEENS7_ILi128EEENS7_ILi96EEEEEENS_10bfloat16_tEfNS_4arch4Sm80ELb0ELb0ELb1ELb0ELb1ELb0ELb0ELb0ELi2ELi2ELi4ELi2ELb1EEENS1_21CollectiveEpilogueBwdISB_SC_SE_Li256ELb0ELb0ELi2EEENS1_19SingleTileSchedulerILb0ELb0ELb0ELi128EEEEEEEEEvNT_6ParamsE:
	.zero		976


//--------------------- .nv.constant0._ZN7cutlass13device_kernelIN5flash19enable_sm80_to_sm89INS1_16FlashAttnBwdSm80INS1_25CollectiveMainloopBwdSm80ILi2ELi1EN4cute5tupleIJNS5_1CILi64EEENS7_ILi128EEENS7_ILi96EEEEEENS_10bfloat16_tEfNS_4arch4Sm80ELb0ELb0ELb1ELb0ELb0ELb0ELb0ELb0ELi2ELi2ELi4ELi2ELb1EEENS1_24CollectiveEpilogueBwdGQAISB_fSE_Li256ELb0ELb0EEENS1_19SingleTileSchedulerILb0ELb0ELb0ELi128EEEEEEEEEvNT_6ParamsE --------------------------
	.section	.nv.constant0._ZN7cutlass13device_kernelIN5flash19enable_sm80_to_sm89INS1_16FlashAttnBwdSm80INS1_25CollectiveMainloopBwdSm80ILi2ELi1EN4cute5tupleIJNS5_1CILi64EEENS7_ILi128EEENS7_ILi96EEEEEENS_10bfloat16_tEfNS_4arch4Sm80ELb0ELb0ELb1ELb0ELb0ELb0ELb0ELb0ELi2ELi2ELi4ELi2ELb1EEENS1_24CollectiveEpilogueBwdGQAISB_fSE_Li256ELb0ELb0EEENS1_19SingleTileSchedulerILb0ELb0ELb0ELi128EEEEEEEEEvNT_6ParamsE,"a",@progbits
	.sectionflags	@""
	.align	4
.nv.constant0._ZN7cutlass13device_kernelIN5flash19enable_sm80_to_sm89INS1_16FlashAttnBwdSm80INS1_25CollectiveMainloopBwdSm80ILi2ELi1EN4cute5tupleIJNS5_1CILi64EEENS7_ILi128EEENS7_ILi96EEEEEENS_10bfloat16_tEfNS_4arch4Sm80ELb0ELb0ELb1ELb0ELb0ELb0ELb0ELb0ELi2ELi2ELi4ELi2ELb1EEENS1_24CollectiveEpilogueBwdGQAISB_fSE_Li256ELb0ELb0EEENS1_19SingleTileSchedulerILb0ELb0ELb0ELi128EEEEEEEEEvNT_6ParamsE:
	.zero		984


//--------------------- .nv.constant0._ZN7cutlass13device_kernelIN5flash19enable_sm80_to_sm89INS1_16FlashAttnBwdSm80INS1_25CollectiveMainloopBwdSm80ILi2ELi1EN4cute5tupleIJNS5_1CILi64EEENS7_ILi128EEENS7_ILi96EEEEEENS_10bfloat16_tEfNS_4arch4Sm80ELb0ELb0ELb1ELb0ELb1ELb0ELb0ELb0ELi2ELi2ELi4ELi2ELb1EEENS1_24CollectiveEpilogueBwdGQAISB_fSE_Li256ELb0ELb1EEENS1_19SingleTileSchedulerILb0ELb0ELb0ELi128EEEEEEEEEvNT_6ParamsE --------------------------
	.section	.nv.constant0._ZN7cutlass13device_kernelIN5flash19enable_sm80_to_sm89INS1_16FlashAttnBwdSm80INS1_25CollectiveMainloopBwdSm80ILi2ELi1EN4cute5tupleIJNS5_1CILi64EEENS7_ILi128EEENS7_ILi96EEEEEENS_10bfloat16_tEfNS_4arch4Sm80ELb0ELb0ELb1ELb0ELb1ELb0ELb0ELb0ELi2ELi2ELi4ELi2ELb1EEENS1_24CollectiveEpilogueBwdGQAISB_fSE_Li256ELb0ELb1EEENS1_19SingleTileSchedulerILb0ELb0ELb0ELi128EEEEEEEEEvNT_6ParamsE,"a",@progbits
	.sectionflags	@""
	.align	4
.nv.constant0._ZN7cutlass13device_kernelIN5flash19enable_sm80_to_sm89INS1_16FlashAttnBwdSm80INS1_25CollectiveMainloopBwdSm80ILi2ELi1EN4cute5tupleIJNS5_1CILi64EEENS7_ILi128EEENS7_ILi96EEEEEENS_10bfloat16_tEfNS_4arch4Sm80ELb0ELb0ELb1ELb0ELb1ELb0ELb0ELb0ELi2ELi2ELi4ELi2ELb1EEENS1_24CollectiveEpilogueBwdGQAISB_fSE_Li256ELb0ELb1EEENS1_19SingleTileSchedulerILb0ELb0ELb0ELi128EEEEEEEEEvNT_6ParamsE:
	.zero		984


//--------------------- .nv.constant0._ZN7cutlass13device_kernelIN5flash19enable_sm80_to_sm89INS1_16FlashAttnBwdSm80INS1_25CollectiveMainloopBwdSm80ILi2ELi1EN4cute5tupleIJNS5_1CILi64EEENS7_ILi128EEENS7_ILi96EEEEEENS_10bfloat16_tEfNS_4arch4Sm80ELb0ELb0ELb1ELb1ELb0ELb0ELb0ELb0ELi2ELi2ELi4ELi2ELb1EEENS1_21CollectiveEpilogueBwdISB_SC_SE_Li256ELb1ELb0ELi2EEENS1_19SingleTileSchedulerILb1ELb0ELb0ELi128EEEEEEEEEvNT_6ParamsE --------------------------
	.section	.nv.constant0._ZN7cutlass13device_kernelIN5flash19enable_sm80_to_sm89INS1_16FlashAttnBwdSm80INS1_25CollectiveMainloopBwdSm80ILi2ELi1EN4cute5tupleIJNS5_1CILi64EEENS7_ILi128EEENS7_ILi96EEEEEENS_10bfloat16_tEfNS_4arch4Sm80ELb0ELb0ELb1ELb1ELb0ELb0ELb0ELb0ELi2ELi2ELi4ELi2ELb1EEENS1_21CollectiveEpilogueBwdISB_SC_SE_Li256ELb1ELb0ELi2EEENS1_19SingleTileSchedulerILb1ELb0ELb0ELi128EEEEEEEEEvNT_6ParamsE,"a",@progbits
	.sectionflags	@""
	.align	4
.nv.constant0._ZN7cutlass13device_kernelIN5flash19enable_sm80_to_sm89INS1_16FlashAttnBwdSm80INS1_25CollectiveMainloopBwdSm80ILi2ELi1EN4cute5tupleIJNS5_1CILi64EEENS7_ILi128EEENS7_ILi96EEEEEENS_10bfloat16_tEfNS_4arch4Sm80ELb0ELb0ELb1ELb1ELb0ELb0ELb0ELb0ELi2ELi2ELi4ELi2ELb1EEENS1_21CollectiveEpilogueBwdISB_SC_SE_Li256ELb1ELb0ELi2EEENS1_19SingleTileSchedulerILb1ELb0ELb0ELi128EEEEEEEEEvNT_6ParamsE:
	.zero		976


//--------------------- .nv.constant0._ZN7cutlass13device_kernelIN5flash19enable_sm80_to_sm89INS1_16FlashAttnBwdSm80INS1_25CollectiveMainloopBwdSm80ILi2ELi1EN4cute5tupleIJNS5_1CILi64EEENS7_ILi128EEENS7_ILi96EEEEEENS_10bfloat16_tEfNS_4arch4Sm80ELb0ELb0ELb1ELb1ELb1ELb0ELb0ELb0ELi2ELi2ELi4ELi2ELb1EEENS1_21CollectiveEpilogueBwdISB_SC_SE_Li256ELb1ELb0ELi2EEENS1_19SingleTileSchedulerILb1ELb0ELb0ELi128EEEEEEEEEvNT_6ParamsE --------------------------
	.section	.nv.constant0._ZN7cutlass13device_kernelIN5flash19enable_sm80_to_sm89INS1_16FlashAttnBwdSm80INS1_25CollectiveMainloopBwdSm80ILi2ELi1EN4cute5tupleIJNS5_1CILi64EEENS7_ILi128EEENS7_ILi96EEEEEENS_10bfloat16_tEfNS_4arch4Sm80ELb0ELb0ELb1ELb1ELb1ELb0ELb0ELb0ELi2ELi2ELi4ELi2ELb1EEENS1_21CollectiveEpilogueBwdISB_SC_SE_Li256ELb1ELb0ELi2EEENS1_19SingleTileSchedulerILb1ELb0ELb0ELi128EEEEEEEEEvNT_6ParamsE,"a",@progbits
	.sectionflags	@""
	.align	4
.nv.constant0._ZN7cutlass13device_kernelIN5flash19enable_sm80_to_sm89INS1_16FlashAttnBwdSm80INS1_25CollectiveMainloopBwdSm80ILi2ELi1EN4cute5tupleIJNS5_1CILi64EEENS7_ILi128EEENS7_ILi96EEEEEENS_10bfloat16_tEfNS_4arch4Sm80ELb0ELb0ELb1ELb1ELb1ELb0ELb0ELb0ELi2ELi2ELi4ELi2ELb1EEENS1_21CollectiveEpilogueBwdISB_SC_SE_Li256ELb1ELb0ELi2EEENS1_19SingleTileSchedulerILb1ELb0ELb0ELi128EEEEEEEEEvNT_6ParamsE:
	.zero		976


//--------------------- .nv.constant0._ZN7cutlass13device_kernelIN5flash19enable_sm80_to_sm89INS1_16FlashAttnBwdSm80INS1_25CollectiveMainloopBwdSm80ILi2ELi1EN4cute5tupleIJNS5_1CILi64EEENS7_ILi128EEENS7_ILi96EEEEEENS_10bfloat16_tEfNS_4arch4Sm80ELb0ELb0ELb1ELb1ELb0ELb0ELb0ELb0ELi2ELi2ELi4ELi2ELb1EEENS1_24CollectiveEpilogueBwdGQAISB_fSE_Li256ELb1ELb0EEENS1_19SingleTileSchedulerILb1ELb0ELb0ELi128EEEEEEEEEvNT_6ParamsE --------------------------
	.section	.nv.constant0._ZN7cutlass13device_kernelIN5flash19enable_sm80_to_sm89INS1_16FlashAttnBwdSm80INS1_25CollectiveMainloopBwdSm80ILi2ELi1EN4cute5tupleIJNS5_1CILi64EEENS7_ILi128EEENS7_ILi96EEEEEENS_10bfloat16_tEfNS_4arch4Sm80ELb0ELb0ELb1ELb1ELb0ELb0ELb0ELb0ELi2ELi2ELi4ELi2ELb1EEENS1_24CollectiveEpilogueBwdGQAISB_fSE_Li256ELb1ELb0EEENS1_19SingleTileSchedulerILb1ELb0ELb0ELi128EEEEEEEEEvNT_6ParamsE,"a",@progbits
	.sectionflags	@""
	.align	4
.nv.constant0._ZN7cutlass13device_kernelIN5flash19enable_sm80_to_sm89INS1_16FlashAttnBwdSm80INS1_25CollectiveMainloopBwdSm80ILi2ELi1EN4cute5tupleIJNS5_1CILi64EEENS7_ILi128EEENS7_ILi96EEEEEENS_10bfloat16_tEfNS_4arch4Sm80ELb0ELb0ELb1ELb1ELb0ELb0ELb0ELb0ELi2ELi2ELi4ELi2ELb1EEENS1_24CollectiveEpilogueBwdGQAISB_fSE_Li256ELb1ELb0EEENS1_19SingleTileSchedulerILb1ELb0ELb0ELi128EEEEEEEEEvNT_6ParamsE:
	.zero		984


//--------------------- .nv.constant0._ZN7cutlass13device_kernelIN5flash19enable_sm80_to_sm89INS1_16FlashAttnBwdSm80INS1_25CollectiveMainloopBwdSm80ILi2ELi1EN4cute5tupleIJNS5_1CILi64EEENS7_ILi128EEENS7_ILi96EEEEEENS_10bfloat16_tEfNS_4arch4Sm80ELb0ELb0ELb1ELb1ELb1ELb0ELb0ELb0ELi2ELi2ELi4ELi2ELb1EEENS1_24CollectiveEpilogueBwdGQAISB_fSE_Li256ELb1ELb1EEENS1_19SingleTileSchedulerILb1ELb0ELb0ELi128EEEEEEEEEvNT_6ParamsE --------------------------
	.section	.nv.constant0._ZN7cutlass13device_kernelIN5flash19enable_sm80_to_sm89INS1_16FlashAttnBwdSm80INS1_25CollectiveMainloopBwdSm80ILi2ELi1EN4cute5tupleIJNS5_1CILi64EEENS7_ILi128EEENS7_ILi96EEEEEENS_10bfloat16_tEfNS_4arch4Sm80ELb0ELb0ELb1ELb1ELb1ELb0ELb0ELb0ELi2ELi2ELi4ELi2ELb1EEENS1_24CollectiveEpilogueBwdGQAISB_fSE_Li256ELb1ELb1EEENS1_19SingleTileSchedulerILb1ELb0ELb0ELi128EEEEEEEEEvNT_6ParamsE,"a",@progbits
	.sectionflags	@""
	.align	4
.nv.constant0._ZN7cutlass13device_kernelIN5flash19enable_sm80_to_sm89INS1_16FlashAttnBwdSm80INS1_25CollectiveMainloopBwdSm80ILi2ELi1EN4cute5tupleIJNS5_1CILi64EEENS7_ILi128EEENS7_ILi96EEEEEENS_10bfloat16_tEfNS_4arch4Sm80ELb0ELb0ELb1ELb1ELb1ELb0ELb0ELb0ELi2ELi2ELi4ELi2ELb1EEENS1_24CollectiveEpilogueBwdGQAISB_fSE_Li256ELb1ELb1EEENS1_19SingleTileSchedulerILb1ELb0ELb0ELi128EEEEEEEEEvNT_6ParamsE:
	.zero		984


//--------------------- .nv.constant0._ZN7cutlass13device_kernelIN5flash19enable_sm80_to_sm89INS1_16FlashAttnBwdSm80INS1_25CollectiveMainloopBwdSm80ILi2ELi1EN4cute5tupleIJNS5_1CILi64EEENS7_ILi128EEENS7_ILi96EEEEEENS_10bfloat16_tEfNS_4arch4Sm80ELb0ELb1ELb1ELb0ELb0ELb0ELb0ELb0ELi2ELi2ELi4ELi2ELb1EEENS1_21CollectiveEpilogueBwdISB_SC_SE_Li256ELb0ELb0ELi2EEENS1_19SingleTileSchedulerILb0ELb0ELb0ELi128EEEEEEEEEvNT_6ParamsE --------------------------
	.section	.nv.constant0._ZN7cutlass13device_kernelIN5flash19enable_sm80_to_sm89INS1_16FlashAttnBwdSm80INS1_25CollectiveMainloopBwdSm80ILi2ELi1EN4cute5tupleIJNS5_1CILi64EEENS7_ILi128EEENS7_ILi96EEEEEENS_10bfloat16_tEfNS_4arch4Sm80ELb0ELb1ELb1ELb0ELb0ELb0ELb0ELb0ELi2ELi2ELi4ELi2ELb1EEENS1_21CollectiveEpilogueBwdISB_SC_SE_Li256ELb0ELb0ELi2EEENS1_19SingleTileSchedulerILb0ELb0ELb0ELi128EEEEEEEEEvNT_6ParamsE,"a",@progbits
	.sectionflags	@""
	.align	4
.nv.constant0._ZN7cutlass13device_kernelIN5flash19enable_sm80_to_sm89INS1_16FlashAttnBwdSm80INS1_25CollectiveMainloopBwdSm80ILi2ELi1EN4cute5tupleIJNS5_1CILi64EEENS7_ILi128EEENS7_ILi96EEEEEENS_10bfloat16_tEfNS_4arch4Sm80ELb0ELb1ELb1ELb0ELb0ELb0ELb0ELb0ELi2ELi2ELi4ELi2ELb1EEENS1_21CollectiveEpilogueBwdISB_SC_SE_Li256ELb0ELb0ELi2EEENS1_19SingleTileSchedulerILb0ELb0ELb0ELi128EEEEEEEEEvNT_6ParamsE:
	.zero		976


//--------------------- .nv.constant0._ZN7cutlass13device_kernelIN5flash19enable_sm80_to_sm89INS1_16FlashAttnBwdSm80INS1_25CollectiveMainloopBwdSm80ILi2ELi1EN4cute5tupleIJNS5_1CILi64EEENS7_ILi128EEENS7_ILi96EEEEEENS_10bfloat16_tEfNS_4arch4Sm80ELb0ELb1ELb1ELb0ELb1ELb0ELb0ELb0ELi2ELi2ELi4ELi2ELb1EEENS1_21CollectiveEpilogueBwdISB_SC_SE_Li256ELb0ELb0ELi2EEENS1_19SingleTileSchedulerILb0ELb0ELb0ELi128EEEEEEEEEvNT_6ParamsE --------------------------
	.section	.nv.constant0._ZN7cutlass13device_kernelIN5flash19enable_sm80_to_sm89INS1_16FlashAttnBwdSm80INS1_25CollectiveMainloopBwdSm80ILi2ELi1EN4cute5tupleIJNS5_1CILi64EEENS7_ILi128EEENS7_ILi96EEEEEENS_10bfloat16_tEfNS_4arch4Sm80ELb0ELb1ELb1ELb0ELb1ELb0ELb0ELb0ELi2ELi2ELi4ELi2ELb1EEENS1_21CollectiveEpilogueBwdISB_SC_SE_Li256ELb0ELb0ELi2EEENS1_19SingleTileSchedulerILb0ELb0ELb0ELi128EEEEEEEEEvNT_6ParamsE,"a",@progbits
	.sectionflags	@""
	.align	4
.nv.constant0._ZN7cutlass13device_kernelIN5flash19enable_sm80_to_sm89INS1_16FlashAttnBwdSm80INS1_25CollectiveMainloopBwdSm80ILi2ELi1EN4cute5tupleIJNS5_1CILi64EEENS7_ILi128EEENS7_ILi96EEEEEENS_10bfloat16_tEfNS_4arch4Sm80ELb0ELb1ELb1ELb0ELb1ELb0ELb0ELb0ELi2ELi2ELi4ELi2ELb1EEENS1_21CollectiveEpilogueBwdISB_SC_SE_Li256ELb0ELb0ELi2EEENS1_19SingleTileSchedulerILb0ELb0ELb0ELi128EEEEEEEEEvNT_6ParamsE:
	.zero		976


//--------------------- .nv.constant0._ZN7cutlass13device_kernelIN5flash19enable_sm80_to_sm89INS1_16FlashAttnBwdSm80INS1_25CollectiveMainloopBwdSm80ILi2ELi1EN4cute5tupleIJNS5_1CILi64EEENS7_ILi128EEENS7_ILi96EEEEEENS_10bfloat16_tEfNS_4arch4Sm80ELb0ELb1ELb1ELb0ELb0ELb0ELb0ELb0ELi2ELi2ELi4ELi2ELb1EEENS1_24CollectiveEpilogueBwdGQAISB_fSE_Li256ELb0ELb0EEENS1_19SingleTileSchedulerILb0ELb0ELb0ELi128EEEEEEEEEvNT_6ParamsE --------------------------
	.section	.nv.constant0._ZN7cutlass13device_kernelIN5flash19enable_sm80_to_sm89INS1_16FlashAttnBwdSm80INS1_25CollectiveMainloopBwdSm80ILi2ELi1EN4cute5tupleIJNS5_1CILi64EEENS7_ILi128EEENS7_ILi96EEEEEENS_10bfloat16_tEfNS_4arch4Sm80ELb0ELb1ELb1ELb0ELb0ELb0ELb0ELb0ELi2ELi2ELi4ELi2ELb1EEENS1_24CollectiveEpilogueBwdGQAISB_fSE_Li256ELb0ELb0EEENS1_19SingleTileSchedulerILb0ELb0ELb0ELi128EEEEEEEEEvNT_6ParamsE,"a",@progbits
	.sectionflags	@""
	.align	4
.nv.constant0._ZN7cutlass13device_kernelIN5flash19enable_sm80_to_sm89INS1_16FlashAttnBwdSm80INS1_25CollectiveMainloopBwdSm80ILi2ELi1EN4cute5tupleIJNS5_1CILi64EEENS7_ILi128EEENS7_ILi96EEEEEENS_10bfloat16_tEfNS_4arch4Sm80ELb0ELb1ELb1ELb0ELb0ELb0ELb0ELb0ELi2ELi2ELi4ELi2ELb1EEENS1_24CollectiveEpilogueBwdGQAISB_fSE_Li256ELb0ELb0EEENS1_19SingleTileSchedulerILb0ELb0ELb0ELi128EEEEEEEEEvNT_6ParamsE:
	.zero		984


//--------------------- .nv.constant0._ZN7cutlass13device_kernelIN5flash19enable_sm80_to_sm89INS1_16FlashAttnBwdSm80INS1_25CollectiveMainloopBwdSm80ILi2ELi1EN4cute5tupleIJNS5_1CILi64EEENS7_ILi128EEENS7_ILi96EEEEEENS_10bfloat16_tEfNS_4arch4Sm80ELb0ELb1ELb1ELb0ELb1ELb0ELb0ELb0ELi2ELi2ELi4ELi2ELb1EEENS1_24CollectiveEpilogueBwdGQAISB_fSE_Li256ELb0ELb1EEENS1_19SingleTileSchedulerILb0ELb0ELb0ELi128EEEEEEEEEvNT_6ParamsE --------------------------
	.section	.nv.constant0._ZN7cutlass13device_kernelIN5flash19enable_sm80_to_sm89INS1_16FlashAttnBwdSm80INS1_25CollectiveMainloopBwdSm80ILi2ELi1EN4cute5tupleIJNS5_1CILi64EEENS7_ILi128EEENS7_ILi96EEEEEENS_10bfloat16_tEfNS_4arch4Sm80ELb0ELb1ELb1ELb0ELb1ELb0ELb0ELb0ELi2ELi2ELi4ELi2ELb1EEENS1_24CollectiveEpilogueBwdGQAISB_fSE_Li256ELb0ELb1EEENS1_19SingleTileSchedulerILb0ELb0ELb0ELi128EEEEEEEEEvNT_6ParamsE,"a",@progbits
	.sectionflags	@""
	.align	4
.nv.constant0._ZN7cutlass13device_kernelIN5flash19enable_sm80_to_sm89INS1_16FlashAttnBwdSm80INS1_25CollectiveMainloopBwdSm80ILi2ELi1EN4cute5tupleIJNS5_1CILi64EEENS7_ILi128EEENS7_ILi96EEEEEENS_10bfloat16_tEfNS_4arch4Sm80ELb0ELb1ELb1ELb0ELb1ELb0ELb0ELb0ELi2ELi2ELi4ELi2ELb1EEENS1_24CollectiveEpilogueBwdGQAISB_fSE_Li256ELb0ELb1EEENS1_19SingleTileSchedulerILb0ELb0ELb0ELi128EEEEEEEEEvNT_6ParamsE:
	.zero		984


//--------------------- .nv.constant0._ZN7cutlass13device_kernelIN5flash19enable_sm80_to_sm89INS1_16FlashAttnBwdSm80INS1_25CollectiveMainloopBwdSm80ILi2ELi1EN4cute5tupleIJNS5_1CILi64EEENS7_ILi128EEENS7_ILi96EEEEEENS_10bfloat16_tEfNS_4arch4Sm80ELb0ELb1ELb1ELb1ELb0ELb0ELb0ELb0ELi2ELi2ELi4ELi2ELb1EEENS1_21CollectiveEpilogueBwdISB_SC_SE_Li256ELb1ELb0ELi2EEENS1_19SingleTileSchedulerILb1ELb0ELb0ELi128EEEEEEEEEvNT_6ParamsE --------------------------
	.section	.nv.constant0._ZN7cutlass13device_kernelIN5flash19enable_sm80_to_sm89INS1_16FlashAttnBwdSm80INS1_25CollectiveMainloopBwdSm80ILi2ELi1EN4cute5tupleIJNS5_1CILi64EEENS7_ILi128EEENS7_ILi96EEEEEENS_10bfloat16_tEfNS_4arch4Sm80ELb0ELb1ELb1ELb1ELb0ELb0ELb0ELb0ELi2ELi2ELi4ELi2ELb1EEENS1_21CollectiveEpilogueBwdISB_SC_SE_Li256ELb1ELb0ELi2EEENS1_19SingleTileSchedulerILb1ELb0ELb0ELi128EEEEEEEEEvNT_6ParamsE,"a",@progbits
	.sectionflags	@""
	.align	4
.nv.constant0._ZN7cutlass13device_kernelIN5flash19enable_sm80_to_sm89INS1_16FlashAttnBwdSm80INS1_25CollectiveMainloopBwdSm80ILi2ELi1EN4cute5tupleIJNS5_1CILi64EEENS7_ILi128EEENS7_ILi96EEEEEENS_10bfloat16_tEfNS_4arch4Sm80ELb0ELb1ELb1ELb1ELb0ELb0ELb0ELb0ELi2ELi2ELi4ELi2ELb1EEENS1_21CollectiveEpilogueBwdISB_SC_SE_Li256ELb1ELb0ELi2EEENS1_19SingleTileSchedulerILb1ELb0ELb0ELi128EEEEEEEEEvNT_6ParamsE:
	.zero		976


//--------------------- .nv.constant0._ZN7cutlass13device_kernelIN5flash19enable_sm80_to_sm89INS1_16FlashAttnBwdSm80INS1_25CollectiveMainloopBwdSm80ILi2ELi1EN4cute5tupleIJNS5_1CILi64EEENS7_ILi128EEENS7_ILi96EEEEEENS_10bfloat16_tEfNS_4arch4Sm80ELb0ELb1ELb1ELb1ELb1ELb0ELb0ELb0ELi2ELi2ELi4ELi2ELb1EEENS1_21CollectiveEpilogueBwdISB_SC_SE_Li256ELb1ELb0ELi2EEENS1_19SingleTileSchedulerILb1ELb0ELb0ELi128EEEEEEEEEvNT_6ParamsE --------------------------
	.section	.nv.constant0._ZN7cutlass13device_kernelIN5flash19enable_sm80_to_sm89INS1_16FlashAttnBwdSm80INS1_25CollectiveMainloopBwdSm80ILi2ELi1EN4cute5tupleIJNS5_1CILi64EEENS7_ILi128EEENS7_ILi96EEEEEENS_10bfloat16_tEfNS_4arch4Sm80ELb0ELb1ELb1ELb1ELb1ELb0ELb0ELb0ELi2ELi2ELi4ELi2ELb1EEENS1_21CollectiveEpilogueBwdISB_SC_SE_Li256ELb1ELb0ELi2EEENS1_19SingleTileSchedulerILb1ELb0ELb0ELi128EEEEEEEEEvNT_6ParamsE,"a",@progbits
	.sectionflags	@""
	.align	4
.nv.constant0._ZN7cutlass13device_kernelIN5flash19enable_sm80_to_sm89INS1_16FlashAttnBwdSm80INS1_25CollectiveMainloopBwdSm80ILi2ELi1EN4cute5tupleIJNS5_1CILi64EEENS7_ILi128EEENS7_ILi96EEEEEENS_10bfloat16_tEfNS_4arch4Sm80ELb0ELb1ELb1ELb1ELb1ELb0ELb0ELb0ELi2ELi2ELi4ELi2ELb1EEENS1_21CollectiveEpilogueBwdISB_SC_SE_Li256ELb1ELb0ELi2EEENS1_19SingleTileSchedulerILb1ELb0ELb0ELi128EEEEEEEEEvNT_6ParamsE:
	.zero		976


//--------------------- .nv.constant0._ZN7cutlass13device_kernelIN5flash19enable_sm80_to_sm89INS1_16FlashAttnBwdSm80INS1_25CollectiveMainloopBwdSm80ILi2ELi1EN4cute5tupleIJNS5_1CILi64EEENS7_ILi128EEENS7_ILi96EEEEEENS_10bfloat16_tEfNS_4arch4Sm80ELb0ELb1ELb1ELb1ELb0ELb0ELb0ELb0ELi2ELi2ELi4ELi2ELb1EEENS1_24CollectiveEpilogueBwdGQAISB_fSE_Li256ELb1ELb0EEENS1_19SingleTileSchedulerILb1ELb0ELb0ELi128EEEEEEEEEvNT_6ParamsE --------------------------
	.section	.nv.constant0._ZN7cutlass13device_kernelIN5flash19enable_sm80_to_sm89INS1_16FlashAttnBwdSm80INS1_25CollectiveMainloopBwdSm80ILi2ELi1EN4cute5tupleIJNS5_1CILi64EEENS7_ILi128EEENS7_ILi96EEEEEENS_10bfloat16_tEfNS_4arch4Sm80ELb0ELb1ELb1ELb1ELb0ELb0ELb0ELb0ELi2ELi2ELi4ELi2ELb1EEENS1_24CollectiveEpilogueBwdGQAISB_fSE_Li256ELb1ELb0EEENS1_19SingleTileSchedulerILb1ELb0ELb0ELi128EEEEEEEEEvNT_6ParamsE,"a",@progbits
	.sectionflags	@""
	.align	4
.nv.constant0._ZN7cutlass13device_kernelIN5flash19enable_sm80_to_sm89INS1_16FlashAttnBwdSm80INS1_25CollectiveMainloopBwdSm80ILi2ELi1EN4cute5tupleIJNS5_1CILi64EEENS7_ILi128EEENS7_ILi96EEEEEENS_10bfloat16_tEfNS_4arch4Sm80ELb0ELb1ELb1ELb1ELb0ELb0ELb0ELb0ELi2ELi2ELi4ELi2ELb1EEENS1_24CollectiveEpilogueBwdGQAISB_fSE_Li256ELb1ELb0EEENS1_19SingleTileSchedulerILb1ELb0ELb0ELi128EEEEEEEEEvNT_6ParamsE:
	.zero		984


//--------------------- .nv.constant0._ZN7cutlass13device_kernelIN5flash19enable_sm80_to_sm89INS1_16FlashAttnBwdSm80INS1_25CollectiveMainloopBwdSm80ILi2ELi1EN4cute5tupleIJNS5_1CILi64EEENS7_ILi128EEENS7_ILi96EEEEEENS_10bfloat16_tEfNS_4arch4Sm80ELb0ELb1ELb1ELb1ELb1ELb0ELb0ELb0ELi2ELi2ELi4ELi2ELb1EEENS1_24CollectiveEpilogueBwdGQAISB_fSE_Li256ELb1ELb1EEENS1_19SingleTileSchedulerILb1ELb0ELb0ELi128EEEEEEEEEvNT_6ParamsE --------------------------
	.section	.nv.constant0._ZN7cutlass13device_kernelIN5flash19enable_sm80_to_sm89INS1_16FlashAttnBwdSm80INS1_25CollectiveMainloopBwdSm80ILi2ELi1EN4cute5tupleIJNS5_1CILi64EEENS7_ILi128EEENS7_ILi96EEEEEENS_10bfloat16_tEfNS_4arch4Sm80ELb0ELb1ELb1ELb1ELb1ELb0ELb0ELb0ELi2ELi2ELi4ELi2ELb1EEENS1_24CollectiveEpilogueBwdGQAISB_fSE_Li256ELb1ELb1EEENS1_19SingleTileSchedulerILb1ELb0ELb0ELi128EEEEEEEEEvNT_6ParamsE,"a",@progbits
	.sectionflags	@""
	.align	4
.nv.constant0._ZN7cutlass13device_kernelIN5flash19enable_sm80_to_sm89INS1_16FlashAttnBwdSm80INS1_25CollectiveMainloopBwdSm80ILi2ELi1EN4cute5tupleIJNS5_1CILi64EEENS7_ILi128EEENS7_ILi96EEEEEENS_10bfloat16_tEfNS_4arch4Sm80ELb0ELb1ELb1ELb1ELb1ELb0ELb0ELb0ELi2ELi2ELi4ELi2ELb1EEENS1_24CollectiveEpilogueBwdGQAISB_fSE_Li256ELb1ELb1EEENS1_19SingleTileSchedulerILb1ELb0ELb0ELi128EEEEEEEEEvNT_6ParamsE:
	.zero		984


//--------------------- .nv.constant0._ZN7cutlass13device_kernelIN5flash19enable_sm80_to_sm89INS1_16FlashAttnBwdSm80INS1_25CollectiveMainloopBwdSm80ILi2ELi1EN4cute5tupleIJNS5_1CILi64EEENS7_ILi128EEENS7_ILi96EEEEEENS_10bfloat16_tEfNS_4arch4Sm80ELb1ELb0ELb1ELb0ELb0ELb0ELb0ELb0ELi2ELi2ELi4ELi2ELb1EEENS1_21CollectiveEpilogueBwdISB_SC_SE_Li256ELb0ELb0ELi2EEENS1_25SingleTileBwdLPTSchedulerILb0ELi128ELb0EEEEEEEEEvNT_6ParamsE --------------------------
	.section	.nv.constant0._ZN7cutlass13device_kernelIN5flash19enable_sm80_to_sm89INS1_16FlashAttnBwdSm80INS1_25CollectiveMainloopBwdSm80ILi2ELi1EN4cute5tupleIJNS5_1CILi64EEENS7_ILi128EEENS7_ILi96EEEEEENS_10bfloat16_tEfNS_4arch4Sm80ELb1ELb0ELb1ELb0ELb0ELb0ELb0ELb0ELi2ELi2ELi4ELi2ELb1EEENS1_21CollectiveEpilogueBwdISB_SC_SE_Li256ELb0ELb0ELi2EEENS1_25SingleTileBwdLPTSchedulerILb0ELi128ELb0EEEEEEEEEvNT_6ParamsE,"a",@progbits
	.sectionflags	@""
	.align	4
.nv.constant0._ZN7cutlass13device_kernelIN5flash19enable_sm80_to_sm89INS1_16FlashAttnBwdSm80INS1_25CollectiveMainloopBwdSm80ILi2ELi1EN4cute5tupleIJNS5_1CILi64EEENS7_ILi128EEENS7_ILi96EEEEEENS_10bfloat16_tEfNS_4arch4Sm80ELb1ELb0ELb1ELb0ELb0ELb0ELb0ELb0ELi2ELi2ELi4ELi2ELb1EEENS1_21CollectiveEpilogueBwdISB_SC_SE_Li256ELb0ELb0ELi2EEENS1_25SingleTileBwdLPTSchedulerILb0ELi128ELb0EEEEEEEEEvNT_6ParamsE:
	.zero		1000


//--------------------- .nv.constant0._ZN7cutlass13device_kernelIN5flash19enable_sm80_to_sm89INS1_16FlashAttnBwdSm80INS1_25CollectiveMainloopBwdSm80ILi2ELi1EN4cute5tupleIJNS5_1CILi64EEENS7_ILi128EEENS7_ILi96EEEEEENS_10bfloat16_tEfNS_4arch4Sm80ELb1ELb0ELb1ELb0ELb1ELb0ELb0ELb0ELi2ELi2ELi4ELi2ELb1EEENS1_21CollectiveEpilogueBwdISB_SC_SE_Li256ELb0ELb0ELi2EEENS1_25SingleTileBwdLPTSchedulerILb0ELi128ELb1EEEEEEEEEvNT_6ParamsE --------------------------
	.section	.nv.constant0._ZN7cutlass13device_kernelIN5flash19enable_sm80_to_sm89INS1_16FlashAttnBwdSm80INS1_25CollectiveMainloopBwdSm80ILi2ELi1EN4cute5tupleIJNS5_1CILi64EEENS7_ILi128EEENS7_ILi96EEEEEENS_10bfloat16_tEfNS_4arch4Sm80ELb1ELb0ELb1ELb0ELb1ELb0ELb0ELb0ELi2ELi2ELi4ELi2ELb1EEENS1_21CollectiveEpilogueBwdISB_SC_SE_Li256ELb0ELb0ELi2EEENS1_25SingleTileBwdLPTSchedulerILb0ELi128ELb1EEEEEEEEEvNT_6ParamsE,"a",@progbits
	.sectionflags	@""
	.align	4
.nv.constant0._ZN7cutlass13device_kernelIN5flash19enable_sm80_to_sm89INS1_16FlashAttnBwdSm80INS1_25CollectiveMainloopBwdSm80ILi2ELi1EN4cute5tupleIJNS5_1CILi64EEENS7_ILi128EEENS7_ILi96EEEEEENS_10bfloat16_tEfNS_4arch4Sm80ELb1ELb0ELb1ELb0ELb1ELb0ELb0ELb0ELi2ELi2ELi4ELi2ELb1EEENS1_21CollectiveEpilogueBwdISB_SC_SE_Li256ELb0ELb0ELi2EEENS1_25SingleTileBwdLPTSchedulerILb0ELi128ELb1EEEEEEEEEvNT_6ParamsE:
	.zero		1000


//--------------------- .nv.constant0._ZN7cutlass13device_kernelIN5flash19enable_sm80_to_sm89INS1_16FlashAttnBwdSm80INS1_25CollectiveMainloopBwdSm80ILi2ELi1EN4cute5tupleIJNS5_1CILi64EEENS7_ILi128EEENS7_ILi96EEEEEENS_10bfloat16_tEfNS_4arch4Sm80ELb1ELb0ELb1ELb0ELb0ELb0ELb0ELb0ELi2ELi2ELi4ELi2ELb1EEENS1_24CollectiveEpilogueBwdGQAISB_fSE_Li256ELb0ELb0EEENS1_25SingleTileBwdLPTSchedulerILb0ELi128ELb0EEEEEEEEEvNT_6ParamsE --------------------------
	.section	.nv.constant0._ZN7cutlass13device_kernelIN5flash19enable_sm80_to_sm89INS1_16FlashAttnBwdSm80INS1_25CollectiveMainloopBwdSm80ILi2ELi1EN4cute5tupleIJNS5_1CILi64EEENS7_ILi128EEENS7_ILi96EEEEEENS_10bfloat16_tEfNS_4arch4Sm80ELb1ELb0ELb1ELb0ELb0ELb0ELb0ELb0ELi2ELi2ELi4ELi2ELb1EEENS1_24CollectiveEpilogueBwdGQAISB_fSE_Li256ELb0ELb0EEENS1_25SingleTileBwdLPTSchedulerILb0ELi128ELb0EEEEEEEEEvNT_6ParamsE,"a",@progbits
	.sectionflags	@""
	.align	4
.nv.constant0._ZN7cutlass13device_kernelIN5flash19enable_sm80_to_sm89INS1_16FlashAttnBwdSm80INS1_25CollectiveMainloopBwdSm80ILi2ELi1EN4cute5tupleIJNS5_1CILi64EEENS7_ILi128EEENS7_ILi96EEEEEENS_10bfloat16_tEfNS_4arch4Sm80ELb1ELb0ELb1ELb0ELb0ELb0ELb0ELb0ELi2ELi2ELi4ELi2ELb1EEENS1_24CollectiveEpilogueBwdGQAISB_fSE_Li256ELb0ELb0EEENS1_25SingleTileBwdLPTSchedulerILb0ELi128ELb0EEEEEEEEEvNT_6ParamsE:
	.zero		1008


//--------------------- .nv.constant0._ZN7cutlass13device_kernelIN5flash19enable_sm80_to_sm89INS1_16FlashAttnBwdSm80INS1_25CollectiveMainloopBwdSm80ILi2ELi1EN4cute5tupleIJNS5_1CILi64EEENS7_ILi128EEENS7_ILi96EEEEEENS_10bfloat16_tEfNS_4arch4Sm80ELb1ELb0ELb1ELb0ELb1ELb0ELb0ELb0ELi2ELi2ELi4ELi2ELb1EEENS1_24CollectiveEpilogueBwdGQAISB_fSE_Li256ELb0ELb1EEENS1_25SingleTileBwdLPTSchedulerILb0ELi128ELb1EEEEEEEEEvNT_6ParamsE --------------------------
	.section	.nv.constant0._ZN7cutlass13device_kernelIN5flash19enable_sm80_to_sm89INS1_16FlashAttnBwdSm80INS1_25CollectiveMainloopBwdSm80ILi2ELi1EN4cute5tupleIJNS5_1CILi64EEENS7_ILi128EEENS7_ILi96EEEEEENS_10bfloat16_tEfNS_4arch4Sm80ELb1ELb0ELb1ELb0ELb1ELb0ELb0ELb0ELi2ELi2ELi4ELi2ELb1EEENS1_24CollectiveEpilogueBwdGQAISB_fSE_Li256ELb0ELb1EEENS1_25SingleTileBwdLPTSchedulerILb0ELi128ELb1EEEEEEEEEvNT_6ParamsE,"a",@progbits
	.sectionflags	@""
	.align	4
.nv.constant0._ZN7cutlass13device_kernelIN5flash19enable_sm80_to_sm89INS1_16FlashAttnBwdSm80INS1_25CollectiveMainloopBwdSm80ILi2ELi1EN4cute5tupleIJNS5_1CILi64EEENS7_ILi128EEENS7_ILi96EEEEEENS_10bfloat16_tEfNS_4arch4Sm80ELb1ELb0ELb1ELb0ELb1ELb0ELb0ELb0ELi2ELi2ELi4ELi2ELb1EEENS1_24CollectiveEpilogueBwdGQAISB_fSE_Li256ELb0ELb1EEENS1_25SingleTileBwdLPTSchedulerILb0ELi128ELb1EEEEEEEEEvNT_6ParamsE:
	.zero		1008


//--------------------- .nv.constant0._ZN7cutlass13device_kernelIN5flash19enable_sm80_to_sm89INS1_16FlashAttnBwdSm80INS1_25CollectiveMainloopBwdSm80ILi2ELi1EN4cute5tupleIJNS5_1CILi64EEENS7_ILi128EEENS7_ILi96EEEEEENS_10bfloat16_tEfNS_4arch4Sm80ELb1ELb0ELb1ELb1ELb0ELb0ELb0ELb0ELi2ELi2ELi4ELi2ELb1EEENS1_21CollectiveEpilogueBwdISB_SC_SE_Li256ELb1ELb0ELi2EEENS1_25SingleTileBwdLPTSchedulerILb1ELi128ELb0EEEEEEEEEvNT_6ParamsE --------------------------
	.section	.nv.constant0._ZN7cutlass13device_kernelIN5flash19enable_sm80_to_sm89INS1_16FlashAttnBwdSm80INS1_25CollectiveMainloopBwdSm80ILi2ELi1EN4cute5tupleIJNS5_1CILi64EEENS7_ILi128EEENS7_ILi96EEEEEENS_10bfloat16_tEfNS_4arch4Sm80ELb1ELb0ELb1ELb1ELb0ELb0ELb0ELb0ELi2ELi2ELi4ELi2ELb1EEENS1_21CollectiveEpilogueBwdISB_SC_SE_Li256ELb1ELb0ELi2EEENS1_25SingleTileBwdLPTSchedulerILb1ELi128ELb0EEEEEEEEEvNT_6ParamsE,"a",@progbits
	.sectionflags	@""
	.align	4
.nv.constant0._ZN7cutlass13device_kernelIN5flash19enable_sm80_to_sm89INS1_16FlashAttnBwdSm80INS1_25CollectiveMainloopBwdSm80ILi2ELi1EN4cute5tupleIJNS5_1CILi64EEENS7_ILi128EEENS7_ILi96EEEEEENS_10bfloat16_tEfNS_4arch4Sm80ELb1ELb0ELb1ELb1ELb0ELb0ELb0ELb0ELi2ELi2ELi4ELi2ELb1EEENS1_21CollectiveEpilogueBwdISB_SC_SE_Li256ELb1ELb0ELi2EEENS1_25SingleTileBwdLPTSchedulerILb1ELi128ELb0EEEEEEEEEvNT_6ParamsE:
	.zero		1000


//--------------------- .nv.constant0._ZN7cutlass13device_kernelIN5flash19enable_sm80_to_sm89INS1_16FlashAttnBwdSm80INS1_25CollectiveMainloopBwdSm80ILi2ELi1EN4cute5tupleIJNS5_1CILi64EEENS7_ILi128EEENS7_ILi96EEEEEENS_10bfloat16_tEfNS_4arch4Sm80ELb1ELb0ELb1ELb1ELb1ELb0ELb0ELb0ELi2ELi2ELi4ELi2ELb1EEENS1_21CollectiveEpilogueBwdISB_SC_SE_Li256ELb1ELb0ELi2EEENS1_25SingleTileBwdLPTSchedulerILb1ELi128ELb1EEEEEEEEEvNT_6ParamsE --------------------------
	.section	.nv.constant0._ZN7cutlass13device_kernelIN5flash19enable_sm80_to_sm89INS1_16FlashAttnBwdSm80INS1_25CollectiveMainloopBwdSm80ILi2ELi1EN4cute5tupleIJNS5_1CILi64EEENS7_ILi128EEENS7_ILi96EEEEEENS_10bfloat16_tEfNS_4arch4Sm80ELb1ELb0ELb1ELb1ELb1ELb0ELb0ELb0ELi2ELi2ELi4ELi2ELb1EEENS1_21CollectiveEpilogueBwdISB_SC_SE_Li256ELb1ELb0ELi2EEENS1_25SingleTileBwdLPTSchedulerILb1ELi128ELb1EEEEEEEEEvNT_6ParamsE,"a",@progbits
	.sectionflags	@""
	.align	4
.nv.constant0._ZN7cutlass13device_kernelIN5flash19enable_sm80_to_sm89INS1_16FlashAttnBwdSm80INS1_25CollectiveMainloopBwdSm80ILi2ELi1EN4cute5tupleIJNS5_1CILi64EEENS7_ILi128EEENS7_ILi96EEEEEENS_10bfloat16_tEfNS_4arch4Sm80ELb1ELb0ELb1ELb1ELb1ELb0ELb0ELb0ELi2ELi2ELi4ELi2ELb1EEENS1_21CollectiveEpilogueBwdISB_SC_SE_Li256ELb1ELb0ELi2EEENS1_25SingleTileBwdLPTSchedulerILb1ELi128ELb1EEEEEEEEEvNT_6ParamsE:
	.zero		1000


//--------------------- .nv.constant0._ZN7cutlass13device_kernelIN5flash19enable_sm80_to_sm89INS1_16FlashAttnBwdSm80INS1_25CollectiveMainloopBwdSm80ILi2ELi1EN4cute5tupleIJNS5_1CILi64EEENS7_ILi128EEENS7_ILi96EEEEEENS_10bfloat16_tEfNS_4arch4Sm80ELb1ELb0ELb1ELb1ELb0ELb0ELb0ELb0ELi2ELi2ELi4ELi2ELb1EEENS1_24CollectiveEpilogueBwdGQAISB_fSE_Li256ELb1ELb0EEENS1_25SingleTileBwdLPTSchedulerILb1ELi128ELb0EEEEEEEEEvNT_6ParamsE --------------------------
	.section	.nv.constant0._ZN7cutlass13device_kernelIN5flash19enable_sm80_to_sm89INS1_16FlashAttnBwdSm80INS1_25CollectiveMainloopBwdSm80ILi2ELi1EN4cute5tupleIJNS5_1CILi64EEENS7_ILi128EEENS7_ILi96EEEEEENS_10bfloat16_tEfNS_4arch4Sm80ELb1ELb0ELb1ELb1ELb0ELb0ELb0ELb0ELi2ELi2ELi4ELi2ELb1EEENS1_24CollectiveEpilogueBwdGQAISB_fSE_Li256ELb1ELb0EEENS1_25SingleTileBwdLPTSchedulerILb1ELi128ELb0EEEEEEEEEvNT_6ParamsE,"a",@progbits
	.sectionflags	@""
	.align	4
.nv.constant0._ZN7cutlass13device_kernelIN5flash19enable_sm80_to_sm89INS1_16FlashAttnBwdSm80INS1_25CollectiveMainloopBwdSm80ILi2ELi1EN4cute5tupleIJNS5_1CILi64EEENS7_ILi128EEENS7_ILi96EEEEEENS_10bfloat16_tEfNS_4arch4Sm80ELb1ELb0ELb1ELb1ELb0ELb0ELb0ELb0ELi2ELi2ELi4ELi2ELb1EEENS1_24CollectiveEpilogueBwdGQAISB_fSE_Li256ELb1ELb0EEENS1_25SingleTileBwdLPTSchedulerILb1ELi128ELb0EEEEEEEEEvNT_6ParamsE:
	.zero		1008


//--------------------- .nv.constant0._ZN7cutlass13device_kernelIN5flash19enable_sm80_to_sm89INS1_16FlashAttnBwdSm80INS1_25CollectiveMainloopBwdSm80ILi2ELi1EN4cute5tupleIJNS5_1CILi64EEENS7_ILi128EEENS7_ILi96EEEEEENS_10bfloat16_tEfNS_4arch4Sm80ELb1ELb0ELb1ELb1ELb1ELb0ELb0ELb0ELi2ELi2ELi4ELi2ELb1EEENS1_24CollectiveEpilogueBwdGQAISB_fSE_Li256ELb1ELb1EEENS1_25SingleTileBwdLPTSchedulerILb1ELi128ELb1EEEEEEEEEvNT_6ParamsE --------------------------
	.section	.nv.constant0._ZN7cutlass13device_kernelIN5flash19enable_sm80_to_sm89INS1_16FlashAttnBwdSm80INS1_25CollectiveMainloopBwdSm80ILi2ELi1EN4cute5tupleIJNS5_1CILi64EEENS7_ILi128EEENS7_ILi96EEEEEENS_10bfloat16_tEfNS_4arch4Sm80ELb1ELb0ELb1ELb1ELb1ELb0ELb0ELb0ELi2ELi2ELi4ELi2ELb1EEENS1_24CollectiveEpilogueBwdGQAISB_fSE_Li256ELb1ELb1EEENS1_25SingleTileBwdLPTSchedulerILb1ELi128ELb1EEEEEEEEEvNT_6ParamsE,"a",@progbits
	.sectionflags	@""
	.align	4
.nv.constant0._ZN7cutlass13device_kernelIN5flash19enable_sm80_to_sm89INS1_16FlashAttnBwdSm80INS1_25CollectiveMainloopBwdSm80ILi2ELi1EN4cute5tupleIJNS5_1CILi64EEENS7_ILi128EEENS7_ILi96EEEEEENS_10bfloat16_tEfNS_4arch4Sm80ELb1ELb0ELb1ELb1ELb1ELb0ELb0ELb0ELi2ELi2ELi4ELi2ELb1EEENS1_24CollectiveEpilogueBwdGQAISB_fSE_Li256ELb1ELb1EEENS1_25SingleTileBwdLPTSchedulerILb1ELi128ELb1EEEEEEEEEvNT_6ParamsE:
	.zero		1008


//--------------------- .nv.constant0._ZN7cutlass13device_kernelIN5flash19enable_sm80_to_sm89INS1_16FlashAttnBwdSm80INS1_25CollectiveMainloopBwdSm80ILi2ELi2EN4cute5tupleIJNS5_1CILi64EEENS7_ILi128EEENS7_ILi96EEEEEENS_10bfloat16_tEfNS_4arch4Sm80ELb0ELb0ELb1ELb0ELb0ELb0ELb0ELb0ELi2ELi2ELi4ELi2ELb0EEENS1_21CollectiveEpilogueBwdISB_SC_SE_Li256ELb0ELb0ELi2EEENS1_19SingleTileSchedulerILb0ELb0ELb0ELi128EEEEEEEEEvNT_6ParamsE --------------------------
	.section	.nv.constant0._ZN7cutlass13device_kernelIN5flash19enable_sm80_to_sm89INS1_16FlashAttnBwdSm80INS1_25CollectiveMainloopBwdSm80ILi2ELi2EN4cute5tupleIJNS5_1CILi64EEENS7_ILi128EEENS7_ILi96EEEEEENS_10bfloat16_tEfNS_4arch4Sm80ELb0ELb0ELb1ELb0ELb0ELb0ELb0ELb0ELi2ELi2ELi4ELi2ELb0EEENS1_21CollectiveEpilogueBwdISB_SC_SE_Li256ELb0ELb0ELi2EEENS1_19SingleTileSchedulerILb0ELb0ELb0ELi128EEEEEEEEEvNT_6ParamsE,"a",@progbits
	.sectionflags	@""
	.align	4
.nv.constant0._ZN7cutlass13device_kernelIN5flash19enable_sm80_to_sm89INS1_16FlashAttnBwdSm80INS1_25CollectiveMainloopBwdSm80ILi2ELi2EN4cute5tupleIJNS5_1CILi64EEENS7_ILi128EEENS7_ILi96EEEEEENS_10bfloat16_tEfNS_4arch4Sm80ELb0ELb0ELb1ELb0ELb0ELb0ELb0ELb0ELi2ELi2ELi4ELi2ELb0EEENS1_21CollectiveEpilogueBwdISB_SC_SE_Li256ELb0ELb0ELi2EEENS1_19SingleTileSchedulerILb0ELb0ELb0ELi128EEEEEEEEEvNT_6ParamsE:
	.zero		976


//--------------------- .nv.constant0._ZN7cutlass13device_kernelIN5flash19enable_sm80_to_sm89INS1_16FlashAttnBwdSm80INS1_25CollectiveMainloopBwdSm80ILi2ELi2EN4cute5tupleIJNS5_1CILi64EEENS7_ILi128EEENS7_ILi96EEEEEENS_10bfloat16_tEfNS_4arch4Sm80ELb0ELb0ELb1ELb0ELb1ELb0ELb0ELb0ELi2ELi2ELi4ELi2ELb0EEENS1_21CollectiveEpilogueBwdISB_SC_SE_Li256ELb0ELb0ELi2EEENS1_19SingleTileSchedulerILb0ELb0ELb0ELi128EEEEEEEEEvNT_6ParamsE --------------------------
	.section	.nv.constant0._ZN7cutlass13device_kernelIN5flash19enable_sm80_to_sm89INS1_16FlashAttnBwdSm80INS1_25CollectiveMainloopBwdSm80ILi2ELi2EN4cute5tupleIJNS5_1CILi64EEENS7_ILi128EEENS7_ILi96EEEEEENS_10bfloat16_tEfNS_4arch4Sm80ELb0ELb0ELb1ELb0ELb1ELb0ELb0ELb0ELi2ELi2ELi4ELi2ELb0EEENS1_21CollectiveEpilogueBwdISB_SC_SE_Li256ELb0ELb0ELi2EEENS1_19SingleTileSchedulerILb0ELb0ELb0ELi128EEEEEEEEEvNT_6ParamsE,"a",@progbits
	.sectionflags	@""
	.align	4
.nv.constant0._ZN7cutlass13device_kernelIN5flash19enable_sm80_to_sm89INS1_16FlashAttnBwdSm80INS1_25CollectiveMainloopBwdSm80ILi2ELi2EN4cute5tupleIJNS5_1CILi64EEENS7_ILi128EEENS7_ILi96EEEEEENS_10bfloat16_tEfNS_4arch4Sm80ELb0ELb0ELb1ELb0ELb1ELb0ELb0ELb0ELi2ELi2ELi4ELi2ELb0EEENS1_21CollectiveEpilogueBwdISB_SC_SE_Li256ELb0ELb0ELi2EEENS1_19SingleTileSchedulerILb0ELb0ELb0ELi128EEEEEEEEEvNT_6ParamsE:
	.zero		976


//--------------------- .nv.constant0._ZN7cutlass13device_kernelIN5flash19enable_sm80_to_sm89INS1_16FlashAttnBwdSm80INS1_25CollectiveMainloopBwdSm80ILi2ELi2EN4cute5tupleIJNS5_1CILi64EEENS7_ILi128EEENS7_ILi96EEEEEENS_10bfloat16_tEfNS_4arch4Sm80ELb0ELb0ELb1ELb0ELb0ELb0ELb0ELb0ELi2ELi2ELi4ELi2ELb0EEENS1_24CollectiveEpilogueBwdGQAISB_fSE_Li256ELb0ELb0EEENS1_19SingleTileSchedulerILb0ELb0ELb0ELi128EEEEEEEEEvNT_6ParamsE --------------------------
	.section	.nv.constant0._ZN7cutlass13device_kernelIN5flash19enable_sm80_to_sm89INS1_16FlashAttnBwdSm80INS1_25CollectiveMainloopBwdSm80ILi2ELi2EN4cute5tupleIJNS5_1CILi64EEENS7_ILi128EEENS7_ILi96EEEEEENS_10bfloat16_tEfNS_4arch4Sm80ELb0ELb0ELb1ELb0ELb0ELb0ELb0ELb0ELi2ELi2ELi4ELi2ELb0EEENS1_24CollectiveEpilogueBwdGQAISB_fSE_Li256ELb0ELb0EEENS1_19SingleTileSchedulerILb0ELb0ELb0ELi128EEEEEEEEEvNT_6ParamsE,"a",@progbits
	.sectionflags	@""
	.align	4
.nv.constant0._ZN7cutlass13device_kernelIN5flash19enable_sm80_to_sm89INS1_16FlashAttnBwdSm80INS1_25CollectiveMainloopBwdSm80ILi2ELi2EN4cute5tupleIJNS5_1CILi64EEENS7_ILi128EEENS7_ILi96EEEEEENS_10bfloat16_tEfNS_4arch4Sm80ELb0ELb0ELb1ELb0ELb0ELb0ELb0ELb0ELi2ELi2ELi4ELi2ELb0EEENS1_24CollectiveEpilogueBwdGQAISB_fSE_Li256ELb0ELb0EEENS1_19SingleTileSchedulerILb0ELb0ELb0ELi128EEEEEEEEEvNT_6ParamsE:
	.zero		984


//--------------------- .nv.constant0._ZN7cutlass13device_kernelIN5flash19enable_sm80_to_sm89INS1_16FlashAttnBwdSm80INS1_25CollectiveMainloopBwdSm80ILi2ELi2EN4cute5tupleIJNS5_1CILi64EEENS7_ILi128EEENS7_ILi96EEEEEENS_10bfloat16_tEfNS_4arch4Sm80ELb0ELb0ELb1ELb0ELb1ELb0ELb0ELb0ELi2ELi2ELi4ELi2ELb0EEENS1_24CollectiveEpilogueBwdGQAISB_fSE_Li256ELb0ELb1EEENS1_19SingleTileSchedulerILb0ELb0ELb0ELi128EEEEEEEEEvNT_6ParamsE --------------------------
	.section	.nv.constant0._ZN7cutlass13device_kernelIN5flash19enable_sm80_to_sm89INS1_16FlashAttnBwdSm80INS1_25CollectiveMainloopBwdSm80ILi2ELi2EN4cute5tupleIJNS5_1CILi64EEENS7_ILi128EEENS7_ILi96EEEEEENS_10bfloat16_tEfNS_4arch4Sm80ELb0ELb0ELb1ELb0ELb1ELb0ELb0ELb0ELi2ELi2ELi4ELi2ELb0EEENS1_24CollectiveEpilogueBwdGQAISB_fSE_Li256ELb0ELb1EEENS1_19SingleTileSchedulerILb0ELb0ELb0ELi128EEEEEEEEEvNT_6ParamsE,"a",@progbits
	.sectionflags	@""
	.align	4
.nv.constant0._ZN7cutlass13device_kernelIN5flash19enable_sm80_to_sm89INS1_16FlashAttnBwdSm80INS1_25CollectiveMainloopBwdSm80ILi2ELi2EN4cute5tupleIJNS5_1CILi64EEENS7_ILi128EEENS7_ILi96EEEEEENS_10bfloat16_tEfNS_4arch4Sm80ELb0ELb0ELb1ELb0ELb1ELb0ELb0ELb0ELi2ELi2ELi4ELi2ELb0EEENS1_24CollectiveEpilogueBwdGQAISB_fSE_Li256ELb0ELb1EEENS1_19SingleTileSchedulerILb0ELb0ELb0ELi128EEEEEEEEEvNT_6ParamsE:
	.zero		984


//--------------------- .nv.constant0._ZN7cutlass13device_kernelIN5flash19enable_sm80_to_sm89INS1_16FlashAttnBwdSm80INS1_25CollectiveMainloopBwdSm80ILi2ELi2EN4cute5tupleIJNS5_1CILi64EEENS7_ILi128EEENS7_ILi96EEEEEENS_10bfloat16_tEfNS_4arch4Sm80ELb0ELb0ELb1ELb1ELb0ELb0ELb0ELb0ELi2ELi2ELi4ELi2ELb0EEENS1_21CollectiveEpilogueBwdISB_SC_SE_Li256ELb1ELb0ELi2EEENS1_19SingleTileSchedulerILb1ELb0ELb0ELi128EEEEEEEEEvNT_6ParamsE --------------------------
	.section	.nv.constant0._ZN7cutlass13device_kernelIN5flash19enable_sm80_to_sm89INS1_16FlashAttnBwdSm80INS1_25CollectiveMainloopBwdSm80ILi2ELi2EN4cute5tupleIJNS5_1CILi64EEENS7_ILi128EEENS7_ILi96EEEEEENS_10bfloat16_tEfNS_4arch4Sm80ELb0ELb0ELb1ELb1ELb0ELb0ELb0ELb0ELi2ELi2ELi4ELi2ELb0EEENS1_21CollectiveEpilogueBwdISB_SC_SE_Li256ELb1ELb0ELi2EEENS1_19SingleTileSchedulerILb1ELb0ELb0ELi128EEEEEEEEEvNT_6ParamsE,"a",@progbits
	.sectionflags	@""
	.align	4
.nv.constant0._ZN7cutlass13device_kernelIN5flash19enable_sm80_to_sm89INS1_16FlashAttnBwdSm80INS1_25CollectiveMainloopBwdSm80ILi2ELi2EN4cute5tupleIJNS5_1CILi64EEENS7_ILi128EEENS7_ILi96EEEEEENS_10bfloat16_tEfNS_4arch4Sm80ELb0ELb0ELb1ELb1ELb0ELb0ELb0ELb0ELi2ELi2ELi4ELi2ELb0EEENS1_21CollectiveEpilogueBwdISB_SC_SE_Li256ELb1ELb0ELi2EEENS1_19SingleTileSchedulerILb1ELb0ELb0ELi128EEEEEEEEEvNT_6ParamsE:
	.zero		976


//--------------------- .nv.constant0._ZN7cutlass13device_kernelIN5flash19enable_sm80_to_sm89INS1_16FlashAttnBwdSm80INS1_25CollectiveMainloopBwdSm80ILi2ELi2EN4cute5tupleIJNS5_1CILi64EEENS7_ILi128EEENS7_ILi96EEEEEENS_10bfloat16_tEfNS_4arch4Sm80ELb0ELb0ELb1ELb1ELb1ELb0ELb0ELb0ELi2ELi2ELi4ELi2ELb0EEENS1_21CollectiveEpilogueBwdISB_SC_SE_Li256ELb1ELb0ELi2EEENS1_19SingleTileSchedulerILb1ELb0ELb0ELi128EEEEEEEEEvNT_6ParamsE --------------------------
	.section	.nv.constant0._ZN7cutlass13device_kernelIN5flash19enable_sm80_to_sm89INS1_16FlashAttnBwdSm80INS1_25CollectiveMainloopBwdSm80ILi2ELi2EN4cute5tupleIJNS5_1CILi64EEENS7_ILi128EEENS7_ILi96EEEEEENS_10bfloat16_tEfNS_4arch4Sm80ELb0ELb0ELb1ELb1ELb1ELb0ELb0ELb0ELi2ELi2ELi4ELi2ELb0EEENS1_21CollectiveEpilogueBwdISB_SC_SE_Li256ELb1ELb0ELi2EEENS1_19SingleTileSchedulerILb1ELb0ELb0ELi128EEEEEEEEEvNT_6ParamsE,"a",@progbits
	.sectionflags	@""
	.align	4
.nv.constant0._ZN7cutlass13device_kernelIN5flash19enable_sm80_to_sm89INS1_16FlashAttnBwdSm80INS1_25CollectiveMainloopBwdSm80ILi2ELi2EN4cute5tupleIJNS5_1CILi64EEENS7_ILi128EEENS7_ILi96EEEEEENS_10bfloat16_tEfNS_4arch4Sm80ELb0ELb0ELb1ELb1ELb1ELb0ELb0ELb0ELi2ELi2ELi4ELi2ELb0EEENS1_21CollectiveEpilogueBwdISB_SC_SE_Li256ELb1ELb0ELi2EEENS1_19SingleTileSchedulerILb1ELb0ELb0ELi128EEEEEEEEEvNT_6ParamsE:
	.zero		976


//--------------------- .nv.constant0._ZN7cutlass13device_kernelIN5flash19enable_sm80_to_sm89INS1_16FlashAttnBwdSm80INS1_25CollectiveMainloopBwdSm80ILi2ELi2EN4cute5tupleIJNS5_1CILi64EEENS7_ILi128EEENS7_ILi96EEEEEENS_10bfloat16_tEfNS_4arch4Sm80ELb0ELb0ELb1ELb1ELb0ELb0ELb0ELb0ELi2ELi2ELi4ELi2ELb0EEENS1_24CollectiveEpilogueBwdGQAISB_fSE_Li256ELb1ELb0EEENS1_19SingleTileSchedulerILb1ELb0ELb0ELi128EEEEEEEEEvNT_6ParamsE --------------------------
	.section	.nv.constant0._ZN7cutlass13device_kernelIN5flash19enable_sm80_to_sm89INS1_16FlashAttnBwdSm80INS1_25CollectiveMainloopBwdSm80ILi2ELi2EN4cute5tupleIJNS5_1CILi64EEENS7_ILi128EEENS7_ILi96EEEEEENS_10bfloat16_tEfNS_4arch4Sm80ELb0ELb0ELb1ELb1ELb0ELb0ELb0ELb0ELi2ELi2ELi4ELi2ELb0EEENS1_24CollectiveEpilogueBwdGQAISB_fSE_Li256ELb1ELb0EEENS1_19SingleTileSchedulerILb1ELb0ELb0ELi128EEEEEEEEEvNT_6ParamsE,"a",@progbits
	.sectionflags	@""
	.align	4
.nv.constant0._ZN7cutlass13device_kernelIN5flash19enable_sm80_to_sm89INS1_16FlashAttnBwdSm80INS1_25CollectiveMainloopBwdSm80ILi2ELi2EN4cute5tupleIJNS5_1CILi64EEENS7_ILi128EEENS7_ILi96EEEEEENS_10bfloat16_tEfNS_4arch4Sm80ELb0ELb0ELb1ELb1ELb0ELb0ELb0ELb0ELi2ELi2ELi4ELi2ELb0EEENS1_24CollectiveEpilogueBwdGQAISB_fSE_Li256ELb1ELb0EEENS1_19SingleTileSchedulerILb1ELb0ELb0ELi128EEEEEEEEEvNT_6ParamsE:
	.zero		984


//--------------------- .nv.constant0._ZN7cutlass13device_kernelIN5flash19enable_sm80_to_sm89INS1_16FlashAttnBwdSm80INS1_25CollectiveMainloopBwdSm80ILi2ELi2EN4cute5tupleIJNS5_1CILi64EEENS7_ILi128EEENS7_ILi96EEEEEENS_10bfloat16_tEfNS_4arch4Sm80ELb0ELb0ELb1ELb1ELb1ELb0ELb0ELb0ELi2ELi2ELi4ELi2ELb0EEENS1_24CollectiveEpilogueBwdGQAISB_fSE_Li256ELb1ELb1EEENS1_19SingleTileSchedulerILb1ELb0ELb0ELi128EEEEEEEEEvNT_6ParamsE --------------------------
	.section	.nv.constant0._ZN7cutlass13device_kernelIN5flash19enable_sm80_to_sm89INS1_16FlashAttnBwdSm80INS1_25CollectiveMainloopBwdSm80ILi2ELi2EN4cute5tupleIJNS5_1CILi64EEENS7_ILi128EEENS7_ILi96EEEEEENS_10bfloat16_tEfNS_4arch4Sm80ELb0ELb0ELb1ELb1ELb1ELb0ELb0ELb0ELi2ELi2ELi4ELi2ELb0EEENS1_24CollectiveEpilogueBwdGQAISB_fSE_Li256ELb1ELb1EEENS1_19SingleTileSchedulerILb1ELb0ELb0ELi128EEEEEEEEEvNT_6ParamsE,"a",@progbits
	.sectionflags	@""
	.align	4
.nv.constant0._ZN7cutlass13device_kernelIN5flash19enable_sm80_to_sm89INS1_16FlashAttnBwdSm80INS1_25CollectiveMainloopBwdSm80ILi2ELi2EN4cute5tupleIJNS5_1CILi64EEENS7_ILi128EEENS7_ILi96EEEEEENS_10bfloat16_tEfNS_4arch4Sm80ELb0ELb0ELb1ELb1ELb1ELb0ELb0ELb0ELi2ELi2ELi4ELi2ELb0EEENS1_24CollectiveEpilogueBwdGQAISB_fSE_Li256ELb1ELb1EEENS1_19SingleTileSchedulerILb1ELb0ELb0ELi128EEEEEEEEEvNT_6ParamsE:
	.zero		984


//--------------------- .nv.constant0._ZN7cutlass13device_kernelIN5flash19enable_sm80_to_sm89INS1_16FlashAttnBwdSm80INS1_25CollectiveMainloopBwdSm80ILi2ELi2EN4cute5tupleIJNS5_1CILi64EEENS7_ILi128EEENS7_ILi96EEEEEENS_10bfloat16_tEfNS_4arch4Sm80ELb0ELb1ELb1ELb0ELb0ELb0ELb0ELb0ELi2ELi2ELi4ELi2ELb0EEENS1_21CollectiveEpilogueBwdISB_SC_SE_Li256ELb0ELb0ELi2EEENS1_19SingleTileSchedulerILb0ELb0ELb0ELi128EEEEEEEEEvNT_6ParamsE --------------------------
	.section	.nv.constant0._ZN7cutlass13device_kernelIN5flash19enable_sm80_to_sm89INS1_16FlashAttnBwdSm80INS1_25CollectiveMainloopBwdSm80ILi2ELi2EN4cute5tupleIJNS5_1CILi64EEENS7_ILi128EEENS7_ILi96EEEEEENS_10bfloat16_tEfNS_4arch4Sm80ELb0ELb1ELb1ELb0ELb0ELb0ELb0ELb0ELi2ELi2ELi4ELi2ELb0EEENS1_21CollectiveEpilogueBwdISB_SC_SE_Li256ELb0ELb0ELi2EEENS1_19SingleTileSchedulerILb0ELb0ELb0ELi128EEEEEEEEEvNT_6ParamsE,"a",@progbits
	.sectionflags	@""
	.align	4
.nv.constant0._ZN7cutlass13device_kernelIN5flash19enable_sm80_to_sm89INS1_16FlashAttnBwdSm80INS1_25CollectiveMainloopBwdSm80ILi2ELi2EN4cute5tupleIJNS5_1CILi64EEENS7_ILi128EEENS7_ILi96EEEEEENS_10bfloat16_tEfNS_4arch4Sm80ELb0ELb1ELb1ELb0ELb0ELb0ELb0ELb0ELi2ELi2ELi4ELi2ELb0EEENS1_21CollectiveEpilogueBwdISB_SC_SE_Li256ELb0ELb0ELi2EEENS1_19SingleTileSchedulerILb0ELb0ELb0ELi128EEEEEEEEEvNT_6ParamsE:
	.zero		976


//--------------------- .nv.constant0._ZN7cutlass13device_kernelIN5flash19enable_sm80_to_sm89INS1_16FlashAttnBwdSm80INS1_25CollectiveMainloopBwdSm80ILi2ELi2EN4cute5tupleIJNS5_1CILi64EEENS7_ILi128EEENS7_ILi96EEEEEENS_10bfloat16_tEfNS_4arch4Sm80ELb0ELb1ELb1ELb0ELb1ELb0ELb0ELb0ELi2ELi2ELi4ELi2ELb0EEENS1_21CollectiveEpilogueBwdISB_SC_SE_Li256ELb0ELb0ELi2EEENS1_19SingleTileSchedulerILb0ELb0ELb0ELi128EEEEEEEEEvNT_6ParamsE --------------------------
	.section	.nv.constant0._ZN7cutlass13device_kernelIN5flash19enable_sm80_to_sm89INS1_16FlashAttnBwdSm80INS1_25CollectiveMainloopBwdSm80ILi2ELi2EN4cute5tupleIJNS5_1CILi64EEENS7_ILi128EEENS7_ILi96EEEEEENS_10bfloat16_tEfNS_4arch4Sm80ELb0ELb1ELb1ELb0ELb1ELb0ELb0ELb0ELi2ELi2ELi4ELi2ELb0EEENS1_21CollectiveEpilogueBwdISB_SC_SE_Li256ELb0ELb0ELi2EEENS1_19SingleTileSchedulerILb0ELb0ELb0ELi128EEEEEEEEEvNT_6ParamsE,"a",@progbits
	.sectionflags	@""
	.align	4
.nv.constant0._ZN7cutlass13device_kernelIN5flash19enable_sm80_to_sm89INS1_16FlashAttnBwdSm80INS1_25CollectiveMainloopBwdSm80ILi2ELi2EN4cute5tupleIJNS5_1CILi64EEENS7_ILi128EEENS7_ILi96EEEEEENS_10bfloat16_tEfNS_4arch4Sm80ELb0ELb1ELb1ELb0ELb1ELb0ELb0ELb0ELi2ELi2ELi4ELi2ELb0EEENS1_21CollectiveEpilogueBwdISB_SC_SE_Li256ELb0ELb0ELi2EEENS1_19SingleTileSchedulerILb0ELb0ELb0ELi128EEEEEEEEEvNT_6ParamsE:
	.zero		976


//--------------------- .nv.constant0._ZN7cutlass13device_kernelIN5flash19enable_sm80_to_sm89INS1_16FlashAttnBwdSm80INS1_25CollectiveMainloopBwdSm80ILi2ELi2EN4cute5tupleIJNS5_1CILi64EEENS7_ILi128EEENS7_ILi96EEEEEENS_10bfloat16_tEfNS_4arch4Sm80ELb0ELb1ELb1ELb0ELb0ELb0ELb0ELb0ELi2ELi2ELi4ELi2ELb0EEENS1_24CollectiveEpilogueBwdGQAISB_fSE_Li256ELb0ELb0EEENS1_19SingleTileSchedulerILb0ELb0ELb0ELi128EEEEEEEEEvNT_6ParamsE --------------------------
	.section	.nv.constant0._ZN7cutlass13device_kernelIN5flash19enable_sm80_to_sm89INS1_16FlashAttnBwdSm80INS1_25CollectiveMainloopBwdSm80ILi2ELi2EN4cute5tupleIJNS5_1CILi64EEENS7_ILi128EEENS7_ILi96EEEEEENS_10bfloat16_tEfNS_4arch4Sm80ELb0ELb1ELb1ELb0ELb0ELb0ELb0ELb0ELi2ELi2ELi4ELi2ELb0EEENS1_24CollectiveEpilogueBwdGQAISB_fSE_Li256ELb0ELb0EEENS1_19SingleTileSchedulerILb0ELb0ELb0ELi128EEEEEEEEEvNT_6ParamsE,"a",@progbits
	.sectionflags	@""
	.align	4
.nv.constant0._ZN7cutlass13device_kernelIN5flash19enable_sm80_to_sm89INS1_16FlashAttnBwdSm80INS1_25CollectiveMainloopBwdSm80ILi2ELi2EN4cute5tupleIJNS5_1CILi64EEENS7_ILi128EEENS7_ILi96EEEEEENS_10bfloat16_tEfNS_4arch4Sm80ELb0ELb1ELb1ELb0ELb0ELb0ELb0ELb0ELi2ELi2ELi4ELi2ELb0EEENS1_24CollectiveEpilogueBwdGQAISB_fSE_Li256ELb0ELb0EEENS1_19SingleTileSchedulerILb0ELb0ELb0ELi128EEEEEEEEEvNT_6ParamsE:
	.zero		984


//--------------------- .nv.constant0._ZN7cutlass13device_kernelIN5flash19enable_sm80_to_sm89INS1_16FlashAttnBwdSm80INS1_25CollectiveMainloopBwdSm80ILi2ELi2EN4cute5tupleIJNS5_1CILi64EEENS7_ILi128EEENS7_ILi96EEEEEENS_10bfloat16_tEfNS_4arch4Sm80ELb0ELb1ELb1ELb0ELb1ELb0ELb0ELb0ELi2ELi2ELi4ELi2ELb0EEENS1_24CollectiveEpilogueBwdGQAISB_fSE_Li256ELb0ELb1EEENS1_19SingleTileSchedulerILb0ELb0ELb0ELi128EEEEEEEEEvNT_6ParamsE --------------------------
	.section	.nv.constant0._ZN7cutlass13device_kernelIN5flash19enable_sm80_to_sm89INS1_16FlashAttnBwdSm80INS1_25CollectiveMainloopBwdSm80ILi2ELi2EN4cute5tupleIJNS5_1CILi64EEENS7_ILi128EEENS7_ILi96EEEEEENS_10bfloat16_tEfNS_4arch4Sm80ELb0ELb1ELb1ELb0ELb1ELb0ELb0ELb0ELi2ELi2ELi4ELi2ELb0EEENS1_24CollectiveEpilogueBwdGQAISB_fSE_Li256ELb0ELb1EEENS1_19SingleTileSchedulerILb0ELb0ELb0ELi128EEEEEEEEEvNT_6ParamsE,"a",@progbits
	.sectionflags	@""
	.align	4
.nv.constant0._ZN7cutlass13device_kernelIN5flash19enable_sm80_to_sm89INS1_16FlashAttnBwdSm80INS1_25CollectiveMainloopBwdSm80ILi2ELi2EN4cute5tupleIJNS5_1CILi64EEENS7_ILi128EEENS7_ILi96EEEEEENS_10bfloat16_tEfNS_4arch4Sm80ELb0ELb1ELb1ELb0ELb1ELb0ELb0ELb0ELi2ELi2ELi4ELi2ELb0EEENS1_24CollectiveEpilogueBwdGQAISB_fSE_Li256ELb0ELb1EEENS1_19SingleTileSchedulerILb0ELb0ELb0ELi128EEEEEEEEEvNT_6ParamsE:
	.zero		984


//--------------------- .nv.constant0._ZN7cutlass13device_kernelIN5flash19enable_sm80_to_sm89INS1_16FlashAttnBwdSm80INS1_25CollectiveMainloopBwdSm80ILi2ELi2EN4cute5tupleIJNS5_1CILi64EEENS7_ILi128EEENS7_ILi96EEEEEENS_10bfloat16_tEfNS_4arch4Sm80ELb0ELb1ELb1ELb1ELb0ELb0ELb0ELb0ELi2ELi2ELi4ELi2ELb0EEENS1_21CollectiveEpilogueBwdISB_SC_SE_Li256ELb1ELb0ELi2EEENS1_19SingleTileSchedulerILb1ELb0ELb0ELi128EEEEEEEEEvNT_6ParamsE --------------------------
	.section	.nv.constant0._ZN7cutlass13device_kernelIN5flash19enable_sm80_to_sm89INS1_16FlashAttnBwdSm80INS1_25CollectiveMainloopBwdSm80ILi2ELi2EN4cute5tupleIJNS5_1CILi64EEENS7_ILi128EEENS7_ILi96EEEEEENS_10bfloat16_tEfNS_4arch4Sm80ELb0ELb1ELb1ELb1ELb0ELb0ELb0ELb0ELi2ELi2ELi4ELi2ELb0EEENS1_21CollectiveEpilogueBwdISB_SC_SE_Li256ELb1ELb0ELi2EEENS1_19SingleTileSchedulerILb1ELb0ELb0ELi128EEEEEEEEEvNT_6ParamsE,"a",@progbits
	.sectionflags	@""
	.align	4
.nv.constant0._ZN7cutlass13device_kernelIN5flash19enable_sm80_to_sm89INS1_16FlashAttnBwdSm80INS1_25CollectiveMainloopBwdSm80ILi2ELi2EN4cute5tupleIJNS5_1CILi64EEENS7_ILi128EEENS7_ILi96EEEEEENS_10bfloat16_tEfNS_4arch4Sm80ELb0ELb1ELb1ELb1ELb0ELb0ELb0ELb0ELi2ELi2ELi4ELi2ELb0EEENS1_21CollectiveEpilogueBwdISB_SC_SE_Li256ELb1ELb0ELi2EEENS1_19SingleTileSchedulerILb1ELb0ELb0ELi128EEEEEEEEEvNT_6ParamsE:
	.zero		976


//--------------------- .nv.constant0._ZN7cutlass13device_kernelIN5flash19enable_sm80_to_sm89INS1_16FlashAttnBwdSm80INS1_25CollectiveMainloopBwdSm80ILi2ELi2EN4cute5tupleIJNS5_1CILi64EEENS7_ILi128EEENS7_ILi96EEEEEENS_10bfloat16_tEfNS_4arch4Sm80ELb0ELb1ELb1ELb1ELb1ELb0ELb0ELb0ELi2ELi2ELi4ELi2ELb0EEENS1_21CollectiveEpilogueBwdISB_SC_SE_Li256ELb1ELb0ELi2EEENS1_19SingleTileSchedulerILb1ELb0ELb0ELi128EEEEEEEEEvNT_6ParamsE --------------------------
	.section	.nv.constant0._ZN7cutlass13device_kernelIN5flash19enable_sm80_to_sm89INS1_16FlashAttnBwdSm80INS1_25CollectiveMainloopBwdSm80ILi2ELi2EN4cute5tupleIJNS5_1CILi64EEENS7_ILi128EEENS7_ILi96EEEEEENS_10bfloat16_tEfNS_4arch4Sm80ELb0ELb1ELb1ELb1ELb1ELb0ELb0ELb0ELi2ELi2ELi4ELi2ELb0EEENS1_21CollectiveEpilogueBwdISB_SC_SE_Li256ELb1ELb0ELi2EEENS1_19SingleTileSchedulerILb1ELb0ELb0ELi128EEEEEEEEEvNT_6ParamsE,"a",@progbits
	.sectionflags	@""
	.align	4
.nv.constant0._ZN7cutlass13device_kernelIN5flash19enable_sm80_to_sm89INS1_16FlashAttnBwdSm80INS1_25CollectiveMainloopBwdSm80ILi2ELi2EN4cute5tupleIJNS5_1CILi64EEENS7_ILi128EEENS7_ILi96EEEEEENS_10bfloat16_tEfNS_4arch4Sm80ELb0ELb1ELb1ELb1ELb1ELb0ELb0ELb0ELi2ELi2ELi4ELi2ELb0EEENS1_21CollectiveEpilogueBwdISB_SC_SE_Li256ELb1ELb0ELi2EEENS1_19SingleTileSchedulerILb1ELb0ELb0ELi128EEEEEEEEEvNT_6ParamsE:
	.zero		976


//--------------------- .nv.constant0._ZN7cutlass13device_kernelIN5flash19enable_sm80_to_sm89INS1_16FlashAttnBwdSm80INS1_25CollectiveMainloopBwdSm80ILi2ELi2EN4cute5tupleIJNS5_1CILi64EEENS7_ILi128EEENS7_ILi96EEEEEENS_10bfloat16_tEfNS_4arch4Sm80ELb0ELb1ELb1ELb1ELb0ELb0ELb0ELb0ELi2ELi2ELi4ELi2ELb0EEENS1_24CollectiveEpilogueBwdGQAISB_fSE_Li256ELb1ELb0EEENS1_19SingleTileSchedulerILb1ELb0ELb0ELi128EEEEEEEEEvNT_6ParamsE --------------------------
	.section	.nv.constant0._ZN7cutlass13device_kernelIN5flash19enable_sm80_to_sm89INS1_16FlashAttnBwdSm80INS1_25CollectiveMainloopBwdSm80ILi2ELi2EN4cute5tupleIJNS5_1CILi64EEENS7_ILi128EEENS7_ILi96EEEEEENS_10bfloat16_tEfNS_4arch4Sm80ELb0ELb1ELb1ELb1ELb0ELb0ELb0ELb0ELi2ELi2ELi4ELi2ELb0EEENS1_24CollectiveEpilogueBwdGQAISB_fSE_Li256ELb1ELb0EEENS1_19SingleTileSchedulerILb1ELb0ELb0ELi128EEEEEEEEEvNT_6ParamsE,"a",@progbits
	.sectionflags	@""
	.align	4
.nv.constant0._ZN7cutlass13device_kernelIN5flash19enable_sm80_to_sm89INS1_16FlashAttnBwdSm80INS1_25CollectiveMainloopBwdSm80ILi2ELi2EN4cute5tupleIJNS5_1CILi64EEENS7_ILi128EEENS7_ILi96EEEEEENS_10bfloat16_tEfNS_4arch4Sm80ELb0ELb1ELb1ELb1ELb0ELb0ELb0ELb0ELi2ELi2ELi4ELi2ELb0EEENS1_24CollectiveEpilogueBwdGQAISB_fSE_Li256ELb1ELb0EEENS1_19SingleTileSchedulerILb1ELb0ELb0ELi128EEEEEEEEEvNT_6ParamsE:
	.zero		984


//--------------------- .nv.constant0._ZN7cutlass13device_kernelIN5flash19enable_sm80_to_sm89INS1_16FlashAttnBwdSm80INS1_25CollectiveMainloopBwdSm80ILi2ELi2EN4cute5tupleIJNS5_1CILi64EEENS7_ILi128EEENS7_ILi96EEEEEENS_10bfloat16_tEfNS_4arch4Sm80ELb0ELb1ELb1ELb1ELb1ELb0ELb0ELb0ELi2ELi2ELi4ELi2ELb0EEENS1_24CollectiveEpilogueBwdGQAISB_fSE_Li256ELb1ELb1EEENS1_19SingleTileSchedulerILb1ELb0ELb0ELi128EEEEEEEEEvNT_6ParamsE --------------------------
	.section	.nv.constant0._ZN7cutlass13device_kernelIN5flash19enable_sm80_to_sm89INS1_16FlashAttnBwdSm80INS1_25CollectiveMainloopBwdSm80ILi2ELi2EN4cute5tupleIJNS5_1CILi64EEENS7_ILi128EEENS7_ILi96EEEEEENS_10bfloat16_tEfNS_4arch4Sm80ELb0ELb1ELb1ELb1ELb1ELb0ELb0ELb0ELi2ELi2ELi4ELi2ELb0EEENS1_24CollectiveEpilogueBwdGQAISB_fSE_Li256ELb1ELb1EEENS1_19SingleTileSchedulerILb1ELb0ELb0ELi128EEEEEEEEEvNT_6ParamsE,"a",@progbits
	.sectionflags	@""
	.align	4
.nv.constant0._ZN7cutlass13device_kernelIN5flash19enable_sm80_to_sm89INS1_16FlashAttnBwdSm80INS1_25CollectiveMainloopBwdSm80ILi2ELi2EN4cute5tupleIJNS5_1CILi64EEENS7_ILi128EEENS7_ILi96EEEEEENS_10bfloat16_tEfNS_4arch4Sm80ELb0ELb1ELb1ELb1ELb1ELb0ELb0ELb0ELi2ELi2ELi4ELi2ELb0EEENS1_24CollectiveEpilogueBwdGQAISB_fSE_Li256ELb1ELb1EEENS1_19SingleTileSchedulerILb1ELb0ELb0ELi128EEEEEEEEEvNT_6ParamsE:
	.zero		984


//--------------------- .nv.constant0._ZN7cutlass13device_kernelIN5flash19enable_sm80_to_sm89INS1_16FlashAttnBwdSm80INS1_25CollectiveMainloopBwdSm80ILi2ELi2EN4cute5tupleIJNS5_1CILi64EEENS7_ILi128EEENS7_ILi96EEEEEENS_10bfloat16_tEfNS_4arch4Sm80ELb1ELb0ELb1ELb0ELb0ELb0ELb0ELb0ELi2ELi2ELi4ELi2ELb0EEENS1_21CollectiveEpilogueBwdISB_SC_SE_Li256ELb0ELb0ELi2EEENS1_25SingleTileBwdLPTSchedulerILb0ELi128ELb0EEEEEEEEEvNT_6ParamsE --------------------------
	.section	.nv.constant0._ZN7cutlass13device_kernelIN5flash19enable_sm80_to_sm89INS1_16FlashAttnBwdSm80INS1_25CollectiveMainloopBwdSm80ILi2ELi2EN4cute5tupleIJNS5_1CILi64EEENS7_ILi128EEENS7_ILi96EEEEEENS_10bfloat16_tEfNS_4arch4Sm80ELb1ELb0ELb1ELb0ELb0ELb0ELb0ELb0ELi2ELi2ELi4ELi2ELb0EEENS1_21CollectiveEpilogueBwdISB_SC_SE_Li256ELb0ELb0ELi2EEENS1_25SingleTileBwdLPTSchedulerILb0ELi128ELb0EEEEEEEEEvNT_6ParamsE,"a",@progbits
	.sectionflags	@""
	.align	4
.nv.constant0._ZN7cutlass13device_kernelIN5flash19enable_sm80_to_sm89INS1_16FlashAttnBwdSm80INS1_25CollectiveMainloopBwdSm80ILi2ELi2EN4cute5tupleIJNS5_1CILi64EEENS7_ILi128EEENS7_ILi96EEEEEENS_10bfloat16_tEfNS_4arch4Sm80ELb1ELb0ELb1ELb0ELb0ELb0ELb0ELb0ELi2ELi2ELi4ELi2ELb0EEENS1_21CollectiveEpilogueBwdISB_SC_SE_Li256ELb0ELb0ELi2EEENS1_25SingleTileBwdLPTSchedulerILb0ELi128ELb0EEEEEEEEEvNT_6ParamsE:
	.zero		1000


//--------------------- .nv.constant0._ZN7cutlass13device_kernelIN5flash19enable_sm80_to_sm89INS1_16FlashAttnBwdSm80INS1_25CollectiveMainloopBwdSm80ILi2ELi2EN4cute5tupleIJNS5_1CILi64EEENS7_ILi128EEENS7_ILi96EEEEEENS_10bfloat16_tEfNS_4arch4Sm80ELb1ELb0ELb1ELb0ELb1ELb0ELb0ELb0ELi2ELi2ELi4ELi2ELb0EEENS1_21CollectiveEpilogueBwdISB_SC_SE_Li256ELb0ELb0ELi2EEENS1_25SingleTileBwdLPTSchedulerILb0ELi128ELb1EEEEEEEEEvNT_6ParamsE --------------------------
	.section	.nv.constant0._ZN7cutlass13device_kernelIN5flash19enable_sm80_to_sm89INS1_16FlashAttnBwdSm80INS1_25CollectiveMainloopBwdSm80ILi2ELi2EN4cute5tupleIJNS5_1CILi64EEENS7_ILi128EEENS7_ILi96EEEEEENS_10bfloat16_tEfNS_4arch4Sm80ELb1ELb0ELb1ELb0ELb1ELb0ELb0ELb0ELi2ELi2ELi4ELi2ELb0EEENS1_21CollectiveEpilogueBwdISB_SC_SE_Li256ELb0ELb0ELi2EEENS1_25SingleTileBwdLPTSchedulerILb0ELi128ELb1EEEEEEEEEvNT_6ParamsE,"a",@progbits
	.sectionflags	@""
	.align	4
.nv.constant0._ZN7cutlass13device_kernelIN5flash19enable_sm80_to_sm89INS1_16FlashAttnBwdSm80INS1_25CollectiveMainloopBwdSm80ILi2ELi2EN4cute5tupleIJNS5_1CILi64EEENS7_ILi128EEENS7_ILi96EEEEEENS_10bfloat16_tEfNS_4arch4Sm80ELb1ELb0ELb1ELb0ELb1ELb0ELb0ELb0ELi2ELi2ELi4ELi2ELb0EEENS1_21CollectiveEpilogueBwdISB_SC_SE_Li256ELb0ELb0ELi2EEENS1_25SingleTileBwdLPTSchedulerILb0ELi128ELb1EEEEEEEEEvNT_6ParamsE:
	.zero		1000


//--------------------- .nv.constant0._ZN7cutlass13device_kernelIN5flash19enable_sm80_to_sm89INS1_16FlashAttnBwdSm80INS1_25CollectiveMainloopBwdSm80ILi2ELi2EN4cute5tupleIJNS5_1CILi64EEENS7_ILi128EEENS7_ILi96EEEEEENS_10bfloat16_tEfNS_4arch4Sm80ELb1ELb0ELb1ELb0ELb0ELb0ELb0ELb0ELi2ELi2ELi4ELi2ELb0EEENS1_24CollectiveEpilogueBwdGQAISB_fSE_Li256ELb0ELb0EEENS1_25SingleTileBwdLPTSchedulerILb0ELi128ELb0EEEEEEEEEvNT_6ParamsE --------------------------
	.section	.nv.constant0._ZN7cutlass13device_kernelIN5flash19enable_sm80_to_sm89INS1_16FlashAttnBwdSm80INS1_25CollectiveMainloopBwdSm80ILi2ELi2EN4cute5tupleIJNS5_1CILi64EEENS7_ILi128EEENS7_ILi96EEEEEENS_10bfloat16_tEfNS_4arch4Sm80ELb1ELb0ELb1ELb0ELb0ELb0ELb0ELb0ELi2ELi2ELi4ELi2ELb0EEENS1_24CollectiveEpilogueBwdGQAISB_fSE_Li256ELb0ELb0EEENS1_25SingleTileBwdLPTSchedulerILb0ELi128ELb0EEEEEEEEEvNT_6ParamsE,"a",@progbits
	.sectionflags	@""
	.align	4
.nv.constant0._ZN7cutlass13device_kernelIN5flash19enable_sm80_to_sm89INS1_16FlashAttnBwdSm80INS1_25CollectiveMainloopBwdSm80ILi2ELi2EN4cute5tupleIJNS5_1CILi64EEENS7_ILi128EEENS7_ILi96EEEEEENS_10bfloat16_tEfNS_4arch4Sm80ELb1ELb0ELb1ELb0ELb0ELb0ELb0ELb0ELi2ELi2ELi4ELi2ELb0EEENS1_24CollectiveEpilogueBwdGQAISB_fSE_Li256ELb0ELb0EEENS1_25SingleTileBwdLPTSchedulerILb0ELi128ELb0EEEEEEEEEvNT_6ParamsE:
	.zero		1008


//--------------------- .nv.constant0._ZN7cutlass13device_kernelIN5flash19enable_sm80_to_sm89INS1_16FlashAttnBwdSm80INS1_25CollectiveMainloopBwdSm80ILi2ELi2EN4cute5tupleIJNS5_1CILi64EEENS7_ILi128EEENS7_ILi96EEEEEENS_10bfloat16_tEfNS_4arch4Sm80ELb1ELb0ELb1ELb0ELb1ELb0ELb0ELb0ELi2ELi2ELi4ELi2ELb0EEENS1_24CollectiveEpilogueBwdGQAISB_fSE_Li256ELb0ELb1EEENS1_25SingleTileBwdLPTSchedulerILb0ELi128ELb1EEEEEEEEEvNT_6ParamsE --------------------------
	.section	.nv.constant0._ZN7cutlass13device_kernelIN5flash19enable_sm80_to_sm89INS1_16FlashAttnBwdSm80INS1_25CollectiveMainloopBwdSm80ILi2ELi2EN4cute5tupleIJNS5_1CILi64EEENS7_ILi128EEENS7_ILi96EEEEEENS_10bfloat16_tEfNS_4arch4Sm80ELb1ELb0ELb1ELb0ELb1ELb0ELb0ELb0ELi2ELi2ELi4ELi2ELb0EEENS1_24CollectiveEpilogueBwdGQAISB_fSE_Li256ELb0ELb1EEENS1_25SingleTileBwdLPTSchedulerILb0ELi128ELb1EEEEEEEEEvNT_6ParamsE,"a",@progbits
	.sectionflags	@""
	.align	4
.nv.constant0._ZN7cutlass13device_kernelIN5flash19enable_sm80_to_sm89INS1_16FlashAttnBwdSm80INS1_25CollectiveMainloopBwdSm80ILi2ELi2EN4cute5tupleIJNS5_1CILi64EEENS7_ILi128EEENS7_ILi96EEEEEENS_10bfloat16_tEfNS_4arch4Sm80ELb1ELb0ELb1ELb0ELb1ELb0ELb0ELb0ELi2ELi2ELi4ELi2ELb0EEENS1_24CollectiveEpilogueBwdGQAISB_fSE_Li256ELb0ELb1EEENS1_25SingleTileBwdLPTSchedulerILb0ELi128ELb1EEEEEEEEEvNT_6ParamsE:
	.zero		1008


//--------------------- .nv.constant0._ZN7cutlass13device_kernelIN5flash22FlashAttnBwdPreprocessIN4cute5tupleIJNS3_1CILi64EEENS5_ILi96EEEEEENS_10bfloat16_tEfNS_4arch4Sm80ELb1ELb0EEEEEvNT_6ParamsE --------------------------
	.section	.nv.constant0._ZN7cutlass13device_kernelIN5flash22FlashAttnBwdPreprocessIN4cute5tupleIJNS3_1CILi64EEENS5_ILi96EEEEEENS_10bfloat16_tEfNS_4arch4Sm80ELb1ELb0EEEEEvNT_6ParamsE,"a",@progbits
	.sectionflags	@""
	.align	4
.nv.constant0._ZN7cutlass13device_kernelIN5flash22FlashAttnBwdPreprocessIN4cute5tupleIJNS3_1CILi64EEENS5_ILi96EEEEEENS_10bfloat16_tEfNS_4arch4Sm80ELb1ELb0EEEEEvNT_6ParamsE:
	.zero		592


//--------------------- .nv.constant0._ZN7cutlass13device_kernelIN5flash19enable_sm80_to_sm89INS1_16FlashAttnBwdSm80INS1_25CollectiveMainloopBwdSm80ILi2ELi2EN4cute5tupleIJNS5_1CILi64EEENS7_ILi128EEENS7_ILi96EEEEEENS_10bfloat16_tEfNS_4arch4Sm80ELb1ELb0ELb1ELb1ELb0ELb0ELb0ELb0ELi2ELi2ELi4ELi2ELb0EEENS1_21CollectiveEpilogueBwdISB_SC_SE_Li256ELb1ELb0ELi2EEENS1_25SingleTileBwdLPTSchedulerILb1ELi128ELb0EEEEEEEEEvNT_6ParamsE --------------------------
	.section	.nv.constant0._ZN7cutlass13device_kernelIN5flash19enable_sm80_to_sm89INS1_16FlashAttnBwdSm80INS1_25CollectiveMainloopBwdSm80ILi2ELi2EN4cute5tupleIJNS5_1CILi64EEENS7_ILi128EEENS7_ILi96EEEEEENS_10bfloat16_tEfNS_4arch4Sm80ELb1ELb0ELb1ELb1ELb0ELb0ELb0ELb0ELi2ELi2ELi4ELi2ELb0EEENS1_21CollectiveEpilogueBwdISB_SC_SE_Li256ELb1ELb0ELi2EEENS1_25SingleTileBwdLPTSchedulerILb1ELi128ELb0EEEEEEEEEvNT_6ParamsE,"a",@progbits
	.sectionflags	@""
	.align	4
.nv.constant0._ZN7cutlass13device_kernelIN5flash19enable_sm80_to_sm89INS1_16FlashAttnBwdSm80INS1_25CollectiveMainloopBwdSm80ILi2ELi2EN4cute5tupleIJNS5_1CILi64EEENS7_ILi128EEENS7_ILi96EEEEEENS_10bfloat16_tEfNS_4arch4Sm80ELb1ELb0ELb1ELb1ELb0ELb0ELb0ELb0ELi2ELi2ELi4ELi2ELb0EEENS1_21CollectiveEpilogueBwdISB_SC_SE_Li256ELb1ELb0ELi2EEENS1_25SingleTileBwdLPTSchedulerILb1ELi128ELb0EEEEEEEEEvNT_6ParamsE:
	.zero		1000


//--------------------- .nv.constant0._ZN7cutlass13device_kernelIN5flash19enable_sm80_to_sm89INS1_16FlashAttnBwdSm80INS1_25CollectiveMainloopBwdSm80ILi2ELi2EN4cute5tupleIJNS5_1CILi64EEENS7_ILi128EEENS7_ILi96EEEEEENS_10bfloat16_tEfNS_4arch4Sm80ELb1ELb0ELb1ELb1ELb1ELb0ELb0ELb0ELi2ELi2ELi4ELi2ELb0EEENS1_21CollectiveEpilogueBwdISB_SC_SE_Li256ELb1ELb0ELi2EEENS1_25SingleTileBwdLPTSchedulerILb1ELi128ELb1EEEEEEEEEvNT_6ParamsE --------------------------
	.section	.nv.constant0._ZN7cutlass13device_kernelIN5flash19enable_sm80_to_sm89INS1_16FlashAttnBwdSm80INS1_25CollectiveMainloopBwdSm80ILi2ELi2EN4cute5tupleIJNS5_1CILi64EEENS7_ILi128EEENS7_ILi96EEEEEENS_10bfloat16_tEfNS_4arch4Sm80ELb1ELb0ELb1ELb1ELb1ELb0ELb0ELb0ELi2ELi2ELi4ELi2ELb0EEENS1_21CollectiveEpilogueBwdISB_SC_SE_Li256ELb1ELb0ELi2EEENS1_25SingleTileBwdLPTSchedulerILb1ELi128ELb1EEEEEEEEEvNT_6ParamsE,"a",@progbits
	.sectionflags	@""
	.align	4
.nv.constant0._ZN7cutlass13device_kernelIN5flash19enable_sm80_to_sm89INS1_16FlashAttnBwdSm80INS1_25CollectiveMainloopBwdSm80ILi2ELi2EN4cute5tupleIJNS5_1CILi64EEENS7_ILi128EEENS7_ILi96EEEEEENS_10bfloat16_tEfNS_4arch4Sm80ELb1ELb0ELb1ELb1ELb1ELb0ELb0ELb0ELi2ELi2ELi4ELi2ELb0EEENS1_21CollectiveEpilogueBwdISB_SC_SE_Li256ELb1ELb0ELi2EEENS1_25SingleTileBwdLPTSchedulerILb1ELi128ELb1EEEEEEEEEvNT_6ParamsE:
	.zero		1000


//--------------------- .nv.constant0._ZN7cutlass13device_kernelIN5flash19enable_sm80_to_sm89INS1_16FlashAttnBwdSm80INS1_25CollectiveMainloopBwdSm80ILi2ELi2EN4cute5tupleIJNS5_1CILi64EEENS7_ILi128EEENS7_ILi96EEEEEENS_10bfloat16_tEfNS_4arch4Sm80ELb1ELb0ELb1ELb1ELb0ELb0ELb0ELb0ELi2ELi2ELi4ELi2ELb0EEENS1_24CollectiveEpilogueBwdGQAISB_fSE_Li256ELb1ELb0EEENS1_25SingleTileBwdLPTSchedulerILb1ELi128ELb0EEEEEEEEEvNT_6ParamsE --------------------------
	.section	.nv.constant0._ZN7cutlass13device_kernelIN5flash19enable_sm80_to_sm89INS1_16FlashAttnBwdSm80INS1_25CollectiveMainloopBwdSm80ILi2ELi2EN4cute5tupleIJNS5_1CILi64EEENS7_ILi128EEENS7_ILi96EEEEEENS_10bfloat16_tEfNS_4arch4Sm80ELb1ELb0ELb1ELb1ELb0ELb0ELb0ELb0ELi2ELi2ELi4ELi2ELb0EEENS1_24CollectiveEpilogueBwdGQAISB_fSE_Li256ELb1ELb0EEENS1_25SingleTileBwdLPTSchedulerILb1ELi128ELb0EEEEEEEEEvNT_6ParamsE,"a",@progbits
	.sectionflags	@""
	.align	4
.nv.constant0._ZN7cutlass13device_kernelIN5flash19enable_sm80_to_sm89INS1_16FlashAttnBwdSm80INS1_25CollectiveMainloopBwdSm80ILi2ELi2EN4cute5tupleIJNS5_1CILi64EEENS7_ILi128EEENS7_ILi96EEEEEENS_10bfloat16_tEfNS_4arch4Sm80ELb1ELb0ELb1ELb1ELb0ELb0ELb0ELb0ELi2ELi2ELi4ELi2ELb0EEENS1_24CollectiveEpilogueBwdGQAISB_fSE_Li256ELb1ELb0EEENS1_25SingleTileBwdLPTSchedulerILb1ELi128ELb0EEEEEEEEEvNT_6ParamsE:
	.zero		1008


//--------------------- .nv.constant0._ZN7cutlass13device_kernelIN5flash32FlashAttnBwdPostprocessConvertdQIN4cute5tupleIJNS3_1CILi128EEENS5_ILi96EEEEEENS_10bfloat16_tEfNS_4arch4Sm80ELi256ENS3_8TiledMMAINS3_8MMA_AtomIJNS3_30SM80_16x8x16_F32BF16BF16F32_TNEEEENS3_6LayoutINS4_IJNS5_ILi4EEENS5_ILi2EEENS5_ILi1EEEEEENS4_IJSJ_SH_NS5_ILi0EEEEEEEENS4_IJNS5_ILi64EEENS5_ILi32EEENS5_ILi16EEEEEEEELb0EEEEEvNT_6ParamsE --------------------------
	.section	.nv.constant0._ZN7cutlass13device_kernelIN5flash32FlashAttnBwdPostprocessConvertdQIN4cute5tupleIJNS3_1CILi128EEENS5_ILi96EEEEEENS_10bfloat16_tEfNS_4arch4Sm80ELi256ENS3_8TiledMMAINS3_8MMA_AtomIJNS3_30SM80_16x8x16_F32BF16BF16F32_TNEEEENS3_6LayoutINS4_IJNS5_ILi4EEENS5_ILi2EEENS5_ILi1EEEEEENS4_IJSJ_SH_NS5_ILi0EEEEEEEENS4_IJNS5_ILi64EEENS5_ILi32EEENS5_ILi16EEEEEEEELb0EEEEEvNT_6ParamsE,"a",@progbits
	.sectionflags	@""
	.align	4
.nv.constant0._ZN7cutlass13device_kernelIN5flash32FlashAttnBwdPostprocessConvertdQIN4cute5tupleIJNS3_1CILi128EEENS5_ILi96EEEEEENS_10bfloat16_tEfNS_4arch4Sm80ELi256ENS3_8TiledMMAINS3_8MMA_AtomIJNS3_30SM80_16x8x16_F32BF16BF16F32_TNEEEENS3_6LayoutINS4_IJNS5_ILi4EEENS5_ILi2EEENS5_ILi1EEEEEENS4_IJSJ_SH_NS5_ILi0EEEEEEEENS4_IJNS5_ILi64EEENS5_ILi32EEENS5_ILi16EEEEEEEELb0EEEEEvNT_6ParamsE:
	.zero		464


//--------------------- .nv.constant0._ZN7cutlass13device_kernelIN5flash32FlashAttnBwdPostprocessConvertdQIN4cute5tupleIJNS3_1CILi64EEENS5_ILi96EEEEEENS_10bfloat16_tEfNS_4arch4Sm80ELi256ENS3_8TiledMMAINS3_8MMA_AtomIJNS3_30SM80_16x8x16_F32BF16BF16F32_TNEEEENS3_6LayoutINS4_IJNS5_ILi2EEENS5_ILi4EEENS5_ILi1EEEEEENS4_IJSJ_SH_NS5_ILi0EEEEEEEENS4_IJNS5_ILi32EEESO_NS5_ILi16EEEEEEEELb0EEEEEvNT_6ParamsE --------------------------
	.section	.nv.constant0._ZN7cutlass13device_kernelIN5flash32FlashAttnBwdPostprocessConvertdQIN4cute5tupleIJNS3_1CILi64EEENS5_ILi96EEEEEENS_10bfloat16_tEfNS_4arch4Sm80ELi256ENS3_8TiledMMAINS3_8MMA_AtomIJNS3_30SM80_16x8x16_F32BF16BF16F32_TNEEEENS3_6LayoutINS4_IJNS5_ILi2EEENS5_ILi4EEENS5_ILi1EEEEEENS4_IJSJ_SH_NS5_ILi0EEEEEEEENS4_IJNS5_ILi32EEESO_NS5_ILi16EEEEEEEELb0EEEEEvNT_6ParamsE,"a",@progbits
	.sectionflags	@""
	.align	4
.nv.constant0._ZN7cutlass13device_kernelIN5flash32FlashAttnBwdPostprocessConvertdQIN4cute5tupleIJNS3_1CILi64EEENS5_ILi96EEEEEENS_10bfloat16_tEfNS_4arch4Sm80ELi256ENS3_8TiledMMAINS3_8MMA_AtomIJNS3_30SM80_16x8x16_F32BF16BF16F32_TNEEEENS3_6LayoutINS4_IJNS5_ILi2EEENS5_ILi4EEENS5_ILi1EEEEEENS4_IJSJ_SH_NS5_ILi0EEEEEEEENS4_IJNS5_ILi32EEESO_NS5_ILi16EEEEEEEELb0EEEEEvNT_6ParamsE:
	.zero		464


//--------------------- .nv.constant0._ZN7cutlass13device_kernelIN5flash19enable_sm80_to_sm89INS1_16FlashAttnBwdSm80INS1_25CollectiveMainloopBwdSm80ILi2ELi2EN4cute5tupleIJNS5_1CILi64EEENS7_ILi128EEENS7_ILi96EEEEEENS_10bfloat16_tEfNS_4arch4Sm80ELb1ELb0ELb1ELb1ELb1ELb0ELb0ELb0ELi2ELi2ELi4ELi2ELb0EEENS1_24CollectiveEpilogueBwdGQAISB_fSE_Li256ELb1ELb1EEENS1_25SingleTileBwdLPTSchedulerILb1ELi128ELb1EEEEEEEEEvNT_6ParamsE --------------------------
	.section	.nv.constant0._ZN7cutlass13device_kernelIN5flash19enable_sm80_to_sm89INS1_16FlashAttnBwdSm80INS1_25CollectiveMainloopBwdSm80ILi2ELi2EN4cute5tupleIJNS5_1CILi64EEENS7_ILi128EEENS7_ILi96EEEEEENS_10bfloat16_tEfNS_4arch4Sm80ELb1ELb0ELb1ELb1ELb1ELb0ELb0ELb0ELi2ELi2ELi4ELi2ELb0EEENS1_24CollectiveEpilogueBwdGQAISB_fSE_Li256ELb1ELb1EEENS1_25SingleTileBwdLPTSchedulerILb1ELi128ELb1EEEEEEEEEvNT_6ParamsE,"a",@progbits
	.sectionflags	@""
	.align	4
.nv.constant0._ZN7cutlass13device_kernelIN5flash19enable_sm80_to_sm89INS1_16FlashAttnBwdSm80INS1_25CollectiveMainloopBwdSm80ILi2ELi2EN4cute5tupleIJNS5_1CILi64EEENS7_ILi128EEENS7_ILi96EEEEEENS_10bfloat16_tEfNS_4arch4Sm80ELb1ELb0ELb1ELb1ELb1ELb0ELb0ELb0ELi2ELi2ELi4ELi2ELb0EEENS1_24CollectiveEpilogueBwdGQAISB_fSE_Li256ELb1ELb1EEENS1_25SingleTileBwdLPTSchedulerILb1ELi128ELb1EEEEEEEEEvNT_6ParamsE:
	.zero		1008


//--------------------- .nv.constant0._ZN7cutlass13device_kernelIN5flash22FlashAttnBwdPreprocessIN4cute5tupleIJNS3_1CILi64EEENS5_ILi96EEEEEENS_10bfloat16_tEfNS_4arch4Sm80ELb1ELb1EEEEEvNT_6ParamsE --------------------------
	.section	.nv.constant0._ZN7cutlass13device_kernelIN5flash22FlashAttnBwdPreprocessIN4cute5tupleIJNS3_1CILi64EEENS5_ILi96EEEEEENS_10bfloat16_tEfNS_4arch4Sm80ELb1ELb1EEEEEvNT_6ParamsE,"a",@progbits
	.sectionflags	@""
	.align	4
.nv.constant0._ZN7cutlass13device_kernelIN5flash22FlashAttnBwdPreprocessIN4cute5tupleIJNS3_1CILi64EEENS5_ILi96EEEEEENS_10bfloat16_tEfNS_4arch4Sm80ELb1ELb1EEEEEvNT_6ParamsE:
	.zero		592


//--------------------- .text._ZN7cutlass13device_kernelIN5flash19enable_sm80_to_sm89INS1_16FlashAttnBwdSm80INS1_25CollectiveMainloopBwdSm80ILi2ELi1EN4cute5tupleIJNS5_1CILi64EEENS7_ILi128EEENS7_ILi96EEEEEENS_10bfloat16_tEfNS_4arch4Sm80ELb0ELb0ELb1ELb0ELb0ELb0ELb0ELb0ELi2ELi2ELi4ELi2ELb1EEENS1_21CollectiveEpilogueBwdISB_SC_SE_Li256ELb0ELb0ELi2EEENS1_19SingleTileSchedulerILb0ELb0ELb0ELi128EEEEEEEEEvNT_6ParamsE --------------------------
	.section	.text._ZN7cutlass13device_kernelIN5flash19enable_sm80_to_sm89INS1_16FlashAttnBwdSm80INS1_25CollectiveMainloopBwdSm80ILi2ELi1EN4cute5tupleIJNS5_1CILi64EEENS7_ILi128EEENS7_ILi96EEEEEENS_10bfloat16_tEfNS_4arch4Sm80ELb0ELb0ELb1ELb0ELb0ELb0ELb0ELb0ELi2ELi2ELi4ELi2ELb1EEENS1_21CollectiveEpilogueBwdISB_SC_SE_Li256ELb0ELb0ELi2EEENS1_19SingleTileSchedulerILb0ELb0ELb0ELi128EEEEEEEEEvNT_6ParamsE,"ax",@progbits
	.sectioninfo	@"SHI_REGISTERS=255"
	.align	128
.text._ZN7cutlass13device_kernelIN5flash19enable_sm80_to_sm89INS1_16FlashAttnBwdSm80INS1_25CollectiveMainloopBwdSm80ILi2ELi1EN4cute5tupleIJNS5_1CILi64EEENS7_ILi128EEENS7_ILi96EEEEEENS_10bfloat16_tEfNS_4arch4Sm80ELb0ELb0ELb1ELb0ELb0ELb0ELb0ELb0ELi2ELi2ELi4ELi2ELb1EEENS1_21CollectiveEpilogueBwdISB_SC_SE_Li256ELb0ELb0ELi2EEENS1_19SingleTileSchedulerILb0ELb0ELb0ELi128EEEEEEEEEvNT_6ParamsE:
        .type           _ZN7cutlass13device_kernelIN5flash19enable_sm80_to_sm89INS1_16FlashAttnBwdSm80INS1_25CollectiveMainloopBwdSm80ILi2ELi1EN4cute5tupleIJNS5_1CILi64EEENS7_ILi128EEENS7_ILi96EEEEEENS_10bfloat16_tEfNS_4arch4Sm80ELb0ELb0ELb1ELb0ELb0ELb0ELb0ELb0ELi2ELi2ELi4ELi2ELb1EEENS1_21CollectiveEpilogueBwdISB_SC_SE_Li256ELb0ELb0ELi2EEENS1_19SingleTileSchedulerILb0ELb0ELb0ELi128EEEEEEEEEvNT_6ParamsE,@function
        .size           _ZN7cutlass13device_kernelIN5flash19enable_sm80_to_sm89INS1_16FlashAttnBwdSm80INS1_25CollectiveMainloopBwdSm80ILi2ELi1EN4cute5tupleIJNS5_1CILi64EEENS7_ILi128EEENS7_ILi96EEEEEENS_10bfloat16_tEfNS_4arch4Sm80ELb0ELb0ELb1ELb0ELb0ELb0ELb0ELb0ELi2ELi2ELi4ELi2ELb1EEENS1_21CollectiveEpilogueBwdISB_SC_SE_Li256ELb0ELb0ELi2EEENS1_19SingleTileSchedulerILb0ELb0ELb0ELi128EEEEEEEEEvNT_6ParamsE,(.L_x_1381 - _ZN7cutlass13device_kernelIN5flash19enable_sm80_to_sm89INS1_16FlashAttnBwdSm80INS1_25CollectiveMainloopBwdSm80ILi2ELi1EN4cute5tupleIJNS5_1CILi64EEENS7_ILi128EEENS7_ILi96EEEEEENS_10bfloat16_tEfNS_4arch4Sm80ELb0ELb0ELb1ELb0ELb0ELb0ELb0ELb0ELi2ELi2ELi4ELi2ELb1EEENS1_21CollectiveEpilogueBwdISB_SC_SE_Li256ELb0ELb0ELi2EEENS1_19SingleTileSchedulerILb0ELb0ELb0ELi128EEEEEEEEEvNT_6ParamsE)
        .other          _ZN7cutlass13device_kernelIN5flash19enable_sm80_to_sm89INS1_16FlashAttnBwdSm80INS1_25CollectiveMainloopBwdSm80ILi2ELi1EN4cute5tupleIJNS5_1CILi64EEENS7_ILi128EEENS7_ILi96EEEEEENS_10bfloat16_tEfNS_4arch4Sm80ELb0ELb0ELb1ELb0ELb0ELb0ELb0ELb0ELi2ELi2ELi4ELi2ELb1EEENS1_21CollectiveEpilogueBwdISB_SC_SE_Li256ELb0ELb0ELi2EEENS1_19SingleTileSchedulerILb0ELb0ELb0ELi128EEEEEEEEEvNT_6ParamsE,@"STO_CUDA_ENTRY STV_DEFAULT"
_ZN7cutlass13device_kernelIN5flash19enable_sm80_to_sm89INS1_16FlashAttnBwdSm80INS1_25CollectiveMainloopBwdSm80ILi2ELi1EN4cute5tupleIJNS5_1CILi64EEENS7_ILi128EEENS7_ILi96EEEEEENS_10bfloat16_tEfNS_4arch4Sm80ELb0ELb0ELb1ELb0ELb0ELb0ELb0ELb0ELi2ELi2ELi4ELi2ELb1EEENS1_21CollectiveEpilogueBwdISB_SC_SE_Li256ELb0ELb0ELi2EEENS1_19SingleTileSchedulerILb0ELb0ELb0ELi128EEEEEEEEEvNT_6ParamsE:
[----:B------:R-:W-:-:S03]  /*0000*/  MOV R1, c[0x0][0x28] ;  /* 0x00000a0000017a02 */ /* 0x000fc60000000f00 */
[----:B------:R-:W1:Y:S01]  /*0010*/  S2UR UR17, SR_CTAID.Z ;  /* 0x00000000001179c3 */ /* 0x000e620000002700 */
[----:B------:R-:W-:Y:S02]  /*0020*/  IADD3 R1, R1, -0x68, RZ ;  /* 0xffffff9801017810 */ /* 0x000fe40007ffe0ff */
[----:B-1----:R-:W-:-:S13]  /*0030*/  ISETP.LE.AND P0, PT, RZ, UR17, PT ;  /* 0x00000011ff007c0c */ /* 0x002fda000bf03270 */
[----:B------:R-:W-:Y:S05]  /*0040*/  @!P0 EXIT ;  /* 0x000000000000894d */ /* 0x000fea0003800000 */
[----:B------:R-:W1:Y:S01]  /*0050*/  S2R R4, SR_TID.X ;  /* 0x0000000000047919 */ /* 0x000e620000002100 */
[----:B------:R-:W-:Y:S01]  /*0060*/  IMAD.MOV.U32 R0, RZ, RZ, c[0x0][0x248] ;  /* 0x00009200ff007624 */ /* 0x000fe200078e00ff */
[----:B------:R-:W-:Y:S01]  /*0070*/  USHF.R.S32.HI UR6, URZ, 0x1f, UR17 ;  /* 0x0000001f3f067899 */ /* 0x000fe20008011411 */
[----:B------:R-:W-:Y:S01]  /*0080*/  IMAD.MOV.U32 R135, RZ, RZ, R5 ;  /* 0x000000ffff877224 */ /* 0x000fe200078e0005 */
[----:B------:R-:W2:Y:S01]  /*0090*/  S2R R34, SR_CTAID.Y ;  /* 0x0000000000227919 */ /* 0x000ea20000002600 */
[----:B------:R-:W-:Y:S01]  /*00a0*/  ULDC.64 UR4, c[0x0][0x278] ;  /* 0x00009e0000047ab9 */ /* 0x000fe20000000a00 */
[----:B------:R-:W-:Y:S01]  /*00b0*/  ISETP.NE.AND P0, PT, R0, 0x1, PT ;  /* 0x000000010000780c */ /* 0x000fe20003f05270 */
[----:B------:R-:W-:Y:S01]  /*00c0*/  UIMAD UR14, UR6, UR4, URZ ;  /* 0x00000004060e72a4 */ /* 0x000fe2000f8e023f */
[----:B------:R-:W3:Y:S01]  /*00d0*/  S2R R28, SR_CTAID.X ;  /* 0x00000000001c7919 */ /* 0x000ee20000002500 */
[----:B------:R-:W-:Y:S01]  /*00e0*/  UIMAD.WIDE.U32 UR20, UR17, UR4, URZ ;  /* 0x00000004111472a5 */ /* 0x000fe2000f8e003f */
[----:B------:R-:W-:Y:S01]  /*00f0*/  IMAD.MOV.U32 R33, RZ, RZ, -0x80 ;  /* 0xffffff80ff217424 */ /* 0x000fe200078e00ff */
[----:B------:R-:W-:Y:S01]  /*0100*/  UIMAD UR14, UR17, UR5, UR14 ;  /* 0x00000005110e72a4 */ /* 0x000fe2000f8e020e */
[----:B------:R-:W-:Y:S01]  /*0110*/  IMAD.MOV.U32 R223, RZ, RZ, 0x20 ;  /* 0x00000020ffdf7424 */ /* 0x000fe200078e00ff */
[----:B------:R-:W-:Y:S01]  /*0120*/  ULDC.64 UR24, c[0x0][0x118] ;  /* 0x0000460000187ab9 */ /* 0x000fe20000000a00 */
[----:B------:R-:W-:Y:S01]  /*0130*/  IMAD.MOV.U32 R225, RZ, RZ, 0x10 ;  /* 0x00000010ffe17424 */ /* 0x000fe200078e00ff */
[----:B------:R-:W-:Y:S01]  /*0140*/  ULDC.64 UR4, c[0x0][0x290] ;  /* 0x0000a40000047ab9 */ /* 0x000fe20000000a00 */
[----:B------:R-:W-:Y:S01]  /*0150*/  CS2R R126, SRZ ;  /* 0x00000000007e7805 */ /* 0x000fe2000001ff00 */
[----:B------:R-:W-:Y:S01]  /*0160*/  UIMAD UR7, UR6, UR4, URZ ;  /* 0x00000004060772a4 */ /* 0x000fe2000f8e023f */
[----:B------:R-:W-:Y:S01]  /*0170*/  CS2R R124, SRZ ;  /* 0x00000000007c7805 */ /* 0x000fe2000001ff00 */
[----:B------:R-:W-:Y:S01]  /*0180*/  UIADD3 UR14, UR21, UR14, URZ ;  /* 0x0000000e150e7290 */ /* 0x000fe2000fffe03f */
[----:B------:R-:W-:Y:S01]  /*0190*/  CS2R R130, SRZ ;  /* 0x0000000000827805 */ /* 0x000fe2000001ff00 */
[----:B------:R-:W-:Y:S01]  /*01a0*/  UIMAD.WIDE.U32 UR8, UR17, UR4, URZ ;  /* 0x00000004110872a5 */ /* 0x000fe2000f8e003f */
[----:B------:R-:W-:Y:S01]  /*01b0*/  CS2R R128, SRZ ;  /* 0x0000000000807805 */ /* 0x000fe2000001ff00 */
[----:B------:R-:W-:Y:S01]  /*01c0*/  UIMAD UR5, UR17, UR5, UR7 ;  /* 0x00000005110572a4 */ /* 0x000fe2000f8e0207 */
[--C-:B-1----:R-:W-:Y:S01]  /*01d0*/  IMAD.MOV.U32 R134, RZ, RZ, R4.reuse ;  /* 0x000000ffff867224 */ /* 0x102fe200078e0004 */
[----:B------:R1:W-:Y:S01]  /*01e0*/  STL [R1+0x20], R4 ;  /* 0x0000200401007387 */ /* 0x0003e20000100800 */
[----:B------:R-:W-:Y:S01]  /*01f0*/  IMAD.MOV.U32 R134, RZ, RZ, R4 ;  /* 0x000000ffff867224 */ /* 0x000fe200078e0004 */
[----:B------:R-:W-:Y:S01]  /*0200*/  UIADD3 UR15, UR9, UR5, URZ ;  /* 0x00000005090f7290 */ /* 0x000fe2000fffe03f */
[----:B--2---:R-:W-:Y:S01]  /*0210*/  @P0 IMAD.HI.U32 R2, R34, c[0x0][0x24c], RZ ;  /* 0x0000930022020a27 */ /* 0x004fe200078e00ff */
[----:B------:R-:W-:Y:S01]  /*0220*/  SHF.R.S32.HI R35, RZ, 0x1f, R34 ;  /* 0x0000001fff237819 */ /* 0x000fe20000011422 */
[----:B------:R-:W-:Y:S01]  /*0230*/  ULDC.64 UR4, c[0x0][0x1e8] ;  /* 0x00007a0000047ab9 */ /* 0x000fe20000000a00 */
[----:B------:R-:W-:Y:S01]  /*0240*/  SHF.R.S32.HI R32, RZ, 0x1f, R134 ;  /* 0x0000001fff207819 */ /* 0x000fe20000011486 */
[----:B------:R-:W-:Y:S01]  /*0250*/  IMAD.MOV.U32 R0, RZ, RZ, R34 ;  /* 0x000000ffff007224 */ /* 0x000fe200078e0022 */
[----:B------:R-:W-:Y:S01]  /*0260*/  @P0 SHF.R.U32.HI R0, RZ, c[0x0][0x250], R2 ;  /* 0x00009400ff000a19 */ /* 0x000fe20000011602 */
[----:B------:R-:W-:Y:S01]  /*0270*/  IMAD.SHL.U32 R6, R134, 0x4, RZ ;  /* 0x0000000486067824 */ /* 0x000fe200078e00ff */
[-C--:B------:R-:W-:Y:S01]  /*0280*/  LEA.HI R26, R32, R134.reuse, RZ, 0x2 ;  /* 0x00000086201a7211 */ /* 0x080fe200078f10ff */
[C---:B------:R-:W-:Y:S01]  /*0290*/  IMAD R9, R35.reuse, c[0x0][0x270], RZ ;  /* 0x00009c0023097a24 */ /* 0x040fe200078e02ff */
[----:B------:R-:W-:Y:S01]  /*02a0*/  SHF.R.S32.HI R8, RZ, 0x1f, R0 ;  /* 0x0000001fff087819 */ /* 0x000fe20000011400 */
[----:B------:R-:W-:Y:S01]  /*02b0*/  IMAD R10, R35, c[0x0][0x288], RZ ;  /* 0x0000a200230a7a24 */ /* 0x000fe200078e02ff */
[----:B------:R-:W-:Y:S01]  /*02c0*/  LOP3.LUT R2, R26, 0xfffffffc, RZ, 0xc0, !PT ;  /* 0xfffffffc1a027812 */ /* 0x000fe200078ec0ff */
[C---:B------:R-:W-:Y:S01]  /*02d0*/  IMAD R9, R34.reuse, c[0x0][0x274], R9 ;  /* 0x00009d0022097a24 */ /* 0x040fe200078e0209 */
[----:B------:R-:W-:Y:S01]  /*02e0*/  SHF.R.S32.HI R7, RZ, 0x1f, R6 ;  /* 0x0000001fff077819 */ /* 0x000fe20000011406 */
[----:B------:R-:W-:Y:S01]  /*02f0*/  IMAD R10, R34, c[0x0][0x28c], R10 ;  /* 0x0000a300220a7a24 */ /* 0x000fe200078e020a */
[-C--:B------:R-:W-:Y:S01]  /*0300*/  LEA.HI R27, R32, R134.reuse, RZ, 0x3 ;  /* 0x00000086201b7211 */ /* 0x080fe200078f18ff */
[----:B------:R-:W-:Y:S01]  /*0310*/  IMAD.IADD R19, R134, 0x1, -R2 ;  /* 0x0000000186137824 */ /* 0x000fe200078e0a02 */
[-C--:B------:R-:W-:Y:S01]  /*0320*/  LEA.HI R14, R32, R134.reuse, RZ, 0x4 ;  /* 0x00000086200e7211 */ /* 0x080fe200078f20ff */
[----:B------:R-:W-:Y:S01]  /*0330*/  IMAD R2, R8, c[0x0][0x1e0], RZ ;  /* 0x0000780008027a24 */ /* 0x000fe200078e02ff */
[----:B------:R2:W-:Y:S01]  /*0340*/  STL.64 [R1+0x10], R6 ;  /* 0x0000100601007387 */ /* 0x0005e20000100a00 */
[----:B------:R-:W-:Y:S01]  /*0350*/  IMAD.SHL.U32 R40, R19, 0x8, RZ ;  /* 0x0000000813287824 */ /* 0x000fe200078e00ff */
[----:B------:R-:W-:Y:S01]  /*0360*/  UIMAD UR4, UR6, UR4, URZ ;  /* 0x00000004060472a4 */ /* 0x000fe2000f8e023f */
[----:B-1----:R-:W-:Y:S01]  /*0370*/  IMAD.WIDE.U32 R4, R34, c[0x0][0x270], R6 ;  /* 0x00009c0022047a25 */ /* 0x002fe200078e0006 */
[----:B------:R-:W-:Y:S01]  /*0380*/  LEA.HI R25, R32, R134, RZ, 0x5 ;  /* 0x0000008620197211 */ /* 0x000fe200078f28ff */
[----:B------:R-:W-:Y:S01]  /*0390*/  ULDC UR7, c[0x0][0x168] ;  /* 0x00005a0000077ab9 */ /* 0x000fe20000000800 */
[----:B------:R-:W-:Y:S01]  /*03a0*/  SHF.R.S32.HI R41, RZ, 0x1f, R40 ;  /* 0x0000001fff297819 */ /* 0x000fe20000011428 */
[----:B------:R-:W-:Y:S01]  /*03b0*/  UIMAD UR4, UR17, UR5, UR4 ;  /* 0x00000005110472a4 */ /* 0x000fe2000f8e0204 */
[----:B------:R-:W-:Y:S01]  /*03c0*/  IADD3 R15, P1, R4, UR20, RZ ;  /* 0x00000014040f7c10 */ /* 0x000fe2000ff3e0ff */
[C---:B------:R-:W-:Y:S01]  /*03d0*/  IMAD R4, R0.reuse, c[0x0][0x1e4], R2 ;  /* 0x0000790000047a24 */ /* 0x040fe200078e0202 */
[----:B------:R-:W-:Y:S01]  /*03e0*/  SHF.R.S32.HI R38, RZ, 0x2, R26 ;  /* 0x00000002ff267819 */ /* 0x000fe2000001141a */
[----:B------:R-:W-:Y:S01]  /*03f0*/  IMAD.WIDE.U32 R2, R0, c[0x0][0x1e0], R40 ;  /* 0x0000780000027a25 */ /* 0x000fe200078e0028 */
[----:B------:R-:W-:Y:S01]  /*0400*/  IADD3.X R18, R5, UR14, R9, P1, !PT ;  /* 0x0000000e05127c10 */ /* 0x000fe20008ffe409 */
[----:B------:R-:W-:Y:S01]  /*0410*/  STL.64 [R1+0x18], R40 ;  /* 0x0000182801007387 */ /* 0x000fe20000100a00 */
[----:B------:R-:W-:Y:S01]  /*0420*/  SHF.R.S32.HI R9, RZ, 0x4, R14 ;  /* 0x00000004ff097819 */ /* 0x000fe2000001140e */
[----:B------:R-:W-:Y:S01]  /*0430*/  IMAD.IADD R5, R3, 0x1, R4 ;  /* 0x0000000103057824 */ /* 0x000fe200078e0204 */
[----:B------:R-:W-:Y:S01]  /*0440*/  SHF.R.S32.HI R39, RZ, 0x1f, R38 ;  /* 0x0000001fff277819 */ /* 0x000fe20000011426 */
[----:B------:R-:W-:Y:S01]  /*0450*/  IMAD.MOV.U32 R4, RZ, RZ, R2 ;  /* 0x000000ffff047224 */ /* 0x000fe200078e0002 */
[C---:B------:R-:W-:Y:S01]  /*0460*/  LEA R22, P2, R15.reuse, c[0x0][0x258], 0x2 ;  /* 0x000096000f167a11 */ /* 0x040fe200078410ff */
[----:B------:R-:W-:Y:S01]  /*0470*/  IMAD R2, R8, c[0x0][0x1b0], RZ ;  /* 0x00006c0008027a24 */ /* 0x000fe200078e02ff */
[----:B------:R-:W-:Y:S01]  /*0480*/  LEA.HI R8, R14, R9, RZ, 0x1 ;  /* 0x000000090e087211 */ /* 0x000fe200078f08ff */
[----:B---3--:R-:W-:Y:S01]  /*0490*/  IMAD R33, R28, R33, c[0x0][0x198] ;  /* 0x000066001c217624 */ /* 0x008fe200078e0221 */
[----:B------:R-:W-:Y:S01]  /*04a0*/  IADD3 R37, R40, 0x20, RZ ;  /* 0x0000002028257810 */ /* 0x000fe20007ffe0ff */
[----:B------:R-:W-:Y:S01]  /*04b0*/  IMAD.WIDE.U32 R48, R38, c[0x0][0x178], R40 ;  /* 0x00005e0026307a25 */ /* 0x000fe200078e0028 */
[----:B------:R-:W-:Y:S01]  /*04c0*/  LOP3.LUT R8, R8, 0xfffffffe, RZ, 0xc0, !PT ;  /* 0xfffffffe08087812 */ /* 0x000fe200078ec0ff */
[----:B------:R-:W-:Y:S01]  /*04d0*/  STL.64 [R1], R38 ;  /* 0x0000002601007387 */ /* 0x000fe20000100a00 */
[----:B------:R-:W-:Y:S01]  /*04e0*/  IADD3 R36, R40, 0x40, RZ ;  /* 0x0000004028247810 */ /* 0x000fe20007ffe0ff */
[----:B--2---:R-:W-:Y:S01]  /*04f0*/  IMAD.WIDE.U32 R6, R34, c[0x0][0x288], R6 ;  /* 0x0000a20022067a25 */ /* 0x004fe200078e0006 */
[----:B------:R-:W-:Y:S01]  /*0500*/  LEA.HI.X R23, R15, c[0x0][0x25c], R18, 0x2, P2 ;  /* 0x000097000f177a11 */ /* 0x000fe200010f1412 */
[----:B------:R-:W-:Y:S01]  /*0510*/  STL [R1+0x28], R37 ;  /* 0x0000282501007387 */ /* 0x000fe20000100800 */
[----:B------:R-:W-:Y:S01]  /*0520*/  ISETP.GE.AND P3, PT, R40, c[0x0][0x1cc], PT ;  /* 0x0000730028007a0c */ /* 0x000fe20003f66270 */
[----:B------:R-:W-:Y:S01]  /*0530*/  IMAD.IADD R21, R9, 0x1, -R8 ;  /* 0x0000000109157824 */ /* 0x000fe200078e0a08 */
[----:B------:R-:W-:Y:S01]  /*0540*/  IADD3 R16, P0, R6, UR8, RZ ;  /* 0x0000000806107c10 */ /* 0x000fe2000ff1e0ff */
[----:B------:R-:W-:Y:S01]  /*0550*/  IMAD.SHL.U32 R6, R27, 0x8, RZ ;  /* 0x000000081b067824 */ /* 0x000fe200078e00ff */
[----:B------:R-:W-:Y:S01]  /*0560*/  ISETP.GE.AND P2, PT, R37, c[0x0][0x1cc], PT ;  /* 0x0000730025007a0c */ /* 0x000fe20003f46270 */
[----:B------:R-:W-:Y:S01]  /*0570*/  IMAD.WIDE.U32 R44, R38, c[0x0][0x208], R40 ;  /* 0x00008200262c7a25 */ /* 0x000fe200078e0028 */
[----:B------:R-:W-:Y:S01]  /*0580*/  IADD3.X R20, R7, UR15, R10, P0, !PT ;  /* 0x0000000f07147c10 */ /* 0x000fe200087fe40a */
[----:B------:R-:W-:Y:S01]  /*0590*/  STL [R1+0x2c], R36 ;  /* 0x00002c2401007387 */ /* 0x000fe20000100800 */
[----:B------:R-:W-:Y:S01]  /*05a0*/  LOP3.LUT R6, R6, 0xc0, RZ, 0xc0, !PT ;  /* 0x000000c006067812 */ /* 0x000fe200078ec0ff */
[C---:B------:R-:W-:Y:S01]  /*05b0*/  IMAD R7, R0.reuse, c[0x0][0x1b4], R2 ;  /* 0x00006d0000077a24 */ /* 0x040fe200078e0202 */
[----:B------:R-:W-:Y:S01]  /*05c0*/  UISETP.GE.AND UP0, UPT, UR7, 0x1, UPT ;  /* 0x000000010700788c */ /* 0x000fe2000bf06270 */
[----:B------:R-:W-:Y:S01]  /*05d0*/  IMAD.WIDE.U32 R2, R0, c[0x0][0x1b0], R40 ;  /* 0x00006c0000027a25 */ /* 0x000fe200078e0028 */
[----:B------:R-:W-:Y:S01]  /*05e0*/  SHF.R.U32.HI R0, RZ, 0x3, R6 ;  /* 0x00000003ff007819 */ /* 0x000fe20000011606 */
[----:B------:R-:W-:Y:S01]  /*05f0*/  CS2R R122, SRZ ;  /* 0x00000000007a7805 */ /* 0x000fe2000001ff00 */
[----:B------:R-:W-:Y:S01]  /*0600*/  LOP3.LUT R6, R6, 0x18, R40, 0xf8, !PT ;  /* 0x0000001806067812 */ /* 0x000fe200078ef828 */
[----:B------:R-:W-:Y:S01]  /*0610*/  IMAD.U32 R10, RZ, RZ, UR17 ;  /* 0x00000011ff0a7e24 */ /* 0x000fe2000f8e00ff */
[----:B------:R-:W-:Y:S01]  /*0620*/  CS2R R120, SRZ ;  /* 0x0000000000787805 */ /* 0x000fe2000001ff00 */
[----:B------:R-:W-:Y:S01]  /*0630*/  IMAD.IADD R3, R3, 0x1, R7 ;  /* 0x0000000103037824 */ /* 0x000fe200078e0207 */
[----:B------:R-:W-:Y:S01]  /*0640*/  LOP3.LUT R17, R6, R0, RZ, 0x3c, !PT ;  /* 0x0000000006117212 */ /* 0x000fe200078e3cff */
[----:B------:R-:W-:Y:S01]  /*0650*/  IMAD.U32 R7, RZ, RZ, UR17 ;  /* 0x00000011ff077e24 */ /* 0x000fe2000f8e00ff */
[----:B------:R-:W-:Y:S01]  /*0660*/  SHF.R.S32.HI R0, RZ, 0x5, R25 ;  /* 0x00000005ff007819 */ /* 0x000fe20000011419 */
[----:B------:R-:W-:Y:S01]  /*0670*/  IMAD.WIDE.U32 R4, R10, c[0x0][0x1e8], R4 ;  /* 0x00007a000a047a25 */ /* 0x000fe200078e0004 */
[----:B------:R-:W-:Y:S01]  /*0680*/  SHF.R.S32.HI R6, RZ, 0x1f, R25 ;  /* 0x0000001fff067819 */ /* 0x000fe20000011419 */
[----:B------:R-:W-:Y:S01]  /*0690*/  CS2R R118, SRZ ;  /* 0x0000000000767805 */ /* 0x000fe2000001ff00 */
[----:B------:R-:W-:Y:S01]  /*06a0*/  CS2R R116, SRZ ;  /* 0x0000000000747805 */ /* 0x000fe2000001ff00 */
[----:B------:R-:W-:Y:S01]  /*06b0*/  IMAD.WIDE.U32 R8, R7, c[0x0][0x1b8], R2 ;  /* 0x00006e0007087a25 */ /* 0x000fe200078e0002 */
[----:B------:R-:W-:Y:S01]  /*06c0*/  IADD3 R3, R5, UR4, RZ ;  /* 0x0000000405037c10 */ /* 0x000fe2000fffe0ff */
[----:B------:R-:W-:Y:S01]  /*06d0*/  ULDC.64 UR4, c[0x0][0x1b8] ;  /* 0x00006e0000047ab9 */ /* 0x000fe20000000a00 */
[----:B------:R-:W-:Y:S01]  /*06e0*/  LEA.HI R5, R26, R38, RZ, 0x1 ;  /* 0x000000261a057211 */ /* 0x000fe200078f08ff */
[----:B------:R-:W-:Y:S01]  /*06f0*/  IMAD.MOV.U32 R2, RZ, RZ, R4 ;  /* 0x000000ffff027224 */ /* 0x000fe200078e0004 */
[----:B------:R-:W-:Y:S01]  /*0700*/  UIMAD UR4, UR6, UR4, URZ ;  /* 0x00000004060472a4 */ /* 0x000fe2000f8e023f */
[-C--:B------:R-:W-:Y:S01]  /*0710*/  LEA.HI R4, R25, R0.reuse, RZ, 0x1 ;  /* 0x0000000019047211 */ /* 0x080fe200078f08ff */
[----:B------:R-:W-:Y:S01]  /*0720*/  IMAD.WIDE R10, R28, 0x80, R38 ;  /* 0x000000801c0a7825 */ /* 0x000fe200078e0226 */
[----:B------:R-:W-:Y:S01]  /*0730*/  LEA.HI R6, R6, R0, RZ, 0x2 ;  /* 0x0000000006067211 */ /* 0x000fe200078f10ff */
[----:B------:R-:W-:Y:S01]  /*0740*/  UIMAD UR4, UR17, UR5, UR4 ;  /* 0x00000005110472a4 */ /* 0x000fe2000f8e0204 */
[----:B------:R-:W-:Y:S01]  /*0750*/  LOP3.LUT R7, R5, 0x7fffffe, RZ, 0xc0, !PT ;  /* 0x07fffffe05077812 */ /* 0x000fe200078ec0ff */
[----:B------:R-:W-:Y:S01]  /*0760*/  IMAD R13, R11, c[0x0][0x1d8], RZ ;  /* 0x000076000b0d7a24 */ /* 0x000fe200078e02ff */
[----:B------:R-:W-:Y:S01]  /*0770*/  LOP3.LUT R4, R4, 0xfffffffe, RZ, 0xc0, !PT ;  /* 0xfffffffe04047812 */ /* 0x000fe200078ec0ff */
[----:B------:R-:W-:Y:S01]  /*0780*/  IMAD.MOV.U32 R46, RZ, RZ, R48 ;  /* 0x000000ffff2e7224 */ /* 0x000fe200078e0030 */
[----:B------:R-:W-:Y:S01]  /*0790*/  LOP3.LUT R5, R6, 0xfffffffc, RZ, 0xc0, !PT ;  /* 0xfffffffc06057812 */ /* 0x000fe200078ec0ff */
[----:B------:R-:W-:Y:S01]  /*07a0*/  IMAD.IADD R12, R38, 0x1, -R7 ;  /* 0x00000001260c7824 */ /* 0x000fe200078e0a07 */
[----:B------:R-:W-:Y:S01]  /*07b0*/  CS2R R110, SRZ ;  /* 0x00000000006e7805 */ /* 0x000fe2000001ff00 */
[----:B------:R-:W-:Y:S01]  /*07c0*/  IMAD.IADD R24, R0, 0x1, -R4 ;  /* 0x0000000100187824 */ /* 0x000fe200078e0a04 */
[----:B------:R-:W-:Y:S01]  /*07d0*/  CS2R R108, SRZ ;  /* 0x00000000006c7805 */ /* 0x000fe2000001ff00 */
[C---:B------:R-:W-:Y:S01]  /*07e0*/  IMAD.WIDE.U32 R6, R10.reuse, c[0x0][0x1d8], R2 ;  /* 0x000076000a067a25 */ /* 0x040fe200078e0002 */
[----:B------:R-:W-:Y:S01]  /*07f0*/  IADD3 R3, R9, UR4, RZ ;  /* 0x0000000409037c10 */ /* 0x000fe2000fffe0ff */
[----:B------:R-:W-:Y:S01]  /*0800*/  ULDC.64 UR4, c[0x0][0x188] ;  /* 0x0000620000047ab9 */ /* 0x000fe20000000a00 */
[----:B------:R-:W-:Y:S01]  /*0810*/  CS2R R114, SRZ ;  /* 0x0000000000727805 */ /* 0x000fe2000001ff00 */
[----:B------:R-:W-:Y:S01]  /*0820*/  IMAD R4, R10, c[0x0][0x1dc], R13 ;  /* 0x000077000a047a24 */ /* 0x000fe200078e020d */
[----:B------:R-:W-:Y:S01]  /*0830*/  UIMAD UR12, UR6, UR4, URZ ;  /* 0x00000004060c72a4 */ /* 0x000fe2000f8e023f */
[C---:B------:R-:W-:Y:S01]  /*0840*/  IMAD.IADD R31, R0.reuse, 0x1, -R5 ;  /* 0x00000001001f7824 */ /* 0x040fe200078e0a05 */
[----:B------:R-:W-:Y:S01]  /*0850*/  UIMAD.WIDE.U32 UR22, UR17, UR4, URZ ;  /* 0x00000004111672a5 */ /* 0x000fe2000f8e003f */
[----:B------:R-:W-:Y:S01]  /*0860*/  IMAD R12, R0, 0x8, R12 ;  /* 0x00000008000c7824 */ /* 0x000fe200078e020c */
[----:B------:R-:W-:Y:S01]  /*0870*/  UIMAD UR12, UR17, UR5, UR12 ;  /* 0x00000005110c72a4 */ /* 0x000fe2000f8e020c */
[----:B------:R-:W-:Y:S01]  /*0880*/  IMAD R0, R11, c[0x0][0x1a8], RZ ;  /* 0x00006a000b007a24 */ /* 0x000fe200078e02ff */
[----:B------:R-:W-:Y:S01]  /*0890*/  CS2R R112, SRZ ;  /* 0x0000000000707805 */ /* 0x000fe2000001ff00 */
[----:B------:R-:W-:Y:S01]  /*08a0*/  IMAD.MOV.U32 R2, RZ, RZ, R8 ;  /* 0x000000ffff027224 */ /* 0x000fe200078e0008 */
[----:B------:R-:W-:Y:S01]  /*08b0*/  ULDC.64 UR4, c[0x0][0x218] ;  /* 0x0000860000047ab9 */ /* 0x000fe20000000a00 */
[----:B------:R-:W-:Y:S01]  /*08c0*/  IMAD.IADD R5, R7, 0x1, R4 ;  /* 0x0000000107057824 */ /* 0x000fe200078e0204 */
[----:B------:R-:W-:Y:S01]  /*08d0*/  LEA R4, P0, R6, c[0x0][0x1c0], 0x1 ;  /* 0x0000700006047a11 */ /* 0x000fe200078008ff */
[C---:B------:R-:W-:Y:S01]  /*08e0*/  IMAD R0, R10.reuse, c[0x0][0x1ac], R0 ;  /* 0x00006b000a007a24 */ /* 0x040fe200078e0200 */
[----:B------:R-:W-:Y:S01]  /*08f0*/  UIMAD.WIDE.U32 UR8, UR17, UR4, URZ ;  /* 0x00000004110872a5 */ /* 0x000fe2000f8e003f */
[----:B------:R-:W-:Y:S01]  /*0900*/  IMAD.WIDE.U32 R8, R10, c[0x0][0x1a8], R2 ;  /* 0x00006a000a087a25 */ /* 0x000fe200078e0002 */
[----:B------:R-:W-:Y:S01]  /*0910*/  LEA.HI.X R5, R6, c[0x0][0x1c4], R5, 0x1, P0 ;  /* 0x0000710006057a11 */ /* 0x000fe200000f0c05 */
[----:B------:R-:W-:Y:S01]  /*0920*/  UIADD3 UR12, UR23, UR12, URZ ;  /* 0x0000000c170c7290 */ /* 0x000fe2000fffe03f */
[----:B------:R-:W-:Y:S01]  /*0930*/  CS2R R106, SRZ ;  /* 0x00000000006a7805 */ /* 0x000fe2000001ff00 */
[----:B------:R-:W-:Y:S01]  /*0940*/  IMAD.MOV.U32 R7, RZ, RZ, c[0x0][0x1d8] ;  /* 0x00007600ff077624 */ /* 0x000fe200078e00ff */
[C---:B------:R-:W-:Y:S01]  /*0950*/  LEA R2, P0, R8.reuse, c[0x0][0x190], 0x1 ;  /* 0x0000640008027a11 */ /* 0x040fe200078008ff */
[----:B------:R-:W-:Y:S01]  /*0960*/  IMAD.IADD R0, R9, 0x1, R0 ;  /* 0x0000000109007824 */ /* 0x000fe200078e0200 */
[----:B------:R-:W-:Y:S01]  /*0970*/  UIMAD UR4, UR6, UR4, URZ ;  /* 0x00000004060472a4 */ /* 0x000fe2000f8e023f */
[----:B------:R-:W-:Y:S01]  /*0980*/  IMAD.MOV.U32 R10, RZ, RZ, c[0x0][0x1dc] ;  /* 0x00007700ff0a7624 */ /* 0x000fe200078e00ff */
[C---:B------:R-:W-:Y:S01]  /*0990*/  LEA R6, P1, R7.reuse, R4, 0x7 ;  /* 0x0000000407067211 */ /* 0x040fe200078238ff */
[----:B------:R-:W-:Y:S01]  /*09a0*/  IMAD.MOV.U32 R9, RZ, RZ, c[0x0][0x1ac] ;  /* 0x00006b00ff097624 */ /* 0x000fe200078e00ff */
[----:B------:R-:W-:Y:S01]  /*09b0*/  LEA.HI.X R3, R8, c[0x0][0x194], R0, 0x1, P0 ;  /* 0x0000650008037a11 */ /* 0x000fe200000f0c00 */
[----:B------:R-:W-:Y:S01]  /*09c0*/  IMAD.MOV.U32 R0, RZ, RZ, c[0x0][0x1a8] ;  /* 0x00006a00ff007624 */ /* 0x000fe200078e00ff */
[----:B------:R-:W-:Y:S01]  /*09d0*/  LEA.HI.X R7, R7, R5, R10, 0x7, P1 ;  /* 0x0000000507077211 */ /* 0x000fe200008f3c0a */
[----:B------:R-:W-:Y:S01]  /*09e0*/  IMAD.IADD R8, R33, 0x1, -R38 ;  /* 0x0000000121087824 */ /* 0x000fe200078e0a26 */
[----:B------:R-:W-:Y:S01]  /*09f0*/  ISETP.GE.AND P1, PT, R36, c[0x0][0x1cc], PT ;  /* 0x0000730024007a0c */ /* 0x000fe20003f26270 */
[----:B------:R-:W-:Y:S01]  /*0a00*/  IMAD.MOV.U32 R42, RZ, RZ, R44 ;  /* 0x000000ffff2a7224 */ /* 0x000fe200078e002c */
[----:B------:R-:W-:Y:S01]  /*0a10*/  LEA R10, P0, R0, R2, 0x7 ;  /* 0x00000002000a7211 */ /* 0x000fe200078038ff */
[----:B------:R-:W-:Y:S01]  /*0a20*/  UIMAD UR5, UR17, UR5, UR4 ;  /* 0x00000005110572a4 */ /* 0x000fe2000f8e0204 */
[C---:B------:R-:W-:Y:S01]  /*0a30*/  ISETP.LT.OR P6, PT, R8.reuse, 0x1, P3 ;  /* 0x000000010800780c */ /* 0x040fe20001fc1670 */
[----:B------:R-:W-:Y:S01]  /*0a40*/  CS2R R104, SRZ ;  /* 0x0000000000687805 */ /* 0x000fe2000001ff00 */
[C---:B------:R-:W-:Y:S01]  /*0a50*/  ISETP.LT.OR P5, PT, R8.reuse, 0x1, P2 ;  /* 0x000000010800780c */ /* 0x040fe200017a1670 */
[----:B------:R-:W-:Y:S01]  /*0a60*/  UIADD3 UR13, UR9, UR5, URZ ;  /* 0x00000005090d7290 */ /* 0x000fe2000fffe03f */
[----:B------:R-:W-:Y:S01]  /*0a70*/  ISETP.LT.OR P4, PT, R8, 0x1, P1 ;  /* 0x000000010800780c */ /* 0x000fe20000f81670 */
[----:B------:R-:W-:Y:S01]  /*0a80*/  CS2R R102, SRZ ;  /* 0x0000000000667805 */ /* 0x000fe2000001ff00 */
[----:B------:R-:W-:Y:S01]  /*0a90*/  LEA.HI.X R11, R0, R3, R9, 0x7, P0 ;  /* 0x00000003000b7211 */ /* 0x000fe200000f3c09 */
[----:B------:R-:W-:Y:S01]  /*0aa0*/  IMAD.U32 R0, R12, 0x20, R17 ;  /* 0x000000200c007824 */ /* 0x000fe200078e0011 */
[C---:B------:R-:W-:Y:S01]  /*0ab0*/  ISETP.LT.OR P3, PT, R8.reuse, 0x41, P3 ;  /* 0x000000410800780c */ /* 0x040fe20001f61670 */
[----:B------:R-:W-:Y:S01]  /*0ac0*/  CS2R R100, SRZ ;  /* 0x0000000000647805 */ /* 0x000fe2000001ff00 */
[----:B------:R-:W-:Y:S01]  /*0ad0*/  ISETP.LT.OR P2, PT, R8, 0x41, P2 ;  /* 0x000000410800780c */ /* 0x000fe20001741670 */
[----:B------:R-:W-:Y:S01]  /*0ae0*/  IMAD.SHL.U32 R132, R0, 0x2, RZ ;  /* 0x0000000200847824 */ /* 0x000fe200078e00ff */
[----:B------:R-:W-:Y:S01]  /*0af0*/  ISETP.LT.OR P1, PT, R8, 0x41, P1 ;  /* 0x000000410800780c */ /* 0x000fe20000f21670 */
[----:B------:R-:W-:Y:S01]  /*0b00*/  CS2R R94, SRZ ;  /* 0x00000000005e7805 */ /* 0x000fe2000001ff00 */
[----:B------:R-:W-:Y:S01]  /*0b10*/  LOP3.LUT R0, R27, 0xfffffff8, RZ, 0xc0, !PT ;  /* 0xfffffff81b007812 */ /* 0x000fe200078ec0ff */
[----:B------:R-:W-:Y:S01]  /*0b20*/  CS2R R92, SRZ ;  /* 0x00000000005c7805 */ /* 0x000fe2000001ff00 */
[----:B------:R1:W-:Y:S01]  /*0b30*/  LDGSTS.E.BYPASS.LTC128B.128 [R132+0x6080], [R4.64], !P6 ;  /* 0x0608000004847fae */ /* 0x0003e2000f101d58 */
[----:B------:R-:W-:Y:S01]  /*0b40*/  LEA R28, P0, R16, c[0x0][0x280], 0x2 ;  /* 0x0000a000101c7a11 */ /* 0x000fe200078010ff */
[----:B------:R-:W-:Y:S01]  /*0b50*/  CS2R R98, SRZ ;  /* 0x0000000000627805 */ /* 0x000fe2000001ff00 */
[----:B------:R-:W-:Y:S01]  /*0b60*/  IMAD.IADD R18, R134, 0x1, -R0 ;  /* 0x0000000186127824 */ /* 0x000fe200078e0a00 */
[----:B------:R1:W-:Y:S01]  /*0b70*/  LDGSTS.E.BYPASS.LTC128B.128 [R132+0x8080], [R4.64+0x40], !P5 ;  /* 0x0808004004847fae */ /* 0x0003e2000e901d58 */
[----:B------:R-:W-:Y:S01]  /*0b80*/  ISETP.GE.AND P5, PT, R40, c[0x0][0x19c], PT ;  /* 0x0000670028007a0c */ /* 0x000fe20003fa6270 */
[----:B------:R-:W-:Y:S01]  /*0b90*/  CS2R R96, SRZ ;  /* 0x0000000000607805 */ /* 0x000fe2000001ff00 */
[----:B------:R-:W-:Y:S01]  /*0ba0*/  LEA.HI.X R29, R16, c[0x0][0x284], R20, 0x2, P0 ;  /* 0x0000a100101d7a11 */ /* 0x000fe200000f1414 */
[----:B------:R1:W-:Y:S01]  /*0bb0*/  LDGSTS.E.BYPASS.LTC128B.128 [R132+0xa080], [R4.64+0x80], !P4 ;  /* 0x0a08008004847fae */ /* 0x0003e2000e101d58 */
[C---:B------:R-:W-:Y:S01]  /*0bc0*/  ISETP.GE.AND P4, PT, R37.reuse, c[0x0][0x19c], PT ;  /* 0x0000670025007a0c */ /* 0x040fe20003f86270 */
[----:B------:R-:W-:Y:S01]  /*0bd0*/  CS2R R90, SRZ ;  /* 0x00000000005a7805 */ /* 0x000fe2000001ff00 */
[----:B------:R-:W-:Y:S01]  /*0be0*/  LOP3.LUT R0, R14, 0xfffffff0, RZ, 0xc0, !PT ;  /* 0xfffffff00e007812 */ /* 0x000fe200078ec0ff */
[----:B------:R2:W-:Y:S01]  /*0bf0*/  LDGSTS.E.BYPASS.LTC128B.128 [R132+0x7080], [R6.64], !P3 ;  /* 0x0708000006847fae */ /* 0x0005e2000d901d58 */
[----:B------:R-:W-:Y:S01]  /*0c00*/  ISETP.GE.AND P3, PT, R37, c[0x0][0x16c], PT ;  /* 0x00005b0025007a0c */ /* 0x000fe20003f66270 */
[----:B------:R-:W-:Y:S01]  /*0c10*/  CS2R R88, SRZ ;  /* 0x0000000000587805 */ /* 0x000fe2000001ff00 */
[----:B------:R-:W-:Y:S01]  /*0c20*/  ISETP.LT.OR P0, PT, R8, 0x1, P5 ;  /* 0x000000010800780c */ /* 0x000fe20002f01670 */
[----:B------:R2:W-:Y:S01]  /*0c30*/  LDGSTS.E.BYPASS.LTC128B.128 [R132+0x9080], [R6.64+0x40], !P2 ;  /* 0x0908004006847fae */ /* 0x0005e2000d101d58 */
[----:B------:R-:W-:Y:S01]  /*0c40*/  ISETP.GE.AND P2, PT, R40, c[0x0][0x16c], PT ;  /* 0x00005b0028007a0c */ /* 0x000fe20003f46270 */
[----:B------:R-:W-:Y:S01]  /*0c50*/  IMAD.IADD R0, R134, 0x1, -R0 ;  /* 0x0000000186007824 */ /* 0x000fe200078e0a00 */
[----:B------:R-:W-:Y:S01]  /*0c60*/  SEL R14, RZ, 0x2, P3 ;  /* 0x00000002ff0e7807 */ /* 0x000fe20001800000 */
[----:B------:R2:W-:Y:S01]  /*0c70*/  LDGSTS.E.BYPASS.LTC128B.128 [R132+0xb080], [R6.64+0x80], !P1 ;  /* 0x0b08008006847fae */ /* 0x0005e2000c901d58 */
[----:B------:R-:W-:Y:S01]  /*0c80*/  SEL R12, RZ, 0x1, P2 ;  /* 0x00000001ff0c7807 */ /* 0x000fe20001000000 */
[----:B------:R-:W-:Y:S01]  /*0c90*/  CS2R R86, SRZ ;  /* 0x0000000000567805 */ /* 0x000fe2000001ff00 */
[C---:B------:R-:W-:Y:S01]  /*0ca0*/  ISETP.GE.AND P2, PT, R36.reuse, c[0x0][0x16c], PT ;  /* 0x00005b0024007a0c */ /* 0x040fe20003f46270 */
[----:B------:R-:W0:Y:S01]  /*0cb0*/  LDGDEPBAR ;  /* 0x00000000000079af */ /* 0x000e220000000000 */
[----:B------:R-:W-:Y:S01]  /*0cc0*/  ISETP.GE.AND P1, PT, R36, c[0x0][0x19c], PT ;  /* 0x0000670024007a0c */ /* 0x000fe20003f26270 */
[----:B------:R-:W-:Y:S01]  /*0cd0*/  CS2R R84, SRZ ;  /* 0x0000000000547805 */ /* 0x000fe2000001ff00 */
[C---:B------:R-:W-:Y:S01]  /*0ce0*/  ISETP.LT.OR P3, PT, R8.reuse, 0x1, P4 ;  /* 0x000000010800780c */ /* 0x040fe20002761670 */
[----:B------:R3:W-:Y:S01]  /*0cf0*/  LDGSTS.E.BYPASS.LTC128B.128 [R132+0x80], [R2.64], !P0 ;  /* 0x0008000002847fae */ /* 0x0007e2000c101d58 */
[----:B------:R-:W-:Y:S01]  /*0d00*/  SEL R13, RZ, 0x4, P2 ;  /* 0x00000004ff0d7807 */ /* 0x000fe20001000000 */
[----:B------:R-:W-:Y:S01]  /*0d10*/  CS2R R78, SRZ ;  /* 0x00000000004e7805 */ /* 0x000fe2000001ff00 */
[C---:B------:R-:W-:Y:S01]  /*0d20*/  ISETP.LT.OR P2, PT, R8.reuse, 0x1, P1 ;  /* 0x000000010800780c */ /* 0x040fe20000f41670 */
[----:B------:R-:W-:Y:S01]  /*0d30*/  STL [R1+0xc], R132 ;  /* 0x00000c8401007387 */ /* 0x000fe20000100800 */
[----:B------:R-:W-:Y:S01]  /*0d40*/  ISETP.LT.OR P5, PT, R8, 0x41, P5 ;  /* 0x000000410800780c */ /* 0x000fe20002fa1670 */
[----:B------:R-:W-:Y:S01]  /*0d50*/  CS2R R76, SRZ ;  /* 0x00000000004c7805 */ /* 0x000fe2000001ff00 */
[----:B-1----:R-:W-:Y:S01]  /*0d60*/  LEA.HI R4, R32, R134, RZ, 0x6 ;  /* 0x0000008620047211 */ /* 0x002fe200078f30ff */
[----:B------:R-:W-:Y:S01]  /*0d70*/  STL.64 [R1+0x50], R48 ;  /* 0x0000503001007387 */ /* 0x000fe20000100a00 */
[----:B------:R-:W-:Y:S01]  /*0d80*/  ISETP.LT.OR P4, PT, R8, 0x41, P4 ;  /* 0x000000410800780c */ /* 0x000fe20002781670 */
[----:B------:R-:W-:Y:S01]  /*0d90*/  CS2R R82, SRZ ;  /* 0x0000000000527805 */ /* 0x000fe2000001ff00 */
[----:B------:R-:W-:Y:S01]  /*0da0*/  SHF.R.S32.HI R20, RZ, 0x6, R4 ;  /* 0x00000006ff147819 */ /* 0x000fe20000011404 */
[----:B------:R3:W-:Y:S01]  /*0db0*/  LDGSTS.E.BYPASS.LTC128B.128 [R132+0x2080], [R2.64+0x40], !P3 ;  /* 0x0208004002847fae */ /* 0x0007e2000d901d58 */
[----:B------:R-:W-:Y:S01]  /*0dc0*/  LEA.HI R4, R18, R18, RZ, 0x1 ;  /* 0x0000001212047211 */ /* 0x000fe200078f08ff */
[----:B------:R-:W-:Y:S01]  /*0dd0*/  CS2R R80, SRZ ;  /* 0x0000000000507805 */ /* 0x000fe2000001ff00 */
[----:B------:R-:W-:Y:S01]  /*0de0*/  ISETP.LT.OR P1, PT, R8, 0x41, P1 ;  /* 0x000000410800780c */ /* 0x000fe20000f21670 */
[----:B------:R3:W-:Y:S01]  /*0df0*/  LDGSTS.E.BYPASS.LTC128B.128 [R132+0x4080], [R2.64+0x80], !P2 ;  /* 0x0408008002847fae */ /* 0x0007e2000d101d58 */
[----:B------:R-:W-:Y:S01]  /*0e00*/  LOP3.LUT R5, R4, 0x7fffffe, RZ, 0xc0, !PT ;  /* 0x07fffffe04057812 */ /* 0x000fe200078ec0ff */
[----:B------:R-:W-:Y:S01]  /*0e10*/  CS2R R74, SRZ ;  /* 0x00000000004a7805 */ /* 0x000fe2000001ff00 */
[----:B--2---:R-:W-:Y:S01]  /*0e20*/  SHF.R.S32.HI R7, RZ, 0x1f, R0 ;  /* 0x0000001fff077819 */ /* 0x004fe20000011400 */
[----:B------:R1:W-:Y:S01]  /*0e30*/  LDGSTS.E.BYPASS.LTC128B.128 [R132+0x1080], [R10.64], !P5 ;  /* 0x010800000a847fae */ /* 0x0003e2000e901d58 */
[-C--:B------:R-:W-:Y:S01]  /*0e40*/  LEA.HI R17, R0, R0.reuse, RZ, 0x1 ;  /* 0x0000000000117211 */ /* 0x080fe200078f08ff */
[----:B------:R-:W-:Y:S01]  /*0e50*/  IMAD.IADD R6, R18, 0x1, -R5 ;  /* 0x0000000112067824 */ /* 0x000fe200078e0a05 */
[----:B------:R-:W-:Y:S01]  /*0e60*/  SHF.R.S32.HI R4, RZ, 0x1, R4 ;  /* 0x00000001ff047819 */ /* 0x000fe20000011404 */
[----:B------:R-:W-:Y:S01]  /*0e70*/  IMAD R5, R21, 0x4, R20 ;  /* 0x0000000415057824 */ /* 0x000fe200078e0214 */
[----:B------:R1:W-:Y:S01]  /*0e80*/  LDGSTS.E.BYPASS.LTC128B.128 [R132+0x3080], [R10.64+0x40], !P4 ;  /* 0x030800400a847fae */ /* 0x0003e2000e101d58 */
[----:B------:R-:W-:Y:S01]  /*0e90*/  CS2R R72, SRZ ;  /* 0x0000000000487805 */ /* 0x000fe2000001ff00 */
[C---:B------:R-:W-:Y:S01]  /*0ea0*/  LOP3.LUT P0, RZ, R4.reuse, 0x2, RZ, 0xc0, !PT ;  /* 0x0000000204ff7812 */ /* 0x040fe2000780c0ff */
[----:B------:R-:W-:Y:S01]  /*0eb0*/  IMAD R15, R5, 0x8, R6 ;  /* 0x00000008050f7824 */ /* 0x000fe200078e0206 */
[----:B------:R1:W-:Y:S01]  /*0ec0*/  LDGSTS.E.BYPASS.LTC128B.128 [R132+0x5080], [R10.64+0x80], !P1 ;  /* 0x050800800a847fae */ /* 0x0003e2000c901d58 */
[----:B------:R-:W-:Y:S01]  /*0ed0*/  LEA.HI R5, R7, R0, RZ, 0x3 ;  /* 0x0000000007057211 */ /* 0x000fe200078f18ff */
[----:B------:R-:W-:Y:S01]  /*0ee0*/  IMAD.SHL.U32 R8, R4, 0x40, RZ ;  /* 0x0000004004087824 */ /* 0x000fe200078e00ff */
[----:B------:R-:W-:Y:S01]  /*0ef0*/  LOP3.LUT R6, R17, 0x7fffffe, RZ, 0xc0, !PT ;  /* 0x07fffffe11067812 */ /* 0x000fe200078ec0ff */
[----:B------:R-:W0:Y:S01]  /*0f00*/  LDGDEPBAR ;  /* 0x00000000000079af */ /* 0x000e220000000000 */
[----:B------:R-:W-:Y:S01]  /*0f10*/  LOP3.LUT R7, R5, 0xfffffff8, RZ, 0xc0, !PT ;  /* 0xfffffff805077812 */ /* 0x000fe200078ec0ff */
[----:B------:R-:W-:Y:S01]  /*0f20*/  IMAD.SHL.U32 R4, R24, 0x400, RZ ;  /* 0x0000040018047824 */ /* 0x000fe200078e00ff */
[----:B------:R-:W-:Y:S01]  /*0f30*/  CS2R R70, SRZ ;  /* 0x0000000000467805 */ /* 0x000fe2000001ff00 */
[C---:B------:R-:W-:Y:S01]  /*0f40*/  IMAD.IADD R9, R0.reuse, 0x1, -R6 ;  /* 0x0000000100097824 */ /* 0x040fe200078e0a06 */
[----:B------:R-:W-:Y:S01]  /*0f50*/  SHF.R.S32.HI R6, RZ, 0x3, R5 ;  /* 0x00000003ff067819 */ /* 0x000fe20000011405 */
[----:B------:R-:W-:Y:S01]  /*0f60*/  IMAD.IADD R16, R0, 0x1, -R7 ;  /* 0x0000000100107824 */ /* 0x000fe200078e0a07 */
[----:B------:R-:W-:Y:S01]  /*0f70*/  IADD3 R0, R13, R14, R12 ;  /* 0x0000000e0d007210 */ /* 0x000fe20007ffe00c */
[----:B------:R-:W-:Y:S01]  /*0f80*/  IMAD R19, R19, 0x2, R4 ;  /* 0x0000000213137824 */ /* 0x000fe200078e0204 */
[----:B------:R-:W-:Y:S01]  /*0f90*/  LOP3.LUT R5, R8, 0xc0, RZ, 0xc0, !PT ;  /* 0x000000c008057812 */ /* 0x000fe200078ec0ff */
[C---:B---3--:R-:W-:Y:S01]  /*0fa0*/  IMAD R2, R39.reuse, c[0x0][0x178], RZ ;  /* 0x00005e0027027a24 */ /* 0x048fe200078e02ff */
[----:B------:R-:W-:Y:S01]  /*0fb0*/  LOP3.LUT P3, RZ, R0, 0x2, RZ, 0xc0, !PT ;  /* 0x0000000200ff7812 */ /* 0x000fe2000786c0ff */
[----:B------:R-:W-:Y:S01]  /*0fc0*/  IMAD R30, R6, 0x8, R9 ;  /* 0x00000008061e7824 */ /* 0x000fe200078e0209 */
[----:B------:R-:W-:Y:S01]  /*0fd0*/  LOP3.LUT P2, RZ, R0, 0x4, RZ, 0xc0, !PT ;  /* 0x0000000400ff7812 */ /* 0x000fe2000784c0ff */
[----:B------:R-:W-:Y:S01]  /*0fe0*/  IMAD R0, R39, c[0x0][0x208], RZ ;  /* 0x0000820027007a24 */ /* 0x000fe200078e02ff */
[----:B------:R-:W-:Y:S01]  /*0ff0*/  LOP3.LUT R7, R5, 0x8, R27, 0xf8, !PT ;  /* 0x0000000805077812 */ /* 0x000fe200078ef81b */
[C---:B------:R-:W-:Y:S01]  /*1000*/  IMAD R2, R38.reuse, c[0x0][0x17c], R2 ;  /* 0x00005f0026027a24 */ /* 0x040fe200078e0202 */
[----:B------:R-:W-:Y:S01]  /*1010*/  SHF.R.U32.HI R5, RZ, 0x3, R5 ;  /* 0x00000003ff057819 */ /* 0x000fe20000011605 */
[----:B------:R-:W-:Y:S01]  /*1020*/  IMAD R0, R38, c[0x0][0x20c], R0 ;  /* 0x0000830026007a24 */ /* 0x000fe200078e0200 */
[----:B------:R-:W-:Y:S01]  /*1030*/  STL.64 [R1+0x48], R44 ;  /* 0x0000482c01007387 */ /* 0x000fe20000100a00 */
[----:B------:R-:W-:Y:S01]  /*1040*/  IMAD.IADD R47, R49, 0x1, R2 ;  /* 0x00000001312f7824 */ /* 0x000fe200078e0202 */
[----:B------:R-:W-:Y:S01]  /*1050*/  LOP3.LUT R8, R7, R5, RZ, 0x3c, !PT ;  /* 0x0000000507087212 */ /* 0x000fe200078e3cff */
[----:B------:R-:W-:Y:S01]  /*1060*/  IMAD R218, R6, 0x200, R4 ;  /* 0x0000020006da7824 */ /* 0x000fe200078e0204 */
[----:B------:R-:W-:Y:S01]  /*1070*/  LOP3.LUT P6, RZ, R16, 0x2, RZ, 0xc0, !PT ;  /* 0x0000000210ff7812 */ /* 0x000fe200078cc0ff */
[----:B------:R-:W-:Y:S01]  /*1080*/  IMAD.IADD R43, R45, 0x1, R0 ;  /* 0x000000012d2b7824 */ /* 0x000fe200078e0200 */
[----:B------:R-:W-:-:S04]  /*1090*/  DEPBAR.LE SB0, 0x1 ;  /* 0x000080400000791a */ /* 0x000fc80000000000 */
[----:B------:R-:W-:Y:S01]  /*10a0*/  IMAD R6, R35, c[0x0][0x180], RZ ;  /* 0x0000600023067a24 */ /* 0x000fe200078e02ff */
[----:B------:R2:W-:Y:S01]  /*10b0*/  STL.64 [R1+0x38], R46 ;  /* 0x0000382e01007387 */ /* 0x0005e20000100a00 */
[C---:B------:R-:W-:Y:S01]  /*10c0*/  IMAD.WIDE.U32 R4, R34.reuse, c[0x0][0x180], R46 ;  /* 0x0000600022047a25 */ /* 0x040fe200078e002e */
[----:B------:R-:W-:Y:S01]  /*10d0*/  SEL R224, R225, 0xfffffff0, !P6 ;  /* 0xfffffff0e1e07807 */ /* 0x000fe20007000000 */
[----:B------:R-:W-:Y:S01]  /*10e0*/  CS2R R68, SRZ ;  /* 0x0000000000447805 */ /* 0x000fe2000001ff00 */
[----:B------:R3:W-:Y:S01]  /*10f0*/  STL.64 [R1+0x30], R42 ;  /* 0x0000302a01007387 */ /* 0x0007e20000100a00 */
[----:B------:R-:W-:Y:S01]  /*1100*/  IMAD.WIDE.U32 R2, R34, c[0x0][0x210], R42 ;  /* 0x0000840022027a25 */ /* 0x000fe200078e002a */
[----:B------:R-:W-:Y:S01]  /*1110*/  IADD3 R0, P4, R4, UR22, RZ ;  /* 0x0000001604007c10 */ /* 0x000fe2000ff9e0ff */
[----:B------:R-:W-:Y:S01]  /*1120*/  CS2R R62, SRZ ;  /* 0x00000000003e7805 */ /* 0x000fe2000001ff00 */
[----:B------:R-:W-:Y:S01]  /*1130*/  CS2R R60, SRZ ;  /* 0x00000000003c7805 */ /* 0x000fe2000001ff00 */
[----:B------:R-:W-:Y:S01]  /*1140*/  IMAD R6, R34, c[0x0][0x184], R6 ;  /* 0x0000610022067a24 */ /* 0x000fe200078e0206 */
[----:B------:R-:W-:Y:S01]  /*1150*/  IADD3 R4, P1, R2, UR8, RZ ;  /* 0x0000000802047c10 */ /* 0x000fe2000ff3e0ff */
[----:B------:R-:W-:Y:S01]  /*1160*/  IMAD.U32 R2, R15, 0x20, R8 ;  /* 0x000000200f027824 */ /* 0x000fe200078e0008 */
[----:B------:R-:W-:Y:S01]  /*1170*/  CS2R R66, SRZ ;  /* 0x0000000000427805 */ /* 0x000fe2000001ff00 */
[----:B------:R-:W-:Y:S01]  /*1180*/  IMAD R7, R35, c[0x0][0x210], RZ ;  /* 0x0000840023077a24 */ /* 0x000fe200078e02ff */
[----:B------:R-:W-:Y:S01]  /*1190*/  IADD3.X R5, R5, UR12, R6, P4, !PT ;  /* 0x0000000c05057c10 */ /* 0x000fe2000a7fe406 */
[----:B------:R-:W-:Y:S01]  /*11a0*/  IMAD.SHL.U32 R214, R2, 0x2, RZ ;  /* 0x0000000202d67824 */ /* 0x000fe200078e00ff */
[----:B------:R-:W-:Y:S01]  /*11b0*/  BAR.SYNC.DEFER_BLOCKING 0x0 ;  /* 0x0000000000007b1d */ /* 0x000fe20000010000 */
[----:B------:R-:W-:Y:S01]  /*11c0*/  LEA R8, P4, R0, c[0x0][0x160], 0x1 ;  /* 0x0000580000087a11 */ /* 0x000fe200078808ff */
[----:B------:R-:W-:Y:S01]  /*11d0*/  IMAD R7, R34, c[0x0][0x214], R7 ;  /* 0x0000850022077a24 */ /* 0x000fe200078e0207 */
[----:B------:R-:W-:Y:S01]  /*11e0*/  CS2R R64, SRZ ;  /* 0x0000000000407805 */ /* 0x000fe2000001ff00 */
[----:B------:R-:W-:Y:S01]  /*11f0*/  IMAD.SHL.U32 R2, R18, 0x40, RZ ;  /* 0x0000004012027824 */ /* 0x000fe200078e00ff */
[----:B------:R-:W-:Y:S01]  /*1200*/  LEA.HI.X R9, R0, c[0x0][0x164], R5, 0x1, P4 ;  /* 0x0000590000097a11 */ /* 0x000fe200020f0c05 */
[----:B------:R-:W-:Y:S01]  /*1210*/  CS2R R58, SRZ ;  /* 0x00000000003a7805 */ /* 0x000fe2000001ff00 */
[----:B------:R-:W-:Y:S01]  /*1220*/  SEL R0, R223, 0xffffffe0, !P0 ;  /* 0xffffffe0df007807 */ /* 0x000fe20004000000 */
[----:B------:R-:W-:Y:S01]  /*1230*/  CS2R R56, SRZ ;  /* 0x0000000000387805 */ /* 0x000fe2000001ff00 */
[----:B------:R-:W-:Y:S01]  /*1240*/  IADD3.X R3, R3, UR13, R7, P1, !PT ;  /* 0x0000000d03037c10 */ /* 0x000fe20008ffe407 */
[----:B------:R-:W-:Y:S01]  /*1250*/  CS2R R54, SRZ ;  /* 0x0000000000367805 */ /* 0x000fe2000001ff00 */
[----:B------:R-:W-:Y:S01]  /*1260*/  LEA R6, P1, R4, c[0x0][0x1f0], 0x1 ;  /* 0x00007c0004067a11 */ /* 0x000fe200078208ff */
[----:B------:R-:W-:Y:S01]  /*1270*/  IMAD.IADD R215, R214, 0x1, R0 ;  /* 0x00000001d6d77824 */ /* 0x000fe200078e0200 */
[----:B------:R-:W-:Y:S01]  /*1280*/  ISETP.GE.AND P4, PT, R40, c[0x0][0x16c], PT ;  /* 0x00005b0028007a0c */ /* 0x000fe20003f86270 */
[----:B------:R-:W-:Y:S01]  /*1290*/  CS2R R52, SRZ ;  /* 0x0000000000347805 */ /* 0x000fe2000001ff00 */
[----:B------:R-:W-:Y:S01]  /*12a0*/  LEA.HI.X R7, R4, c[0x0][0x1f4], R3, 0x1, P1 ;  /* 0x00007d0004077a11 */ /* 0x000fe200008f0c03 */
[----:B------:R-:W-:Y:S01]  /*12b0*/  IMAD.SHL.U32 R3, R31, 0x10, RZ ;  /* 0x000000101f037824 */ /* 0x000fe200078e00ff */
[C---:B------:R-:W-:Y:S01]  /*12c0*/  ISETP.GE.OR P5, PT, R38.reuse, c[0x0][0x168], P4 ;  /* 0x00005a0026007a0c */ /* 0x040fe200027a6670 */
[----:B--2---:R-:W-:Y:S01]  /*12d0*/  CS2R R46, SRZ ;  /* 0x00000000002e7805 */ /* 0x004fe2000001ff00 */
[C---:B------:R-:W-:Y:S01]  /*12e0*/  ISETP.GE.OR P1, PT, R38.reuse, c[0x0][0x168], !P3 ;  /* 0x00005a0026007a0c */ /* 0x040fe20005f26670 */
[----:B------:R-:W-:Y:S01]  /*12f0*/  CS2R R44, SRZ ;  /* 0x00000000002c7805 */ /* 0x000fe2000001ff00 */
[----:B------:R-:W-:Y:S01]  /*1300*/  ISETP.GE.OR P0, PT, R38, c[0x0][0x168], !P2 ;  /* 0x00005a0026007a0c */ /* 0x000fe20005706670 */
[----:B------:R-:W-:Y:S01]  /*1310*/  CS2R R50, SRZ ;  /* 0x0000000000327805 */ /* 0x000fe2000001ff00 */
[--C-:B------:R-:W-:Y:S01]  /*1320*/  SHF.R.S32.HI R0, RZ, 0x1, R17.reuse ;  /* 0x00000001ff007819 */ /* 0x100fe20000011411 */
[----:B------:R-:W2:Y:S01]  /*1330*/  LDSM.16.M88.4 R164, [R214+0x6080] ;  /* 0x00608000d6a4783b */ /* 0x000ea20000000200 */
[----:B------:R-:W-:Y:S01]  /*1340*/  SHF.R.S32.HI R4, RZ, 0x1f, R17 ;  /* 0x0000001fff047819 */ /* 0x000fe20000011411 */
[----:B------:R-:W-:Y:S01]  /*1350*/  CS2R R48, SRZ ;  /* 0x0000000000307805 */ /* 0x000fe2000001ff00 */
[----:B------:R-:W-:Y:S01]  /*1360*/  LOP3.LUT R2, R2, 0x1c0, RZ, 0xc0, !PT ;  /* 0x000001c002027812 */ /* 0x000fe200078ec0ff */
[----:B------:R-:W4:Y:S01]  /*1370*/  LDSM.16.M88.4 R168, [R214+0x7080] ;  /* 0x00708000d6a8783b */ /* 0x000f220000000200 */
[----:B------:R-:W-:Y:S01]  /*1380*/  LEA.HI R4, R4, R0, RZ, 0x2 ;  /* 0x0000000004047211 */ /* 0x000fe200078f10ff */
[----:B---3--:R-:W-:Y:S01]  /*1390*/  CS2R R42, SRZ ;  /* 0x00000000002a7805 */ /* 0x008fe2000001ff00 */
[----:B------:R-:W-:Y:S01]  /*13a0*/  LOP3.LUT R5, R2, 0x30, R3, 0xf8, !PT ;  /* 0x0000003002057812 */ /* 0x000fe200078ef803 */
[----:B------:R-:W3:Y:S01]  /*13b0*/  LDSM.16.M88.4 R172, [R215+0x6080] ;  /* 0x00608000d7ac783b */ /* 0x000ee20000000200 */
[----:B------:R-:W-:-:S02]  /*13c0*/  LOP3.LUT R3, R4, 0xfffffffc, RZ, 0xc0, !PT ;  /* 0xfffffffc04037812 */ /* 0x000fc400078ec0ff */
[----:B------:R-:W-:Y:S01]  /*13d0*/  SHF.R.U32.HI R213, RZ, 0x3, R2 ;  /* 0x00000003ffd57819 */ /* 0x000fe20000011602 */
[----:B------:R-:W1:Y:S01]  /*13e0*/  LDSM.16.M88.4 R176, [R215+0x7080] ;  /* 0x00708000d7b0783b */ /* 0x000e620000000200 */
[----:B------:R-:W-:Y:S01]  /*13f0*/  LOP3.LUT R2, R25, 0xffffffe0, RZ, 0xc0, !PT ;  /* 0xffffffe019027812 */ /* 0x000fe200078ec0ff */
[----:B------:R-:W-:Y:S02]  /*1400*/  IMAD.IADD R3, R0, 0x1, -R3 ;  /* 0x0000000100037824 */ /* 0x000fe400078e0a03 */
[----:B------:R-:W1:Y:S04]  /*1410*/  LDSM.16.M88.4 R180, [R214+0x8080] ;  /* 0x00808000d6b4783b */ /* 0x000e680000000200 */
[----:B------:R-:W1:Y:S04]  /*1420*/  LDSM.16.M88.4 R184, [R214+0x9080] ;  /* 0x00908000d6b8783b */ /* 0x000e680000000200 */
[----:B------:R-:W1:Y:S04]  /*1430*/  LDSM.16.M88.4 R188, [R215+0x8080] ;  /* 0x00808000d7bc783b */ /* 0x000e680000000200 */
[----:B------:R-:W1:Y:S04]  /*1440*/  LDSM.16.M88.4 R192, [R215+0x9080] ;  /* 0x00908000d7c0783b */ /* 0x000e680000000200 */
[----:B------:R-:W1:Y:S04]  /*1450*/  LDSM.16.M88.4 R196, [R214+0xa080] ;  /* 0x00a08000d6c4783b */ /* 0x000e680000000200 */
[----:B------:R-:W1:Y:S04]  /*1460*/  LDSM.16.M88.4 R200, [R214+0xb080] ;  /* 0x00b08000d6c8783b */ /* 0x000e680000000200 */
[----:B------:R-:W1:Y:S04]  /*1470*/  LDSM.16.M88.4 R204, [R215+0xa080] ;  /* 0x00a08000d7cc783b */ /* 0x000e680000000200 */
[----:B------:R-:W1:Y:S04]  /*1480*/  LDSM.16.M88.4 R208, [R215+0xb080] ;  /* 0x00b08000d7d0783b */ /* 0x000e680000000200 */
[----:B------:R-:W-:Y:S06]  /*1490*/  BAR.SYNC.DEFER_BLOCKING 0x0 ;  /* 0x0000000000007b1d */ /* 0x000fec0000010000 */
[----:B------:R-:W-:Y:S01]  /*14a0*/  @!PT LDS RZ, [RZ] ;  /* 0x00000000fffff984 */ /* 0x000fe20000000800 */
[----:B------:R-:W-:Y:S01]  /*14b0*/  @!PT LDS RZ, [RZ] ;  /* 0x00000000fffff984 */ /* 0x000fe20000000800 */
[----:B------:R-:W-:Y:S01]  /*14c0*/  @!PT LDS RZ, [RZ] ;  /* 0x00000000fffff984 */ /* 0x000fe20000000800 */
[----:B------:R5:W-:Y:S04]  /*14d0*/  LDGSTS.E.BYPASS.LTC128B.128 [R132+0x6080], [R8.64], !P5 ;  /* 0x0608000008847fae */ /* 0x000be8000e901d58 */
[----:B------:R5:W-:Y:S01]  /*14e0*/  LDGSTS.E.BYPASS.LTC128B.128 [R132+0x7080], [R8.64+0x40], !P1 ;  /* 0x0708004008847fae */ /* 0x000be2000c901d58 */
[----:B------:R-:W-:-:S03]  /*14f0*/  ISETP.GT.AND P1, PT, R134, 0xf, PT ;  /* 0x0000000f8600780c */ /* 0x000fc60003f24270 */
[----:B------:R5:W-:Y:S01]  /*1500*/  LDGSTS.E.BYPASS.LTC128B.128 [R132+0x8080], [R8.64+0x80], !P0 ;  /* 0x0808008008847fae */ /* 0x000be2000c101d58 */
[----:B------:R-:W-:-:S04]  /*1510*/  ISETP.GE.AND P0, PT, R38, c[0x0][0x168], PT ;  /* 0x00005a0026007a0c */ /* 0x000fc80003f06270 */
[----:B------:R-:W-:Y:S02]  /*1520*/  ISETP.GE.OR P5, PT, R40, c[0x0][0x1fc], P0 ;  /* 0x00007f0028007a0c */ /* 0x000fe400007a6670 */
[----:B------:R-:W-:-:S03]  /*1530*/  CS2R R40, SRZ ;  /* 0x0000000000287805 */ /* 0x000fc6000001ff00 */
[----:B------:R-:W-:-:S05]  /*1540*/  @!P1 IMAD.SHL.U32 R4, R134, 0x10, RZ ;  /* 0x0000001086049824 */ /* 0x000fca00078e00ff */
[----:B------:R2:W-:Y:S04]  /*1550*/  @!P1 LDGSTS.E.BYPASS.LTC128B.128 [R4+0xf080], [R22.64] ;  /* 0x0f08000016049fae */ /* 0x0005e8000b901d58 */
[----:B------:R-:W0:Y:S04]  /*1560*/  LDGDEPBAR ;  /* 0x00000000000079af */ /* 0x000e280000000000 */
[----:B------:R3:W-:Y:S01]  /*1570*/  LDGSTS.E.BYPASS.LTC128B.128 [R132+0xc080], [R6.64], !P5 ;  /* 0x0c08000006847fae */ /* 0x0007e2000e901d58 */
[----:B------:R-:W-:Y:S02]  /*1580*/  ISETP.GE.OR P5, PT, R37, c[0x0][0x1fc], P0 ;  /* 0x00007f0025007a0c */ /* 0x000fe400007a6670 */
[----:B------:R-:W-:-:S02]  /*1590*/  ISETP.GE.OR P0, PT, R36, c[0x0][0x1fc], P0 ;  /* 0x00007f0024007a0c */ /* 0x000fc40000706670 */
[----:B-----5:R-:W-:Y:S01]  /*15a0*/  SHF.R.S32.HI R8, RZ, 0x1f, R26 ;  /* 0x0000001fff087819 */ /* 0x020fe2000001141a */
[----:B------:R-:W-:Y:S01]  /*15b0*/  CS2R R36, SRZ ;  /* 0x0000000000247805 */ /* 0x000fe2000001ff00 */
[----:B------:R-:W-:Y:S01]  /*15c0*/  LOP3.LUT R9, R5, 0x8, R27, 0xf8, !PT ;  /* 0x0000000805097812 */ /* 0x000fe200078ef81b */
[----:B------:R-:W-:Y:S01]  /*15d0*/  IMAD.SHL.U32 R5, R21, 0x10, RZ ;  /* 0x0000001015057824 */ /* 0x000fe200078e00ff */
[----:B------:R-:W-:Y:S02]  /*15e0*/  LEA.HI R8, R8, R38, RZ, 0x3 ;  /* 0x0000002608087211 */ /* 0x000fe400078f18ff */
[----:B------:R-:W-:Y:S01]  /*15f0*/  LOP3.LUT R213, R9, R213, RZ, 0x3c, !PT ;  /* 0x000000d509d57212 */ /* 0x000fe200078e3cff */
[----:B------:R-:W-:Y:S01]  /*1600*/  IMAD.IADD R9, R134, 0x1, -R2 ;  /* 0x0000000186097824 */ /* 0x000fe200078e0a02 */
[----:B------:R-:W-:Y:S01]  /*1610*/  LOP3.LUT R8, R8, 0xfffffff8, RZ, 0xc0, !PT ;  /* 0xfffffff808087812 */ /* 0x000fe200078ec0ff */
[C---:B------:R-:W-:Y:S01]  /*1620*/  IMAD.SHL.U32 R2, R16.reuse, 0x40, RZ ;  /* 0x0000004010027824 */ /* 0x040fe200078e00ff */
[----:B------:R-:W-:Y:S01]  /*1630*/  LOP3.LUT R5, R5, 0x10, RZ, 0xc0, !PT ;  /* 0x0000001005057812 */ /* 0x000fe200078ec0ff */
[----:B------:R3:W-:Y:S01]  /*1640*/  LDGSTS.E.BYPASS.LTC128B.128 [R132+0xd080], [R6.64+0x40], !P5 ;  /* 0x0d08004006847fae */ /* 0x0007e2000e901d58 */
[----:B------:R-:W-:Y:S01]  /*1650*/  LOP3.LUT P5, RZ, R16, 0x4, RZ, 0xc0, !PT ;  /* 0x0000000410ff7812 */ /* 0x000fe200078ac0ff */
[----:B-1----:R-:W-:Y:S01]  /*1660*/  IMAD.IADD R10, R38, 0x1, -R8 ;  /* 0x00000001260a7824 */ /* 0x002fe200078e0a08 */
[----:B--2---:R-:W-:Y:S01]  /*1670*/  LEA.HI R4, R32, R134, RZ, 0x7 ;  /* 0x0000008620047211 */ /* 0x004fe200078f38ff */
[----:B------:R-:W-:Y:S01]  /*1680*/  IMAD.SHL.U32 R8, R20, 0x8, RZ ;  /* 0x0000000814087824 */ /* 0x000fe200078e00ff */
[----:B------:R-:W-:Y:S01]  /*1690*/  LOP3.LUT R2, R2, 0x1c0, RZ, 0xc0, !PT ;  /* 0x000001c002027812 */ /* 0x000fe200078ec0ff */
[----:B------:R-:W-:Y:S01]  /*16a0*/  IMAD.SHL.U32 R0, R10, 0x40, RZ ;  /* 0x000000400a007824 */ /* 0x000fe200078e00ff */
[----:B------:R1:W-:Y:S01]  /*16b0*/  STL [R1+0x40], R10 ;  /* 0x0000400a01007387 */ /* 0x0003e20000100800 */
[----:B------:R-:W-:Y:S01]  /*16c0*/  SEL R223, R223, 0xffffffe0, !P5 ;  /* 0xffffffe0dfdf7807 */ /* 0x000fe20006800000 */
[----:B------:R-:W-:Y:S01]  /*16d0*/  IMAD R213, R21, 0x200, R213 ;  /* 0x0000020015d57824 */ /* 0x000fe200078e02d5 */
[----:B------:R-:W-:Y:S01]  /*16e0*/  LOP3.LUT R8, R8, 0x18, RZ, 0xc0, !PT ;  /* 0x0000001808087812 */ /* 0x000fe200078ec0ff */
[----:B------:R3:W-:Y:S01]  /*16f0*/  LDGSTS.E.BYPASS.LTC128B.128 [R132+0xe080], [R6.64+0x80], !P0 ;  /* 0x0e08008006847fae */ /* 0x0007e2000c101d58 */
[----:B------:R-:W-:Y:S01]  /*1700*/  LOP3.LUT R0, R0, 0x1c0, RZ, 0xc0, !PT ;  /* 0x000001c000007812 */ /* 0x000fe200078ec0ff */
[----:B------:R-:W-:Y:S01]  /*1710*/  CS2R R38, SRZ ;  /* 0x0000000000267805 */ /* 0x000fe2000001ff00 */
[----:B------:R-:W-:-:S02]  /*1720*/  LOP3.LUT P0, RZ, R3, 0x2, RZ, 0xc0, !PT ;  /* 0x0000000203ff7812 */ /* 0x000fc4000780c0ff */
[----:B------:R-:W-:Y:S02]  /*1730*/  PLOP3.LUT P5, PT, PT, PT, UP0, 0x80, 0x0 ;  /* 0x000000000000781c */ /* 0x000fe40003faf008 */
[----:B------:R-:W-:Y:S02]  /*1740*/  SEL R225, R225, 0xfffffff0, !P0 ;  /* 0xfffffff0e1e17807 */ /* 0x000fe40004000000 */
[----:B-1----:R-:W-:Y:S02]  /*1750*/  SHF.R.U32.HI R10, RZ, 0x4, R4 ;  /* 0x00000004ff0a7819 */ /* 0x002fe40000011604 */
[----:B------:R-:W-:Y:S02]  /*1760*/  SHF.R.U32.HI R4, RZ, 0x3, R0 ;  /* 0x00000003ff047819 */ /* 0x000fe40000011600 */
[----:B------:R-:W-:Y:S01]  /*1770*/  LOP3.LUT R10, R5, 0x8, R10, 0xf8, !PT ;  /* 0x00000008050a7812 */ /* 0x000fe200078ef80a */
[----:B------:R-:W-:Y:S01]  /*1780*/  IMAD.SHL.U32 R5, R3, 0x40, RZ ;  /* 0x0000004003057824 */ /* 0x000fe200078e00ff */
[----:B------:R-:W-:-:S02]  /*1790*/  LOP3.LUT R0, R4, R0, R8, 0x1e, !PT ;  /* 0x0000000004007212 */ /* 0x000fc400078e1e08 */
[----:B------:R-:W-:Y:S02]  /*17a0*/  SHF.R.S32.HI R4, RZ, 0x1f, R9 ;  /* 0x0000001fff047819 */ /* 0x000fe40000011409 */
[----:B------:R-:W-:Y:S01]  /*17b0*/  LOP3.LUT R5, R5, 0xc0, RZ, 0xc0, !PT ;  /* 0x000000c005057812 */ /* 0x000fe200078ec0ff */
[----:B------:R-:W-:Y:S01]  /*17c0*/  IMAD.IADD R19, R19, 0x1, R0 ;  /* 0x0000000113137824 */ /* 0x000fe200078e0200 */
[----:B------:R-:W-:Y:S01]  /*17d0*/  LEA.HI R234, R4, R9, RZ, 0x2 ;  /* 0x0000000904ea7211 */ /* 0x000fe200078f10ff */
[----:B------:R-:W-:Y:S01]  /*17e0*/  IMAD.SHL.U32 R0, R21, 0x8, RZ ;  /* 0x0000000815007824 */ /* 0x000fe200078e00ff */
[----:B---3--:R-:W-:Y:S02]  /*17f0*/  SHF.R.U32.HI R7, RZ, 0x3, R2 ;  /* 0x00000003ff077819 */ /* 0x008fe40000011602 */
[----:B------:R-:W-:Y:S02]  /*1800*/  SHF.R.S32.HI R4, RZ, 0x2, R234 ;  /* 0x00000002ff047819 */ /* 0x000fe400000114ea */
[----:B------:R-:W-:Y:S01]  /*1810*/  LOP3.LUT R3, R0, 0x8, RZ, 0xc0, !PT ;  /* 0x0000000800037812 */ /* 0x000fe200078ec0ff */
[----:B------:R-:W-:Y:S01]  /*1820*/  IMAD.SHL.U32 R0, R30, 0x20, RZ ;  /* 0x000000201e007824 */ /* 0x000fe200078e00ff */
[----:B------:R-:W-:Y:S01]  /*1830*/  SHF.R.U32.HI R6, RZ, 0x3, R5 ;  /* 0x00000003ff067819 */ /* 0x000fe20000011605 */
[C---:B------:R-:W-:Y:S01]  /*1840*/  IMAD R11, R24.reuse, 0x10, R4 ;  /* 0x00000010180b7824 */ /* 0x040fe200078e0204 */
[----:B------:R-:W-:Y:S01]  /*1850*/  LOP3.LUT R7, R7, R2, R3, 0x1e, !PT ;  /* 0x0000000207077212 */ /* 0x000fe200078e1e03 */
[----:B------:R-:W-:Y:S01]  /*1860*/  IMAD R4, R24, 0x200, R0 ;  /* 0x0000020018047824 */ /* 0x000fe200078e0200 */
[----:B------:R-:W-:-:S02]  /*1870*/  LOP3.LUT R2, R6, R10, R5, 0x1e, !PT ;  /* 0x0000000a06027212 */ /* 0x000fc400078e1e05 */
[----:B------:R1:W-:Y:S01]  /*1880*/  STL [R1+0x8], R11 ;  /* 0x0000080b01007387 */ /* 0x0003e20000100800 */
[-C--:B------:R-:W-:Y:S01]  /*1890*/  LOP3.LUT R3, R6, R5.reuse, R3, 0x1e, !PT ;  /* 0x0000000506037212 */ /* 0x080fe200078e1e03 */
[----:B------:R-:W-:Y:S01]  /*18a0*/  IMAD.IADD R218, R218, 0x1, R7 ;  /* 0x00000001dada7824 */ /* 0x000fe200078e0207 */
[----:B------:R-:W-:Y:S01]  /*18b0*/  LOP3.LUT R212, R6, R5, R8, 0x1e, !PT ;  /* 0x0000000506d47212 */ /* 0x000fe200078e1e08 */
[----:B------:R-:W-:Y:S02]  /*18c0*/  @!P1 IMAD.SHL.U32 R5, R134, 0x10, RZ ;  /* 0x0000001086059824 */ /* 0x000fe400078e00ff */
[----:B------:R-:W-:Y:S02]  /*18d0*/  IMAD.IADD R222, R4, 0x1, R3 ;  /* 0x0000000104de7824 */ /* 0x000fe400078e0203 */
[C---:B------:R-:W-:Y:S01]  /*18e0*/  IMAD.IADD R221, R0.reuse, 0x1, R2 ;  /* 0x0000000100dd7824 */ /* 0x040fe200078e0202 */
[----:B------:R1:W-:Y:S01]  /*18f0*/  @!P1 LDGSTS.E.BYPASS.LTC128B.128 [R5+0xf280], [R28.64] ;  /* 0x0f2800001c059fae */ /* 0x0003e2000b901d58 */
[----:B------:R-:W-:-:S03]  /*1900*/  IMAD.IADD R212, R0, 0x1, R212 ;  /* 0x0000000100d47824 */ /* 0x000fc600078e02d4 */
[----:B------:R-:W0:Y:S04]  /*1910*/  LDGDEPBAR ;  /* 0x00000000000079af */ /* 0x000e280000000000 */
[----:B------:R-:W0:Y:S01]  /*1920*/  LDGDEPBAR ;  /* 0x00000000000079af */ /* 0x000e220000000000 */
[----:B------:R-:W-:Y:S05]  /*1930*/  @!P5 BRA `(.L_x_0) ;  /* 0x000042100000d947 */ /* 0x000fea0003800000 */
[----:B----4-:R-:W-:Y:S01]  /*1940*/  SHF.R.S32.HI R0, RZ, 0x1f, R20 ;  /* 0x0000001fff007819 */ /* 0x010fe20000011414 */
[----:B------:R-:W-:Y:S01]  /*1950*/  IMAD R2, R35, c[0x0][0x238], RZ ;  /* 0x00008e0023027a24 */ /* 0x000fe200078e02ff */
[----:B------:R-:W-:Y:S01]  /*1960*/  SHF.R.S32.HI R135, RZ, 0x1f, R134 ;  /* 0x0000001fff877819 */ /* 0x000fe20000011486 */
[----:B------:R-:W-:Y:S01]  /*1970*/  ULDC.64 UR4, c[0x0][0x240] ;  /* 0x0000900000047ab9 */ /* 0x000fe20000000a00 */
[----:B------:R-:W-:Y:S01]  /*1980*/  LEA.HI R0, R0, R20, RZ, 0x2 ;  /* 0x0000001400007211 */ /* 0x000fe200078f10ff */
[----:B------:R-:W-:Y:S01]  /*1990*/  IMAD.SHL.U32 R228, R19, 0x2, RZ ;  /* 0x0000000213e47824 */ /* 0x000fe200078e00ff */
[----:B------:R-:W-:Y:S01]  /*19a0*/  UIMAD UR4, UR6, UR4, URZ ;  /* 0x00000004060472a4 */ /* 0x000fe2000f8e023f */
[----:B------:R-:W-:Y:S01]  /*19b0*/  STL [R1+0x24], R135 ;  /* 0x0000248701007387 */ /* 0x000fe20000100800 */
[----:B------:R-:W-:Y:S01]  /*19c0*/  LOP3.LUT R4, R0, 0xfffffffc, RZ, 0xc0, !PT ;  /* 0xfffffffc00047812 */ /* 0x000fe200078ec0ff */
[C---:B------:R-:W-:Y:S01]  /*19d0*/  IMAD R0, R34.reuse, c[0x0][0x23c], R2 ;  /* 0x00008f0022007a24 */ /* 0x040fe200078e0202 */
[----:B------:R-:W-:Y:S01]  /*19e0*/  UIMAD UR5, UR17, UR5, UR4 ;  /* 0x00000005110572a4 */ /* 0x000fe2000f8e0204 */
[----:B------:R-:W-:Y:S01]  /*19f0*/  IMAD.WIDE.U32 R2, R34, c[0x0][0x238], R134 ;  /* 0x00008e0022027a25 */ /* 0x000fe200078e0086 */
[----:B------:R-:W-:Y:S01]  /*1a00*/  LEA R218, R218, 0x13480, 0x1 ;  /* 0x00013480dada7811 */ /* 0x000fe200078e08ff */
[----:B------:R-:W-:Y:S01]  /*1a10*/  UIADD3 UR7, UR7, 0x3f, URZ ;  /* 0x0000003f07077890 */ /* 0x000fe2000fffe03f */
[----:B------:R-:W-:Y:S01]  /*1a20*/  LOP3.LUT R234, R234, 0xfffffffc, RZ, 0xc0, !PT ;  /* 0xfffffffceaea7812 */ /* 0x000fe200078ec0ff */
[----:B------:R-:W-:Y:S01]  /*1a30*/  IMAD.IADD R3, R3, 0x1, R0 ;  /* 0x0000000103037824 */ /* 0x000fe200078e0200 */
[----:B------:R-:W-:Y:S01]  /*1a40*/  LEA R219, R223, R218, 0x1 ;  /* 0x000000dadfdb7211 */ /* 0x000fe200078e08ff */
[----:B------:R-:W-:Y:S01]  /*1a50*/  IMAD.U32 R0, RZ, RZ, UR17 ;  /* 0x00000011ff007e24 */ /* 0x000fe2000f8e00ff */
[----:B------:R-:W-:Y:S01]  /*1a60*/  IADD3 R234, R9, -R234, RZ ;  /* 0x800000ea09ea7210 */ /* 0x000fe20007ffe0ff */
[----:B------:R-:W-:Y:S01]  /*1a70*/  IMAD.SHL.U32 R216, R222, 0x2, RZ ;  /* 0x00000002ded87824 */ /* 0x000fe200078e00ff */
[----:B------:R-:W-:Y:S01]  /*1a80*/  USHF.R.S32.HI UR6, URZ, 0x1f, UR7 ;  /* 0x0000001f3f067899 */ /* 0x000fe20008011407 */
[----:B------:R-:W-:Y:S01]  /*1a90*/  IMAD.WIDE.U32 R6, R0, c[0x0][0x240], R2 ;  /* 0x0000900000067a25 */ /* 0x000fe200078e0002 */
[----:B------:R-:W-:Y:S01]  /*1aa0*/  IADD3 R0, R132, 0x6080, RZ ;  /* 0x0000608084007810 */ /* 0x000fe20007ffe0ff */
[----:B------:R-:W-:Y:S01]  /*1ab0*/  CS2R R130, SRZ ;  /* 0x0000000000827805 */ /* 0x000fe2000001ff00 */
[----:B------:R-:W-:Y:S01]  /*1ac0*/  IADD3 R217, R216, 0xc080, RZ ;  /* 0x0000c080d8d97810 */ /* 0x000fe20007ffe0ff */
[----:B------:R-:W-:Y:S01]  /*1ad0*/  IMAD.IADD R4, R20, 0x1, -R4 ;  /* 0x0000000114047824 */ /* 0x000fe200078e0a04 */
[----:B------:R-:W-:Y:S01]  /*1ae0*/  STL.64 [R1+0x58], R6 ;  /* 0x0000580601007387 */ /* 0x000fe20000100a00 */
[----:B------:R-:W-:Y:S01]  /*1af0*/  IMAD R220, R224, 0x2, R218 ;  /* 0x00000002e0dc7824 */ /* 0x000fe200078e02da */
[----:B------:R-:W-:Y:S01]  /*1b00*/  ULEA.HI UR6, UR6, UR7, URZ, 0x6 ;  /* 0x0000000706067291 */ /* 0x000fe2000f8f303f */
[----:B------:R-:W-:Y:S01]  /*1b10*/  IMAD R4, R4, -0x8, R33 ;  /* 0xfffffff804047824 */ /* 0x000fe200078e0221 */
[----:B------:R2:W-:Y:S01]  /*1b20*/  STL [R1+0x64], R0 ;  /* 0x0000640001007387 */ /* 0x0005e20000100800 */
[----:B------:R-:W-:Y:S01]  /*1b30*/  SHF.L.U32 R213, R213, 0x1, RZ ;  /* 0x00000001d5d57819 */ /* 0x000fe200000006ff */
[----:B------:R-:W-:Y:S01]  /*1b40*/  CS2R R128, SRZ ;  /* 0x0000000000807805 */ /* 0x000fe2000001ff00 */
[----:B------:R-:W-:Y:S01]  /*1b50*/  IMAD R234, R234, -0x2, R4 ;  /* 0xfffffffeeaea7824 */ /* 0x000fe200078e0204 */
[----:B------:R-:W-:Y:S01]  /*1b60*/  LEA R212, R212, 0x80, 0x1 ;  /* 0x00000080d4d47811 */ /* 0x000fe200078e08ff */
[----:B------:R-:W-:Y:S01]  /*1b70*/  CS2R R126, SRZ ;  /* 0x00000000007e7805 */ /* 0x000fe2000001ff00 */
        /* <DEDUP_REMOVED lines=19> */
[----:B--2---:R-:W-:Y:S01]  /*1cb0*/  IADD3 R0, R228, 0xf480, RZ ;  /* 0x0000f480e4007810 */ /* 0x004fe20007ffe0ff */
[----:B------:R-:W-:Y:S01]  /*1cc0*/  CS2R R86, SRZ ;  /* 0x0000000000567805 */ /* 0x000fe2000001ff00 */
[----:B------:R-:W-:Y:S01]  /*1cd0*/  CS2R R84, SRZ ;  /* 0x0000000000547805 */ /* 0x000fe2000001ff00 */
[----:B------:R-:W-:Y:S01]  /*1ce0*/  CS2R R82, SRZ ;  /* 0x0000000000527805 */ /* 0x000fe2000001ff00 */
[----:B------:R-:W-:Y:S01]  /*1cf0*/  CS2R R80, SRZ ;  /* 0x0000000000507805 */ /* 0x000fe2000001ff00 */
[----:B------:R2:W-:Y:S01]  /*1d00*/  STL [R1+0x60], R0 ;  /* 0x0000600001007387 */ /* 0x0005e20000100800 */
        /* <DEDUP_REMOVED lines=22> */
[----:B------:R-:W-:Y:S01]  /*1e70*/  IMAD R224, R224, 0x2, R219 ;  /* 0x00000002e0e07824 */ /* 0x000fe200078e02db */
[----:B------:R-:W-:Y:S01]  /*1e80*/  LEA R223, R223, R220, 0x1 ;  /* 0x000000dcdfdf7211 */ /* 0x000fe200078e08ff */
[----:B------:R-:W-:Y:S01]  /*1e90*/  IMAD R217, R225, 0x2, R217 ;  /* 0x00000002e1d97824 */ /* 0x000fe200078e02d9 */
[----:B--2---:R-:W-:Y:S01]  /*1ea0*/  IADD3 R0, R7, UR5, RZ ;  /* 0x0000000507007c10 */ /* 0x004fe2000fffe0ff */
[----:B------:R-:W-:Y:S01]  /*1eb0*/  ULDC UR9, c[0x0][0x218] ;  /* 0x0000860000097ab9 */ /* 0x000fe20000000800 */
[----:B------:R-:W-:Y:S01]  /*1ec0*/  IADD3 R226, R222, R225, RZ ;  /* 0x000000e1dee27210 */ /* 0x000fe20007ffe0ff */
[----:B------:R-:W-:-:S02]  /*1ed0*/  ULDC UR8, c[0x0][0x290] ;  /* 0x0000a40000087ab9 */ /* 0x000fc40000000800 */
[----:B------:R2:W-:Y:S01]  /*1ee0*/  STL [R1+0x44], R0 ;  /* 0x0000440001007387 */ /* 0x0005e20000100800 */
[----:B------:R-:W-:Y:S02]  /*1ef0*/  UMOV UR19, 0x1 ;  /* 0x0000000100137882 */ /* 0x000fe40000000000 */
[----:B------:R-:W-:Y:S02]  /*1f00*/  UMOV UR4, URZ ;  /* 0x0000003f00047c82 */ /* 0x000fe40008000000 */
[----:B------:R-:W-:Y:S02]  /*1f10*/  UMOV UR11, URZ ;  /* 0x0000003f000b7c82 */ /* 0x000fe40008000000 */
[----:B------:R-:W-:Y:S02]  /*1f20*/  ULDC UR10, c[0x0][0x168] ;  /* 0x00005a00000a7ab9 */ /* 0x000fe40000000800 */
[----:B------:R-:W-:Y:S02]  /*1f30*/  UIMAD UR9, UR17, UR9, URZ ;  /* 0x00000009110972a4 */ /* 0x000fe4000f8e023f */
[----:B------:R-:W-:-:S02]  /*1f40*/  UIMAD UR8, UR17, UR8, URZ ;  /* 0x00000008110872a4 */ /* 0x000fc4000f8e023f */
[----:B------:R-:W-:Y:S02]  /*1f50*/  USHF.R.S32.HI UR16, URZ, 0x6, UR6 ;  /* 0x000000063f107899 */ /* 0x000fe40008011406 */
[----:B------:R-:W-:Y:S02]  /*1f60*/  ULDC UR5, c[0x0][0x168] ;  /* 0x00005a0000057ab9 */ /* 0x000fe40000000800 */
.L_x_3:
[----:B------:R-:W-:Y:S04]  /*1f70*/  DEPBAR.LE SB0, 0x1 ;  /* 0x000080400000791a */ /* 0x000fe80000000000 */
[----:B------:R-:W-:Y:S01]  /*1f80*/  BAR.SYNC.DEFER_BLOCKING 0x0 ;  /* 0x0000000000007b1d */ /* 0x000fe20000010000 */
[----:B--2---:R-:W-:Y:S01]  /*1f90*/  MOV R0, UR4 ;  /* 0x0000000400007c02 */ /* 0x004fe20008000f00 */
[----:B------:R-:W-:Y:S01]  /*1fa0*/  UIADD3 UR18, UR11, 0x1, URZ ;  /* 0x000000010b127890 */ /* 0x000fe2000fffe03f */
[----:B------:R-:W-:Y:S03]  /*1fb0*/  MOV R2, UR4 ;  /* 0x0000000400027c02 */ /* 0x000fe60008000f00 */
[----:B------:R-:W-:Y:S01]  /*1fc0*/  IMAD R0, R0, 0x1800, R222 ;  /* 0x0000180000007824 */ /* 0x000fe200078e02de */
[----:B------:R-:W-:Y:S01]  /*1fd0*/  UISETP.GE.AND UP0, UPT, UR18, UR16, UPT ;  /* 0x000000101200728c */ /* 0x000fe2000bf06270 */
[----:B------:R-:W-:Y:S03]  /*1fe0*/  IMAD R2, R2, 0x1800, R225 ;  /* 0x0000180002027824 */ /* 0x000fe600078e02e1 */
[----:B------:R-:W-:Y:S02]  /*1ff0*/  SHF.L.U32 R0, R0, 0x1, RZ ;  /* 0x0000000100007819 */ /* 0x000fe400000006ff */
[----:B------:R-:W-:Y:S02]  /*2000*/  IADD3 R2, R222, R2, RZ ;  /* 0x00000002de027210 */ /* 0x000fe40007ffe0ff */
[----:B------:R-:W-:Y:S02]  /*2010*/  PLOP3.LUT P0, PT, PT, PT, UP0, 0x80, 0x0 ;  /* 0x000000000000781c */ /* 0x000fe40003f0f008 */
[----:B------:R-:W-:Y:S02]  /*2020*/  SHF.L.U32 R3, R2, 0x1, RZ ;  /* 0x0000000102037819 */ /* 0x000fe400000006ff */
[----:B------:R-:W-:Y:S01]  /*2030*/  MOV R2, UR4 ;  /* 0x0000000400027c02 */ /* 0x000fe20008000f00 */
[----:B------:R-:W-:Y:S04]  /*2040*/  LDSM.16.M88.4 R16, [R214+0x80] ;  /* 0x00008000d610783b */ /* 0x000fe80000000200 */
[----:B------:R-:W-:Y:S05]  /*2050*/  IMAD R2, R2, 0x1800, R226 ;  /* 0x0000180002027824 */ /* 0x000fea00078e02e2 */
[----:B------:R-:W-:Y:S01]  /*2060*/  SHF.L.U32 R2, R2, 0x1, RZ ;  /* 0x0000000102027819 */ /* 0x000fe200000006ff */
[----:B------:R-:W2:Y:S08]  /*2070*/  LDSM.16.M88.4 R32, [R0+0x6080] ;  /* 0x006080000020783b */ /* 0x000eb00000000200 */
[----:B-1----:R-:W1:Y:S08]  /*2080*/  LDSM.16.M88.4 R28, [R0+0x6880] ;  /* 0x00688000001c783b */ /* 0x002e700000000200 */
[----:B------:R-:W3:Y:S08]  /*2090*/  LDSM.16.M88.4 R132, [R214+0x1080] ;  /* 0x00108000d684783b */ /* 0x000ef00000000200 */
[----:B------:R-:W-:Y:S08]  /*20a0*/  LDSM.16.M88.4 R140, [R215+0x80] ;  /* 0x00008000d78c783b */ /* 0x000ff00000000200 */
[----:B------:R-:W4:Y:S01]  /*20b0*/  LDSM.16.M88.4 R136, [R3+0x6080] ;  /* 0x006080000388783b */ /* 0x000f220000000200 */
[-C--:B--2---:R-:W-:Y:S07]  /*20c0*/  HMMA.16816.F32.BF16 R4, R32, R16.reuse, RZ ;  /* 0x000000102004723c */ /* 0x084fee00000418ff */
[----:B------:R-:W2:Y:S01]  /*20d0*/  LDSM.16.M88.4 R144, [R3+0x6880] ;  /* 0x006880000390783b */ /* 0x000ea20000000200 */
[C---:B-1----:R-:W-:Y:S07]  /*20e0*/  HMMA.16816.F32.BF16 R8, R28.reuse, R16, RZ ;  /* 0x000000101c08723c */ /* 0x042fee00000418ff */
[----:B------:R-:W1:Y:S01]  /*20f0*/  LDSM.16.M88.4 R148, [R215+0x1080] ;  /* 0x00108000d794783b */ /* 0x000e620000000200 */
[-C--:B------:R-:W-:Y:S07]  /*2100*/  HMMA.16816.F32.BF16 R12, R28, R18.reuse, RZ ;  /* 0x000000121c0c723c */ /* 0x080fee00000418ff */
[----:B------:R-:W-:Y:S01]  /*2110*/  LDSM.16.M88.4 R156, [R214+0x2080] ;  /* 0x00208000d69c783b */ /* 0x000fe20000000200 */
[C---:B------:R-:W-:Y:S07]  /*2120*/  HMMA.16816.F32.BF16 R16, R32.reuse, R18, RZ ;  /* 0x000000122010723c */ /* 0x040fee00000418ff */
[----:B------:R-:W5:Y:S01]  /*2130*/  LDSM.16.M88.4 R152, [R0+0x7080] ;  /* 0x007080000098783b */ /* 0x000f620000000200 */
[-C--:B---3--:R-:W-:Y:S07]  /*2140*/  HMMA.16816.F32.BF16 R20, R32, R132.reuse, RZ ;  /* 0x000000842014723c */ /* 0x088fee00000418ff */
[----:B------:R-:W5:Y:S01]  /*2150*/  LDSM.16.M88.4 R160, [R0+0x7880] ;  /* 0x0078800000a0783b */ /* 0x000f620000000200 */
[C---:B------:R-:W-:Y:S07]  /*2160*/  HMMA.16816.F32.BF16 R24, R28.reuse, R132, RZ ;  /* 0x000000841c18723c */ /* 0x040fee00000418ff */
[----:B------:R-:W3:Y:S01]  /*2170*/  LDL R229, [R1+0x8] ;  /* 0x0000080001e57983 */ /* 0x000ee20000100800 */
[-C--:B------:R-:W-:Y:S08]  /*2180*/  HMMA.16816.F32.BF16 R28, R28, R134.reuse, RZ ;  /* 0x000000861c1c723c */ /* 0x080ff000000418ff */
[----:B------:R-:W-:Y:S01]  /*2190*/  HMMA.16816.F32.BF16 R32, R32, R134, RZ ;  /* 0x000000862020723c */ /* 0x000fe200000418ff */
[----:B------:R-:W5:Y:S07]  /*21a0*/  LDSM.16.M88.4 R132, [R214+0x3080] ;  /* 0x00308000d684783b */ /* 0x000f6e0000000200 */
[-C--:B----4-:R-:W-:Y:S08]  /*21b0*/  HMMA.16816.F32.BF16 R4, R136, R140.reuse, R4 ;  /* 0x0000008c8804723c */ /* 0x090ff00000041804 */
[C---:B--2---:R-:W-:Y:S08]  /*21c0*/  HMMA.16816.F32.BF16 R8, R144.reuse, R140, R8 ;  /* 0x0000008c9008723c */ /* 0x044ff00000041808 */
[-C--:B------:R-:W-:Y:S08]  /*21d0*/  HMMA.16816.F32.BF16 R12, R144, R142.reuse, R12 ;  /* 0x0000008e900c723c */ /* 0x080ff0000004180c */
[C---:B------:R-:W-:Y:S01]  /*21e0*/  HMMA.16816.F32.BF16 R16, R136.reuse, R142, R16 ;  /* 0x0000008e8810723c */ /* 0x040fe20000041810 */
[----:B------:R-:W-:Y:S07]  /*21f0*/  LDSM.16.M88.4 R140, [R215+0x2080] ;  /* 0x00208000d78c783b */ /* 0x000fee0000000200 */
[-C--:B-1----:R-:W-:Y:S08]  /*2200*/  HMMA.16816.F32.BF16 R20, R136, R148.reuse, R20 ;  /* 0x000000948814723c */ /* 0x082ff00000041814 */
[C---:B------:R-:W-:Y:S08]  /*2210*/  HMMA.16816.F32.BF16 R24, R144.reuse, R148, R24 ;  /* 0x000000949018723c */ /* 0x040ff00000041818 */
[-C--:B------:R-:W-:Y:S01]  /*2220*/  HMMA.16816.F32.BF16 R28, R144, R150.reuse, R28 ;  /* 0x00000096901c723c */ /* 0x080fe2000004181c */
[----:B------:R-:W-:Y:S07]  /*2230*/  LDSM.16.M88.4 R144, [R3+0x7880] ;  /* 0x007880000390783b */ /* 0x000fee0000000200 */
[----:B------:R-:W-:Y:S01]  /*2240*/  HMMA.16816.F32.BF16 R32, R136, R150, R32 ;  /* 0x000000968820723c */ /* 0x000fe20000041820 */
[----:B------:R-:W1:Y:S07]  /*2250*/  LDSM.16.M88.4 R136, [R2+0x7080] ;  /* 0x007080000288783b */ /* 0x000e6e0000000200 */
[-C--:B-----5:R-:W-:Y:S01]  /*2260*/  HMMA.16816.F32.BF16 R4, R152, R156.reuse, R4 ;  /* 0x0000009c9804723c */ /* 0x0a0fe20000041804 */
[----:B------:R-:W2:Y:S07]  /*2270*/  LDSM.16.M88.4 R148, [R215+0x3080] ;  /* 0x00308000d794783b */ /* 0x000eae0000000200 */
[C---:B------:R-:W-:Y:S08]  /*2280*/  HMMA.16816.F32.BF16 R8, R160.reuse, R156, R8 ;  /* 0x0000009ca008723c */ /* 0x040ff00000041808 */
[-C--:B------:R-:W-:Y:S08]  /*2290*/  HMMA.16816.F32.BF16 R12, R160, R158.reuse, R12 ;  /* 0x0000009ea00c723c */ /* 0x080ff0000004180c */
[C---:B------:R-:W-:Y:S01]  /*22a0*/  HMMA.16816.F32.BF16 R16, R152.reuse, R158, R16 ;  /* 0x0000009e9810723c */ /* 0x040fe20000041810 */
[----:B------:R-:W-:Y:S07]  /*22b0*/  LDSM.16.M88.4 R156, [R0+0x8080] ;  /* 0x00808000009c783b */ /* 0x000fee0000000200 */
[-C--:B------:R-:W-:Y:S08]  /*22c0*/  HMMA.16816.F32.BF16 R20, R152, R132.reuse, R20 ;  /* 0x000000849814723c */ /* 0x080ff00000041814 */
[C---:B------:R-:W-:Y:S08]  /*22d0*/  HMMA.16816.F32.BF16 R24, R160.reuse, R132, R24 ;  /* 0x00000084a018723c */ /* 0x040ff00000041818 */
[-C--:B------:R-:W-:Y:S01]  /*22e0*/  HMMA.16816.F32.BF16 R28, R160, R134.reuse, R28 ;  /* 0x00000086a01c723c */ /* 0x080fe2000004181c */
[----:B------:R-:W4:Y:S07]  /*22f0*/  LDSM.16.M88.4 R160, [R214+0x4080] ;  /* 0x00408000d6a0783b */ /* 0x000f2e0000000200 */
[----:B------:R-:W-:Y:S01]  /*2300*/  HMMA.16816.F32.BF16 R32, R152, R134, R32 ;  /* 0x000000869820723c */ /* 0x000fe20000041820 */
[----:B------:R5:W4:Y:S07]  /*2310*/  LDSM.16.M88.4 R132, [R0+0x8880] ;  /* 0x008880000084783b */ /* 0x000b2e0000000200 */
[-C--:B-1----:R-:W-:Y:S01]  /*2320*/  HMMA.16816.F32.BF16 R4, R136, R140.reuse, R4 ;  /* 0x0000008c8804723c */ /* 0x082fe20000041804 */
[----:B------:R-:W-:Y:S07]  /*2330*/  LDSM.16.M88.4 R152, [R215+0x4080] ;  /* 0x00408000d798783b */ /* 0x000fee0000000200 */
[C---:B------:R-:W-:Y:S08]  /*2340*/  HMMA.16816.F32.BF16 R8, R144.reuse, R140, R8 ;  /* 0x0000008c9008723c */ /* 0x040ff00000041808 */
[-C--:B------:R-:W-:Y:S01]  /*2350*/  HMMA.16816.F32.BF16 R12, R144, R142.reuse, R12 ;  /* 0x0000008e900c723c */ /* 0x080fe2000004180c */
[----:B-----5:R-:W-:Y:S07]  /*2360*/  MOV R0, UR4 ;  /* 0x0000000400007c02 */ /* 0x020fee0008000f00 */
[C---:B------:R-:W-:Y:S01]  /*2370*/  HMMA.16816.F32.BF16 R16, R136.reuse, R142, R16 ;  /* 0x0000008e8810723c */ /* 0x040fe20000041810 */
[----:B------:R-:W1:Y:S07]  /*2380*/  LDSM.16.M88.4 R140, [R214+0x5080] ;  /* 0x00508000d68c783b */ /* 0x000e6e0000000200 */
[-C--:B--2---:R-:W-:Y:S08]  /*2390*/  HMMA.16816.F32.BF16 R20, R136, R148.reuse, R20 ;  /* 0x000000948814723c */ /* 0x084ff00000041814 */
[C---:B------:R-:W-:Y:S08]  /*23a0*/  HMMA.16816.F32.BF16 R24, R144.reuse, R148, R24 ;  /* 0x000000949018723c */ /* 0x040ff00000041818 */
[-C--:B------:R-:W-:Y:S01]  /*23b0*/  HMMA.16816.F32.BF16 R28, R144, R150.reuse, R28 ;  /* 0x00000096901c723c */ /* 0x080fe2000004181c */
[----:B------:R-:W2:Y:S07]  /*23c0*/  LDSM.16.M88.4 R144, [R2+0x8080] ;  /* 0x008080000290783b */ /* 0x000eae0000000200 */
[----:B------:R-:W-:Y:S01]  /*23d0*/  HMMA.16816.F32.BF16 R32, R136, R150, R32 ;  /* 0x000000968820723c */ /* 0x000fe20000041820 */
[----:B------:R-:W5:Y:S07]  /*23e0*/  LDSM.16.M88.4 R136, [R3+0x8880] ;  /* 0x008880000388783b */ /* 0x000f6e0000000200 */
[-C--:B----4-:R-:W-:Y:S08]  /*23f0*/  HMMA.16816.F32.BF16 R4, R156, R160.reuse, R4 ;  /* 0x000000a09c04723c */ /* 0x090ff00000041804 */
[C---:B------:R-:W-:Y:S08]  /*2400*/  HMMA.16816.F32.BF16 R8, R132.reuse, R160, R8 ;  /* 0x000000a08408723c */ /* 0x040ff00000041808 */
[-C--:B------:R-:W-:Y:S08]  /*2410*/  HMMA.16816.F32.BF16 R12, R132, R162.reuse, R12 ;  /* 0x000000a2840c723c */ /* 0x080ff0000004180c */
[C---:B------:R-:W-:Y:S08]  /*2420*/  HMMA.16816.F32.BF16 R16, R156.reuse, R162, R16 ;  /* 0x000000a29c10723c */ /* 0x040ff00000041810 */
[-C--:B-1----:R-:W-:Y:S08]  /*2430*/  HMMA.16816.F32.BF16 R20, R156, R140.reuse, R20 ;  /* 0x0000008c9c14723c */ /* 0x082ff00000041814 */
[C---:B------:R-:W-:Y:S08]  /*2440*/  HMMA.16816.F32.BF16 R24, R132.reuse, R140, R24 ;  /* 0x0000008c8418723c */ /* 0x040ff00000041818 */
[-C--:B------:R-:W-:Y:S08]  /*2450*/  HMMA.16816.F32.BF16 R28, R132, R142.reuse, R28 ;  /* 0x0000008e841c723c */ /* 0x080ff0000004181c */
[----:B------:R-:W-:Y:S08]  /*2460*/  HMMA.16816.F32.BF16 R32, R156, R142, R32 ;  /* 0x0000008e9c20723c */ /* 0x000ff00000041820 */
[-C--:B--2---:R-:W-:Y:S08]  /*2470*/  HMMA.16816.F32.BF16 R4, R144, R152.reuse, R4 ;  /* 0x000000989004723c */ /* 0x084ff00000041804 */
[C---:B-----5:R-:W-:Y:S08]  /*2480*/  HMMA.16816.F32.BF16 R8, R136.reuse, R152, R8 ;  /* 0x000000988808723c */ /* 0x060ff00000041808 */
[-C--:B------:R-:W-:Y:S04]  /*2490*/  HMMA.16816.F32.BF16 R12, R136, R154.reuse, R12 ;  /* 0x0000009a880c723c */ /* 0x080fe8000004180c */
[----:B---3--:R-:W-:Y:S04]  /*24a0*/  LEA R0, R0, R229, 0x6 ;  /* 0x000000e500007211 */ /* 0x008fe800078e30ff */
[----:B------:R-:W-:Y:S01]  /*24b0*/  FMUL.FTZ R4, R4, c[0x0][0x2b4] ;  /* 0x0000ad0004047a20 */ /* 0x000fe20000410000 */
[C---:B------:R-:W-:Y:S03]  /*24c0*/  HMMA.16816.F32.BF16 R16, R144.reuse, R154, R16 ;  /* 0x0000009a9010723c */ /* 0x040fe60000041810 */
[----:B------:R-:W1:Y:S01]  /*24d0*/  MUFU.TANH R236, R4 ;  /* 0x0000000400ec7308 */ /* 0x000e620000002400 */
[----:B------:R-:W-:Y:S02]  /*24e0*/  FMUL.FTZ R5, R5, c[0x0][0x2b4] ;  /* 0x0000ad0005057a20 */ /* 0x000fe40000410000 */
[----:B------:R-:W-:Y:S02]  /*24f0*/  FMUL.FTZ R6, R6, c[0x0][0x2b4] ;  /* 0x0000ad0006067a20 */ /* 0x000fe40000410000 */
[----:B------:R-:W-:Y:S04]  /*2500*/  FMUL.FTZ R7, R7, c[0x0][0x2b4] ;  /* 0x0000ad0007077a20 */ /* 0x000fe80000410000 */
[----:B------:R-:W-:Y:S01]  /*2510*/  FMUL.FTZ R8, R8, c[0x0][0x2b4] ;  /* 0x0000ad0008087a20 */ /* 0x000fe20000410000 */
[----:B------:R-:W2:Y:S01]  /*2520*/  MUFU.TANH R157, R5 ;  /* 0x00000005009d7308 */ /* 0x000ea20000002400 */
[----:B------:R-:W-:Y:S02]  /*2530*/  FMUL.FTZ R9, R9, c[0x0][0x2b4] ;  /* 0x0000ad0009097a20 */ /* 0x000fe40000410000 */
[----:B------:R-:W-:Y:S02]  /*2540*/  FMUL.FTZ R10, R10, c[0x0][0x2b4] ;  /* 0x0000ad000a0a7a20 */ /* 0x000fe40000410000 */
[----:B------:R-:W-:Y:S02]  /*2550*/  FMUL.FTZ R11, R11, c[0x0][0x2b4] ;  /* 0x0000ad000b0b7a20 */ /* 0x000fe40000410000 */
[----:B------:R-:W-:Y:S02]  /*2560*/  FMUL.FTZ R12, R12, c[0x0][0x2b4] ;  /* 0x0000ad000c0c7a20 */ /* 0x000fe40000410000 */
[----:B------:R-:W-:Y:S01]  /*2570*/  FMUL.FTZ R13, R13, c[0x0][0x2b4] ;  /* 0x0000ad000d0d7a20 */ /* 0x000fe20000410000 */
[----:B------:R-:W3:Y:S01]  /*2580*/  MUFU.TANH R238, R6 ;  /* 0x0000000600ee7308 */ /* 0x000ee20000002400 */
[----:B------:R-:W-:Y:S02]  /*2590*/  FMUL.FTZ R14, R14, c[0x0][0x2b4] ;  /* 0x0000ad000e0e7a20 */ /* 0x000fe40000410000 */
[----:B------:R-:W-:Y:S02]  /*25a0*/  FMUL.FTZ R15, R15, c[0x0][0x2b4] ;  /* 0x0000ad000f0f7a20 */ /* 0x000fe40000410000 */
[----:B------:R-:W-:Y:S02]  /*25b0*/  FMUL.FTZ R16, R16, c[0x0][0x2b4] ;  /* 0x0000ad0010107a20 */ /* 0x000fe40000410000 */
[----:B------:R-:W-:Y:S02]  /*25c0*/  FMUL.FTZ R17, R17, c[0x0][0x2b4] ;  /* 0x0000ad0011117a20 */ /* 0x000fe40000410000 */
[----:B------:R-:W-:Y:S01]  /*25d0*/  FMUL.FTZ R18, R18, c[0x0][0x2b4] ;  /* 0x0000ad0012127a20 */ /* 0x000fe20000410000 */
[----:B------:R4:W1:Y:S01]  /*25e0*/  MUFU.TANH R162, R7 ;  /* 0x0000000700a27308 */ /* 0x0008620000002400 */
[----:B------:R-:W-:Y:S09]  /*25f0*/  FMUL.FTZ R19, R19, c[0x0][0x2b4] ;  /* 0x0000ad0013137a20 */ /* 0x000ff20000410000 */
[----:B------:R-:W1:Y:S10]  /*2600*/  MUFU.TANH R243, R8 ;  /* 0x0000000800f37308 */ /* 0x000e740000002400 */
[----:B------:R-:W1:Y:S01]  /*2610*/  MUFU.TANH R246, R9 ;  /* 0x0000000900f67308 */ /* 0x000e620000002400 */
[----:B----4-:R-:W4:Y:S09]  /*2620*/  LDSM.16.M88.4 R4, [R215+0x5080] ;  /* 0x00508000d704783b */ /* 0x010f320000000200 */
[----:B------:R-:W1:Y:S10]  /*2630*/  MUFU.TANH R230, R10 ;  /* 0x0000000a00e67308 */ /* 0x000e740000002400 */
[----:B------:R-:W1:Y:S10]  /*2640*/  MUFU.TANH R252, R11 ;  /* 0x0000000b00fc7308 */ /* 0x000e740000002400 */
[----:B------:R-:W1:Y:S10]  /*2650*/  MUFU.TANH R242, R12 ;  /* 0x0000000c00f27308 */ /* 0x000e740000002400 */
[----:B------:R-:W1:Y:S01]  /*2660*/  MUFU.TANH R241, R13 ;  /* 0x0000000d00f17308 */ /* 0x000e620000002400 */
[-C--:B----4-:R-:W-:Y:S09]  /*2670*/  HMMA.16816.F32.BF16 R20, R144, R4.reuse, R20 ;  /* 0x000000049014723c */ /* 0x090ff20000041814 */
[----:B------:R-:W4:Y:S01]  /*2680*/  MUFU.TANH R251, R14 ;  /* 0x0000000e00fb7308 */ /* 0x000f220000002400 */
[C---:B------:R-:W-:Y:S09]  /*2690*/  HMMA.16816.F32.BF16 R24, R136.reuse, R4, R24 ;  /* 0x000000048818723c */ /* 0x040ff20000041818 */
[----:B------:R-:W1:Y:S01]  /*26a0*/  MUFU.TANH R250, R15 ;  /* 0x0000000f00fa7308 */ /* 0x000e620000002400 */
[-C--:B------:R-:W-:Y:S04]  /*26b0*/  HMMA.16816.F32.BF16 R28, R136, R6.reuse, R28 ;  /* 0x00000006881c723c */ /* 0x080fe8000004181c */
[----:B------:R-:W-:Y:S04]  /*26c0*/  FMUL.FTZ R20, R20, c[0x0][0x2b4] ;  /* 0x0000ad0014147a20 */ /* 0x000fe80000410000 */
[----:B------:R-:W-:Y:S01]  /*26d0*/  HMMA.16816.F32.BF16 R32, R144, R6, R32 ;  /* 0x000000069020723c */ /* 0x000fe20000041820 */
[----:B------:R-:W1:Y:S01]  /*26e0*/  MUFU.TANH R149, R16 ;  /* 0x0000001000957308 */ /* 0x000e620000002400 */
[----:B------:R1:W1:Y:S02]  /*26f0*/  LDS R147, [R0.X4+0xf080] ;  /* 0x00f0800000937984 */ /* 0x0002640000004800 */
[----:B------:R-:W-:Y:S02]  /*2700*/  FMUL.FTZ R21, R21, c[0x0][0x2b4] ;  /* 0x0000ad0015157a20 */ /* 0x000fe40000410000 */
[----:B------:R1:W1:Y:S01]  /*2710*/  LDS R146, [R0.X4+0xf0a0] ;  /* 0x00f0a00000927984 */ /* 0x0002620000004800 */
[----:B------:R-:W-:Y:S02]  /*2720*/  FMUL.FTZ R22, R22, c[0x0][0x2b4] ;  /* 0x0000ad0016167a20 */ /* 0x000fe40000410000 */
[----:B------:R-:W-:Y:S01]  /*2730*/  FMUL.FTZ R23, R23, c[0x0][0x2b4] ;  /* 0x0000ad0017177a20 */ /* 0x000fe20000410000 */
[----:B------:R1:W1:Y:S01]  /*2740*/  LDS R145, [R0.X4+0xf100] ;  /* 0x00f1000000917984 */ /* 0x0002620000004800 */
[----:B------:R-:W1:Y:S01]  /*2750*/  MUFU.TANH R152, R17 ;  /* 0x0000001100987308 */ /* 0x000e620000002400 */
[----:B------:R-:W-:Y:S02]  /*2760*/  FMUL.FTZ R24, R24, c[0x0][0x2b4] ;  /* 0x0000ad0018187a20 */ /* 0x000fe40000410000 */
[----:B------:R1:W1:Y:S01]  /*2770*/  LDS R144, [R0.X4+0xf120] ;  /* 0x00f1200000907984 */ /* 0x0002620000004800 */
[----:B------:R-:W-:Y:S04]  /*2780*/  DEPBAR.LE SB0, 0x0 ;  /* 0x000080000000791a */ /* 0x000fe80000000000 */
[----:B------:R-:W-:Y:S02]  /*2790*/  FMUL.FTZ R28, R28, c[0x0][0x2b4] ;  /* 0x0000ad001c1c7a20 */ /* 0x000fe40000410000 */
[----:B------:R-:W1:Y:S01]  /*27a0*/  MUFU.TANH R154, R18 ;  /* 0x00000012009a7308 */ /* 0x000e620000002400 */
[----:B------:R-:W-:Y:S01]  /*27b0*/  BAR.SYNC.DEFER_BLOCKING 0x0 ;  /* 0x0000000000007b1d */ /* 0x000fe20000010000 */
[----:B------:R-:W-:Y:S02]  /*27c0*/  FMUL.FTZ R29, R29, c[0x0][0x2b4] ;  /* 0x0000ad001d1d7a20 */ /* 0x000fe40000410000 */
[----:B------:R-:W-:Y:S02]  /*27d0*/  FMUL.FTZ R30, R30, c[0x0][0x2b4] ;  /* 0x0000ad001e1e7a20 */ /* 0x000fe40000410000 */
[----:B------:R-:W-:Y:S02]  /*27e0*/  FMUL.FTZ R31, R31, c[0x0][0x2b4] ;  /* 0x0000ad001f1f7a20 */ /* 0x000fe40000410000 */
[----:B------:R-:W-:Y:S02]  /*27f0*/  FMUL.FTZ R25, R25, c[0x0][0x2b4] ;  /* 0x0000ad0019197a20 */ /* 0x000fe40000410000 */
[----:B------:R-:W1:Y:S01]  /*2800*/  MUFU.TANH R237, R28 ;  /* 0x0000001c00ed7308 */ /* 0x000e620000002400 */
[----:B------:R-:W-:Y:S02]  /*2810*/  FMUL.FTZ R26, R26, c[0x0][0x2b4] ;  /* 0x0000ad001a1a7a20 */ /* 0x000fe40000410000 */
[----:B------:R-:W-:Y:S02]  /*2820*/  FMUL.FTZ R27, R27, c[0x0][0x2b4] ;  /* 0x0000ad001b1b7a20 */ /* 0x000fe40000410000 */
[----:B------:R-:W-:Y:S02]  /*2830*/  FMUL.FTZ R32, R32, c[0x0][0x2b4] ;  /* 0x0000ad0020207a20 */ /* 0x000fe40000410000 */
[----:B------:R-:W-:Y:S02]  /*2840*/  FMUL.FTZ R33, R33, c[0x0][0x2b4] ;  /* 0x0000ad0021217a20 */ /* 0x000fe40000410000 */
[----:B------:R-:W-:Y:S01]  /*2850*/  FMUL.FTZ R34, R34, c[0x0][0x2b4] ;  /* 0x0000ad0022227a20 */ /* 0x000fe20000410000 */
[----:B------:R-:W1:Y:S01]  /*2860*/  MUFU.TANH R161, R19 ;  /* 0x0000001300a17308 */ /* 0x000e620000002400 */
[----:B------:R-:W-:Y:S01]  /*2870*/  FMUL.FTZ R35, R35, c[0x0][0x2b4] ;  /* 0x0000ad0023237a20 */ /* 0x000fe20000410000 */
[----:B------:R1:W1:Y:S08]  /*2880*/  LDSM.16.M88.4 R132, [R216+0xc080] ;  /* 0x00c08000d884783b */ /* 0x0002700000000200 */
[----:B------:R-:W1:Y:S01]  /*2890*/  MUFU.TANH R235, R29 ;  /* 0x0000001d00eb7308 */ /* 0x000e620000002400 */
[----:B------:R1:W1:Y:S09]  /*28a0*/  LDSM.16.M88.4 R136, [R217] ;  /* 0x00000000d988783b */ /* 0x0002720000000200 */
[----:B------:R-:W1:Y:S01]  /*28b0*/  MUFU.TANH R151, R20 ;  /* 0x0000001400977308 */ /* 0x000e620000002400 */
[----:B------:R1:W1:Y:S09]  /*28c0*/  LDSM.16.M88.4 R140, [R217+0x800] ;  /* 0x00080000d98c783b */ /* 0x0002720000000200 */
[----:B------:R-:W1:Y:S10]  /*28d0*/  MUFU.TANH R245, R30 ;  /* 0x0000001e00f57308 */ /* 0x000e740000002400 */
[----:B------:R-:W1:Y:S10]  /*28e0*/  MUFU.TANH R150, R21 ;  /* 0x0000001500967308 */ /* 0x000e740000002400 */
[----:B------:R5:W1:Y:S10]  /*28f0*/  MUFU.TANH R244, R31 ;  /* 0x0000001f00f47308 */ /* 0x000a740000002400 */
[----:B------:R1:W1:Y:S10]  /*2900*/  MUFU.TANH R158, R22 ;  /* 0x00000016009e7308 */ /* 0x0002740000002400 */
[----:B------:R1:W1:Y:S01]  /*2910*/  MUFU.TANH R159, R23 ;  /* 0x00000017009f7308 */ /* 0x0002620000002400 */
[----:B-----5:R1:W1:Y:S09]  /*2920*/  LDSM.16.M88.4 R28, [R216+0xc880] ;  /* 0x00c88000d81c783b */ /* 0x0202720000000200 */
[----:B------:R1:W1:Y:S10]  /*2930*/  MUFU.TANH R240, R24 ;  /* 0x0000001800f07308 */ /* 0x0002740000002400 */
[----:B------:R1:W1:Y:S10]  /*2940*/  MUFU.TANH R239, R25 ;  /* 0x0000001900ef7308 */ /* 0x0002740000002400 */
[----:B------:R1:W1:Y:S10]  /*2950*/  MUFU.TANH R247, R26 ;  /* 0x0000001a00f77308 */ /* 0x0002740000002400 */
[----:B------:R1:W1:Y:S10]  /*2960*/  MUFU.TANH R248, R27 ;  /* 0x0000001b00f87308 */ /* 0x0002740000002400 */
[----:B------:R1:W1:Y:S10]  /*2970*/  MUFU.TANH R148, R32 ;  /* 0x0000002000947308 */ /* 0x0002740000002400 */
[----:B------:R1:W1:Y:S10]  /*2980*/  MUFU.TANH R232, R33 ;  /* 0x0000002100e87308 */ /* 0x0002740000002400 */
[----:B------:R1:W1:Y:S10]  /*2990*/  MUFU.TANH R156, R34 ;  /* 0x00000022009c7308 */ /* 0x0002740000002400 */
[----:B------:R1:W1:Y:S01]  /*29a0*/  MUFU.TANH R233, R35 ;  /* 0x0000002300e97308 */ /* 0x0002620000002400 */
[----:B------:R-:W-:-:S05]  /*29b0*/  @P0 BRA `(.L_x_1) ;  /* 0x0000036000000947 */ /* 0x000fca0003800000 */
[----:B--234-:R-:W2:Y:S01]  /*29c0*/  LDL.64 R12, [R1+0x38] ;  /* 0x00003800010c7983 */ /* 0x01cea20000100a00 */
[----:B------:R-:W-:Y:S02]  /*29d0*/  ULDC.64 UR6, c[0x0][0x178] ;  /* 0x00005e0000067ab9 */ /* 0x000fe40000000a00 */
[----:B------:R-:W-:Y:S01]  /*29e0*/  UIMAD.WIDE.U32 UR28, UR18, UR6, URZ ;  /* 0x00000006121c72a5 */ /* 0x000fe2000f8e003f */
[----:B------:R-:W3:Y:S01]  /*29f0*/  LDL.64 R2, [R1+0x50] ;  /* 0x0000500001027983 */ /* 0x000ee20000100a00 */
[----:B------:R-:W-:Y:S03]  /*2a00*/  USHF.R.S32.HI UR26, URZ, 0x1f, UR18 ;  /* 0x0000001f3f1a7899 */ /* 0x000fe60008011412 */
[----:B------:R-:W4:Y:S01]  /*2a10*/  LDL.64 R10, [R1+0x10] ;  /* 0x00001000010a7983 */ /* 0x000f220000100a00 */
[----:B------:R-:W-:Y:S02]  /*2a20*/  UIMAD UR26, UR26, UR6, URZ ;  /* 0x000000061a1a72a4 */ /* 0x000fe4000f8e023f */
[----:B------:R-:W-:Y:S01]  /*2a30*/  UIMAD UR6, UR18, -0x40, UR10 ;  /* 0xffffffc0120678a4 */ /* 0x000fe2000f8e020a */
[----:B------:R-:W5:Y:S01]  /*2a40*/  LDL R9, [R1+0x64] ;  /* 0x0000640001097983 */ /* 0x000f620000100800 */
[----:B------:R-:W-:Y:S03]  /*2a50*/  UIMAD UR26, UR18, UR7, UR26 ;  /* 0x00000007121a72a4 */ /* 0x000fe6000f8e021a */
[----:B------:R-:W1:Y:S01]  /*2a60*/  S2R R8, SR_CTAID.Y ;  /* 0x0000000000087919 */ /* 0x000e620000002600 */
[----:B------:R-:W-:Y:S01]  /*2a70*/  UIADD3 UR26, UR29, UR26, URZ ;  /* 0x0000001a1d1a7290 */ /* 0x000fe2000fffe03f */
[----:B--2---:R-:W-:Y:S01]  /*2a80*/  IMAD.MOV.U32 R5, RZ, RZ, R13 ;  /* 0x000000ffff057224 */ /* 0x004fe200078e000d */
[----:B-1----:R-:W-:Y:S01]  /*2a90*/  SHF.R.S32.HI R6, RZ, 0x1f, R8 ;  /* 0x0000001fff067819 */ /* 0x002fe20000011408 */
[----:B------:R-:W2:Y:S01]  /*2aa0*/  LDL.64 R12, [R1] ;  /* 0x00000000010c7983 */ /* 0x000ea20000100a00 */
[----:B---3--:R-:W-:Y:S03]  /*2ab0*/  IMAD.MOV.U32 R4, RZ, RZ, R2 ;  /* 0x000000ffff047224 */ /* 0x008fe600078e0002 */
[----:B------:R-:W-:Y:S01]  /*2ac0*/  IMAD R7, R6, c[0x0][0x180], RZ ;  /* 0x0000600006077a24 */ /* 0x000fe200078e02ff */
[----:B----4-:R-:W-:Y:S01]  /*2ad0*/  @!P1 MOV R3, R11 ;  /* 0x0000000b00039202 */ /* 0x010fe20000000f00 */
[----:B------:R-:W-:Y:S04]  /*2ae0*/  IMAD.WIDE.U32 R4, R8, c[0x0][0x180], R4 ;  /* 0x0000600008047a25 */ /* 0x000fe800078e0004 */
[----:B------:R-:W-:Y:S01]  /*2af0*/  @!P1 IMAD.MOV.U32 R2, RZ, RZ, R10 ;  /* 0x000000ffff029224 */ /* 0x000fe200078e000a */
[----:B------:R-:W-:Y:S01]  /*2b00*/  IADD3 R0, P6, R4, UR22, RZ ;  /* 0x0000001604007c10 */ /* 0x000fe2000ffde0ff */
[----:B------:R-:W-:Y:S02]  /*2b10*/  @!P1 IMAD R6, R6, c[0x0][0x270], RZ ;  /* 0x00009c0006069a24 */ /* 0x000fe400078e02ff */
[C---:B------:R-:W-:Y:S04]  /*2b20*/  @!P1 IMAD.WIDE.U32 R2, R8.reuse, c[0x0][0x270], R2 ;  /* 0x00009c0008029a25 */ /* 0x040fe800078e0002 */
[C---:B------:R-:W-:Y:S02]  /*2b30*/  IMAD R7, R8.reuse, c[0x0][0x184], R7 ;  /* 0x0000610008077a24 */ /* 0x040fe400078e0207 */
[----:B------:R-:W-:Y:S01]  /*2b40*/  @!P1 IMAD R4, R8, c[0x0][0x274], R6 ;  /* 0x00009d0008049a24 */ /* 0x000fe200078e0206 */
[----:B------:R-:W-:Y:S01]  /*2b50*/  @!P1 IADD3 R6, P0, R2, UR20, RZ ;  /* 0x0000001402069c10 */ /* 0x000fe2000ff1e0ff */
[----:B------:R-:W-:Y:S01]  /*2b60*/  IMAD.U32 R8, RZ, RZ, UR28 ;  /* 0x0000001cff087e24 */ /* 0x000fe2000f8e00ff */
[----:B------:R-:W-:Y:S02]  /*2b70*/  LEA R2, P5, R0, c[0x0][0x160], 0x1 ;  /* 0x0000580000027a11 */ /* 0x000fe400078a08ff */
[----:B------:R-:W-:Y:S01]  /*2b80*/  IADD3.X R5, R5, UR12, R7, P6, !PT ;  /* 0x0000000c05057c10 */ /* 0x000fe2000b7fe407 */
[----:B------:R-:W-:Y:S01]  /*2b90*/  IMAD.U32 R7, RZ, RZ, UR26 ;  /* 0x0000001aff077e24 */ /* 0x000fe2000f8e00ff */
[----:B------:R-:W-:Y:S02]  /*2ba0*/  @!P1 IADD3.X R3, R3, UR14, R4, P0, !PT ;  /* 0x0000000e03039c10 */ /* 0x000fe400087fe404 */
[----:B------:R-:W-:Y:S02]  /*2bb0*/  LEA R2, P0, R8, R2, 0x7 ;  /* 0x0000000208027211 */ /* 0x000fe400078038ff */
[----:B------:R-:W-:Y:S02]  /*2bc0*/  LEA.HI.X R0, R0, c[0x0][0x164], R5, 0x1, P5 ;  /* 0x0000590000007a11 */ /* 0x000fe400028f0c05 */
[C---:B------:R-:W-:Y:S04]  /*2bd0*/  @!P1 LEA R4, P5, R6.reuse, c[0x0][0x258], 0x2 ;  /* 0x0000960006049a11 */ /* 0x040fe800078a10ff */
[----:B------:R-:W-:Y:S02]  /*2be0*/  @!P1 LEA.HI.X R5, R6, c[0x0][0x25c], R3, 0x2, P5 ;  /* 0x0000970006059a11 */ /* 0x000fe400028f1403 */
[----:B------:R-:W-:Y:S01]  /*2bf0*/  LEA.HI.X R3, R8, R0, R7, 0x7, P0 ;  /* 0x0000000008037211 */ /* 0x000fe200000f3c07 */
[----:B------:R-:W-:Y:S01]  /*2c00*/  IMAD.U32 R0, RZ, RZ, UR19 ;  /* 0x00000013ff007e24 */ /* 0x000fe2000f8e00ff */
[----:B------:R-:W-:Y:S01]  /*2c10*/  MOV R6, UR11 ;  /* 0x0000000b00067c02 */ /* 0x000fe20008000f00 */
[----:B------:R-:W-:Y:S03]  /*2c20*/  IMAD.U32 R7, RZ, RZ, UR19 ;  /* 0x00000013ff077e24 */ /* 0x000fe6000f8e00ff */
[----:B------:R-:W-:Y:S01]  /*2c30*/  @!P1 LEA R8, R0, R10, 0x6 ;  /* 0x0000000a00089211 */ /* 0x000fe200078e30ff */
[----:B-----5:R-:W-:Y:S01]  /*2c40*/  IMAD R0, R7, 0x3000, R9 ;  /* 0x0000300007007824 */ /* 0x020fe200078e0209 */
[----:B------:R-:W-:Y:S05]  /*2c50*/  @!P1 LEA R6, R6, 0x40, 0x6 ;  /* 0x0000004006069811 */ /* 0x000fea00078e30ff */
[----:B------:R-:W-:Y:S04]  /*2c60*/  @!P1 IMAD.WIDE R4, R6, 0x4, R4 ;  /* 0x0000000406049825 */ /* 0x000fe800078e0204 */
[----:B------:R-:W-:Y:S01]  /*2c70*/  @!P1 IMAD.SHL.U32 R6, R8, 0x4, RZ ;  /* 0x0000000408069824 */ /* 0x000fe200078e00ff */
[C---:B--2---:R-:W-:Y:S02]  /*2c80*/  ISETP.GE.OR P6, PT, R12.reuse, UR6, P4 ;  /* 0x000000060c007c0c */ /* 0x044fe4000a7c6670 */
[C---:B------:R-:W-:Y:S02]  /*2c90*/  ISETP.GE.OR P5, PT, R12.reuse, UR6, !P3 ;  /* 0x000000060c007c0c */ /* 0x040fe4000dfa6670 */
[----:B------:R-:W-:Y:S09]  /*2ca0*/  ISETP.GE.OR P0, PT, R12, UR6, !P2 ;  /* 0x000000060c007c0c */ /* 0x000ff2000d706670 */
[----:B------:R-:W-:Y:S01]  /*2cb0*/  @!PT LDS RZ, [RZ] ;  /* 0x00000000fffff984 */ /* 0x000fe20000000800 */
[----:B------:R-:W-:Y:S01]  /*2cc0*/  @!PT LDS RZ, [RZ] ;  /* 0x00000000fffff984 */ /* 0x000fe20000000800 */
[----:B------:R-:W-:Y:S01]  /*2cd0*/  @!PT LDS RZ, [RZ] ;  /* 0x00000000fffff984 */ /* 0x000fe20000000800 */
[----:B------:R1:W-:Y:S04]  /*2ce0*/  LDGSTS.E.BYPASS.LTC128B.128 [R0], [R2.64], !P6 ;  /* 0x0000000002007fae */ /* 0x0003e8000f101d58 */
[----:B------:R1:W-:Y:S04]  /*2cf0*/  LDGSTS.E.BYPASS.LTC128B.128 [R0+0x1000], [R2.64+0x40], !P5 ;  /* 0x0100004002007fae */ /* 0x0003e8000e901d58 */
[----:B------:R1:W-:Y:S04]  /*2d00*/  LDGSTS.E.BYPASS.LTC128B.128 [R0+0x2000], [R2.64+0x80], !P0 ;  /* 0x0200008002007fae */ /* 0x0003e8000c101d58 */
[----:B------:R1:W-:Y:S02]  /*2d10*/  @!P1 LDGSTS.E.BYPASS.LTC128B.128 [R6+0xf080], [R4.64] ;  /* 0x0f08000004069fae */ /* 0x0003e4000b901d58 */
.L_x_1:
[-C--:B-1234-:R-:W-:Y:S01]  /*2d20*/  HMMA.16816.F32.BF16 R4, R132, R164.reuse, RZ ;  /* 0x000000a48404723c */ /* 0x09efe200000418ff */
[----:B------:R-:W-:Y:S02]  /*2d30*/  LDS R2, [R229.X4+0xf280] ;  /* 0x00f28000e5027984 */ /* 0x000fe40000004800 */
[C---:B------:R-:W-:Y:S02]  /*2d40*/  ISETP.GT.AND P5, PT, R234.reuse, 0x60, PT ;  /* 0x00000060ea00780c */ /* 0x040fe40003fa4270 */
[----:B------:R-:W0:Y:S01]  /*2d50*/  LDGDEPBAR ;  /* 0x00000000000079af */ /* 0x000e220000000000 */
[C---:B------:R-:W-:Y:S02]  /*2d60*/  ISETP.GT.AND P6, PT, R234.reuse, 0x41, PT ;  /* 0x00000041ea00780c */ /* 0x040fe40003fc4270 */
[C---:B------:R-:W-:Y:S02]  /*2d70*/  HMMA.16816.F32.BF16 R8, R28.reuse, R164, RZ ;  /* 0x000000a41c08723c */ /* 0x040fe400000418ff */
[----:B------:R-:W-:Y:S02]  /*2d80*/  ISETP.GT.AND P0, PT, R234, 0x1, PT ;  /* 0x00000001ea00780c */ /* 0x000fe40003f04270 */
[----:B------:R-:W-:Y:S02]  /*2d90*/  FSEL R3, R148, -INF , P5 ;  /* 0xff80000094037808 */ /* 0x000fe40002800000 */
[----:B------:R-:W-:Y:S02]  /*2da0*/  FSEL R153, R246, -INF , P0 ;  /* 0xff800000f6997808 */ /* 0x000fe40000000000 */
[-C--:B------:R-:W-:Y:S01]  /*2db0*/  HMMA.16816.F32.BF16 R12, R28, R166.reuse, RZ ;  /* 0x000000a61c0c723c */ /* 0x080fe200000418ff */
[----:B------:R-:W-:Y:S03]  /*2dc0*/  FSEL R155, R252, -INF , P0 ;  /* 0xff800000fc9b7808 */ /* 0x000fe60000000000 */
[----:B------:R-:W-:Y:S01]  /*2dd0*/  FFMA.FTZ R153, R153, c[0x0][0x29c], -R145 ;  /* 0x0000a70099997a23 */ /* 0x000fe20000010891 */
[----:B------:R-:W-:Y:S03]  /*2de0*/  LOP3.LUT R227, R227, 0xffffff7f, RZ, 0xc0, !PT ;  /* 0xffffff7fe3e37812 */ /* 0x000fe600078ec0ff */
[C---:B------:R-:W-:Y:S04]  /*2df0*/  HMMA.16816.F32.BF16 R16, R132.reuse, R166, RZ ;  /* 0x000000a68410723c */ /* 0x040fe800000418ff */
[----:B------:R-:W-:Y:S02]  /*2e00*/  @P4 LOP3.LUT R227, R227, 0x80, RZ, 0xfc, !PT ;  /* 0x00000080e3e34812 */ /* 0x000fe400078efcff */
[C---:B------:R-:W-:Y:S02]  /*2e10*/  ISETP.GT.AND P4, PT, R234.reuse, RZ, PT ;  /* 0x000000ffea00720c */ /* 0x040fe40003f84270 */
[-C--:B------:R-:W-:Y:S01]  /*2e20*/  HMMA.16816.F32.BF16 R20, R132, R168.reuse, RZ ;  /* 0x000000a88414723c */ /* 0x080fe200000418ff */
[----:B------:R-:W-:Y:S04]  /*2e30*/  LOP3.LUT R227, R227, 0xffffffbf, RZ, 0xc0, !PT ;  /* 0xffffffbfe3e37812 */ /* 0x000fe800078ec0ff */
[----:B------:R-:W-:Y:S02]  /*2e40*/  @P3 LOP3.LUT R227, R227, 0x40, RZ, 0xfc, !PT ;  /* 0x00000040e3e33812 */ /* 0x000fe400078efcff */
[----:B------:R-:W-:Y:S01]  /*2e50*/  ISETP.GT.AND P3, PT, R234, 0x20, PT ;  /* 0x00000020ea00780c */ /* 0x000fe20003f64270 */
[C---:B------:R-:W-:Y:S04]  /*2e60*/  HMMA.16816.F32.BF16 R24, R28.reuse, R168, RZ ;  /* 0x000000a81c18723c */ /* 0x040fe800000418ff */
[----:B------:R-:W-:Y:S02]  /*2e70*/  FSEL R0, R149, -INF , P3 ;  /* 0xff80000095007808 */ /* 0x000fe40001800000 */
[----:B------:R-:W-:Y:S02]  /*2e80*/  LOP3.LUT R227, R227, 0xffffffdf, RZ, 0xc0, !PT ;  /* 0xffffffdfe3e37812 */ /* 0x000fe400078ec0ff */
[-C--:B------:R-:W-:Y:S01]  /*2e90*/  HMMA.16816.F32.BF16 R28, R28, R170.reuse, RZ ;  /* 0x000000aa1c1c723c */ /* 0x080fe200000418ff */
[--C-:B------:R-:W-:Y:S03]  /*2ea0*/  FFMA.FTZ R0, R0, c[0x0][0x29c], -R147.reuse ;  /* 0x0000a70000007a23 */ /* 0x100fe60000010893 */
[----:B------:R-:W-:Y:S02]  /*2eb0*/  @P2 LOP3.LUT R227, R227, 0x20, RZ, 0xfc, !PT ;  /* 0x00000020e3e32812 */ /* 0x000fe400078efcff */
[C---:B------:R-:W-:Y:S02]  /*2ec0*/  ISETP.GT.AND P2, PT, R234.reuse, 0x21, PT ;  /* 0x00000021ea00780c */ /* 0x040fe40003f44270 */
[----:B------:R-:W-:Y:S01]  /*2ed0*/  HMMA.16816.F32.BF16 R32, R132, R170, RZ ;  /* 0x000000aa8420723c */ /* 0x000fe200000418ff */
[----:B------:R-:W1:Y:S03]  /*2ee0*/  LDSM.16.M88.4 R132, [R216+0xd080] ;  /* 0x00d08000d884783b */ /* 0x000e660000000200 */
[----:B------:R-:W-:Y:S04]  /*2ef0*/  LOP3.LUT R227, R227, 0xffffffef, RZ, 0xc0, !PT ;  /* 0xffffffefe3e37812 */ /* 0x000fe800078ec0ff */
[-C--:B------:R-:W-:Y:S05]  /*2f00*/  HMMA.16816.F32.BF16 R4, R136, R172.reuse, R4 ;  /* 0x000000ac8804723c */ /* 0x080fea0000041804 */
[----:B------:R-:W-:Y:S02]  /*2f10*/  @P1 LOP3.LUT R227, R227, 0x10, RZ, 0xfc, !PT ;  /* 0x00000010e3e31812 */ /* 0x000fe400078efcff */
[----:B------:R-:W-:Y:S01]  /*2f20*/  ISETP.GT.AND P1, PT, R234, 0x40, PT ;  /* 0x00000040ea00780c */ /* 0x000fe20003f24270 */
[C---:B------:R-:W-:Y:S08]  /*2f30*/  HMMA.16816.F32.BF16 R8, R140.reuse, R172, R8 ;  /* 0x000000ac8c08723c */ /* 0x040ff00000041808 */
[-C--:B------:R-:W-:Y:S08]  /*2f40*/  HMMA.16816.F32.BF16 R12, R140, R174.reuse, R12 ;  /* 0x000000ae8c0c723c */ /* 0x080ff0000004180c */
[C---:B------:R-:W-:Y:S08]  /*2f50*/  HMMA.16816.F32.BF16 R16, R136.reuse, R174, R16 ;  /* 0x000000ae8810723c */ /* 0x040ff00000041810 */
[-C--:B------:R-:W-:Y:S08]  /*2f60*/  HMMA.16816.F32.BF16 R20, R136, R176.reuse, R20 ;  /* 0x000000b08814723c */ /* 0x080ff00000041814 */
[C---:B------:R-:W-:Y:S08]  /*2f70*/  HMMA.16816.F32.BF16 R24, R140.reuse, R176, R24 ;  /* 0x000000b08c18723c */ /* 0x040ff00000041818 */
[-C--:B------:R-:W-:Y:S01]  /*2f80*/  HMMA.16816.F32.BF16 R28, R140, R178.reuse, R28 ;  /* 0x000000b28c1c723c */ /* 0x080fe2000004181c */
[----:B------:R-:W2:Y:S07]  /*2f90*/  LDSM.16.M88.4 R140, [R216+0xd880] ;  /* 0x00d88000d88c783b */ /* 0x000eae0000000200 */
[----:B------:R-:W-:Y:S01]  /*2fa0*/  HMMA.16816.F32.BF16 R32, R136, R178, R32 ;  /* 0x000000b28820723c */ /* 0x000fe20000041820 */
[----:B------:R-:W3:Y:S07]  /*2fb0*/  LDSM.16.M88.4 R136, [R217+0x1000] ;  /* 0x00100000d988783b */ /* 0x000eee0000000200 */
[-C--:B-1----:R-:W-:Y:S08]  /*2fc0*/  HMMA.16816.F32.BF16 R4, R132, R180.reuse, R4 ;  /* 0x000000b48404723c */ /* 0x082ff00000041804 */
[C---:B--2---:R-:W-:Y:S08]  /*2fd0*/  HMMA.16816.F32.BF16 R8, R140.reuse, R180, R8 ;  /* 0x000000b48c08723c */ /* 0x044ff00000041808 */
[-C--:B------:R-:W-:Y:S08]  /*2fe0*/  HMMA.16816.F32.BF16 R12, R140, R182.reuse, R12 ;  /* 0x000000b68c0c723c */ /* 0x080ff0000004180c */
[C---:B------:R-:W-:Y:S08]  /*2ff0*/  HMMA.16816.F32.BF16 R16, R132.reuse, R182, R16 ;  /* 0x000000b68410723c */ /* 0x040ff00000041810 */
[-C--:B------:R-:W-:Y:S08]  /*3000*/  HMMA.16816.F32.BF16 R20, R132, R184.reuse, R20 ;  /* 0x000000b88414723c */ /* 0x080ff00000041814 */
[C---:B------:R-:W-:Y:S08]  /*3010*/  HMMA.16816.F32.BF16 R24, R140.reuse, R184, R24 ;  /* 0x000000b88c18723c */ /* 0x040ff00000041818 */
[-C--:B------:R-:W-:Y:S01]  /*3020*/  HMMA.16816.F32.BF16 R28, R140, R186.reuse, R28 ;  /* 0x000000ba8c1c723c */ /* 0x080fe2000004181c */
[----:B------:R-:W1:Y:S07]  /*3030*/  LDSM.16.M88.4 R140, [R217+0x1800] ;  /* 0x00180000d98c783b */ /* 0x000e6e0000000200 */
[----:B------:R-:W-:Y:S01]  /*3040*/  HMMA.16816.F32.BF16 R32, R132, R186, R32 ;  /* 0x000000ba8420723c */ /* 0x000fe20000041820 */
[----:B------:R-:W2:Y:S07]  /*3050*/  LDSM.16.M88.4 R132, [R216+0xe080] ;  /* 0x00e08000d884783b */ /* 0x000eae0000000200 */
[-C--:B---3--:R-:W-:Y:S08]  /*3060*/  HMMA.16816.F32.BF16 R4, R136, R188.reuse, R4 ;  /* 0x000000bc8804723c */ /* 0x088ff00000041804 */
[C---:B-1----:R-:W-:Y:S08]  /*3070*/  HMMA.16816.F32.BF16 R8, R140.reuse, R188, R8 ;  /* 0x000000bc8c08723c */ /* 0x042ff00000041808 */
[-C--:B------:R-:W-:Y:S08]  /*3080*/  HMMA.16816.F32.BF16 R12, R140, R190.reuse, R12 ;  /* 0x000000be8c0c723c */ /* 0x080ff0000004180c */
[C---:B------:R-:W-:Y:S08]  /*3090*/  HMMA.16816.F32.BF16 R16, R136.reuse, R190, R16 ;  /* 0x000000be8810723c */ /* 0x040ff00000041810 */
[-C--:B------:R-:W-:Y:S08]  /*30a0*/  HMMA.16816.F32.BF16 R20, R136, R192.reuse, R20 ;  /* 0x000000c08814723c */ /* 0x080ff00000041814 */
[C---:B------:R-:W-:Y:S08]  /*30b0*/  HMMA.16816.F32.BF16 R24, R140.reuse, R192, R24 ;  /* 0x000000c08c18723c */ /* 0x040ff00000041818 */
[-C--:B------:R-:W-:Y:S01]  /*30c0*/  HMMA.16816.F32.BF16 R28, R140, R194.reuse, R28 ;  /* 0x000000c28c1c723c */ /* 0x080fe2000004181c */
[----:B------:R-:W1:Y:S07]  /*30d0*/  LDSM.16.M88.4 R140, [R216+0xe880] ;  /* 0x00e88000d88c783b */ /* 0x000e6e0000000200 */
[----:B------:R-:W-:Y:S01]  /*30e0*/  HMMA.16816.F32.BF16 R32, R136, R194, R32 ;  /* 0x000000c28820723c */ /* 0x000fe20000041820 */
[----:B------:R-:W3:Y:S07]  /*30f0*/  LDSM.16.M88.4 R136, [R217+0x2000] ;  /* 0x00200000d988783b */ /* 0x000eee0000000200 */
[-C--:B--2---:R-:W-:Y:S08]  /*3100*/  HMMA.16816.F32.BF16 R4, R132, R196.reuse, R4 ;  /* 0x000000c48404723c */ /* 0x084ff00000041804 */
[C---:B-1----:R-:W-:Y:S08]  /*3110*/  HMMA.16816.F32.BF16 R8, R140.reuse, R196, R8 ;  /* 0x000000c48c08723c */ /* 0x042ff00000041808 */
[-C--:B------:R-:W-:Y:S08]  /*3120*/  HMMA.16816.F32.BF16 R12, R140, R198.reuse, R12 ;  /* 0x000000c68c0c723c */ /* 0x080ff0000004180c */
[C---:B------:R-:W-:Y:S08]  /*3130*/  HMMA.16816.F32.BF16 R16, R132.reuse, R198, R16 ;  /* 0x000000c68410723c */ /* 0x040ff00000041810 */
[-C--:B------:R-:W-:Y:S08]  /*3140*/  HMMA.16816.F32.BF16 R20, R132, R200.reuse, R20 ;  /* 0x000000c88414723c */ /* 0x080ff00000041814 */
[C---:B------:R-:W-:Y:S08]  /*3150*/  HMMA.16816.F32.BF16 R24, R140.reuse, R200, R24 ;  /* 0x000000c88c18723c */ /* 0x040ff00000041818 */
[-C--:B------:R-:W-:Y:S01]  /*3160*/  HMMA.16816.F32.BF16 R28, R140, R202.reuse, R28 ;  /* 0x000000ca8c1c723c */ /* 0x080fe2000004181c */
[----:B------:R-:W1:Y:S07]  /*3170*/  LDSM.16.M88.4 R140, [R217+0x2800] ;  /* 0x00280000d98c783b */ /* 0x000e6e0000000200 */
[----:B------:R-:W-:Y:S07]  /*3180*/  HMMA.16816.F32.BF16 R32, R132, R202, R32 ;  /* 0x000000ca8420723c */ /* 0x000fee0000041820 */
[--C-:B------:R-:W-:Y:S01]  /*3190*/  FFMA.FTZ R133, R3, c[0x0][0x29c], -R147.reuse ;  /* 0x0000a70003857a23 */ /* 0x100fe20000010893 */
[-C--:B---3--:R-:W-:Y:S05]  /*31a0*/  HMMA.16816.F32.BF16 R4, R136, R204.reuse, R4 ;  /* 0x000000cc8804723c */ /* 0x088fea0000041804 */
[----:B------:R-:W-:Y:S01]  /*31b0*/  MUFU.EX2 R133, R133 ;  /* 0x0000008500857308 */ /* 0x000fe20000000800 */
[----:B------:R-:W-:Y:S02]  /*31c0*/  FSEL R135, R150, -INF , P6 ;  /* 0xff80000096877808 */ /* 0x000fe40003000000 */
[----:B------:R-:W-:Y:S04]  /*31d0*/  FSEL R134, R157, -INF , P0 ;  /* 0xff8000009d867808 */ /* 0x000fe80000000000 */
[--C-:B------:R-:W-:Y:S01]  /*31e0*/  FFMA.FTZ R135, R135, c[0x0][0x29c], -R147.reuse ;  /* 0x0000a70087877a23 */ /* 0x100fe20000010893 */
[----:B------:R-:W-:Y:S01]  /*31f0*/  FSEL R132, R152, -INF , P2 ;  /* 0xff80000098847808 */ /* 0x000fe20001000000 */
[--C-:B------:R-:W-:Y:S04]  /*3200*/  FFMA.FTZ R134, R134, c[0x0][0x29c], -R147.reuse ;  /* 0x0000a70086867a23 */ /* 0x100fe80000010893 */
[----:B------:R-:W-:Y:S01]  /*3210*/  MUFU.EX2 R135, R135 ;  /* 0x0000008700877308 */ /* 0x000fe20000000800 */
[--C-:B------:R-:W-:Y:S05]  /*3220*/  FFMA.FTZ R132, R132, c[0x0][0x29c], -R147.reuse ;  /* 0x0000a70084847a23 */ /* 0x100fea0000010893 */
[--C-:B------:R-:W-:Y:S01]  /*3230*/  FADD.FTZ R5, R5, -R2.reuse ;  /* 0x8000000205057221 */ /* 0x100fe20000010000 */
[C---:B-1----:R-:W-:Y:S03]  /*3240*/  HMMA.16816.F32.BF16 R8, R140.reuse, R204, R8 ;  /* 0x000000cc8c08723c */ /* 0x042fe60000041808 */
[----:B------:R-:W1:Y:S05]  /*3250*/  MUFU.EX2 R134, R134 ;  /* 0x0000008600867308 */ /* 0x000e6a0000000800 */
[-C--:B------:R-:W-:Y:S05]  /*3260*/  HMMA.16816.F32.BF16 R12, R140, R206.reuse, R12 ;  /* 0x000000ce8c0c723c */ /* 0x080fea000004180c */
[----:B------:R-:W-:Y:S03]  /*3270*/  MUFU.EX2 R132, R132 ;  /* 0x0000008400847308 */ /* 0x000fe60000000800 */
[C---:B------:R-:W-:Y:S08]  /*3280*/  HMMA.16816.F32.BF16 R16, R136.reuse, R206, R16 ;  /* 0x000000ce8810723c */ /* 0x040ff00000041810 */
[-C--:B------:R-:W-:Y:S04]  /*3290*/  HMMA.16816.F32.BF16 R20, R136, R208.reuse, R20 ;  /* 0x000000d08814723c */ /* 0x080fe80000041814 */
[----:B-1----:R-:W-:Y:S04]  /*32a0*/  FMUL.FTZ R5, R134, R5 ;  /* 0x0000000586057220 */ /* 0x002fe80000410000 */
[C---:B------:R-:W-:Y:S08]  /*32b0*/  HMMA.16816.F32.BF16 R24, R140.reuse, R208, R24 ;  /* 0x000000d08c18723c */ /* 0x040ff00000041818 */
[-C--:B------:R-:W-:Y:S01]  /*32c0*/  HMMA.16816.F32.BF16 R28, R140, R210.reuse, R28 ;  /* 0x000000d28c1c723c */ /* 0x080fe2000004181c */
[----:B------:R-:W1:Y:S03]  /*32d0*/  MUFU.EX2 R140, R0 ;  /* 0x00000000008c7308 */ /* 0x000e660000000800 */
[--C-:B------:R-:W-:Y:S03]  /*32e0*/  FADD.FTZ R3, R16, -R2.reuse ;  /* 0x8000000210037221 */ /* 0x100fe60000010000 */
[----:B------:R-:W-:Y:S01]  /*32f0*/  FSEL R141, R162, -INF , P0 ;  /* 0xff800000a28d7808 */ /* 0x000fe20000000000 */
[----:B------:R-:W-:Y:S04]  /*3300*/  HMMA.16816.F32.BF16 R32, R136, R210, R32 ;  /* 0x000000d28820723c */ /* 0x000fe80000041820 */
[----:B------:R-:W-:Y:S01]  /*3310*/  ISETP.GT.AND P0, PT, R234, 0x61, PT ;  /* 0x00000061ea00780c */ /* 0x000fe20003f04270 */
[--C-:B------:R-:W-:Y:S02]  /*3320*/  FADD.FTZ R21, R21, -R2.reuse ;  /* 0x8000000215157221 */ /* 0x100fe40000010000 */
[----:B------:R-:W-:Y:S01]  /*3330*/  FFMA.FTZ R138, -R149, R149, 1 ;  /* 0x3f800000958a7423 */ /* 0x000fe20000010195 */
[----:B------:R-:W-:Y:S01]  /*3340*/  FSEL R137, R236, -INF , P4 ;  /* 0xff800000ec897808 */ /* 0x000fe20002000000 */
[----:B------:R-:W-:Y:S03]  /*3350*/  FFMA.FTZ R139, -R157, R157, 1 ;  /* 0x3f8000009d8b7423 */ /* 0x000fe6000001019d */
[----:B------:R-:W-:Y:S01]  /*3360*/  FSEL R16, R232, -INF , P0 ;  /* 0xff800000e8107808 */ /* 0x000fe20000000000 */
[--C-:B------:R-:W-:Y:S01]  /*3370*/  FFMA.FTZ R163, R137, c[0x0][0x29c], -R147.reuse ;  /* 0x0000a70089a37a23 */ /* 0x100fe20000010893 */
[----:B------:R-:W-:Y:S01]  /*3380*/  MOV R149, R230 ;  /* 0x000000e600957202 */ /* 0x000fe20000000f00 */
[----:B------:R-:W-:Y:S02]  /*3390*/  FADD.FTZ R20, R20, -R2 ;  /* 0x8000000214147221 */ /* 0x000fe40000010000 */
[----:B-1----:R-:W-:Y:S01]  /*33a0*/  FMUL.FTZ R3, R140, R3 ;  /* 0x000000038c037220 */ /* 0x002fe20000410000 */
[----:B------:R-:W-:Y:S01]  /*33b0*/  FSEL R0, R151, -INF , P1 ;  /* 0xff80000097007808 */ /* 0x000fe20000800000 */
[----:B------:R-:W-:Y:S02]  /*33c0*/  FMUL.FTZ R231, R5, R139 ;  /* 0x0000008b05e77220 */ /* 0x000fe40000410000 */
[----:B------:R-:W-:Y:S02]  /*33d0*/  FMUL.FTZ R142, R3, R138 ;  /* 0x0000008a038e7220 */ /* 0x000fe40000410000 */
[----:B------:R-:W-:Y:S02]  /*33e0*/  FFMA.FTZ R3, R141, c[0x0][0x29c], -R146 ;  /* 0x0000a7008d037a23 */ /* 0x000fe40000010892 */
[--C-:B------:R-:W-:Y:S02]  /*33f0*/  FFMA.FTZ R136, R0, c[0x0][0x29c], -R147.reuse ;  /* 0x0000a70000887a23 */ /* 0x100fe40000010893 */
[----:B------:R-:W1:Y:S01]  /*3400*/  LDS R0, [R229.X4+0xf2a0] ;  /* 0x00f2a000e5007984 */ /* 0x000e620000004800 */
[----:B------:R2:W-:Y:S01]  /*3410*/  MUFU.EX2 R160, R3 ;  /* 0x0000000300a07308 */ /* 0x0005e20000000800 */
[----:B------:R-:W-:Y:S01]  /*3420*/  FFMA.FTZ R147, R16, c[0x0][0x29c], -R147 ;  /* 0x0000a70010937a23 */ /* 0x000fe20000010893 */
[----:B------:R-:W-:Y:S01]  /*3430*/  FSEL R16, R154, -INF , P3 ;  /* 0xff8000009a107808 */ /* 0x000fe20001800000 */
[----:B------:R-:W-:Y:S02]  /*3440*/  FADD.FTZ R5, R17, -R2 ;  /* 0x8000000211057221 */ /* 0x000fe40000010000 */
[----:B------:R-:W-:Y:S01]  /*3450*/  FFMA.FTZ R138, -R151, R151, 1 ;  /* 0x3f800000978a7423 */ /* 0x000fe20000010197 */
[----:B------:R-:W-:Y:S01]  /*3460*/  MOV R151, R229 ;  /* 0x000000e500977202 */ /* 0x000fe20000000f00 */
[----:B------:R-:W-:Y:S02]  /*3470*/  FFMA.FTZ R16, R16, c[0x0][0x29c], -R146 ;  /* 0x0000a70010107a23 */ /* 0x000fe40000010892 */
[----:B------:R-:W-:Y:S01]  /*3480*/  FMUL.FTZ R5, R132, R5 ;  /* 0x0000000584057220 */ /* 0x000fe20000410000 */
[----:B------:R-:W3:Y:S01]  /*3490*/  MUFU.EX2 R136, R136 ;  /* 0x0000008800887308 */ /* 0x000ee20000000800 */
[----:B------:R-:W-:Y:S01]  /*34a0*/  FFMA.FTZ R17, -R150, R150, 1 ;  /* 0x3f80000096117423 */ /* 0x000fe20000010196 */
[----:B------:R-:W-:Y:S01]  /*34b0*/  MOV R150, R142 ;  /* 0x0000008e00967202 */ /* 0x000fe20000000f00 */
[----:B------:R-:W-:Y:S02]  /*34c0*/  FFMA.FTZ R137, -R152, R152, 1 ;  /* 0x3f80000098897423 */ /* 0x000fe40000010198 */
[----:B------:R-:W-:Y:S02]  /*34d0*/  FADD.FTZ R32, R32, -R2 ;  /* 0x8000000220207221 */ /* 0x000fe40000010000 */
[----:B------:R-:W-:Y:S01]  /*34e0*/  FMUL.FTZ R249, R5, R137 ;  /* 0x0000008905f97220 */ /* 0x000fe20000410000 */
[----:B------:R-:W-:Y:S02]  /*34f0*/  FSEL R5, R156, -INF , P5 ;  /* 0xff8000009c057808 */ /* 0x000fe40002800000 */
[----:B------:R-:W-:Y:S01]  /*3500*/  FSEL R137, R238, -INF , P4 ;  /* 0xff800000ee897808 */ /* 0x000fe20002000000 */
[----:B------:R-:W-:Y:S02]  /*3510*/  MUFU.EX2 R147, R147 ;  /* 0x0000009300937308 */ /* 0x000fe40000000800 */
[--C-:B------:R-:W-:Y:S02]  /*3520*/  FFMA.FTZ R142, R5, c[0x0][0x29c], -R146.reuse ;  /* 0x0000a700058e7a23 */ /* 0x100fe40000010892 */
[----:B--2---:R-:W-:Y:S02]  /*3530*/  FMUL.FTZ R3, R135, R21 ;  /* 0x0000001587037220 */ /* 0x004fe40000410000 */
[--C-:B------:R-:W-:Y:S02]  /*3540*/  FFMA.FTZ R157, R137, c[0x0][0x29c], -R146.reuse ;  /* 0x0000a700899d7a23 */ /* 0x100fe40000010892 */
[----:B------:R-:W-:Y:S01]  /*3550*/  FMUL.FTZ R230, R3, R17 ;  /* 0x0000001103e67220 */ /* 0x000fe20000410000 */
[----:B------:R-:W-:Y:S01]  /*3560*/  FSEL R3, R233, -INF , P0 ;  /* 0xff800000e9037808 */ /* 0x000fe20000000000 */
[----:B------:R2:W4:Y:S01]  /*3570*/  MUFU.EX2 R21, R16 ;  /* 0x0000001000157308 */ /* 0x0005220000000800 */
[----:B------:R-:W-:Y:S01]  /*3580*/  FSEL R17, R158, -INF , P1 ;  /* 0xff8000009e117808 */ /* 0x000fe20000800000 */
[----:B------:R-:W-:Y:S02]  /*3590*/  FFMA.FTZ R5, -R154, R154, 1 ;  /* 0x3f8000009a057423 */ /* 0x000fe4000001019a */
[----:B---3--:R-:W-:Y:S02]  /*35a0*/  FMUL.FTZ R20, R136, R20 ;  /* 0x0000001488147220 */ /* 0x008fe40000410000 */
[----:B------:R-:W-:Y:S02]  /*35b0*/  FFMA.FTZ R139, R17, c[0x0][0x29c], -R146 ;  /* 0x0000a700118b7a23 */ /* 0x000fe40000010892 */
[----:B------:R-:W-:Y:S01]  /*35c0*/  FMUL.FTZ R143, R20, R138 ;  /* 0x0000008a148f7220 */ /* 0x000fe20000410000 */
[----:B------:R-:W-:Y:S01]  /*35d0*/  FSEL R20, R161, -INF , P2 ;  /* 0xff800000a1147808 */ /* 0x000fe20001000000 */
[----:B-1----:R-:W-:Y:S02]  /*35e0*/  FADD.FTZ R7, R7, -R0 ;  /* 0x8000000007077221 */ /* 0x002fe40000010000 */
[----:B------:R-:W-:Y:S02]  /*35f0*/  FFMA.FTZ R17, -R148, R148, 1 ;  /* 0x3f80000094117423 */ /* 0x000fe40000010194 */
[----:B------:R-:W-:Y:S01]  /*3600*/  FFMA.FTZ R138, R20, c[0x0][0x29c], -R146 ;  /* 0x0000a700148a7a23 */ /* 0x000fe20000010892 */
[----:B------:R-:W-:Y:S01]  /*3610*/  FSEL R20, R251, -INF , P3 ;  /* 0xff800000fb147808 */ /* 0x000fe20001800000 */
[--C-:B------:R-:W-:Y:S02]  /*3620*/  FADD.FTZ R154, R4, -R2.reuse ;  /* 0x80000002049a7221 */ /* 0x100fe40000010000 */
[----:B------:R-:W-:Y:S02]  /*3630*/  FMUL.FTZ R4, R133, R32 ;  /* 0x0000002085047220 */ /* 0x000fe40000410000 */
[----:B------:R-:W-:Y:S02]  /*3640*/  FMUL.FTZ R7, R160, R7 ;  /* 0x00000007a0077220 */ /* 0x000fe40000410000 */
[----:B------:R-:W-:Y:S01]  /*3650*/  FADD.FTZ R137, R33, -R2 ;  /* 0x8000000221897221 */ /* 0x000fe20000010000 */
[----:B------:R-:W-:Y:S02]  /*3660*/  FSEL R2, R235, -INF , P0 ;  /* 0xff800000eb027808 */ /* 0x000fe40000000000 */
[----:B--2---:R-:W-:Y:S05]  /*3670*/  FSEL R16, R159, -INF , P6 ;  /* 0xff8000009f107808 */ /* 0x004fea0003000000 */
[--C-:B------:R-:W-:Y:S02]  /*3680*/  FFMA.FTZ R141, R16, c[0x0][0x29c], -R146.reuse ;  /* 0x0000a700108d7a23 */ /* 0x100fe40000010892 */
[----:B------:R-:W-:Y:S02]  /*3690*/  FFMA.FTZ R146, R3, c[0x0][0x29c], -R146 ;  /* 0x0000a70003927a23 */ /* 0x000fe40000010892 */
[--C-:B------:R-:W-:Y:S02]  /*36a0*/  FADD.FTZ R3, R18, -R0.reuse ;  /* 0x8000000012037221 */ /* 0x100fe40000010000 */
[----:B------:R1:W2:Y:S01]  /*36b0*/  MUFU.EX2 R18, R138 ;  /* 0x0000008a00127308 */ /* 0x0002a20000000800 */
[----:B------:R-:W-:Y:S02]  /*36c0*/  FFMA.FTZ R16, -R162, R162, 1 ;  /* 0x3f800000a2107423 */ /* 0x000fe400000101a2 */
[----:B----4-:R-:W-:Y:S02]  /*36d0*/  FMUL.FTZ R3, R21, R3 ;  /* 0x0000000315037220 */ /* 0x010fe40000410000 */
[----:B------:R-:W-:Y:S01]  /*36e0*/  FMUL.FTZ R162, R4, R17 ;  /* 0x0000001104a27220 */ /* 0x000fe20000410000 */
[----:B------:R-:W-:Y:S01]  /*36f0*/  FSEL R4, R239, -INF , P6 ;  /* 0xff800000ef047808 */ /* 0x000fe20003000000 */
[----:B------:R-:W-:Y:S01]  /*3700*/  FMUL.FTZ R229, R7, R16 ;  /* 0x0000001007e57220 */ /* 0x000fe20000410000 */
[----:B------:R-:W-:Y:S01]  /*3710*/  FSEL R7, R241, -INF , P2 ;  /* 0xff800000f1077808 */ /* 0x000fe20001000000 */
[----:B------:R-:W-:Y:S01]  /*3720*/  FMUL.FTZ R32, R3, R5 ;  /* 0x0000000503207220 */ /* 0x000fe20000410000 */
[----:B------:R-:W-:Y:S01]  /*3730*/  FSEL R5, R240, -INF , P1 ;  /* 0xff800000f0057808 */ /* 0x000fe20000800000 */
[----:B------:R-:W-:Y:S01]  /*3740*/  MUFU.EX2 R146, R146 ;  /* 0x0000009200927308 */ /* 0x000fe20000000800 */
[----:B------:R-:W-:Y:S02]  /*3750*/  FSEL R3, R237, -INF , P5 ;  /* 0xff800000ed037808 */ /* 0x000fe40002800000 */
[----:B------:R-:W-:Y:S02]  /*3760*/  FSEL R16, R242, -INF , P3 ;  /* 0xff800000f2107808 */ /* 0x000fe40001800000 */
[----:B------:R-:W-:Y:S01]  /*3770*/  FSEL R17, R243, -INF , P4 ;  /* 0xff800000f3117808 */ /* 0x000fe20002000000 */
[--C-:B------:R-:W-:Y:S01]  /*3780*/  FFMA.FTZ R148, R3, c[0x0][0x29c], -R145.reuse ;  /* 0x0000a70003947a23 */ /* 0x100fe20000010891 */
[----:B------:R-:W-:Y:S01]  /*3790*/  LOP3.LUT P3, RZ, R227, 0x40, RZ, 0xc0, !PT ;  /* 0x00000040e3ff7812 */ /* 0x000fe2000786c0ff */
[--C-:B------:R-:W-:Y:S01]  /*37a0*/  FFMA.FTZ R152, R16, c[0x0][0x29c], -R145.reuse ;  /* 0x0000a70010987a23 */ /* 0x100fe20000010891 */
[----:B------:R-:W-:Y:S01]  /*37b0*/  MOV R16, R151 ;  /* 0x0000009700107202 */ /* 0x000fe20000000f00 */
[--C-:B------:R-:W-:Y:S01]  /*37c0*/  FFMA.FTZ R151, R7, c[0x0][0x29c], -R145.reuse ;  /* 0x0000a70007977a23 */ /* 0x100fe20000010891 */
[----:B------:R-:W-:Y:S01]  /*37d0*/  MOV R7, R150 ;  /* 0x0000009600077202 */ /* 0x000fe20000000f00 */
[--C-:B------:R-:W-:Y:S01]  /*37e0*/  FFMA.FTZ R150, R5, c[0x0][0x29c], -R145.reuse ;  /* 0x0000a70005967a23 */ /* 0x100fe20000010891 */
[----:B------:R-:W-:Y:S01]  /*37f0*/  MOV R5, R149 ;  /* 0x0000009500057202 */ /* 0x000fe20000000f00 */
[--C-:B------:R-:W-:Y:S01]  /*3800*/  FFMA.FTZ R149, R4, c[0x0][0x29c], -R145.reuse ;  /* 0x0000a70004957a23 */ /* 0x100fe20000010891 */
[----:B------:R-:W-:Y:S01]  /*3810*/  MOV R4, R143 ;  /* 0x0000008f00047202 */ /* 0x000fe20000000f00 */
[--C-:B------:R-:W-:Y:S01]  /*3820*/  FFMA.FTZ R143, R2, c[0x0][0x29c], -R145.reuse ;  /* 0x0000a700028f7a23 */ /* 0x100fe20000010891 */
[----:B------:R-:W-:Y:S01]  /*3830*/  FSEL R33, R5, -INF , P4 ;  /* 0xff80000005217808 */ /* 0x000fe20002000000 */
[----:B------:R-:W-:Y:S01]  /*3840*/  FFMA.FTZ R145, R17, c[0x0][0x29c], -R145 ;  /* 0x0000a70011917a23 */ /* 0x000fe20000010891 */
[----:B-1----:R-:W-:Y:S01]  /*3850*/  MOV R138, R16 ;  /* 0x00000010008a7202 */ /* 0x002fe20000000f00 */
[----:B------:R-:W-:Y:S01]  /*3860*/  FADD.FTZ R2, R19, -R0 ;  /* 0x8000000013027221 */ /* 0x000fe20000010000 */
[----:B------:R-:W1:Y:S01]  /*3870*/  MUFU.EX2 R17, R139 ;  /* 0x0000008b00117308 */ /* 0x000e620000000800 */
[----:B------:R-:W-:Y:S01]  /*3880*/  FFMA.FTZ R3, -R161, R161, 1 ;  /* 0x3f800000a1037423 */ /* 0x000fe200000101a1 */
[----:B------:R-:W-:Y:S01]  /*3890*/  MOV R19, R249 ;  /* 0x000000f900137202 */ /* 0x000fe20000000f00 */
[----:B--2---:R-:W-:Y:S01]  /*38a0*/  FMUL.FTZ R2, R18, R2 ;  /* 0x0000000212027220 */ /* 0x004fe20000410000 */
[----:B------:R-:W-:Y:S01]  /*38b0*/  FSEL R16, R250, -INF , P2 ;  /* 0xff800000fa107808 */ /* 0x000fe20001000000 */
[----:B------:R-:W-:Y:S01]  /*38c0*/  FFMA.FTZ R33, R33, c[0x0][0x29c], -R144 ;  /* 0x0000a70021217a23 */ /* 0x000fe20000010890 */
[C---:B------:R-:W-:Y:S01]  /*38d0*/  LOP3.LUT P4, RZ, R227.reuse, 0x80, RZ, 0xc0, !PT ;  /* 0x00000080e3ff7812 */ /* 0x040fe2000788c0ff */
[----:B------:R-:W-:Y:S01]  /*38e0*/  FMUL.FTZ R249, R2, R3 ;  /* 0x0000000302f97220 */ /* 0x000fe20000410000 */
[----:B------:R-:W-:Y:S01]  /*38f0*/  LOP3.LUT P2, RZ, R227, 0x20, RZ, 0xc0, !PT ;  /* 0x00000020e3ff7812 */ /* 0x000fe2000784c0ff */
[--C-:B------:R-:W-:Y:S01]  /*3900*/  FADD.FTZ R2, R22, -R0.reuse ;  /* 0x8000000016027221 */ /* 0x100fe20000010000 */
[----:B------:R-:W-:Y:S01]  /*3910*/  MOV R22, R7 ;  /* 0x0000000700167202 */ /* 0x000fe20000000f00 */
[----:B------:R-:W-:Y:S01]  /*3920*/  FFMA.FTZ R3, -R158, R158, 1 ;  /* 0x3f8000009e037423 */ /* 0x000fe2000001019e */
[----:B------:R2:W3:Y:S10]  /*3930*/  MUFU.EX2 R7, R141 ;  /* 0x0000008d00077308 */ /* 0x0004f40000000800 */
[----:B------:R-:W-:Y:S01]  /*3940*/  MUFU.EX2 R145, R145 ;  /* 0x0000009100917308 */ /* 0x000fe20000000800 */
[----:B-1----:R-:W-:Y:S01]  /*3950*/  FMUL.FTZ R2, R17, R2 ;  /* 0x0000000211027220 */ /* 0x002fe20000410000 */
[----:B------:R-:W-:Y:S02]  /*3960*/  MOV R139, R4 ;  /* 0x00000004008b7202 */ /* 0x000fe40000000f00 */
[----:B------:R-:W-:Y:S01]  /*3970*/  FSEL R4, R247, -INF , P1 ;  /* 0xff800000f7047808 */ /* 0x000fe20000800000 */
[----:B------:R-:W-:Y:S01]  /*3980*/  FMUL.FTZ R161, R2, R3 ;  /* 0x0000000302a17220 */ /* 0x000fe20000410000 */
[----:B------:R-:W-:Y:S01]  /*3990*/  LOP3.LUT P1, RZ, R227, 0x10, RZ, 0xc0, !PT ;  /* 0x00000010e3ff7812 */ /* 0x000fe2000782c0ff */
[--C-:B------:R-:W-:Y:S01]  /*39a0*/  FADD.FTZ R2, R23, -R0.reuse ;  /* 0x8000000017027221 */ /* 0x100fe20000010000 */
[----:B------:R-:W-:Y:S01]  /*39b0*/  MOV R23, R5 ;  /* 0x0000000500177202 */ /* 0x000fe20000000f00 */
[----:B------:R-:W-:Y:S02]  /*39c0*/  FADD.FTZ R5, R6, -R0 ;  /* 0x8000000006057221 */ /* 0x000fe40000010000 */
[----:B------:R-:W1:Y:S01]  /*39d0*/  MUFU.EX2 R6, R142 ;  /* 0x0000008e00067308 */ /* 0x000e620000000800 */
[----:B------:R-:W-:Y:S01]  /*39e0*/  FFMA.FTZ R3, -R159, R159, 1 ;  /* 0x3f8000009f037423 */ /* 0x000fe2000001019f */
[----:B--2---:R-:W-:Y:S01]  /*39f0*/  MOV R141, R139 ;  /* 0x0000008b008d7202 */ /* 0x004fe20000000f00 */
[----:B---3--:R-:W-:Y:S02]  /*3a00*/  FMUL.FTZ R2, R7, R2 ;  /* 0x0000000207027220 */ /* 0x008fe40000410000 */
[----:B------:R-:W-:Y:S01]  /*3a10*/  FFMA.FTZ R139, R20, c[0x0][0x29c], -R144 ;  /* 0x0000a700148b7a23 */ /* 0x000fe20000010890 */
[----:B------:R-:W-:Y:S01]  /*3a20*/  MOV R20, R161 ;  /* 0x000000a100147202 */ /* 0x000fe20000000f00 */
[----:B------:R-:W-:Y:S01]  /*3a30*/  FMUL.FTZ R158, R2, R3 ;  /* 0x00000003029e7220 */ /* 0x000fe20000410000 */
[----:B------:R-:W-:Y:S01]  /*3a40*/  FSEL R3, R248, -INF , P6 ;  /* 0xff800000f8037808 */ /* 0x000fe20003000000 */
[--C-:B------:R-:W-:Y:S01]  /*3a50*/  FADD.FTZ R2, R34, -R0.reuse ;  /* 0x8000000022027221 */ /* 0x100fe20000010000 */
[----:B------:R-:W-:Y:S01]  /*3a60*/  MOV R34, R138 ;  /* 0x0000008a00227202 */ /* 0x000fe20000000f00 */
[----:B------:R-:W-:Y:S01]  /*3a70*/  FADD.FTZ R138, R35, -R0 ;  /* 0x80000000238a7221 */ /* 0x000fe20000010000 */
[----:B------:R-:W-:Y:S01]  /*3a80*/  MOV R35, R32 ;  /* 0x0000002000237202 */ /* 0x000fe20000000f00 */
[--C-:B------:R-:W-:Y:S02]  /*3a90*/  FFMA.FTZ R32, R155, c[0x0][0x29c], -R144.reuse ;  /* 0x0000a7009b207a23 */ /* 0x100fe40000010890 */
[--C-:B------:R-:W-:Y:S02]  /*3aa0*/  FFMA.FTZ R155, R4, c[0x0][0x29c], -R144.reuse ;  /* 0x0000a700049b7a23 */ /* 0x100fe40000010890 */
[----:B------:R-:W2:Y:S01]  /*3ab0*/  MUFU.EX2 R4, R163 ;  /* 0x000000a300047308 */ /* 0x000ea20000000800 */
[----:B------:R-:W-:Y:S02]  /*3ac0*/  FFMA.FTZ R0, -R156, R156, 1 ;  /* 0x3f8000009c007423 */ /* 0x000fe4000001019c */
[--C-:B------:R-:W-:Y:S02]  /*3ad0*/  FFMA.FTZ R159, R3, c[0x0][0x29c], -R144.reuse ;  /* 0x0000a700039f7a23 */ /* 0x100fe40000010890 */
[----:B-1----:R-:W-:Y:S02]  /*3ae0*/  FMUL.FTZ R2, R6, R2 ;  /* 0x0000000206027220 */ /* 0x002fe40000410000 */
[--C-:B------:R-:W-:Y:S03]  /*3af0*/  FFMA.FTZ R142, R16, c[0x0][0x29c], -R144.reuse ;  /* 0x0000a700108e7a23 */ /* 0x100fe60000010890 */
[----:B------:R-:W1:Y:S01]  /*3b00*/  MUFU.EX2 R3, R157 ;  /* 0x0000009d00037308 */ /* 0x000e620000000800 */
[----:B------:R-:W-:Y:S01]  /*3b10*/  FMUL.FTZ R156, R2, R0 ;  /* 0x00000000029c7220 */ /* 0x000fe20000410000 */
[----:B------:R-:W-:Y:S02]  /*3b20*/  FSEL R0, R244, -INF , P0 ;  /* 0xff800000f4007808 */ /* 0x000fe40000000000 */
[----:B------:R-:W-:Y:S05]  /*3b30*/  FSEL R2, R245, -INF , P5 ;  /* 0xff800000f5027808 */ /* 0x000fea0002800000 */
[--C-:B------:R-:W-:Y:S01]  /*3b40*/  FFMA.FTZ R161, R2, c[0x0][0x29c], -R144.reuse ;  /* 0x0000a70002a17a23 */ /* 0x100fe20000010890 */
[----:B------:R-:W-:Y:S01]  /*3b50*/  MUFU.EX2 R16, R150 ;  /* 0x0000009600107308 */ /* 0x000fe20000000800 */
[----:B------:R-:W-:Y:S02]  /*3b60*/  FFMA.FTZ R144, R0, c[0x0][0x29c], -R144 ;  /* 0x0000a70000907a23 */ /* 0x000fe40000010890 */
[----:B------:R-:W-:Y:S01]  /*3b70*/  FFMA.FTZ R0, -R236, R236, 1 ;  /* 0x3f800000ec007423 */ /* 0x000fe200000101ec */
[----:B------:R-:W-:Y:S01]  /*3b80*/  MOV R236, R34 ;  /* 0x0000002200ec7202 */ /* 0x000fe20000000f00 */
[----:B--2---:R-:W-:Y:S01]  /*3b90*/  FMUL.FTZ R154, R4, R154 ;  /* 0x0000009a049a7220 */ /* 0x004fe20000410000 */
[----:B------:R-:W-:Y:S01]  /*3ba0*/  MOV R163, R23 ;  /* 0x0000001700a37202 */ /* 0x000fe20000000f00 */
[----:B------:R-:W-:Y:S01]  /*3bb0*/  FMUL.FTZ R2, R147, R137 ;  /* 0x0000008993027220 */ /* 0x000fe20000410000 */
[----:B------:R-:W-:Y:S01]  /*3bc0*/  F2FP.BF16.PACK_AB R134, R134, R4 ;  /* 0x000000048686723e */ /* 0x000fe200000010ff */
[----:B------:R-:W-:Y:S01]  /*3bd0*/  FMUL.FTZ R34, R154, R0 ;  /* 0x000000009a227220 */ /* 0x000fe20000410000 */
[----:B------:R2:W-:Y:S01]  /*3be0*/  MUFU.EX2 R137, R153 ;  /* 0x0000009900897308 */ /* 0x0005e20000000800 */
[----:B------:R-:W-:Y:S01]  /*3bf0*/  FFMA.FTZ R0, -R232, R232, 1 ;  /* 0x3f800000e8007423 */ /* 0x000fe200000101e8 */
[----:B------:R-:W-:Y:S02]  /*3c00*/  MOV R232, R20 ;  /* 0x0000001400e87202 */ /* 0x000fe40000000f00 */
[----:B-1----:R-:W-:Y:S01]  /*3c10*/  F2FP.BF16.PACK_AB R4, R160, R3 ;  /* 0x00000003a004723e */ /* 0x002fe200000010ff */
[----:B------:R-:W-:Y:S01]  /*3c20*/  FMUL.FTZ R23, R2, R0 ;  /* 0x0000000002177220 */ /* 0x000fe20000410000 */
[----:B------:R-:W-:Y:S01]  /*3c30*/  MOV R157, R35 ;  /* 0x00000023009d7202 */ /* 0x000fe20000000f00 */
[----:B------:R-:W-:Y:S01]  /*3c40*/  FFMA.FTZ R0, -R238, R238, 1 ;  /* 0x3f800000ee007423 */ /* 0x000fe200000101ee */
[----:B------:R-:W-:Y:S01]  /*3c50*/  MOV R238, R141 ;  /* 0x0000008d00ee7202 */ /* 0x000fe20000000f00 */
[----:B------:R-:W-:Y:S01]  /*3c60*/  FMUL.FTZ R5, R3, R5 ;  /* 0x0000000503057220 */ /* 0x000fe20000410000 */
[----:B------:R1:W-:Y:S01]  /*3c70*/  MUFU.EX2 R2, R152 ;  /* 0x0000009800027308 */ /* 0x0003e20000000800 */
[----:B------:R-:W-:Y:S02]  /*3c80*/  F2FP.BF16.PACK_AB R3, R132, R140 ;  /* 0x0000008c8403723e */ /* 0x000fe400000010ff */
[----:B------:R-:W-:Y:S01]  /*3c90*/  F2FP.BF16.PACK_AB R132, R18, R21 ;  /* 0x000000151284723e */ /* 0x000fe200000010ff */
[----:B------:R-:W-:Y:S01]  /*3ca0*/  FMUL.FTZ R154, R5, R0 ;  /* 0x00000000059a7220 */ /* 0x000fe20000410000 */
[C---:B------:R-:W-:Y:S01]  /*3cb0*/  F2FP.BF16.PACK_AB R21, R146.reuse, R6 ;  /* 0x000000069215723e */ /* 0x040fe200000010ff */
[----:B------:R-:W3:Y:S01]  /*3cc0*/  LDS R0, [R236.X4+0xf300] ;  /* 0x00f30000ec007984 */ /* 0x000ee20000004800 */
[----:B------:R-:W-:Y:S01]  /*3cd0*/  FMUL.FTZ R146, R146, R138 ;  /* 0x0000008a92927220 */ /* 0x000fe20000410000 */
[----:B------:R-:W-:Y:S01]  /*3ce0*/  F2FP.BF16.PACK_AB R35, R135, R136 ;  /* 0x000000888723723e */ /* 0x000fe200000010ff */
[----:B------:R-:W-:Y:S01]  /*3cf0*/  FFMA.FTZ R6, -R233, R233, 1 ;  /* 0x3f800000e9067423 */ /* 0x000fe200000101e9 */
[----:B------:R4:W-:Y:S01]  /*3d00*/  MUFU.EX2 R141, R32 ;  /* 0x00000020008d7308 */ /* 0x0009e20000000800 */
[----:B------:R-:W-:Y:S02]  /*3d10*/  F2FP.BF16.PACK_AB R147, R147, R133 ;  /* 0x000000859393723e */ /* 0x000fe400000010ff */
[----:B------:R-:W-:Y:S02]  /*3d20*/  F2FP.BF16.PACK_AB R34, R231, R34 ;  /* 0x00000022e722723e */ /* 0x000fe400000010ff */
[----:B--2---:R-:W-:Y:S02]  /*3d30*/  MOV R153, R22 ;  /* 0x0000001600997202 */ /* 0x004fe40000000f00 */
[----:B------:R-:W-:Y:S02]  /*3d40*/  F2FP.BF16.PACK_AB R135, R23, R162 ;  /* 0x000000a21787723e */ /* 0x000fe400000010ff */
[----:B------:R-:W-:Y:S01]  /*3d50*/  F2FP.BF16.PACK_AB R23, R229, R154 ;  /* 0x0000009ae517723e */ /* 0x000fe200000010ff */
[----:B------:R-:W2:Y:S01]  /*3d60*/  MUFU.EX2 R5, R151 ;  /* 0x0000009700057308 */ /* 0x000ea20000000800 */
[----:B------:R-:W-:Y:S02]  /*3d70*/  F2FP.BF16.PACK_AB R136, R230, R238 ;  /* 0x000000eee688723e */ /* 0x000fe400000010ff */
[----:B-1----:R-:W-:Y:S04]  /*3d80*/  MOV R152, R19 ;  /* 0x0000001300987202 */ /* 0x002fe80000000f00 */
[----:B------:R-:W-:Y:S03]  /*3d90*/  F2FP.BF16.PACK_AB R133, R152, R153 ;  /* 0x000000999885723e */ /* 0x000fe600000010ff */
[----:B------:R1:W-:Y:S01]  /*3da0*/  MUFU.EX2 R19, R148 ;  /* 0x0000009400137308 */ /* 0x0003e20000000800 */
[----:B----4-:R-:W-:Y:S01]  /*3db0*/  F2FP.BF16.PACK_AB R32, R7, R17 ;  /* 0x000000110720723e */ /* 0x010fe200000010ff */
[----:B------:R-:W-:Y:S02]  /*3dc0*/  FMUL.FTZ R17, R146, R6 ;  /* 0x0000000692117220 */ /* 0x000fe40000410000 */
[----:B------:R-:W4:Y:S01]  /*3dd0*/  LDL R146, [R1+0x60] ;  /* 0x0000600001927983 */ /* 0x000f220000100800 */
[----:B------:R-:W-:Y:S05]  /*3de0*/  FFMA.FTZ R6, -R246, R246, 1 ;  /* 0x3f800000f6067423 */ /* 0x000fea00000101f6 */
[----:B------:R-:W-:Y:S01]  /*3df0*/  MUFU.EX2 R140, R139 ;  /* 0x0000008b008c7308 */ /* 0x000fe20000000800 */
[----:B------:R-:W-:Y:S02]  /*3e00*/  F2FP.BF16.PACK_AB R17, R17, R156 ;  /* 0x0000009c1111723e */ /* 0x000fe400000010ff */
[----:B--2---:R-:W-:Y:S01]  /*3e10*/  F2FP.BF16.PACK_AB R7, R5, R2 ;  /* 0x000000020507723e */ /* 0x004fe200000010ff */
[--C-:B---3--:R-:W-:Y:S02]  /*3e20*/  FADD.FTZ R8, R8, -R0.reuse ;  /* 0x8000000008087221 */ /* 0x108fe40000010000 */
[--C-:B------:R-:W-:Y:S04]  /*3e30*/  FADD.FTZ R9, R9, -R0.reuse ;  /* 0x8000000009097221 */ /* 0x100fe80000010000 */
[----:B------:R-:W2:Y:S01]  /*3e40*/  MUFU.EX2 R22, R143 ;  /* 0x0000008f00167308 */ /* 0x000ea20000000800 */
[----:B------:R-:W-:Y:S01]  /*3e50*/  FMUL.FTZ R18, R145, R8 ;  /* 0x0000000891127220 */ /* 0x000fe20000410000 */
[C---:B------:R-:W-:Y:S01]  /*3e60*/  F2FP.BF16.PACK_AB R145, R137.reuse, R145 ;  /* 0x000000918991723e */ /* 0x040fe200000010ff */
[----:B------:R-:W-:Y:S01]  /*3e70*/  FMUL.FTZ R9, R137, R9 ;  /* 0x0000000989097220 */ /* 0x000fe20000410000 */
[----:B-1----:R-:W3:Y:S01]  /*3e80*/  LDL R148, [R1+0x40] ;  /* 0x0000400001947983 */ /* 0x002ee20000100800 */
[----:B------:R-:W-:Y:S02]  /*3e90*/  FFMA.FTZ R8, -R243, R243, 1 ;  /* 0x3f800000f3087423 */ /* 0x000fe400000101f3 */
[--C-:B------:R-:W-:Y:S02]  /*3ea0*/  FADD.FTZ R12, R12, -R0.reuse ;  /* 0x800000000c0c7221 */ /* 0x100fe40000010000 */
[--C-:B------:R-:W-:Y:S01]  /*3eb0*/  FADD.FTZ R13, R13, -R0.reuse ;  /* 0x800000000d0d7221 */ /* 0x100fe20000010000 */
[----:B------:R-:W1:Y:S01]  /*3ec0*/  MUFU.EX2 R20, R149 ;  /* 0x0000009500147308 */ /* 0x000e620000000800 */
[----:B------:R-:W-:Y:S01]  /*3ed0*/  FMUL.FTZ R8, R18, R8 ;  /* 0x0000000812087220 */ /* 0x000fe20000410000 */
[----:B------:R-:W-:Y:S01]  /*3ee0*/  F2FP.BF16.PACK_AB R18, R158, R232 ;  /* 0x000000e89e12723e */ /* 0x000fe200000010ff */
[----:B------:R-:W-:Y:S02]  /*3ef0*/  FMUL.FTZ R6, R9, R6 ;  /* 0x0000000609067220 */ /* 0x000fe40000410000 */
[--C-:B------:R-:W-:Y:S02]  /*3f00*/  FADD.FTZ R24, R24, -R0.reuse ;  /* 0x8000000018187221 */ /* 0x100fe40000010000 */
[--C-:B------:R-:W-:Y:S02]  /*3f10*/  FADD.FTZ R29, R29, -R0.reuse ;  /* 0x800000001d1d7221 */ /* 0x100fe40000010000 */
[----:B------:R-:W-:Y:S01]  /*3f20*/  FMUL.FTZ R12, R2, R12 ;  /* 0x0000000c020c7220 */ /* 0x000fe20000410000 */
[----:B------:R5:W5:Y:S01]  /*3f30*/  MUFU.EX2 R143, R33 ;  /* 0x00000021008f7308 */ /* 0x000b620000000800 */
[----:B------:R-:W-:Y:S02]  /*3f40*/  FMUL.FTZ R13, R5, R13 ;  /* 0x0000000d050d7220 */ /* 0x000fe40000410000 */
[----:B------:R-:W-:Y:S02]  /*3f50*/  FFMA.FTZ R5, -R242, R242, 1 ;  /* 0x3f800000f2057423 */ /* 0x000fe400000101f2 */
[----:B------:R-:W-:Y:S02]  /*3f60*/  FFMA.FTZ R2, -R241, R241, 1 ;  /* 0x3f800000f1027423 */ /* 0x000fe400000101f1 */
[----:B------:R-:W-:Y:S02]  /*3f70*/  FMUL.FTZ R138, R12, R5 ;  /* 0x000000050c8a7220 */ /* 0x000fe40000410000 */
[----:B------:R-:W-:Y:S01]  /*3f80*/  FMUL.FTZ R137, R13, R2 ;  /* 0x000000020d897220 */ /* 0x000fe20000410000 */
[----:B------:R-:W-:Y:S01]  /*3f90*/  F2FP.BF16.PACK_AB R13, R6, R8 ;  /* 0x00000008060d723e */ /* 0x000fe200000010ff */
[--C-:B------:R-:W-:Y:S01]  /*3fa0*/  FADD.FTZ R25, R25, -R0.reuse ;  /* 0x8000000019197221 */ /* 0x100fe20000010000 */
[----:B--2---:R-:W-:Y:S01]  /*3fb0*/  F2FP.BF16.PACK_AB R6, R22, R19 ;  /* 0x000000131606723e */ /* 0x004fe200000010ff */
[----:B------:R-:W-:Y:S01]  /*3fc0*/  FADD.FTZ R28, R28, -R0 ;  /* 0x800000001c1c7221 */ /* 0x000fe20000010000 */
[----:B-1----:R-:W-:Y:S01]  /*3fd0*/  F2FP.BF16.PACK_AB R5, R20, R16 ;  /* 0x000000101405723e */ /* 0x002fe200000010ff */
[----:B------:R-:W-:Y:S01]  /*3fe0*/  FMUL.FTZ R139, R16, R24 ;  /* 0x00000018108b7220 */ /* 0x000fe20000410000 */
[----:B------:R-:W1:Y:S01]  /*3ff0*/  LDS R0, [R236.X4+0xf320] ;  /* 0x00f32000ec007984 */ /* 0x000e620000004800 */
[----:B------:R-:W-:Y:S01]  /*4000*/  FMUL.FTZ R22, R22, R29 ;  /* 0x0000001d16167220 */ /* 0x000fe20000410000 */
[----:B------:R-:W2:Y:S01]  /*4010*/  MUFU.EX2 R142, R142 ;  /* 0x0000008e008e7308 */ /* 0x000ea20000000800 */
[----:B------:R-:W-:Y:S01]  /*4020*/  FFMA.FTZ R12, -R240, R240, 1 ;  /* 0x3f800000f00c7423 */ /* 0x000fe200000101f0 */
[----:B------:R-:W-:Y:S01]  /*4030*/  STS [R228+0xf480], R134 ;  /* 0x00f48086e4007388 */ /* 0x000fe20000000800 */
[----:B------:R-:W-:Y:S02]  /*4040*/  FFMA.FTZ R2, -R235, R235, 1 ;  /* 0x3f800000eb027423 */ /* 0x000fe400000101eb */
[----:B------:R-:W-:Y:S01]  /*4050*/  FMUL.FTZ R20, R20, R25 ;  /* 0x0000001914147220 */ /* 0x000fe20000410000 */
[----:B------:R2:W-:Y:S01]  /*4060*/  STS [R228+0xf880], R4 ;  /* 0x00f88004e4007388 */ /* 0x0005e20000000800 */
[----:B------:R-:W-:Y:S01]  /*4070*/  FMUL.FTZ R25, R139, R12 ;  /* 0x0000000c8b197220 */ /* 0x000fe20000410000 */
[----:B-----5:R-:W-:Y:S01]  /*4080*/  F2FP.BF16.PACK_AB R33, R249, R157 ;  /* 0x0000009df921723e */ /* 0x020fe200000010ff */
[----:B------:R-:W-:Y:S01]  /*4090*/  FMUL.FTZ R12, R22, R2 ;  /* 0x00000002160c7220 */ /* 0x000fe20000410000 */
[----:B------:R-:W-:Y:S01]  /*40a0*/  IADD3 R2, R228, 0xf4c0, RZ ;  /* 0x0000f4c0e4027810 */ /* 0x000fe20007ffe0ff */
[----:B------:R-:W-:Y:S01]  /*40b0*/  MUFU.EX2 R24, R159 ;  /* 0x0000009f00187308 */ /* 0x000fe20000000800 */
[----:B------:R-:W-:Y:S02]  /*40c0*/  FMUL.FTZ R16, R19, R28 ;  /* 0x0000001c13107220 */ /* 0x000fe40000410000 */
[----:B------:R-:W-:Y:S02]  /*40d0*/  FFMA.FTZ R9, -R239, R239, 1 ;  /* 0x3f800000ef097423 */ /* 0x000fe400000101ef */
[----:B------:R-:W-:Y:S02]  /*40e0*/  FFMA.FTZ R8, -R237, R237, 1 ;  /* 0x3f800000ed087423 */ /* 0x000fe400000101ed */
[----:B------:R-:W-:Y:S01]  /*40f0*/  FMUL.FTZ R20, R20, R9 ;  /* 0x0000000914147220 */ /* 0x000fe20000410000 */
[----:B------:R-:W-:Y:S01]  /*4100*/  F2FP.BF16.PACK_AB R9, R137, R138 ;  /* 0x0000008a8909723e */ /* 0x000fe200000010ff */
[----:B------:R-:W-:Y:S01]  /*4110*/  FMUL.FTZ R16, R16, R8 ;  /* 0x0000000810107220 */ /* 0x000fe20000410000 */
[----:B------:R-:W-:Y:S02]  /*4120*/  MUFU.EX2 R155, R155 ;  /* 0x0000009b009b7308 */ /* 0x000fe40000000800 */
[----:B------:R-:W-:Y:S02]  /*4130*/  F2FP.BF16.PACK_AB R8, R20, R25 ;  /* 0x000000191408723e */ /* 0x000fe400000010ff */
[----:B------:R-:W-:Y:S02]  /*4140*/  F2FP.BF16.PACK_AB R12, R12, R16 ;  /* 0x000000100c0c723e */ /* 0x000fe400000010ff */
[----:B--2---:R-:W-:Y:S04]  /*4150*/  F2FP.BF16.PACK_AB R4, R141, R143 ;  /* 0x0000008f8d04723e */ /* 0x004fe800000010ff */
[----:B------:R-:W2:Y:S01]  /*4160*/  MUFU.EX2 R19, R161 ;  /* 0x000000a100137308 */ /* 0x000ea20000000800 */
[--C-:B-1----:R-:W-:Y:S02]  /*4170*/  FADD.FTZ R10, R10, -R0.reuse ;  /* 0x800000000a0a7221 */ /* 0x102fe40000010000 */
[--C-:B------:R-:W-:Y:S07]  /*4180*/  FADD.FTZ R11, R11, -R0.reuse ;  /* 0x800000000b0b7221 */ /* 0x100fee0000010000 */
[----:B------:R-:W1:Y:S01]  /*4190*/  MUFU.EX2 R144, R144 ;  /* 0x0000009000907308 */ /* 0x000e620000000800 */
[----:B------:R-:W-:Y:S02]  /*41a0*/  FMUL.FTZ R10, R143, R10 ;  /* 0x0000000a8f0a7220 */ /* 0x000fe40000410000 */
[--C-:B------:R-:W-:Y:S02]  /*41b0*/  FADD.FTZ R14, R14, -R0.reuse ;  /* 0x800000000e0e7221 */ /* 0x100fe40000010000 */
[--C-:B------:R-:W-:Y:S02]  /*41c0*/  FADD.FTZ R15, R15, -R0.reuse ;  /* 0x800000000f0f7221 */ /* 0x100fe40000010000 */
[----:B------:R-:W-:Y:S02]  /*41d0*/  FMUL.FTZ R14, R140, R14 ;  /* 0x0000000e8c0e7220 */ /* 0x000fe40000410000 */
[----:B------:R-:W-:Y:S02]  /*41e0*/  FMUL.FTZ R15, R142, R15 ;  /* 0x0000000f8e0f7220 */ /* 0x000fe40000410000 */
[--C-:B------:R-:W-:Y:S02]  /*41f0*/  FADD.FTZ R26, R26, -R0.reuse ;  /* 0x800000001a1a7221 */ /* 0x100fe40000010000 */
[--C-:B------:R-:W-:Y:S02]  /*4200*/  FADD.FTZ R27, R27, -R0.reuse ;  /* 0x800000001b1b7221 */ /* 0x100fe40000010000 */
[--C-:B------:R-:W-:Y:S02]  /*4210*/  FADD.FTZ R30, R30, -R0.reuse ;  /* 0x800000001e1e7221 */ /* 0x100fe40000010000 */
[----:B------:R-:W-:Y:S02]  /*4220*/  FADD.FTZ R31, R31, -R0 ;  /* 0x800000001f1f7221 */ /* 0x000fe40000010000 */
[----:B------:R-:W-:Y:S02]  /*4230*/  FFMA.FTZ R0, -R247, R247, 1 ;  /* 0x3f800000f7007423 */ /* 0x000fe400000101f7 */
[----:B--2---:R-:W-:Y:S02]  /*4240*/  FMUL.FTZ R30, R19, R30 ;  /* 0x0000001e131e7220 */ /* 0x004fe40000410000 */
[----:B-1----:R-:W-:Y:S01]  /*4250*/  FMUL.FTZ R31, R144, R31 ;  /* 0x0000001f901f7220 */ /* 0x002fe20000410000 */
[----:B---3--:R-:W-:Y:S11]  /*4260*/  LOP3.LUT P0, RZ, R148, 0x4, RZ, 0xc0, !PT ;  /* 0x0000000494ff7812 */ /* 0x008ff6000780c0ff */
[----:B------:R-:W-:Y:S02]  /*4270*/  @!UPT UIADD3 URZ, URZ, URZ, URZ ;  /* 0x0000003f3f3ff290 */ /* 0x000fe4000fffe03f */
[----:B----4-:R-:W-:Y:S02]  /*4280*/  @P0 IADD3 R2, R146, -0x40, RZ ;  /* 0xffffffc092020810 */ /* 0x010fe40007ffe0ff */
[----:B------:R-:W-:Y:S03]  /*4290*/  PLOP3.LUT P0, PT, PT, PT, UP0, 0x80, 0x0 ;  /* 0x000000000000781c */ /* 0x000fe60003f0f008 */
[----:B------:R1:W-:Y:S04]  /*42a0*/  STS [R2], R3 ;  /* 0x0000000302007388 */ /* 0x0003e80000000800 */
[----:B------:R-:W-:Y:S04]  /*42b0*/  STS [R2+0x400], R132 ;  /* 0x0004008402007388 */ /* 0x000fe80000000800 */
[----:B------:R-:W-:Y:S04]  /*42c0*/  STS [R228+0x10480], R145 ;  /* 0x01048091e4007388 */ /* 0x000fe80000000800 */
[----:B------:R2:W-:Y:S04]  /*42d0*/  STS [R228+0x10880], R4 ;  /* 0x01088004e4007388 */ /* 0x0005e80000000800 */
[----:B------:R3:W-:Y:S01]  /*42e0*/  STS [R2+0x1000], R7 ;  /* 0x0010000702007388 */ /* 0x0007e20000000800 */
[----:B-1----:R-:W-:Y:S05]  /*42f0*/  F2FP.BF16.PACK_AB R3, R142, R140 ;  /* 0x0000008c8e03723e */ /* 0x002fea00000010ff */
[----:B------:R1:W-:Y:S04]  /*4300*/  STS [R2+0x1400], R3 ;  /* 0x0014000302007388 */ /* 0x0003e80000000800 */
[----:B------:R-:W-:Y:S01]  /*4310*/  STS [R228+0x11480], R35 ;  /* 0x01148023e4007388 */ /* 0x000fe20000000800 */
[----:B--2---:R-:W-:Y:S03]  /*4320*/  FFMA.FTZ R4, -R252, R252, 1 ;  /* 0x3f800000fc047423 */ /* 0x004fe600000101fc */
[----:B------:R-:W-:Y:S01]  /*4330*/  STS [R228+0x11880], R32 ;  /* 0x01188020e4007388 */ /* 0x000fe20000000800 */
[----:B---3--:R-:W-:Y:S03]  /*4340*/  FMUL.FTZ R7, R141, R11 ;  /* 0x0000000b8d077220 */ /* 0x008fe60000410000 */
[----:B------:R-:W-:Y:S01]  /*4350*/  STS [R2+0x2000], R147 ;  /* 0x0020009302007388 */ /* 0x000fe20000000800 */
[----:B------:R-:W-:Y:S03]  /*4360*/  FMUL.FTZ R7, R7, R4 ;  /* 0x0000000407077220 */ /* 0x000fe60000410000 */
[----:B------:R-:W-:Y:S01]  /*4370*/  STS [R2+0x2400], R21 ;  /* 0x0024001502007388 */ /* 0x000fe20000000800 */
[----:B------:R-:W-:Y:S03]  /*4380*/  FFMA.FTZ R4, -R250, R250, 1 ;  /* 0x3f800000fa047423 */ /* 0x000fe600000101fa */
[----:B------:R2:W-:Y:S01]  /*4390*/  STS [R228+0x12480], R5 ;  /* 0x01248005e4007388 */ /* 0x0005e20000000800 */
[----:B------:R-:W-:Y:S01]  /*43a0*/  FMUL.FTZ R4, R15, R4 ;  /* 0x000000040f047220 */ /* 0x000fe20000410000 */
[----:B-1----:R-:W-:Y:S05]  /*43b0*/  F2FP.BF16.PACK_AB R3, R24, R155 ;  /* 0x0000009b1803723e */ /* 0x002fea00000010ff */
[----:B------:R1:W-:Y:S04]  /*43c0*/  STS [R228+0x12880], R3 ;  /* 0x01288003e4007388 */ /* 0x0003e80000000800 */
[----:B------:R3:W-:Y:S01]  /*43d0*/  STS [R2+0x3000], R6 ;  /* 0x0030000602007388 */ /* 0x0007e20000000800 */
[----:B--2---:R-:W-:Y:S04]  /*43e0*/  FFMA.FTZ R5, -R251, R251, 1 ;  /* 0x3f800000fb057423 */ /* 0x004fe800000101fb */
[----:B------:R-:W-:Y:S05]  /*43f0*/  FMUL.FTZ R5, R14, R5 ;  /* 0x000000050e057220 */ /* 0x000fea0000410000 */
[----:B------:R-:W-:Y:S01]  /*4400*/  F2FP.BF16.PACK_AB R5, R4, R5 ;  /* 0x000000050405723e */ /* 0x000fe200000010ff */
[----:B-1----:R-:W-:Y:S02]  /*4410*/  FFMA.FTZ R3, -R163, R163, 1 ;  /* 0x3f800000a3037423 */ /* 0x002fe400000101a3 */
[----:B------:R-:W-:Y:S02]  /*4420*/  FFMA.FTZ R4, -R245, R245, 1 ;  /* 0x3f800000f5047423 */ /* 0x000fe400000101f5 */
[----:B------:R-:W-:Y:S01]  /*4430*/  FMUL.FTZ R10, R10, R3 ;  /* 0x000000030a0a7220 */ /* 0x000fe20000410000 */
[----:B------:R-:W-:Y:S01]  /*4440*/  F2FP.BF16.PACK_AB R3, R144, R19 ;  /* 0x000000139003723e */ /* 0x000fe200000010ff */
[----:B---3--:R-:W-:Y:S04]  /*4450*/  FFMA.FTZ R6, -R248, R248, 1 ;  /* 0x3f800000f8067423 */ /* 0x008fe800000101f8 */
[----:B------:R1:W-:Y:S04]  /*4460*/  STS [R2+0x3400], R3 ;  /* 0x0034000302007388 */ /* 0x0003e80000000800 */
[----:B------:R-:W-:Y:S01]  /*4470*/  BAR.SYNC.DEFER_BLOCKING 0x0 ;  /* 0x0000000000007b1d */ /* 0x000fe20000010000 */
[----:B-1----:R-:W-:Y:S01]  /*4480*/  F2FP.BF16.PACK_AB R3, R7, R10 ;  /* 0x0000000a0703723e */ /* 0x002fe200000010ff */
[----:B------:R-:W-:Y:S06]  /*4490*/  FMUL.FTZ R10, R155, R26 ;  /* 0x0000001a9b0a7220 */ /* 0x000fec0000410000 */
[----:B------:R-:W-:Y:S01]  /*44a0*/  STS [R228+0x13480], R34 ;  /* 0x01348022e4007388 */ /* 0x000fe20000000800 */
[----:B------:R-:W-:Y:S02]  /*44b0*/  FMUL.FTZ R7, R24, R27 ;  /* 0x0000001b18077220 */ /* 0x000fe40000410000 */
[----:B------:R-:W-:Y:S01]  /*44c0*/  FMUL.FTZ R10, R10, R0 ;  /* 0x000000000a0a7220 */ /* 0x000fe20000410000 */
[----:B------:R-:W-:Y:S01]  /*44d0*/  STS [R228+0x13880], R23 ;  /* 0x01388017e4007388 */ /* 0x000fe20000000800 */
[----:B------:R-:W-:Y:S02]  /*44e0*/  FMUL.FTZ R7, R7, R6 ;  /* 0x0000000607077220 */ /* 0x000fe40000410000 */
[----:B------:R-:W-:Y:S01]  /*44f0*/  FFMA.FTZ R0, -R244, R244, 1 ;  /* 0x3f800000f4007423 */ /* 0x000fe200000101f4 */
[----:B------:R-:W-:Y:S01]  /*4500*/  STS [R2+0x4000], R133 ;  /* 0x0040008502007388 */ /* 0x000fe20000000800 */
[----:B------:R-:W-:Y:S01]  /*4510*/  FMUL.FTZ R6, R30, R4 ;  /* 0x000000041e067220 */ /* 0x000fe20000410000 */
[----:B------:R-:W-:Y:S01]  /*4520*/  F2FP.BF16.PACK_AB R4, R7, R10 ;  /* 0x0000000a0704723e */ /* 0x000fe200000010ff */
[----:B------:R-:W-:Y:S01]  /*4530*/  FMUL.FTZ R0, R31, R0 ;  /* 0x000000001f007220 */ /* 0x000fe20000410000 */
[----:B------:R-:W-:Y:S04]  /*4540*/  STS [R2+0x4400], R33 ;  /* 0x0044002102007388 */ /* 0x000fe80000000800 */
[----:B------:R1:W-:Y:S04]  /*4550*/  STS [R228+0x14880], R3 ;  /* 0x01488003e4007388 */ /* 0x0003e80000000800 */
[----:B------:R-:W-:Y:S04]  /*4560*/  STS [R228+0x14480], R13 ;  /* 0x0144800de4007388 */ /* 0x000fe80000000800 */
[----:B------:R-:W-:Y:S04]  /*4570*/  STS [R2+0x5000], R9 ;  /* 0x0050000902007388 */ /* 0x000fe80000000800 */
[----:B------:R-:W-:Y:S04]  /*4580*/  STS [R2+0x5400], R5 ;  /* 0x0054000502007388 */ /* 0x000fe80000000800 */
[----:B------:R-:W-:Y:S04]  /*4590*/  STS [R228+0x15480], R136 ;  /* 0x01548088e4007388 */ /* 0x000fe80000000800 */
[----:B------:R-:W-:Y:S04]  /*45a0*/  STS [R228+0x15880], R18 ;  /* 0x01588012e4007388 */ /* 0x000fe80000000800 */
[----:B------:R-:W-:Y:S01]  /*45b0*/  STS [R2+0x6000], R135 ;  /* 0x0060008702007388 */ /* 0x000fe20000000800 */
[----:B-1----:R-:W-:Y:S02]  /*45c0*/  F2FP.BF16.PACK_AB R3, R0, R6 ;  /* 0x000000060003723e */ /* 0x002fe400000010ff */
[----:B------:R-:W-:Y:S01]  /*45d0*/  SHF.L.U32 R0, R221, 0x1, RZ ;  /* 0x00000001dd007819 */ /* 0x000fe200000006ff */
[----:B------:R-:W-:Y:S04]  /*45e0*/  STS [R2+0x6400], R17 ;  /* 0x0064001102007388 */ /* 0x000fe80000000800 */
[----:B------:R-:W-:Y:S04]  /*45f0*/  STS [R228+0x16480], R8 ;  /* 0x01648008e4007388 */ /* 0x000fe80000000800 */
[----:B------:R-:W-:Y:S04]  /*4600*/  STS [R228+0x16880], R4 ;  /* 0x01688004e4007388 */ /* 0x000fe80000000800 */
[----:B------:R-:W-:Y:S04]  /*4610*/  STS [R2+0x7000], R12 ;  /* 0x0070000c02007388 */ /* 0x000fe80000000800 */
[----:B------:R-:W-:Y:S04]  /*4620*/  STS [R2+0x7400], R3 ;  /* 0x0074000302007388 */ /* 0x000fe80000000800 */
[----:B------:R-:W-:Y:S08]  /*4630*/  LDSM.16.MT88.4 R4, [R213+0xf480] ;  /* 0x00f48000d504783b */ /* 0x000ff00000004200 */
[----:B------:R-:W1:Y:S08]  /*4640*/  LDSM.16.MT88.4 R8, [R0+0xc080] ;  /* 0x00c080000008783b */ /* 0x000e700000004200 */
[----:B------:R-:W2:Y:S08]  /*4650*/  LDSM.16.MT88.4 R12, [R213+0x11480] ;  /* 0x01148000d50c783b */ /* 0x000eb00000004200 */
[----:B------:R-:W3:Y:S08]  /*4660*/  LDSM.16.MT88.4 R16, [R0+0xd080] ;  /* 0x00d080000010783b */ /* 0x000ef00000004200 */
[----:B------:R-:W4:Y:S08]  /*4670*/  LDSM.16.MT88.4 R20, [R0+0xe080] ;  /* 0x00e080000014783b */ /* 0x000f300000004200 */
[----:B------:R-:W-:Y:S01]  /*4680*/  LDSM.16.MT88.4 R24, [R213+0xfc80] ;  /* 0x00fc8000d518783b */ /* 0x000fe20000004200 */
[-C--:B-1----:R-:W-:Y:S07]  /*4690*/  HMMA.16816.F32.BF16 R36, R4, R8.reuse, R36 ;  /* 0x000000080424723c */ /* 0x082fee0000041824 */
[----:B------:R-:W1:Y:S01]  /*46a0*/  LDSM.16.MT88.4 R28, [R0+0xc480] ;  /* 0x00c48000001c783b */ /* 0x000e620000004200 */
[C---:B--2---:R-:W-:Y:S07]  /*46b0*/  HMMA.16816.F32.BF16 R40, R12.reuse, R8, R40 ;  /* 0x000000080c28723c */ /* 0x044fee0000041828 */
[----:B------:R-:W2:Y:S01]  /*46c0*/  LDSM.16.MT88.4 R32, [R213+0x11c80] ;  /* 0x011c8000d520783b */ /* 0x000ea20000004200 */
[-C--:B------:R-:W-:Y:S07]  /*46d0*/  HMMA.16816.F32.BF16 R44, R12, R10.reuse, R44 ;  /* 0x0000000a0c2c723c */ /* 0x080fee000004182c */
[----:B------:R-:W5:Y:S01]  /*46e0*/  LDSM.16.MT88.4 R132, [R0+0xd480] ;  /* 0x00d480000084783b */ /* 0x000f620000004200 */
[C---:B------:R-:W-:Y:S07]  /*46f0*/  HMMA.16816.F32.BF16 R48, R4.reuse, R10, R48 ;  /* 0x0000000a0430723c */ /* 0x040fee0000041830 */
[----:B------:R-:W1:Y:S01]  /*4700*/  LDSM.16.MT88.4 R8, [R0+0xe480] ;  /* 0x00e480000008783b */ /* 0x000e620000004200 */
[-C--:B---3--:R-:W-:Y:S07]  /*4710*/  HMMA.16816.F32.BF16 R52, R4, R16.reuse, R52 ;  /* 0x000000100434723c */ /* 0x088fee0000041834 */
[----:B------:R-:W-:Y:S01]  /*4720*/  LDSM.16.MT88.4 R136, [R213+0x10c80] ;  /* 0x010c8000d588783b */ /* 0x000fe20000004200 */
[C---:B------:R-:W-:Y:S07]  /*4730*/  HMMA.16816.F32.BF16 R56, R12.reuse, R16, R56 ;  /* 0x000000100c38723c */ /* 0x040fee0000041838 */
[----:B------:R-:W-:Y:S01]  /*4740*/  LDSM.16.MT88.4 R140, [R0+0xcc80] ;  /* 0x00cc8000008c783b */ /* 0x000fe20000004200 */
[-C--:B------:R-:W-:Y:S08]  /*4750*/  HMMA.16816.F32.BF16 R60, R12, R18.reuse, R60 ;  /* 0x000000120c3c723c */ /* 0x080ff0000004183c */
[C---:B------:R-:W-:Y:S01]  /*4760*/  HMMA.16816.F32.BF16 R64, R4.reuse, R18, R64 ;  /* 0x000000120440723c */ /* 0x040fe20000041840 */
[----:B------:R-:W-:Y:S07]  /*4770*/  LDSM.16.MT88.4 R16, [R0+0xc880] ;  /* 0x00c880000010783b */ /* 0x000fee0000004200 */
[-C--:B----4-:R-:W-:Y:S08]  /*4780*/  HMMA.16816.F32.BF16 R68, R4, R20.reuse, R68 ;  /* 0x000000140444723c */ /* 0x090ff00000041844 */
[C---:B------:R-:W-:Y:S08]  /*4790*/  HMMA.16816.F32.BF16 R72, R12.reuse, R20, R72 ;  /* 0x000000140c48723c */ /* 0x040ff00000041848 */
[-C--:B------:R-:W-:Y:S01]  /*47a0*/  HMMA.16816.F32.BF16 R76, R12, R22.reuse, R76 ;  /* 0x000000160c4c723c */ /* 0x080fe2000004184c */
[----:B------:R-:W3:Y:S07]  /*47b0*/  LDSM.16.MT88.4 R12, [R213+0x10480] ;  /* 0x01048000d50c783b */ /* 0x000eee0000004200 */
[----:B------:R-:W-:Y:S01]  /*47c0*/  HMMA.16816.F32.BF16 R80, R4, R22, R80 ;  /* 0x000000160450723c */ /* 0x000fe20000041850 */
[----:B------:R-:W4:Y:S07]  /*47d0*/  LDSM.16.MT88.4 R4, [R213+0x12480] ;  /* 0x01248000d504783b */ /* 0x000f2e0000004200 */
[-C--:B-1----:R-:W-:Y:S01]  /*47e0*/  HMMA.16816.F32.BF16 R36, R24, R28.reuse, R36 ;  /* 0x0000001c1824723c */ /* 0x082fe20000041824 */
[----:B------:R-:W1:Y:S07]  /*47f0*/  LDSM.16.MT88.4 R20, [R0+0xd880] ;  /* 0x00d880000014783b */ /* 0x000e6e0000004200 */
[C---:B--2---:R-:W-:Y:S08]  /*4800*/  HMMA.16816.F32.BF16 R40, R32.reuse, R28, R40 ;  /* 0x0000001c2028723c */ /* 0x044ff00000041828 */
[-C--:B------:R-:W-:Y:S08]  /*4810*/  HMMA.16816.F32.BF16 R44, R32, R30.reuse, R44 ;  /* 0x0000001e202c723c */ /* 0x080ff0000004182c */
[C---:B------:R-:W-:Y:S01]  /*4820*/  HMMA.16816.F32.BF16 R48, R24.reuse, R30, R48 ;  /* 0x0000001e1830723c */ /* 0x040fe20000041830 */
[----:B------:R-:W2:Y:S07]  /*4830*/  LDSM.16.MT88.4 R28, [R0+0xe880] ;  /* 0x00e88000001c783b */ /* 0x000eae0000004200 */
[-C--:B-----5:R-:W-:Y:S08]  /*4840*/  HMMA.16816.F32.BF16 R52, R24, R132.reuse, R52 ;  /* 0x000000841834723c */ /* 0x0a0ff00000041834 */
[C---:B------:R-:W-:Y:S08]  /*4850*/  HMMA.16816.F32.BF16 R56, R32.reuse, R132, R56 ;  /* 0x000000842038723c */ /* 0x040ff00000041838 */
[-C--:B------:R-:W-:Y:S08]  /*4860*/  HMMA.16816.F32.BF16 R60, R32, R134.reuse, R60 ;  /* 0x00000086203c723c */ /* 0x080ff0000004183c */
[C---:B------:R-:W-:Y:S01]  /*4870*/  HMMA.16816.F32.BF16 R64, R24.reuse, R134, R64 ;  /* 0x000000861840723c */ /* 0x040fe20000041840 */
[----:B------:R-:W5:Y:S07]  /*4880*/  LDSM.16.MT88.4 R132, [R213+0x12c80] ;  /* 0x012c8000d584783b */ /* 0x000f6e0000004200 */
[-C--:B------:R-:W-:Y:S08]  /*4890*/  HMMA.16816.F32.BF16 R68, R24, R8.reuse, R68 ;  /* 0x000000081844723c */ /* 0x080ff00000041844 */
[C---:B------:R-:W-:Y:S08]  /*48a0*/  HMMA.16816.F32.BF16 R72, R32.reuse, R8, R72 ;  /* 0x000000082048723c */ /* 0x040ff00000041848 */
[-C--:B------:R-:W-:Y:S08]  /*48b0*/  HMMA.16816.F32.BF16 R76, R32, R10.reuse, R76 ;  /* 0x0000000a204c723c */ /* 0x080ff0000004184c */
[----:B------:R-:W-:Y:S01]  /*48c0*/  HMMA.16816.F32.BF16 R80, R24, R10, R80 ;  /* 0x0000000a1850723c */ /* 0x000fe20000041850 */
[----:B------:R-:W2:Y:S07]  /*48d0*/  LDSM.16.MT88.4 R8, [R0+0xdc80] ;  /* 0x00dc80000008783b */ /* 0x000eae0000004200 */
[-C--:B---3--:R-:W-:Y:S08]  /*48e0*/  HMMA.16816.F32.BF16 R36, R12, R16.reuse, R36 ;  /* 0x000000100c24723c */ /* 0x088ff00000041824 */
[C---:B----4-:R-:W-:Y:S08]  /*48f0*/  HMMA.16816.F32.BF16 R40, R4.reuse, R16, R40 ;  /* 0x000000100428723c */ /* 0x050ff00000041828 */
[-C--:B------:R-:W-:Y:S08]  /*4900*/  HMMA.16816.F32.BF16 R44, R4, R18.reuse, R44 ;  /* 0x00000012042c723c */ /* 0x080ff0000004182c */
[C---:B------:R-:W-:Y:S01]  /*4910*/  HMMA.16816.F32.BF16 R48, R12.reuse, R18, R48 ;  /* 0x000000120c30723c */ /* 0x040fe20000041830 */
[----:B------:R-:W3:Y:S07]  /*4920*/  LDSM.16.MT88.4 R16, [R0+0xec80] ;  /* 0x00ec80000010783b */ /* 0x000eee0000004200 */
[-C--:B-1----:R-:W-:Y:S01]  /*4930*/  HMMA.16816.F32.BF16 R52, R12, R20.reuse, R52 ;  /* 0x000000140c34723c */ /* 0x082fe20000041834 */
[----:B------:R-:W-:Y:S07]  /*4940*/  BAR.SYNC.DEFER_BLOCKING 0x0 ;  /* 0x0000000000007b1d */ /* 0x000fee0000010000 */
[C---:B------:R-:W-:Y:S08]  /*4950*/  HMMA.16816.F32.BF16 R56, R4.reuse, R20, R56 ;  /* 0x000000140438723c */ /* 0x040ff00000041838 */
[-C--:B------:R-:W-:Y:S08]  /*4960*/  HMMA.16816.F32.BF16 R60, R4, R22.reuse, R60 ;  /* 0x00000016043c723c */ /* 0x080ff0000004183c */
[C---:B------:R-:W-:Y:S01]  /*4970*/  HMMA.16816.F32.BF16 R64, R12.reuse, R22, R64 ;  /* 0x000000160c40723c */ /* 0x040fe20000041840 */
[----:B------:R1:W4:Y:S06]  /*4980*/  LDSM.16.MT88.2 R2, [R212] ;  /* 0x00000000d402783b */ /* 0x00032c0000004100 */
[----:B------:R1:W1:Y:S01]  /*4990*/  LDSM.16.MT88.2 R148, [R212+0x2400] ;  /* 0x00240000d494783b */ /* 0x0002620000004100 */
[-C--:B--2---:R-:W-:Y:S05]  /*49a0*/  HMMA.16816.F32.BF16 R68, R12, R28.reuse, R68 ;  /* 0x0000001c0c44723c */ /* 0x084fea0000041844 */
[----:B------:R2:W1:Y:S03]  /*49b0*/  LDSM.16.MT88.2 R150, [R212+0x4400] ;  /* 0x00440000d496783b */ /* 0x0004660000004100 */
[C---:B------:R-:W-:Y:S03]  /*49c0*/  HMMA.16816.F32.BF16 R72, R4.reuse, R28, R72 ;  /* 0x0000001c0448723c */ /* 0x040fe60000041848 */
[----:B------:R2:W1:Y:S05]  /*49d0*/  LDSM.16.MT88.2 R28, [R212+0x2000] ;  /* 0x00200000d41c783b */ /* 0x00046a0000004100 */
[-C--:B------:R-:W-:Y:S01]  /*49e0*/  HMMA.16816.F32.BF16 R76, R4, R30.reuse, R76 ;  /* 0x0000001e044c723c */ /* 0x080fe2000004184c */
[----:B------:R2:W1:Y:S07]  /*49f0*/  LDSM.16.M88.4 R20, [R218] ;  /* 0x00000000da14783b */ /* 0x00046e0000000200 */
[----:B------:R-:W-:Y:S01]  /*4a00*/  HMMA.16816.F32.BF16 R80, R12, R30, R80 ;  /* 0x0000001e0c50723c */ /* 0x000fe20000041850 */
[----:B------:R2:W1:Y:S06]  /*4a10*/  LDSM.16.MT88.2 R30, [R212+0x4000] ;  /* 0x00400000d41e783b */ /* 0x00046c0000004100 */
[----:B------:R2:W1:Y:S01]  /*4a20*/  LDSM.16.M88.4 R24, [R218+0x1000] ;  /* 0x00100000da18783b */ /* 0x0004620000000200 */
[-C--:B------:R-:W-:Y:S07]  /*4a30*/  HMMA.16816.F32.BF16 R36, R136, R140.reuse, R36 ;  /* 0x0000008c8824723c */ /* 0x080fee0000041824 */
[----:B------:R2:W1:Y:S01]  /*4a40*/  LDSM.16.M88.4 R32, [R220] ;  /* 0x00000000dc20783b */ /* 0x0004620000000200 */
[C---:B-----5:R-:W-:Y:S07]  /*4a50*/  HMMA.16816.F32.BF16 R40, R132.reuse, R140, R40 ;  /* 0x0000008c8428723c */ /* 0x060fee0000041828 */
[----:B------:R2:W1:Y:S01]  /*4a60*/  LDSM.16.MT88.2 R140, [R212+0x400] ;  /* 0x00040000d48c783b */ /* 0x0004620000004100 */
[-C--:B------:R-:W-:Y:S05]  /*4a70*/  HMMA.16816.F32.BF16 R44, R132, R142.reuse, R44 ;  /* 0x0000008e842c723c */ /* 0x080fea000004182c */
[----:B------:R2:W1:Y:S03]  /*4a80*/  LDSM.16.M88.4 R144, [R220+0x1000] ;  /* 0x00100000dc90783b */ /* 0x0004660000000200 */
[C---:B------:R-:W-:Y:S08]  /*4a90*/  HMMA.16816.F32.BF16 R48, R136.reuse, R142, R48 ;  /* 0x0000008e8830723c */ /* 0x040ff00000041830 */
[-C--:B------:R-:W-:Y:S08]  /*4aa0*/  HMMA.16816.F32.BF16 R52, R136, R8.reuse, R52 ;  /* 0x000000088834723c */ /* 0x080ff00000041834 */
[C---:B------:R-:W-:Y:S08]  /*4ab0*/  HMMA.16816.F32.BF16 R56, R132.reuse, R8, R56 ;  /* 0x000000088438723c */ /* 0x040ff00000041838 */
[-C--:B------:R-:W-:Y:S08]  /*4ac0*/  HMMA.16816.F32.BF16 R60, R132, R10.reuse, R60 ;  /* 0x0000000a843c723c */ /* 0x080ff0000004183c */
[C---:B------:R-:W-:Y:S08]  /*4ad0*/  HMMA.16816.F32.BF16 R64, R136.reuse, R10, R64 ;  /* 0x0000000a8840723c */ /* 0x040ff00000041840 */
[-C--:B---3--:R-:W-:Y:S08]  /*4ae0*/  HMMA.16816.F32.BF16 R68, R136, R16.reuse, R68 ;  /* 0x000000108844723c */ /* 0x088ff00000041844 */
[C---:B------:R-:W-:Y:S08]  /*4af0*/  HMMA.16816.F32.BF16 R72, R132.reuse, R16, R72 ;  /* 0x000000108448723c */ /* 0x040ff00000041848 */
[-C--:B------:R-:W-:Y:S08]  /*4b00*/  HMMA.16816.F32.BF16 R76, R132, R18.reuse, R76 ;  /* 0x00000012844c723c */ /* 0x080ff0000004184c */
[----:B------:R-:W-:Y:S01]  /*4b10*/  HMMA.16816.F32.BF16 R80, R136, R18, R80 ;  /* 0x000000128850723c */ /* 0x000fe20000041850 */
[----:B------:R-:W-:-:S07]  /*4b20*/  @P0 BRA `(.L_x_2) ;  /* 0x0000042000000947 */ /* 0x000fce0003800000 */
[----:B-12-4-:R-:W2:Y:S01]  /*4b30*/  LDL.64 R152, [R1+0x48] ;  /* 0x0000480001987983 */ /* 0x016ea20000100a00 */
[----:B------:R-:W-:Y:S02]  /*4b40*/  ULDC.64 UR6, c[0x0][0x208] ;  /* 0x0000820000067ab9 */ /* 0x000fe40000000a00 */
[----:B------:R-:W-:Y:S01]  /*4b50*/  UIMAD.WIDE.U32 UR28, UR18, UR6, URZ ;  /* 0x00000006121c72a5 */ /* 0x000fe2000f8e003f */
[----:B------:R-:W3:Y:S01]  /*4b60*/  LDL.64 R230, [R1+0x10] ;  /* 0x0000100001e67983 */ /* 0x000ee20000100a00 */
[----:B------:R-:W-:Y:S03]  /*4b70*/  USHF.R.S32.HI UR26, URZ, 0x1f, UR18 ;  /* 0x0000001f3f1a7899 */ /* 0x000fe60008011412 */
[----:B------:R-:W4:Y:S01]  /*4b80*/  LDL.64 R158, [R1+0x30] ;  /* 0x00003000019e7983 */ /* 0x000f220000100a00 */
[----:B------:R-:W-:Y:S01]  /*4b90*/  UIMAD UR26, UR26, UR6, URZ ;  /* 0x000000061a1a72a4 */ /* 0x000fe2000f8e023f */
[----:B------:R-:W-:Y:S02]  /*4ba0*/  IMAD.U32 R11, RZ, RZ, UR28 ;  /* 0x0000001cff0b7e24 */ /* 0x000fe4000f8e00ff */
[----:B------:R-:W5:Y:S01]  /*4bb0*/  LDL R156, [R1+0x28] ;  /* 0x00002800019c7983 */ /* 0x000f620000100800 */
[----:B------:R-:W-:Y:S02]  /*4bc0*/  UIMAD UR7, UR18, UR7, UR26 ;  /* 0x00000007120772a4 */ /* 0x000fe4000f8e021a */
[----:B------:R-:W-:Y:S01]  /*4bd0*/  USHF.L.U32 UR26, UR18, 0x6, URZ ;  /* 0x00000006121a7899 */ /* 0x000fe2000800063f */
[----:B------:R-:W5:Y:S01]  /*4be0*/  LDL R154, [R1+0x2c] ;  /* 0x00002c00019a7983 */ /* 0x000f620000100800 */
[----:B------:R-:W-:Y:S02]  /*4bf0*/  UIADD3 UR7, UR29, UR7, URZ ;  /* 0x000000071d077290 */ /* 0x000fe4000fffe03f */
[----:B------:R-:W-:Y:S01]  /*4c00*/  UIADD3 UR6, -UR26, UR5, URZ ;  /* 0x000000051a067290 */ /* 0x000fe2000fffe13f */
[----:B------:R-:W5:Y:S01]  /*4c10*/  LDL.64 R18, [R1+0x18] ;  /* 0x0000180001127983 */ /* 0x000f620000100a00 */
[----:B------:R-:W-:Y:S02]  /*4c20*/  IMAD.U32 R12, RZ, RZ, UR26 ;  /* 0x0000001aff0c7e24 */ /* 0x000fe4000f8e00ff */
[----:B------:R-:W-:Y:S01]  /*4c30*/  IMAD.U32 R13, RZ, RZ, UR26 ;  /* 0x0000001aff0d7e24 */ /* 0x000fe2000f8e00ff */
[----:B------:R-:W5:Y:S04]  /*4c40*/  LDL R14, [R1+0xc] ;  /* 0x00000c00010e7983 */ /* 0x000f680000100800 */
[----:B------:R-:W5:Y:S04]  /*4c50*/  LDL.64 R16, [R1+0x20] ;  /* 0x0000200001107983 */ /* 0x000f680000100a00 */
[----:B------:R-:W1:Y:S02]  /*4c60*/  S2R R8, SR_CTAID.Y ;  /* 0x0000000000087919 */ /* 0x000e640000002600 */
[----:B-1----:R-:W-:Y:S05]  /*4c70*/  SHF.R.S32.HI R10, RZ, 0x1f, R8 ;  /* 0x0000001fff0a7819 */ /* 0x002fea0000011408 */
[C---:B------:R-:W-:Y:S02]  /*4c80*/  IMAD R9, R10.reuse, c[0x0][0x288], RZ ;  /* 0x0000a2000a097a24 */ /* 0x040fe400078e02ff */
[----:B------:R-:W-:Y:S02]  /*4c90*/  IMAD R10, R10, c[0x0][0x210], RZ ;  /* 0x000084000a0a7a24 */ /* 0x000fe400078e02ff */
[C---:B------:R-:W-:Y:S02]  /*4ca0*/  IMAD R9, R8.reuse, c[0x0][0x28c], R9 ;  /* 0x0000a30008097a24 */ /* 0x040fe400078e0209 */
[C---:B------:R-:W-:Y:S02]  /*4cb0*/  IMAD R10, R8.reuse, c[0x0][0x214], R10 ;  /* 0x00008500080a7a24 */ /* 0x040fe400078e020a */
[----:B--2---:R-:W-:Y:S02]  /*4cc0*/  IMAD.MOV.U32 R6, RZ, RZ, R152 ;  /* 0x000000ffff067224 */ /* 0x004fe400078e0098 */
[----:B------:R-:W2:Y:S01]  /*4cd0*/  LDL.64 R152, [R1] ;  /* 0x0000000001987983 */ /* 0x000ea20000100a00 */
[----:B---3--:R-:W-:Y:S02]  /*4ce0*/  IMAD.MOV.U32 R4, RZ, RZ, R230 ;  /* 0x000000ffff047224 */ /* 0x008fe400078e00e6 */
[----:B------:R-:W-:Y:S02]  /*4cf0*/  IMAD.MOV.U32 R5, RZ, RZ, R231 ;  /* 0x000000ffff057224 */ /* 0x000fe400078e00e7 */
[----:B----4-:R-:W-:Y:S02]  /*4d00*/  IMAD.MOV.U32 R7, RZ, RZ, R159 ;  /* 0x000000ffff077224 */ /* 0x010fe400078e009f */
[C---:B------:R-:W-:Y:S04]  /*4d10*/  IMAD.WIDE.U32 R4, R8.reuse, c[0x0][0x288], R4 ;  /* 0x0000a20008047a25 */ /* 0x040fe800078e0004 */
[----:B------:R-:W-:Y:S01]  /*4d20*/  IMAD.WIDE.U32 R6, R8, c[0x0][0x210], R6 ;  /* 0x0000840008067a25 */ /* 0x000fe200078e0006 */
[----:B------:R-:W-:Y:S04]  /*4d30*/  IADD3 R0, P0, R4, UR8, RZ ;  /* 0x0000000804007c10 */ /* 0x000fe8000ff1e0ff */
[----:B------:R-:W-:Y:S02]  /*4d40*/  IADD3 R8, P6, R6, UR9, RZ ;  /* 0x0000000906087c10 */ /* 0x000fe4000ffde0ff */
[----:B------:R-:W-:Y:S02]  /*4d50*/  IADD3.X R9, R5, UR15, R9, P0, !PT ;  /* 0x0000000f05097c10 */ /* 0x000fe400087fe409 */
[----:B------:R-:W-:Y:S02]  /*4d60*/  LEA R6, P0, R0, c[0x0][0x280], 0x2 ;  /* 0x0000a00000067a11 */ /* 0x000fe400078010ff */
[----:B------:R-:W-:Y:S02]  /*4d70*/  LEA R4, P5, R8, c[0x0][0x1f0], 0x1 ;  /* 0x00007c0008047a11 */ /* 0x000fe400078a08ff */
[----:B------:R-:W-:Y:S01]  /*4d80*/  IADD3.X R5, R7, UR13, R10, P6, !PT ;  /* 0x0000000d07057c10 */ /* 0x000fe2000b7fe40a */
[----:B------:R-:W-:Y:S01]  /*4d90*/  IMAD.U32 R10, RZ, RZ, UR7 ;  /* 0x00000007ff0a7e24 */ /* 0x000fe2000f8e00ff */
[----:B------:R-:W-:Y:S02]  /*4da0*/  LEA.HI.X R7, R0, c[0x0][0x284], R9, 0x2, P0 ;  /* 0x0000a10000077a11 */ /* 0x000fe400000f1409 */
[----:B-----5:R-:W-:Y:S02]  /*4db0*/  ISETP.GE.AND P0, PT, R156, c[0x0][0x1fc], PT ;  /* 0x00007f009c007a0c */ /* 0x020fe40003f06270 */
[----:B------:R-:W-:Y:S02]  /*4dc0*/  LEA.HI.X R9, R8, c[0x0][0x1f4], R5, 0x1, P5 ;  /* 0x00007d0008097a11 */ /* 0x000fe400028f0c05 */
[----:B------:R-:W-:Y:S02]  /*4dd0*/  ISETP.GE.AND P5, PT, R154, c[0x0][0x1fc], PT ;  /* 0x00007f009a007a0c */ /* 0x000fe40003fa6270 */
[----:B------:R-:W-:Y:S02]  /*4de0*/  SEL R8, RZ, 0x2, P0 ;  /* 0x00000002ff087807 */ /* 0x000fe40000000000 */
[----:B------:R-:W-:Y:S02]  /*4df0*/  ISETP.GE.AND P0, PT, R18, c[0x0][0x1fc], PT ;  /* 0x00007f0012007a0c */ /* 0x000fe40003f06270 */
[----:B------:R-:W-:Y:S02]  /*4e00*/  SEL R5, RZ, 0x4, P5 ;  /* 0x00000004ff057807 */ /* 0x000fe40002800000 */
[----:B------:R-:W-:Y:S02]  /*4e10*/  SEL R0, RZ, 0x1, P0 ;  /* 0x00000001ff007807 */ /* 0x000fe40000000000 */
[----:B------:R-:W-:Y:S02]  /*4e20*/  LEA R6, P0, R12, R6, 0x2 ;  /* 0x000000060c067211 */ /* 0x000fe400078010ff */
[----:B------:R-:W-:Y:S02]  /*4e30*/  IADD3 R0, R5, R8, R0 ;  /* 0x0000000805007210 */ /* 0x000fe40007ffe000 */
[----:B------:R-:W-:Y:S02]  /*4e40*/  LEA R4, P6, R11, R4, 0x7 ;  /* 0x000000040b047211 */ /* 0x000fe400078c38ff */
[----:B------:R-:W-:Y:S02]  /*4e50*/  LEA.HI.X.SX32 R7, R13, R7, 0x2, P0 ;  /* 0x000000070d077211 */ /* 0x000fe400000f16ff */
[C---:B------:R-:W-:Y:S02]  /*4e60*/  LOP3.LUT P0, RZ, R0.reuse, 0x2, RZ, 0xc0, !PT ;  /* 0x0000000200ff7812 */ /* 0x040fe4000780c0ff */
[----:B------:R-:W-:Y:S02]  /*4e70*/  LEA.HI.X R5, R11, R9, R10, 0x7, P6 ;  /* 0x000000090b057211 */ /* 0x000fe400030f3c0a */
[----:B------:R-:W-:Y:S01]  /*4e80*/  LOP3.LUT P6, RZ, R0, 0x4, RZ, 0xc0, !PT ;  /* 0x0000000400ff7812 */ /* 0x000fe200078cc0ff */
[----:B------:R-:W-:Y:S01]  /*4e90*/  @!P1 IMAD.SHL.U32 R0, R16, 0x10, RZ ;  /* 0x0000001010009824 */ /* 0x000fe200078e00ff */
[C---:B--2---:R-:W-:Y:S02]  /*4ea0*/  ISETP.LT.AND P5, PT, R152.reuse, UR6, PT ;  /* 0x0000000698007c0c */ /* 0x044fe4000bfa1270 */
[----:B------:R-:W-:Y:S02]  /*4eb0*/  ISETP.GE.OR P0, PT, R152, UR6, !P0 ;  /* 0x0000000698007c0c */ /* 0x000fe4000c706670 */
[----:B------:R-:W-:Y:S02]  /*4ec0*/  ISETP.GE.OR P5, PT, R18, c[0x0][0x1fc], !P5 ;  /* 0x00007f0012007a0c */ /* 0x000fe40006fa6670 */
[----:B------:R-:W-:Y:S11]  /*4ed0*/  ISETP.GE.OR P6, PT, R152, UR6, !P6 ;  /* 0x0000000698007c0c */ /* 0x000ff6000f7c6670 */
[----:B------:R-:W-:Y:S01]  /*4ee0*/  @!PT LDS RZ, [RZ] ;  /* 0x00000000fffff984 */ /* 0x000fe20000000800 */
[----:B------:R-:W-:Y:S01]  /*4ef0*/  @!PT LDS RZ, [RZ] ;  /* 0x00000000fffff984 */ /* 0x000fe20000000800 */
[----:B------:R-:W-:Y:S01]  /*4f00*/  @!PT LDS RZ, [RZ] ;  /* 0x00000000fffff984 */ /* 0x000fe20000000800 */
[----:B------:R1:W-:Y:S04]  /*4f10*/  LDGSTS.E.BYPASS.LTC128B.128 [R14+0xc080], [R4.64], !P5 ;  /* 0x0c080000040e7fae */ /* 0x0003e8000e901d58 */
[----:B------:R1:W-:Y:S04]  /*4f20*/  LDGSTS.E.BYPASS.LTC128B.128 [R14+0xd080], [R4.64+0x40], !P0 ;  /* 0x0d080040040e7fae */ /* 0x0003e8000c101d58 */
[----:B------:R1:W-:Y:S04]  /*4f30*/  LDGSTS.E.BYPASS.LTC128B.128 [R14+0xe080], [R4.64+0x80], !P6 ;  /* 0x0e080080040e7fae */ /* 0x0003e8000f101d58 */
[----:B------:R1:W-:Y:S02]  /*4f40*/  @!P1 LDGSTS.E.BYPASS.LTC128B.128 [R0+0xf280], [R6.64] ;  /* 0x0f28000006009fae */ /* 0x0003e4000b901d58 */
.L_x_2:
[-C--:B-12-4-:R-:W-:Y:S01]  /*4f50*/  HMMA.16816.F32.BF16 R4, R20, R2.reuse, RZ ;  /* 0x000000021404723c */ /* 0x096fe200000418ff */
[----:B------:R-:W2:Y:S01]  /*4f60*/  LDL.64 R162, [R1+0x58] ;  /* 0x0000580001a27983 */ /* 0x000ea20000100a00 */
[----:B------:R-:W-:Y:S02]  /*4f70*/  UIMAD UR11, UR11, 0x1800, URZ ;  /* 0x000018000b0b78a4 */ /* 0x000fe4000f8e023f */
[----:B------:R-:W-:Y:S01]  /*4f80*/  UISETP.GE.AND UP0, UPT, UR18, UR16, UPT ;  /* 0x000000101200728c */ /* 0x000fe2000bf06270 */
[----:B------:R-:W3:Y:S01]  /*4f90*/  LDL R160, [R1+0x44] ;  /* 0x0000440001a07983 */ /* 0x000ee20000100800 */
[----:B------:R-:W-:Y:S02]  /*4fa0*/  UIADD3 UR7, UR4, 0x1, URZ ;  /* 0x0000000104077890 */ /* 0x000fe4000fffe03f */
[C---:B------:R-:W-:Y:S01]  /*4fb0*/  HMMA.16816.F32.BF16 R8, R24.reuse, R2, RZ ;  /* 0x000000021808723c */ /* 0x040fe200000418ff */
[----:B------:R-:W-:Y:S01]  /*4fc0*/  LDSM.16.MT88.2 R2, [R212+0x800] ;  /* 0x00080000d402783b */ /* 0x000fe20000004100 */
[----:B------:R-:W-:Y:S02]  /*4fd0*/  UISETP.GE.AND UP2, UPT, UR4, 0x1, UPT ;  /* 0x000000010400788c */ /* 0x000fe4000bf46270 */
[----:B------:R-:W-:Y:S01]  /*4fe0*/  UIADD3 UR6, UR19, 0x1, URZ ;  /* 0x0000000113067890 */ /* 0x000fe2000fffe03f */
[----:B------:R-:W1:Y:S01]  /*4ff0*/  LDSM.16.M88.4 R132, [R219] ;  /* 0x00000000db84783b */ /* 0x000e620000000200 */
[----:B------:R-:W-:Y:S02]  /*5000*/  UISETP.GE.AND UP1, UPT, UR19, 0x1, UPT ;  /* 0x000000011300788c */ /* 0x000fe4000bf26270 */
[-C--:B------:R-:W-:Y:S01]  /*5010*/  HMMA.16816.F32.BF16 R12, R24, R28.reuse, RZ ;  /* 0x0000001c180c723c */ /* 0x080fe200000418ff */
[----:B------:R-:W4:Y:S01]  /*5020*/  LDSM.16.M88.4 R136, [R219+0x1000] ;  /* 0x00100000db88783b */ /* 0x000f220000000200 */
[----:B------:R-:W-:Y:S03]  /*5030*/  USEL UR19, UR6, URZ, !UP1 ;  /* 0x0000003f06137287 */ /* 0x000fe6000c800000 */
[----:B------:R-:W-:Y:S03]  /*5040*/  LDSM.16.M88.4 R152, [R224+0x1000] ;  /* 0x00100000e098783b */ /* 0x000fe60000000200 */
[C---:B------:R-:W-:Y:S01]  /*5050*/  HMMA.16816.F32.BF16 R16, R20.reuse, R28, RZ ;  /* 0x0000001c1410723c */ /* 0x040fe200000418ff */
[----:B------:R-:W5:Y:S04]  /*5060*/  LDSM.16.MT88.2 R28, [R212+0x2800] ;  /* 0x00280000d41c783b */ /* 0x000f680000004100 */
[----:B------:R-:W-:Y:S03]  /*5070*/  LDSM.16.MT88.2 R156, [R212+0x2c00] ;  /* 0x002c0000d49c783b */ /* 0x000fe60000004100 */
[-C--:B------:R-:W-:Y:S01]  /*5080*/  HMMA.16816.F32.BF16 R20, R20, R30.reuse, RZ ;  /* 0x0000001e1414723c */ /* 0x080fe200000418ff */
[----:B------:R-:W0:Y:S07]  /*5090*/  LDGDEPBAR ;  /* 0x00000000000079af */ /* 0x000e2e0000000000 */
[----:B------:R-:W-:Y:S01]  /*50a0*/  HMMA.16816.F32.BF16 R24, R24, R30, RZ ;  /* 0x0000001e1818723c */ /* 0x000fe200000418ff */
[----:B------:R-:W1:Y:S07]  /*50b0*/  LDSM.16.MT88.2 R30, [R212+0x4800] ;  /* 0x00480000d41e783b */ /* 0x000e6e0000004100 */
[-C--:B------:R-:W-:Y:S08]  /*50c0*/  HMMA.16816.F32.BF16 R4, R32, R140.reuse, R4 ;  /* 0x0000008c2004723c */ /* 0x080ff00000041804 */
[C---:B------:R-:W-:Y:S01]  /*50d0*/  HMMA.16816.F32.BF16 R8, R144.reuse, R140, R8 ;  /* 0x0000008c9008723c */ /* 0x040fe20000041808 */
[----:B------:R-:W-:Y:S07]  /*50e0*/  LDSM.16.M88.4 R140, [R224] ;  /* 0x00000000e08c783b */ /* 0x000fee0000000200 */
[-C--:B------:R-:W-:Y:S08]  /*50f0*/  HMMA.16816.F32.BF16 R12, R144, R148.reuse, R12 ;  /* 0x00000094900c723c */ /* 0x080ff0000004180c */
[C---:B------:R-:W-:Y:S01]  /*5100*/  HMMA.16816.F32.BF16 R16, R32.reuse, R148, R16 ;  /* 0x000000942010723c */ /* 0x040fe20000041810 */
[----:B------:R-:W5:Y:S07]  /*5110*/  LDSM.16.MT88.2 R148, [R212+0xc00] ;  /* 0x000c0000d494783b */ /* 0x000f6e0000004100 */
[-C--:B------:R-:W-:Y:S01]  /*5120*/  HMMA.16816.F32.BF16 R20, R32, R150.reuse, R20 ;  /* 0x000000962014723c */ /* 0x080fe20000041814 */
[----:B------:R-:W-:Y:S07]  /*5130*/  LDSM.16.M88.4 R32, [R218+0x2000] ;  /* 0x00200000da20783b */ /* 0x000fee0000000200 */
[----:B------:R-:W-:Y:S01]  /*5140*/  HMMA.16816.F32.BF16 R24, R144, R150, R24 ;  /* 0x000000969018723c */ /* 0x000fe20000041818 */
[----:B------:R-:W-:Y:S04]  /*5150*/  LDSM.16.M88.4 R144, [R218+0x3000] ;  /* 0x00300000da90783b */ /* 0x000fe80000000200 */
[----:B------:R-:W-:Y:S03]  /*5160*/  LDSM.16.MT88.2 R150, [R212+0x3000] ;  /* 0x00300000d496783b */ /* 0x000fe60000004100 */
[-C--:B-1----:R-:W-:Y:S08]  /*5170*/  HMMA.16816.F32.BF16 R4, R132, R2.reuse, R4 ;  /* 0x000000028404723c */ /* 0x082ff00000041804 */
[C---:B----4-:R-:W-:Y:S01]  /*5180*/  HMMA.16816.F32.BF16 R8, R136.reuse, R2, R8 ;  /* 0x000000028808723c */ /* 0x050fe20000041808 */
[----:B------:R-:W1:Y:S07]  /*5190*/  LDSM.16.MT88.2 R2, [R212+0x4c00] ;  /* 0x004c0000d402783b */ /* 0x000e6e0000004100 */
[-C--:B-----5:R-:W-:Y:S08]  /*51a0*/  HMMA.16816.F32.BF16 R12, R136, R28.reuse, R12 ;  /* 0x0000001c880c723c */ /* 0x0a0ff0000004180c */
[C---:B------:R-:W-:Y:S01]  /*51b0*/  HMMA.16816.F32.BF16 R16, R132.reuse, R28, R16 ;  /* 0x0000001c8410723c */ /* 0x040fe20000041810 */
[----:B------:R-:W4:Y:S07]  /*51c0*/  LDSM.16.MT88.2 R28, [R212+0x1000] ;  /* 0x00100000d41c783b */ /* 0x000f2e0000004100 */
[-C--:B------:R-:W-:Y:S01]  /*51d0*/  HMMA.16816.F32.BF16 R20, R132, R30.reuse, R20 ;  /* 0x0000001e8414723c */ /* 0x080fe20000041814 */
[----:B------:R-:W-:Y:S07]  /*51e0*/  LDSM.16.M88.4 R132, [R220+0x2000] ;  /* 0x00200000dc84783b */ /* 0x000fee0000000200 */
[----:B------:R-:W-:Y:S01]  /*51f0*/  HMMA.16816.F32.BF16 R24, R136, R30, R24 ;  /* 0x0000001e8818723c */ /* 0x000fe20000041818 */
[----:B------:R-:W5:Y:S04]  /*5200*/  LDSM.16.MT88.2 R30, [R212+0x5000] ;  /* 0x00500000d41e783b */ /* 0x000f680000004100 */
[----:B------:R-:W4:Y:S03]  /*5210*/  LDSM.16.MT88.2 R136, [R212+0x1400] ;  /* 0x00140000d488783b */ /* 0x000f260000004100 */
[-C--:B------:R-:W-:Y:S01]  /*5220*/  HMMA.16816.F32.BF16 R4, R140, R148.reuse, R4 ;  /* 0x000000948c04723c */ /* 0x080fe20000041804 */
[----:B------:R-:W-:Y:S07]  /*5230*/  LDSM.16.MT88.2 R138, [R212+0x3400] ;  /* 0x00340000d48a783b */ /* 0x000fee0000004100 */
[C---:B------:R-:W-:Y:S08]  /*5240*/  HMMA.16816.F32.BF16 R8, R152.reuse, R148, R8 ;  /* 0x000000949808723c */ /* 0x040ff00000041808 */
[-C--:B------:R-:W-:Y:S08]  /*5250*/  HMMA.16816.F32.BF16 R12, R152, R156.reuse, R12 ;  /* 0x0000009c980c723c */ /* 0x080ff0000004180c */
[C---:B------:R-:W-:Y:S01]  /*5260*/  HMMA.16816.F32.BF16 R16, R140.reuse, R156, R16 ;  /* 0x0000009c8c10723c */ /* 0x040fe20000041810 */
[----:B------:R-:W5:Y:S07]  /*5270*/  LDSM.16.M88.4 R156, [R220+0x3000] ;  /* 0x00300000dc9c783b */ /* 0x000f6e0000000200 */
[-C--:B-1----:R-:W-:Y:S01]  /*5280*/  HMMA.16816.F32.BF16 R20, R140, R2.reuse, R20 ;  /* 0x000000028c14723c */ /* 0x082fe20000041814 */
[----:B------:R-:W-:Y:S07]  /*5290*/  LDSM.16.M88.4 R140, [R219+0x2000] ;  /* 0x00200000db8c783b */ /* 0x000fee0000000200 */
[----:B------:R-:W-:Y:S01]  /*52a0*/  HMMA.16816.F32.BF16 R24, R152, R2, R24 ;  /* 0x000000029818723c */ /* 0x000fe20000041818 */
[----:B------:R-:W1:Y:S04]  /*52b0*/  LDSM.16.MT88.2 R2, [R212+0x5400] ;  /* 0x00540000d402783b */ /* 0x000e680000004100 */
[----:B------:R-:W-:Y:S03]  /*52c0*/  LDSM.16.MT88.2 R152, [R212+0x3800] ;  /* 0x00380000d498783b */ /* 0x000fe60000004100 */
[-C--:B----4-:R-:W-:Y:S08]  /*52d0*/  HMMA.16816.F32.BF16 R4, R32, R28.reuse, R4 ;  /* 0x0000001c2004723c */ /* 0x090ff00000041804 */
[C---:B------:R-:W-:Y:S01]  /*52e0*/  HMMA.16816.F32.BF16 R8, R144.reuse, R28, R8 ;  /* 0x0000001c9008723c */ /* 0x040fe20000041808 */
[----:B------:R-:W4:Y:S07]  /*52f0*/  LDSM.16.MT88.2 R28, [R212+0x1800] ;  /* 0x00180000d41c783b */ /* 0x000f2e0000004100 */
[-C--:B------:R-:W-:Y:S08]  /*5300*/  HMMA.16816.F32.BF16 R12, R144, R150.reuse, R12 ;  /* 0x00000096900c723c */ /* 0x080ff0000004180c */
[C---:B------:R-:W-:Y:S01]  /*5310*/  HMMA.16816.F32.BF16 R16, R32.reuse, R150, R16 ;  /* 0x000000962010723c */ /* 0x040fe20000041810 */
[----:B------:R-:W1:Y:S07]  /*5320*/  LDSM.16.M88.4 R148, [R219+0x3000] ;  /* 0x00300000db94783b */ /* 0x000e6e0000000200 */
[-C--:B-----5:R-:W-:Y:S01]  /*5330*/  HMMA.16816.F32.BF16 R20, R32, R30.reuse, R20 ;  /* 0x0000001e2014723c */ /* 0x0a0fe20000041814 */
[----:B------:R-:W-:Y:S07]  /*5340*/  LDSM.16.M88.4 R32, [R223+0x2000] ;  /* 0x00200000df20783b */ /* 0x000fee0000000200 */
[----:B------:R-:W-:Y:S01]  /*5350*/  HMMA.16816.F32.BF16 R24, R144, R30, R24 ;  /* 0x0000001e9018723c */ /* 0x000fe20000041818 */
[----:B------:R-:W5:Y:S04]  /*5360*/  LDSM.16.MT88.2 R30, [R212+0x5800] ;  /* 0x00580000d41e783b */ /* 0x000f680000004100 */
[----:B------:R-:W-:Y:S03]  /*5370*/  LDSM.16.M88.4 R144, [R223+0x3000] ;  /* 0x00300000df90783b */ /* 0x000fe60000000200 */
[-C--:B------:R-:W-:Y:S08]  /*5380*/  HMMA.16816.F32.BF16 R4, R132, R136.reuse, R4 ;  /* 0x000000888404723c */ /* 0x080ff00000041804 */
[C---:B------:R-:W-:Y:S01]  /*5390*/  HMMA.16816.F32.BF16 R8, R156.reuse, R136, R8 ;  /* 0x000000889c08723c */ /* 0x040fe20000041808 */
[----:B------:R-:W2:Y:S07]  /*53a0*/  LDSM.16.MT88.2 R136, [R212+0x1c00] ;  /* 0x001c0000d488783b */ /* 0x000eae0000004100 */
[-C--:B------:R-:W-:Y:S08]  /*53b0*/  HMMA.16816.F32.BF16 R12, R156, R138.reuse, R12 ;  /* 0x0000008a9c0c723c */ /* 0x080ff0000004180c */
[C---:B------:R-:W-:Y:S01]  /*53c0*/  HMMA.16816.F32.BF16 R16, R132.reuse, R138, R16 ;  /* 0x0000008a8410723c */ /* 0x040fe20000041810 */
[----:B------:R-:W3:Y:S07]  /*53d0*/  LDSM.16.MT88.2 R138, [R212+0x3c00] ;  /* 0x003c0000d48a783b */ /* 0x000eee0000004100 */
[-C--:B-1----:R-:W-:Y:S08]  /*53e0*/  HMMA.16816.F32.BF16 R20, R132, R2.reuse, R20 ;  /* 0x000000028414723c */ /* 0x082ff00000041814 */
[----:B------:R-:W-:Y:S01]  /*53f0*/  HMMA.16816.F32.BF16 R24, R156, R2, R24 ;  /* 0x000000029c18723c */ /* 0x000fe20000041818 */
[----:B------:R-:W1:Y:S07]  /*5400*/  LDSM.16.MT88.2 R2, [R212+0x5c00] ;  /* 0x005c0000d402783b */ /* 0x000e6e0000004100 */
[-C--:B----4-:R-:W-:Y:S08]  /*5410*/  HMMA.16816.F32.BF16 R4, R140, R28.reuse, R4 ;  /* 0x0000001c8c04723c */ /* 0x090ff00000041804 */
[C---:B------:R-:W-:Y:S04]  /*5420*/  HMMA.16816.F32.BF16 R8, R148.reuse, R28, R8 ;  /* 0x0000001c9408723c */ /* 0x040fe80000041808 */
[----:B--2---:R-:W-:Y:S03]  /*5430*/  IADD3 R0, P0, R162, UR11, RZ ;  /* 0x0000000ba2007c10 */ /* 0x004fe6000ff1e0ff */
[----:B------:R-:W-:Y:S01]  /*5440*/  IMAD.U32 R29, RZ, RZ, UR11 ;  /* 0x0000000bff1d7e24 */ /* 0x000fe2000f8e00ff */
[-C--:B------:R-:W-:Y:S01]  /*5450*/  HMMA.16816.F32.BF16 R12, R148, R152.reuse, R12 ;  /* 0x00000098940c723c */ /* 0x080fe2000004180c */
[----:B------:R-:W-:Y:S03]  /*5460*/  UMOV UR11, UR18 ;  /* 0x00000012000b7c82 */ /* 0x000fe60008000000 */
[----:B---3--:R-:W-:Y:S02]  /*5470*/  LEA.HI.X.SX32 R29, R29, R160, 0x1, P0 ;  /* 0x000000a01d1d7211 */ /* 0x008fe400000f0eff */
[C---:B------:R-:W-:Y:S02]  /*5480*/  LEA R28, P0, R0.reuse, c[0x0][0x220], 0x2 ;  /* 0x00008800001c7a11 */ /* 0x040fe400078010ff */
[C---:B------:R-:W-:Y:S04]  /*5490*/  HMMA.16816.F32.BF16 R16, R140.reuse, R152, R16 ;  /* 0x000000988c10723c */ /* 0x040fe80000041810 */
[----:B------:R-:W-:Y:S01]  /*54a0*/  LEA.HI.X R29, R0, c[0x0][0x224], R29, 0x2, P0 ;  /* 0x00008900001d7a11 */ /* 0x000fe200000f141d */
[----:B------:R-:W-:Y:S01]  /*54b0*/  IMAD.U32 R0, RZ, RZ, UR4 ;  /* 0x00000004ff007e24 */ /* 0x000fe2000f8e00ff */
[----:B------:R-:W-:Y:S01]  /*54c0*/  PLOP3.LUT P0, PT, PT, PT, UP0, 0x80, 0x0 ;  /* 0x000000000000781c */ /* 0x000fe20003f0f008 */
[----:B------:R-:W-:Y:S01]  /*54d0*/  USEL UR4, UR7, URZ, !UP2 ;  /* 0x0000003f07047287 */ /* 0x000fe2000d000000 */
[-C--:B-----5:R-:W-:Y:S04]  /*54e0*/  HMMA.16816.F32.BF16 R20, R140, R30.reuse, R20 ;  /* 0x0000001e8c14723c */ /* 0x0a0fe80000041814 */
[----:B------:R-:W-:Y:S04]  /*54f0*/  IMAD R0, R0, 0x1800, R221 ;  /* 0x0000180000007824 */ /* 0x000fe800078e02dd */
[----:B------:R-:W-:Y:S04]  /*5500*/  HMMA.16816.F32.BF16 R24, R148, R30, R24 ;  /* 0x0000001e9418723c */ /* 0x000fe80000041818 */
[----:B------:R-:W-:Y:S04]  /*5510*/  IMAD.SHL.U32 R0, R0, 0x2, RZ ;  /* 0x0000000200007824 */ /* 0x000fe800078e00ff */
[-C--:B------:R-:W-:Y:S01]  /*5520*/  HMMA.16816.F32.BF16 R4, R32, R136.reuse, R4 ;  /* 0x000000882004723c */ /* 0x080fe20000041804 */
[----:B------:R-:W-:Y:S07]  /*5530*/  LDSM.16.MT88.4 R132, [R0+0x7480] ;  /* 0x007480000084783b */ /* 0x000fee0000004200 */
[C---:B------:R-:W-:Y:S08]  /*5540*/  HMMA.16816.F32.BF16 R8, R144.reuse, R136, R8 ;  /* 0x000000889008723c */ /* 0x040ff00000041808 */
[-C--:B------:R-:W-:Y:S07]  /*5550*/  HMMA.16816.F32.BF16 R12, R144, R138.reuse, R12 ;  /* 0x0000008a900c723c */ /* 0x080fee000004180c */
[----:B------:R-:W-:Y:S01]  /*5560*/  RED.E.ADD.F32.FTZ.RN.STRONG.GPU [R28.64], R4 ;  /* 0x000000041c00798e */ /* 0x000fe2000c10e798 */
[C---:B------:R-:W-:Y:S03]  /*5570*/  HMMA.16816.F32.BF16 R16, R32.reuse, R138, R16 ;  /* 0x0000008a2010723c */ /* 0x040fe60000041810 */
[----:B------:R-:W-:Y:S04]  /*5580*/  RED.E.ADD.F32.FTZ.RN.STRONG.GPU [R28.64+0x400], R5 ;  /* 0x000400051c00798e */ /* 0x000fe8000c10e798 */
[----:B------:R-:W-:Y:S01]  /*5590*/  RED.E.ADD.F32.FTZ.RN.STRONG.GPU [R28.64+0x800], R6 ;  /* 0x000800061c00798e */ /* 0x000fe2000c10e798 */
[-C--:B-1----:R-:W-:Y:S03]  /*55a0*/  HMMA.16816.F32.BF16 R20, R32, R2.reuse, R20 ;  /* 0x000000022014723c */ /* 0x082fe60000041814 */
[----:B------:R-:W-:Y:S04]  /*55b0*/  RED.E.ADD.F32.FTZ.RN.STRONG.GPU [R28.64+0xc00], R7 ;  /* 0x000c00071c00798e */ /* 0x000fe8000c10e798 */
[----:B------:R-:W-:Y:S01]  /*55c0*/  RED.E.ADD.F32.FTZ.RN.STRONG.GPU [R28.64+0x1000], R8 ;  /* 0x001000081c00798e */ /* 0x000fe2000c10e798 */
[----:B------:R-:W-:Y:S03]  /*55d0*/  HMMA.16816.F32.BF16 R24, R144, R2, R24 ;  /* 0x000000029018723c */ /* 0x000fe60000041818 */
[----:B------:R-:W-:Y:S04]  /*55e0*/  RED.E.ADD.F32.FTZ.RN.STRONG.GPU [R28.64+0x1400], R9 ;  /* 0x001400091c00798e */ /* 0x000fe8000c10e798 */
[----:B------:R-:W-:Y:S04]  /*55f0*/  RED.E.ADD.F32.FTZ.RN.STRONG.GPU [R28.64+0x1800], R10 ;  /* 0x0018000a1c00798e */ /* 0x000fe8000c10e798 */
[----:B------:R-:W-:Y:S04]  /*5600*/  RED.E.ADD.F32.FTZ.RN.STRONG.GPU [R28.64+0x1c00], R11 ;  /* 0x001c000b1c00798e */ /* 0x000fe8000c10e798 */
[----:B------:R-:W-:Y:S04]  /*5610*/  RED.E.ADD.F32.FTZ.RN.STRONG.GPU [R28.64+0x2000], R16 ;  /* 0x002000101c00798e */ /* 0x000fe8000c10e798 */
[----:B------:R-:W-:Y:S04]  /*5620*/  RED.E.ADD.F32.FTZ.RN.STRONG.GPU [R28.64+0x2400], R17 ;  /* 0x002400111c00798e */ /* 0x000fe8000c10e798 */
[----:B------:R-:W-:Y:S04]  /*5630*/  RED.E.ADD.F32.FTZ.RN.STRONG.GPU [R28.64+0x2800], R18 ;  /* 0x002800121c00798e */ /* 0x000fe8000c10e798 */
[----:B------:R-:W-:Y:S04]  /*5640*/  RED.E.ADD.F32.FTZ.RN.STRONG.GPU [R28.64+0x2c00], R19 ;  /* 0x002c00131c00798e */ /* 0x000fe8000c10e798 */
[----:B------:R-:W-:Y:S04]  /*5650*/  RED.E.ADD.F32.FTZ.RN.STRONG.GPU [R28.64+0x3000], R12 ;  /* 0x0030000c1c00798e */ /* 0x000fe8000c10e798 */
[----:B------:R-:W-:Y:S04]  /*5660*/  LDSM.16.MT88.4 R4, [R213+0x13480] ;  /* 0x01348000d504783b */ /* 0x000fe80000004200 */
[----:B------:R-:W1:Y:S04]  /*5670*/  LDSM.16.MT88.4 R8, [R0+0x6080] ;  /* 0x006080000008783b */ /* 0x000e680000004200 */
[----:B------:R-:W-:Y:S04]  /*5680*/  RED.E.ADD.F32.FTZ.RN.STRONG.GPU [R28.64+0x3400], R13 ;  /* 0x0034000d1c00798e */ /* 0x000fe8000c10e798 */
[----:B------:R-:W-:Y:S04]  /*5690*/  RED.E.ADD.F32.FTZ.RN.STRONG.GPU [R28.64+0x3800], R14 ;  /* 0x0038000e1c00798e */ /* 0x000fe8000c10e798 */
[----:B------:R-:W-:Y:S04]  /*56a0*/  RED.E.ADD.F32.FTZ.RN.STRONG.GPU [R28.64+0x3c00], R15 ;  /* 0x003c000f1c00798e */ /* 0x000fe8000c10e798 */
[----:B------:R-:W2:Y:S04]  /*56b0*/  LDSM.16.MT88.4 R12, [R213+0x15480] ;  /* 0x01548000d50c783b */ /* 0x000ea80000004200 */
[----:B------:R-:W3:Y:S04]  /*56c0*/  LDSM.16.MT88.4 R16, [R0+0x7080] ;  /* 0x007080000010783b */ /* 0x000ee80000004200 */
[----:B------:R-:W-:Y:S04]  /*56d0*/  LDSM.16.MT88.4 R32, [R213+0x15c80] ;  /* 0x015c8000d520783b */ /* 0x000fe80000004200 */
[----:B------:R-:W-:Y:S04]  /*56e0*/  LDSM.16.MT88.4 R136, [R213+0x16c80] ;  /* 0x016c8000d588783b */ /* 0x000fe80000004200 */
[----:B------:R-:W-:Y:S04]  /*56f0*/  RED.E.ADD.F32.FTZ.RN.STRONG.GPU [R28.64+0x4000], R20 ;  /* 0x004000141c00798e */ /* 0x000fe8000c10e798 */
[----:B------:R-:W-:Y:S01]  /*5700*/  RED.E.ADD.F32.FTZ.RN.STRONG.GPU [R28.64+0x4400], R21 ;  /* 0x004400151c00798e */ /* 0x000fe2000c10e798 */
[-C--:B-1----:R-:W-:Y:S03]  /*5710*/  HMMA.16816.F32.BF16 R84, R4, R8.reuse, R84 ;  /* 0x000000080454723c */ /* 0x082fe60000041854 */
[----:B------:R-:W-:Y:S04]  /*5720*/  RED.E.ADD.F32.FTZ.RN.STRONG.GPU [R28.64+0x4800], R22 ;  /* 0x004800161c00798e */ /* 0x000fe8000c10e798 */
[----:B------:R-:W-:Y:S04]  /*5730*/  RED.E.ADD.F32.FTZ.RN.STRONG.GPU [R28.64+0x4c00], R23 ;  /* 0x004c00171c00798e */ /* 0x000fe8000c10e798 */
[----:B------:R-:W1:Y:S04]  /*5740*/  LDSM.16.MT88.4 R20, [R0+0x8080] ;  /* 0x008080000014783b */ /* 0x000e680000004200 */
[----:B------:R-:W-:Y:S01]  /*5750*/  RED.E.ADD.F32.FTZ.RN.STRONG.GPU [R28.64+0x5000], R24 ;  /* 0x005000181c00798e */ /* 0x000fe2000c10e798 */
[C---:B--2---:R-:W-:Y:S03]  /*5760*/  HMMA.16816.F32.BF16 R88, R12.reuse, R8, R88 ;  /* 0x000000080c58723c */ /* 0x044fe60000041858 */
[----:B------:R-:W-:Y:S04]  /*5770*/  RED.E.ADD.F32.FTZ.RN.STRONG.GPU [R28.64+0x5400], R25 ;  /* 0x005400191c00798e */ /* 0x000fe8000c10e798 */
[----:B------:R-:W-:Y:S01]  /*5780*/  RED.E.ADD.F32.FTZ.RN.STRONG.GPU [R28.64+0x5800], R26 ;  /* 0x0058001a1c00798e */ /* 0x000fe2000c10e798 */
[-C--:B------:R-:W-:Y:S03]  /*5790*/  HMMA.16816.F32.BF16 R92, R12, R10.reuse, R92 ;  /* 0x0000000a0c5c723c */ /* 0x080fe6000004185c */
[----:B------:R-:W-:Y:S04]  /*57a0*/  RED.E.ADD.F32.FTZ.RN.STRONG.GPU [R28.64+0x5c00], R27 ;  /* 0x005c001b1c00798e */ /* 0x000fe8000c10e798 */
[----:B------:R-:W-:Y:S01]  /*57b0*/  LDSM.16.MT88.4 R28, [R213+0x13c80] ;  /* 0x013c8000d51c783b */ /* 0x000fe20000004200 */
[C---:B------:R-:W-:Y:S03]  /*57c0*/  HMMA.16816.F32.BF16 R96, R4.reuse, R10, R96 ;  /* 0x0000000a0460723c */ /* 0x040fe60000041860 */
[----:B------:R-:W2:Y:S04]  /*57d0*/  LDSM.16.MT88.4 R24, [R0+0x6480] ;  /* 0x006480000018783b */ /* 0x000ea80000004200 */
[----:B------:R-:W4:Y:S01]  /*57e0*/  LDSM.16.MT88.4 R8, [R0+0x8480] ;  /* 0x008480000008783b */ /* 0x000f220000004200 */
[-C--:B---3--:R-:W-:Y:S08]  /*57f0*/  HMMA.16816.F32.BF16 R100, R4, R16.reuse, R100 ;  /* 0x000000100464723c */ /* 0x088ff00000041864 */
[C---:B------:R-:W-:Y:S08]  /*5800*/  HMMA.16816.F32.BF16 R104, R12.reuse, R16, R104 ;  /* 0x000000100c68723c */ /* 0x040ff00000041868 */
[-C--:B------:R-:W-:Y:S08]  /*5810*/  HMMA.16816.F32.BF16 R108, R12, R18.reuse, R108 ;  /* 0x000000120c6c723c */ /* 0x080ff0000004186c */
[C---:B------:R-:W-:Y:S01]  /*5820*/  HMMA.16816.F32.BF16 R112, R4.reuse, R18, R112 ;  /* 0x000000120470723c */ /* 0x040fe20000041870 */
[----:B------:R-:W-:Y:S07]  /*5830*/  LDSM.16.MT88.4 R16, [R213+0x16480] ;  /* 0x01648000d510783b */ /* 0x000fee0000004200 */
[-C--:B-1----:R-:W-:Y:S08]  /*5840*/  HMMA.16816.F32.BF16 R116, R4, R20.reuse, R116 ;  /* 0x000000140474723c */ /* 0x082ff00000041874 */
[C---:B------:R-:W-:Y:S08]  /*5850*/  HMMA.16816.F32.BF16 R120, R12.reuse, R20, R120 ;  /* 0x000000140c78723c */ /* 0x040ff00000041878 */
[-C--:B------:R-:W-:Y:S01]  /*5860*/  HMMA.16816.F32.BF16 R124, R12, R22.reuse, R124 ;  /* 0x000000160c7c723c */ /* 0x080fe2000004187c */
[----:B------:R-:W-:Y:S07]  /*5870*/  LDSM.16.MT88.4 R12, [R0+0x6880] ;  /* 0x00688000000c783b */ /* 0x000fee0000004200 */
[----:B------:R-:W-:Y:S01]  /*5880*/  HMMA.16816.F32.BF16 R128, R4, R22, R128 ;  /* 0x000000160480723c */ /* 0x000fe20000041880 */
[----:B------:R-:W1:Y:S04]  /*5890*/  LDSM.16.MT88.4 R4, [R213+0x14480] ;  /* 0x01448000d504783b */ /* 0x000e680000004200 */
[----:B------:R-:W3:Y:S03]  /*58a0*/  LDSM.16.MT88.4 R20, [R0+0x7880] ;  /* 0x007880000014783b */ /* 0x000ee60000004200 */
[-C--:B--2---:R-:W-:Y:S08]  /*58b0*/  HMMA.16816.F32.BF16 R84, R28, R24.reuse, R84 ;  /* 0x000000181c54723c */ /* 0x084ff00000041854 */
[C---:B------:R-:W-:Y:S08]  /*58c0*/  HMMA.16816.F32.BF16 R88, R32.reuse, R24, R88 ;  /* 0x000000182058723c */ /* 0x040ff00000041858 */
[-C--:B------:R-:W-:Y:S08]  /*58d0*/  HMMA.16816.F32.BF16 R92, R32, R26.reuse, R92 ;  /* 0x0000001a205c723c */ /* 0x080ff0000004185c */
[C---:B------:R-:W-:Y:S01]  /*58e0*/  HMMA.16816.F32.BF16 R96, R28.reuse, R26, R96 ;  /* 0x0000001a1c60723c */ /* 0x040fe20000041860 */
[----:B------:R-:W2:Y:S07]  /*58f0*/  LDSM.16.MT88.4 R24, [R0+0x8880] ;  /* 0x008880000018783b */ /* 0x000eae0000004200 */
[-C--:B------:R-:W-:Y:S08]  /*5900*/  HMMA.16816.F32.BF16 R100, R28, R132.reuse, R100 ;  /* 0x000000841c64723c */ /* 0x080ff00000041864 */
[C---:B------:R-:W-:Y:S08]  /*5910*/  HMMA.16816.F32.BF16 R104, R32.reuse, R132, R104 ;  /* 0x000000842068723c */ /* 0x040ff00000041868 */
[-C--:B------:R-:W-:Y:S08]  /*5920*/  HMMA.16816.F32.BF16 R108, R32, R134.reuse, R108 ;  /* 0x00000086206c723c */ /* 0x080ff0000004186c */
[C---:B------:R-:W-:Y:S01]  /*5930*/  HMMA.16816.F32.BF16 R112, R28.reuse, R134, R112 ;  /* 0x000000861c70723c */ /* 0x040fe20000041870 */
[----:B------:R-:W-:Y:S07]  /*5940*/  LDSM.16.MT88.4 R132, [R0+0x6c80] ;  /* 0x006c80000084783b */ /* 0x000fee0000004200 */
[-C--:B----4-:R-:W-:Y:S08]  /*5950*/  HMMA.16816.F32.BF16 R116, R28, R8.reuse, R116 ;  /* 0x000000081c74723c */ /* 0x090ff00000041874 */
[C---:B------:R-:W-:Y:S08]  /*5960*/  HMMA.16816.F32.BF16 R120, R32.reuse, R8, R120 ;  /* 0x000000082078723c */ /* 0x040ff00000041878 */
[-C--:B------:R-:W-:Y:S01]  /*5970*/  HMMA.16816.F32.BF16 R124, R32, R10.reuse, R124 ;  /* 0x0000000a207c723c */ /* 0x080fe2000004187c */
[----:B------:R-:W4:Y:S07]  /*5980*/  LDSM.16.MT88.4 R32, [R213+0x14c80] ;  /* 0x014c8000d520783b */ /* 0x000f2e0000004200 */
[----:B------:R-:W-:Y:S01]  /*5990*/  HMMA.16816.F32.BF16 R128, R28, R10, R128 ;  /* 0x0000000a1c80723c */ /* 0x000fe20000041880 */
[----:B------:R-:W5:Y:S04]  /*59a0*/  LDSM.16.MT88.4 R8, [R0+0x7c80] ;  /* 0x007c80000008783b */ /* 0x000f680000004200 */
[----:B------:R-:W2:Y:S03]  /*59b0*/  LDSM.16.MT88.4 R28, [R0+0x8c80] ;  /* 0x008c8000001c783b */ /* 0x000ea60000004200 */
[-C--:B-1----:R-:W-:Y:S08]  /*59c0*/  HMMA.16816.F32.BF16 R84, R4, R12.reuse, R84 ;  /* 0x0000000c0454723c */ /* 0x082ff00000041854 */
[C---:B------:R-:W-:Y:S08]  /*59d0*/  HMMA.16816.F32.BF16 R88, R16.reuse, R12, R88 ;  /* 0x0000000c1058723c */ /* 0x040ff00000041858 */
[-C--:B------:R-:W-:Y:S08]  /*59e0*/  HMMA.16816.F32.BF16 R92, R16, R14.reuse, R92 ;  /* 0x0000000e105c723c */ /* 0x080ff0000004185c */
[C---:B------:R-:W-:Y:S08]  /*59f0*/  HMMA.16816.F32.BF16 R96, R4.reuse, R14, R96 ;  /* 0x0000000e0460723c */ /* 0x040ff00000041860 */
[-C--:B---3--:R-:W-:Y:S08]  /*5a00*/  HMMA.16816.F32.BF16 R100, R4, R20.reuse, R100 ;  /* 0x000000140464723c */ /* 0x088ff00000041864 */
[C---:B------:R-:W-:Y:S08]  /*5a10*/  HMMA.16816.F32.BF16 R104, R16.reuse, R20, R104 ;  /* 0x000000141068723c */ /* 0x040ff00000041868 */
[-C--:B------:R-:W-:Y:S08]  /*5a20*/  HMMA.16816.F32.BF16 R108, R16, R22.reuse, R108 ;  /* 0x00000016106c723c */ /* 0x080ff0000004186c */
[C---:B------:R-:W-:Y:S08]  /*5a30*/  HMMA.16816.F32.BF16 R112, R4.reuse, R22, R112 ;  /* 0x000000160470723c */ /* 0x040ff00000041870 */
[-C--:B--2---:R-:W-:Y:S08]  /*5a40*/  HMMA.16816.F32.BF16 R116, R4, R24.reuse, R116 ;  /* 0x000000180474723c */ /* 0x084ff00000041874 */
[C---:B------:R-:W-:Y:S08]  /*5a50*/  HMMA.16816.F32.BF16 R120, R16.reuse, R24, R120 ;  /* 0x000000181078723c */ /* 0x040ff00000041878 */
[-C--:B------:R-:W-:Y:S08]  /*5a60*/  HMMA.16816.F32.BF16 R124, R16, R26.reuse, R124 ;  /* 0x0000001a107c723c */ /* 0x080ff0000004187c */
[----:B------:R-:W-:Y:S08]  /*5a70*/  HMMA.16816.F32.BF16 R128, R4, R26, R128 ;  /* 0x0000001a0480723c */ /* 0x000ff00000041880 */
[-C--:B----4-:R-:W-:Y:S08]  /*5a80*/  HMMA.16816.F32.BF16 R84, R32, R132.reuse, R84 ;  /* 0x000000842054723c */ /* 0x090ff00000041854 */
[C---:B------:R-:W-:Y:S08]  /*5a90*/  HMMA.16816.F32.BF16 R88, R136.reuse, R132, R88 ;  /* 0x000000848858723c */ /* 0x040ff00000041858 */
[-C--:B------:R-:W-:Y:S08]  /*5aa0*/  HMMA.16816.F32.BF16 R92, R136, R134.reuse, R92 ;  /* 0x00000086885c723c */ /* 0x080ff0000004185c */
[C---:B------:R-:W-:Y:S08]  /*5ab0*/  HMMA.16816.F32.BF16 R96, R32.reuse, R134, R96 ;  /* 0x000000862060723c */ /* 0x040ff00000041860 */
[-C--:B-----5:R-:W-:Y:S08]  /*5ac0*/  HMMA.16816.F32.BF16 R100, R32, R8.reuse, R100 ;  /* 0x000000082064723c */ /* 0x0a0ff00000041864 */
[C---:B------:R-:W-:Y:S08]  /*5ad0*/  HMMA.16816.F32.BF16 R104, R136.reuse, R8, R104 ;  /* 0x000000088868723c */ /* 0x040ff00000041868 */
[-C--:B------:R-:W-:Y:S08]  /*5ae0*/  HMMA.16816.F32.BF16 R108, R136, R10.reuse, R108 ;  /* 0x0000000a886c723c */ /* 0x080ff0000004186c */
[C---:B------:R-:W-:Y:S08]  /*5af0*/  HMMA.16816.F32.BF16 R112, R32.reuse, R10, R112 ;  /* 0x0000000a2070723c */ /* 0x040ff00000041870 */
[-C--:B------:R-:W-:Y:S08]  /*5b00*/  HMMA.16816.F32.BF16 R116, R32, R28.reuse, R116 ;  /* 0x0000001c2074723c */ /* 0x080ff00000041874 */
[C---:B------:R-:W-:Y:S08]  /*5b10*/  HMMA.16816.F32.BF16 R120, R136.reuse, R28, R120 ;  /* 0x0000001c8878723c */ /* 0x040ff00000041878 */
[-C--:B------:R-:W-:Y:S08]  /*5b20*/  HMMA.16816.F32.BF16 R124, R136, R30.reuse, R124 ;  /* 0x0000001e887c723c */ /* 0x080ff0000004187c */
[----:B------:R-:W-:Y:S01]  /*5b30*/  HMMA.16816.F32.BF16 R128, R32, R30, R128 ;  /* 0x0000001e2080723c */ /* 0x000fe20000041880 */
[----:B------:R-:W-:-:S07]  /*5b40*/  @!P0 BRA `(.L_x_3) ;  /* 0xffffc42000008947 */ /* 0x000fce000383ffff */
.L_x_0:
[----:B-1--4-:R-:W2:Y:S04]  /*5b50*/  LDL R28, [R1+0xc] ;  /* 0x00000c00011c7983 */ /* 0x012ea80000100800 */
[----:B------:R-:W3:Y:S04]  /*5b60*/  LDL.64 R30, [R1] ;  /* 0x00000000011e7983 */ /* 0x000ee80000100a00 */
[----:B------:R-:W4:Y:S04]  /*5b70*/  LDL.64 R32, [R1+0x18] ;  /* 0x0000180001207983 */ /* 0x000f280000100a00 */
[----:B------:R-:W5:Y:S04]  /*5b80*/  LDL R29, [R1+0x28] ;  /* 0x00002800011d7983 */ /* 0x000f680000100800 */
[----:B------:R-:W5:Y:S01]  /*5b90*/  LDL R34, [R1+0x2c] ;  /* 0x00002c0001227983 */ /* 0x000f620000100800 */
[----:B------:R-:W-:-:S02]  /*5ba0*/  F2FP.BF16.PACK_AB R64, R65, R64 ;  /* 0x000000404140723e */ /* 0x000fc400000010ff */
[----:B------:R-:W-:Y:S01]  /*5bb0*/  F2FP.BF16.PACK_AB R36, R37, R36 ;  /* 0x000000242524723e */ /* 0x000fe200000010ff */
[----:B------:R-:W5:Y:S01]  /*5bc0*/  LDL.LU R35, [R1+0x40] ;  /* 0x0000400001237983 */ /* 0x000f620000300800 */
[----:B------:R-:W-:Y:S02]  /*5bd0*/  F2FP.BF16.PACK_AB R38, R39, R38 ;  /* 0x000000262726723e */ /* 0x000fe400000010ff */
[----:B------:R-:W-:Y:S01]  /*5be0*/  F2FP.BF16.PACK_AB R48, R49, R48 ;  /* 0x000000303130723e */ /* 0x000fe200000010ff */
[----:B------:R-:W5:Y:S01]  /*5bf0*/  LDL.LU.64 R132, [R1+0x20] ;  /* 0x0000200001847983 */ /* 0x000f620000300a00 */
[----:B------:R-:W-:Y:S01]  /*5c00*/  F2FP.BF16.PACK_AB R50, R51, R50 ;  /* 0x000000323332723e */ /* 0x000fe200000010ff */
[----:B------:R-:W-:Y:S01]  /*5c10*/  FMUL.FTZ R84, R84, c[0x0][0x298] ;  /* 0x0000a60054547a20 */ /* 0x000fe20000410000 */
[----:B------:R-:W-:Y:S01]  /*5c20*/  F2FP.BF16.PACK_AB R40, R41, R40 ;  /* 0x000000282928723e */ /* 0x000fe200000010ff */
[----:B------:R-:W1:Y:S01]  /*5c30*/  S2R R65, SR_TID.X ;  /* 0x0000000000417919 */ /* 0x000e620000002100 */
[----:B------:R-:W-:Y:S01]  /*5c40*/  F2FP.BF16.PACK_AB R42, R43, R42 ;  /* 0x0000002a2b2a723e */ /* 0x000fe200000010ff */
[----:B------:R-:W-:Y:S01]  /*5c50*/  FMUL.FTZ R26, R85, c[0x0][0x298] ;  /* 0x0000a600551a7a20 */ /* 0x000fe20000410000 */
        /* <DEDUP_REMOVED lines=22> */
[----:B-1----:R-:W-:Y:S01]  /*5dc0*/  SHF.R.S32.HI R27, RZ, 0x1f, R65 ;  /* 0x0000001fff1b7819 */ /* 0x002fe20000011441 */
[----:B------:R-:W-:Y:S01]  /*5dd0*/  FMUL.FTZ R20, R93, c[0x0][0x298] ;  /* 0x0000a6005d147a20 */ /* 0x000fe20000410000 */
[----:B------:R-:W-:Y:S01]  /*5de0*/  F2FP.BF16.PACK_AB R80, R81, R80 ;  /* 0x000000505150723e */ /* 0x000fe200000010ff */
[----:B------:R-:W-:Y:S01]  /*5df0*/  FMUL.FTZ R94, R94, c[0x0][0x298] ;  /* 0x0000a6005e5e7a20 */ /* 0x000fe20000410000 */
[----:B------:R-:W-:Y:S01]  /*5e00*/  LEA.HI R3, R27, R65, RZ, 0x5 ;  /* 0x000000411b037211 */ /* 0x000fe200078f28ff */
[----:B------:R-:W-:Y:S01]  /*5e10*/  FMUL.FTZ R19, R95, c[0x0][0x298] ;  /* 0x0000a6005f137a20 */ /* 0x000fe20000410000 */
[----:B------:R-:W-:Y:S01]  /*5e20*/  F2FP.BF16.PACK_AB R82, R83, R82 ;  /* 0x000000525352723e */ /* 0x000fe200000010ff */
[----:B------:R-:W-:Y:S01]  /*5e30*/  FMUL.FTZ R100, R100, c[0x0][0x298] ;  /* 0x0000a60064647a20 */ /* 0x000fe20000410000 */
[--C-:B------:R-:W-:Y:S01]  /*5e40*/  SHF.R.S32.HI R6, RZ, 0x5, R3.reuse ;  /* 0x00000005ff067819 */ /* 0x100fe20000011403 */
[----:B------:R-:W-:Y:S01]  /*5e50*/  FMUL.FTZ R18, R101, c[0x0][0x298] ;  /* 0x0000a60065127a20 */ /* 0x000fe20000410000 */
[----:B------:R-:W-:Y:S01]  /*5e60*/  SHF.R.S32.HI R3, RZ, 0x1f, R3 ;  /* 0x0000001fff037819 */ /* 0x000fe20000011403 */
        /* <DEDUP_REMOVED lines=45> */
[----:B------:R-:W1:Y:S01]  /*6140*/  S2UR UR9, SR_CTAID.X ;  /* 0x00000000000979c3 */ /* 0x000e620000002500 */
[----:B------:R-:W-:Y:S01]  /*6150*/  FMUL.FTZ R121, R121, c[0x0][0x298] ;  /* 0x0000a60079797a20 */ /* 0x000fe20000410000 */
[----:B------:R-:W-:Y:S01]  /*6160*/  UMOV UR8, 0xffffff80 ;  /* 0xffffff8000087882 */ /* 0x000fe20000000000 */
[----:B------:R-:W-:Y:S01]  /*6170*/  FMUL.FTZ R122, R122, c[0x0][0x298] ;  /* 0x0000a6007a7a7a20 */ /* 0x000fe20000410000 */
[----:B------:R-:W-:Y:S01]  /*6180*/  ULDC UR7, c[0x0][0x2f0] ;  /* 0x0000bc0000077ab9 */ /* 0x000fe20000000800 */
[----:B------:R-:W-:Y:S01]  /*6190*/  FMUL.FTZ R123, R123, c[0x0][0x298] ;  /* 0x0000a6007b7b7a20 */ /* 0x000fe20000410000 */
[----:B------:R-:W2:Y:S01]  /*61a0*/  S2R R67, SR_CTAID.X ;  /* 0x0000000000437919 */ /* 0x000ea20000002500 */
[----:B------:R-:W-:Y:S01]  /*61b0*/  FMUL.FTZ R124, R124, c[0x0][0x298] ;  /* 0x0000a6007c7c7a20 */ /* 0x000fe20000410000 */
[----:B------:R-:W-:Y:S01]  /*61c0*/  USHF.R.S32.HI UR6, URZ, 0x1f, UR17 ;  /* 0x0000001f3f067899 */ /* 0x000fe20008011411 */
[----:B------:R-:W-:Y:S01]  /*61d0*/  FMUL.FTZ R125, R125, c[0x0][0x298] ;  /* 0x0000a6007d7d7a20 */ /* 0x000fe20000410000 */
[----:B------:R-:W-:Y:S01]  /*61e0*/  ULDC.64 UR4, c[0x0][0x340] ;  /* 0x0000d00000047ab9 */ /* 0x000fe20000000a00 */
[----:B------:R-:W-:Y:S01]  /*61f0*/  FMUL.FTZ R126, R126, c[0x0][0x298] ;  /* 0x0000a6007e7e7a20 */ /* 0x000fe20000410000 */
[----:B------:R-:W-:Y:S01]  /*6200*/  UIMAD UR4, UR6, UR4, URZ ;  /* 0x00000004060472a4 */ /* 0x000fe2000f8e023f */
[----:B------:R-:W-:Y:S01]  /*6210*/  FMUL.FTZ R127, R127, c[0x0][0x298] ;  /* 0x0000a6007f7f7a20 */ /* 0x000fe20000410000 */
[----:B------:R-:W-:Y:S02]  /*6220*/  BSSY B0, `(.L_x_4) ;  /* 0x0000087000007945 */ /* 0x000fe40003800000 */
[----:B------:R-:W-:-:S02]  /*6230*/  UIMAD UR4, UR17, UR5, UR4 ;  /* 0x00000005110472a4 */ /* 0x000fc4000f8e0204 */
[----:B-1----:R-:W-:-:S04]  /*6240*/  UIMAD UR7, UR9, UR8, UR7 ;  /* 0x00000008090772a4 */ /* 0x002fc8000f8e0207 */
[----:B------:R-:W-:-:S04]  /*6250*/  UISETP.LT.AND UP0, UPT, UR7, 0x80, UPT ;  /* 0x000000800700788c */ /* 0x000fc8000bf01270 */
[----:B------:R-:W-:Y:S01]  /*6260*/  USEL UR7, UR7, 0x80, UP0 ;  /* 0x0000008007077887 */ /* 0x000fe20008000000 */
[----:B--2---:R-:W-:Y:S02]  /*6270*/  IMAD.MOV.U32 R138, RZ, RZ, R28 ;  /* 0x000000ffff8a7224 */ /* 0x004fe400078e001c */
[----:B---3--:R-:W-:Y:S02]  /*6280*/  IMAD.MOV.U32 R136, RZ, RZ, R30 ;  /* 0x000000ffff887224 */ /* 0x008fe400078e001e */
[----:B------:R-:W-:Y:S02]  /*6290*/  IMAD.MOV.U32 R137, RZ, RZ, R31 ;  /* 0x000000ffff897224 */ /* 0x000fe400078e001f */
[----:B----4-:R-:W-:Y:S01]  /*62a0*/  IMAD.MOV.U32 R134, RZ, RZ, R32 ;  /* 0x000000ffff867224 */ /* 0x010fe200078e0020 */
[----:B------:R-:W-:Y:S01]  /*62b0*/  BAR.SYNC.DEFER_BLOCKING 0x1, 0x100 ;  /* 0x0044000000007b1d */ /* 0x000fe20000010000 */
[----:B------:R-:W-:Y:S01]  /*62c0*/  IMAD.MOV.U32 R135, RZ, RZ, R33 ;  /* 0x000000ffff877224 */ /* 0x000fe200078e0021 */
[----:B------:R-:W-:-:S02]  /*62d0*/  ISETP.GE.AND P5, PT, R136, UR7, PT ;  /* 0x0000000788007c0c */ /* 0x000fc4000bfa6270 */
[----:B-----5:R-:W-:Y:S02]  /*62e0*/  LEA.HI R2, R35, R35, RZ, 0x1 ;  /* 0x0000002323027211 */ /* 0x020fe400078f08ff */
[----:B------:R-:W-:Y:S01]  /*62f0*/  SHF.R.S32.HI R0, RZ, 0x1f, R132 ;  /* 0x0000001fff007819 */ /* 0x000fe20000011484 */
[----:B------:R-:W-:Y:S01]  /*6300*/  IMAD.MOV.U32 R133, RZ, RZ, R29 ;  /* 0x000000ffff857224 */ /* 0x000fe200078e001d */
[----:B------:R-:W-:Y:S02]  /*6310*/  SHF.R.S32.HI R8, RZ, 0x1, R2 ;  /* 0x00000001ff087819 */ /* 0x000fe40000011402 */
[CC--:B------:R-:W-:Y:S02]  /*6320*/  LEA.HI R4, R0.reuse, R132.reuse, RZ, 0x2 ;  /* 0x0000008400047211 */ /* 0x0c0fe400078f10ff */
[----:B------:R-:W-:Y:S02]  /*6330*/  LEA.HI R5, R0, R132, RZ, 0x7 ;  /* 0x0000008400057211 */ /* 0x000fe400078f38ff */
[----:B------:R-:W-:-:S02]  /*6340*/  LEA.HI R0, R3, R6, RZ, 0x2 ;  /* 0x0000000603007211 */ /* 0x000fc400078f10ff */
[----:B------:R-:W-:Y:S01]  /*6350*/  LOP3.LUT R7, R2, 0x3fffffe, RZ, 0xc0, !PT ;  /* 0x03fffffe02077812 */ /* 0x000fe200078ec0ff */
[----:B------:R-:W-:Y:S01]  /*6360*/  IMAD.SHL.U32 R2, R8, 0x40, RZ ;  /* 0x0000004008027824 */ /* 0x000fe200078e00ff */
[----:B------:R-:W-:Y:S02]  /*6370*/  LOP3.LUT R4, R4, 0xfffffffc, RZ, 0xc0, !PT ;  /* 0xfffffffc04047812 */ /* 0x000fe400078ec0ff */
[----:B------:R-:W-:Y:S02]  /*6380*/  LOP3.LUT R0, R0, 0xfffffffc, RZ, 0xc0, !PT ;  /* 0xfffffffc00007812 */ /* 0x000fe400078ec0ff */
[----:B------:R-:W-:Y:S01]  /*6390*/  SHF.R.U32.HI R3, RZ, 0x4, R5 ;  /* 0x00000004ff037819 */ /* 0x000fe20000011605 */
[----:B------:R-:W-:Y:S01]  /*63a0*/  IMAD.IADD R4, R132, 0x1, -R4 ;  /* 0x0000000184047824 */ /* 0x000fe200078e0a04 */
[----:B------:R-:W-:Y:S01]  /*63b0*/  LOP3.LUT R2, R2, 0xc0, RZ, 0xc0, !PT ;  /* 0x000000c002027812 */ /* 0x000fe200078ec0ff */
[----:B------:R-:W-:Y:S01]  /*63c0*/  IMAD.IADD R0, R6, 0x1, -R0 ;  /* 0x0000000106007824 */ /* 0x000fe200078e0a00 */
[----:B------:R-:W-:Y:S01]  /*63d0*/  LOP3.LUT P0, RZ, R8, 0x2, RZ, 0xc0, !PT ;  /* 0x0000000208ff7812 */ /* 0x000fe2000780c0ff */
[----:B------:R-:W-:Y:S01]  /*63e0*/  IMAD.IADD R5, R35, 0x1, -R7 ;  /* 0x0000000123057824 */ /* 0x000fe200078e0a07 */
[----:B------:R-:W-:Y:S01]  /*63f0*/  LOP3.LUT R3, R2, 0x8, R3, 0xf8, !PT ;  /* 0x0000000802037812 */ /* 0x000fe200078ef803 */
[----:B------:R-:W-:Y:S01]  /*6400*/  IMAD R0, R0, 0x100, R4 ;  /* 0x0000010000007824 */ /* 0x000fe200078e0204 */
[----:B------:R-:W-:Y:S01]  /*6410*/  SHF.R.U32.HI R2, RZ, 0x3, R2 ;  /* 0x00000003ff027819 */ /* 0x000fe20000011602 */
[----:B------:R-:W-:Y:S01]  /*6420*/  IMAD.MOV.U32 R132, RZ, RZ, R34 ;  /* 0x000000ffff847224 */ /* 0x000fe200078e0022 */
[----:B------:R-:W-:Y:S01]  /*6430*/  F2FP.BF16.PACK_AB R6, R129, R128 ;  /* 0x000000808106723e */ /* 0x000fe200000010ff */
[----:B------:R-:W-:Y:S01]  /*6440*/  IMAD R0, R5, 0x10, R0 ;  /* 0x0000001005007824 */ /* 0x000fe200078e0200 */
[----:B------:R-:W-:-:S02]  /*6450*/  LOP3.LUT R2, R3, R2, RZ, 0x3c, !PT ;  /* 0x0000000203027212 */ /* 0x000fc400078e3cff */
[----:B------:R-:W-:Y:S02]  /*6460*/  F2FP.BF16.PACK_AB R5, R131, R130 ;  /* 0x000000828305723e */ /* 0x000fe400000010ff */
[----:B------:R-:W-:Y:S01]  /*6470*/  F2FP.BF16.PACK_AB R8, R121, R120 ;  /* 0x000000787908723e */ /* 0x000fe200000010ff */
[----:B------:R-:W-:Y:S01]  /*6480*/  IMAD.U32 R0, R0, 0x2, R2 ;  /* 0x0000000200007824 */ /* 0x000fe200078e0002 */
[----:B------:R-:W-:Y:S02]  /*6490*/  F2FP.BF16.PACK_AB R7, R123, R122 ;  /* 0x0000007a7b07723e */ /* 0x000fe400000010ff */
[----:B------:R-:W-:Y:S01]  /*64a0*/  F2FP.BF16.PACK_AB R4, R125, R124 ;  /* 0x0000007c7d04723e */ /* 0x000fe200000010ff */
[----:B------:R-:W-:Y:S01]  /*64b0*/  IMAD.SHL.U32 R0, R0, 0x2, RZ ;  /* 0x0000000200007824 */ /* 0x000fe200078e00ff */
[----:B------:R-:W-:-:S04]  /*64c0*/  F2FP.BF16.PACK_AB R3, R127, R126 ;  /* 0x0000007e7f03723e */ /* 0x000fc800000010ff */
[C---:B------:R-:W-:Y:S01]  /*64d0*/  IADD3 R2, R0.reuse, 0x20, RZ ;  /* 0x0000002000027810 */ /* 0x040fe20007ffe0ff */
[----:B------:R-:W-:Y:S01]  /*64e0*/  STS [R0+0x6080], R36 ;  /* 0x0060802400007388 */ /* 0x000fe20000000800 */
[----:B------:R-:W-:-:S03]  /*64f0*/  @P0 IADD3 R2, R0, -0x20, RZ ;  /* 0xffffffe000020810 */ /* 0x000fc60007ffe0ff */
[----:B------:R-:W-:Y:S04]  /*6500*/  STS [R0+0x6280], R38 ;  /* 0x0062802600007388 */ /* 0x000fe80000000800 */
        /* <DEDUP_REMOVED lines=33> */
[----:B------:R1:W-:Y:S04]  /*6720*/  STS [R2+0x2280], R13 ;  /* 0x0022800d02007388 */ /* 0x0003e80000000800 */
[----:B------:R-:W-:Y:S04]  /*6730*/  STS [R0+0x3080], R16 ;  /* 0x0030801000007388 */ /* 0x000fe80000000800 */
[----:B------:R-:W-:Y:S04]  /*6740*/  STS [R0+0x3280], R15 ;  /* 0x0032800f00007388 */ /* 0x000fe80000000800 */
[----:B------:R2:W-:Y:S04]  /*6750*/  STS [R2+0x3080], R12 ;  /* 0x0030800c02007388 */ /* 0x0005e80000000800 */
[----:B------:R-:W-:Y:S04]  /*6760*/  STS [R2+0x3280], R11 ;  /* 0x0032800b02007388 */ /* 0x000fe80000000800 */
[----:B------:R3:W-:Y:S04]  /*6770*/  STS [R0+0x4080], R10 ;  /* 0x0040800a00007388 */ /* 0x0007e80000000800 */
[----:B------:R-:W-:Y:S01]  /*6780*/  STS [R0+0x4280], R9 ;  /* 0x0042800900007388 */ /* 0x000fe20000000800 */
[----:B-1----:R-:W-:-:S03]  /*6790*/  SHF.R.S32.HI R13, RZ, 0x1f, R134 ;  /* 0x0000001fff0d7819 */ /* 0x002fc60000011486 */
[----:B------:R1:W-:Y:S04]  /*67a0*/  STS [R2+0x4080], R6 ;  /* 0x0040800602007388 */ /* 0x0003e80000000800 */
[----:B------:R-:W-:Y:S04]  /*67b0*/  STS [R2+0x4280], R5 ;  /* 0x0042800502007388 */ /* 0x000fe80000000800 */
[----:B------:R-:W-:Y:S01]  /*67c0*/  STS [R0+0x5080], R8 ;  /* 0x0050800800007388 */ /* 0x000fe20000000800 */
[----:B--2---:R-:W-:-:S03]  /*67d0*/  IMAD.MOV.U32 R12, RZ, RZ, R134 ;  /* 0x000000ffff0c7224 */ /* 0x004fc600078e0086 */
[----:B------:R2:W-:Y:S04]  /*67e0*/  STS [R0+0x5280], R7 ;  /* 0x0052800700007388 */ /* 0x0005e80000000800 */
[----:B------:R-:W-:Y:S01]  /*67f0*/  STS [R2+0x5080], R4 ;  /* 0x0050800402007388 */ /* 0x000fe20000000800 */
[----:B---3--:R-:W-:-:S03]  /*6800*/  IMAD.U32 R10, RZ, RZ, UR17 ;  /* 0x00000011ff0a7e24 */ /* 0x008fc6000f8e00ff */
[----:B------:R3:W-:Y:S04]  /*6810*/  STS [R2+0x5280], R3 ;  /* 0x0052800302007388 */ /* 0x0007e80000000800 */
[----:B------:R-:W-:Y:S01]  /*6820*/  BAR.SYNC.DEFER_BLOCKING 0x1, 0x100 ;  /* 0x0044000000007b1d */ /* 0x000fe20000010000 */
[----:B-1----:R-:W-:-:S04]  /*6830*/  LEA.HI R6, R27, R65, RZ, 0x2 ;  /* 0x000000411b067211 */ /* 0x002fc800078f10ff */
[----:B------:R-:W-:Y:S01]  /*6840*/  SHF.R.S32.HI R6, RZ, 0x2, R6 ;  /* 0x00000002ff067819 */ /* 0x000fe20000011406 */
[----:B------:R-:W1:Y:S03]  /*6850*/  S2R R14, SR_CTAID.Y ;  /* 0x00000000000e7919 */ /* 0x000e660000002600 */
[----:B--2---:R-:W-:-:S05]  /*6860*/  SHF.R.S32.HI R7, RZ, 0x1f, R6 ;  /* 0x0000001fff077819 */ /* 0x004fca0000011406 */
[----:B------:R-:W-:Y:S01]  /*6870*/  IMAD.WIDE R6, R67, 0x80, R6 ;  /* 0x0000008043067825 */ /* 0x000fe200078e0206 */
[----:B------:R2:W4:Y:S04]  /*6880*/  LDS.128 R36, [R138+0x7080] ;  /* 0x007080008a247984 */ /* 0x0005280000000c00 */
[----:B------:R2:W2:Y:S01]  /*6890*/  LDS.128 R32, [R138+0x9080] ;  /* 0x009080008a207984 */ /* 0x0004a20000000c00 */
[----:B-1----:R-:W-:Y:S01]  /*68a0*/  SHF.R.S32.HI R15, RZ, 0x1f, R14 ;  /* 0x0000001fff0f7819 */ /* 0x002fe2000001140e */
[----:B---3--:R-:W-:Y:S02]  /*68b0*/  IMAD.WIDE.U32 R2, R14, c[0x0][0x338], R12 ;  /* 0x0000ce000e027a25 */ /* 0x008fe400078e000c */
[----:B------:R1:W3:Y:S02]  /*68c0*/  LDS.128 R28, [R138+0xb080] ;  /* 0x00b080008a1c7984 */ /* 0x0002e40000000c00 */
[----:B------:R-:W-:-:S02]  /*68d0*/  IMAD R0, R15, c[0x0][0x338], RZ ;  /* 0x0000ce000f007a24 */ /* 0x000fc400078e02ff */
[----:B------:R1:W1:Y:S02]  /*68e0*/  LDS.128 R48, [R138+0x80] ;  /* 0x000080008a307984 */ /* 0x0002640000000c00 */
[----:B------:R-:W-:Y:S02]  /*68f0*/  IMAD R0, R14, c[0x0][0x33c], R0 ;  /* 0x0000cf000e007a24 */ /* 0x000fe400078e0200 */
[----:B------:R1:W1:Y:S02]  /*6900*/  LDS.128 R44, [R138+0x2080] ;  /* 0x002080008a2c7984 */ /* 0x0002640000000c00 */
[----:B------:R-:W-:Y:S02]  /*6910*/  IMAD.IADD R3, R3, 0x1, R0 ;  /* 0x0000000103037824 */ /* 0x000fe400078e0200 */
[----:B------:R1:W1:Y:S02]  /*6920*/  LDS.128 R40, [R138+0x4080] ;  /* 0x004080008a287984 */ /* 0x0002640000000c00 */
[----:B------:R-:W-:-:S02]  /*6930*/  IMAD.WIDE.U32 R10, R10, c[0x0][0x340], R2 ;  /* 0x0000d0000a0a7a25 */ /* 0x000fc400078e0002 */
[----:B------:R1:W1:Y:S04]  /*6940*/  LDS.128 R60, [R138+0x1080] ;  /* 0x001080008a3c7984 */ /* 0x0002680000000c00 */
[----:B------:R1:W1:Y:S01]  /*6950*/  LDS.128 R56, [R138+0x3080] ;  /* 0x003080008a387984 */ /* 0x0002620000000c00 */
[----:B------:R-:W-:-:S03]  /*6960*/  IADD3 R3, R11, UR4, RZ ;  /* 0x000000040b037c10 */ /* 0x000fc6000fffe0ff */
[----:B------:R1:W1:Y:S01]  /*6970*/  LDS.128 R52, [R138+0x5080] ;  /* 0x005080008a347984 */ /* 0x0002620000000c00 */
[----:B------:R-:W-:Y:S05]  /*6980*/  @P5 BRA `(.L_x_5) ;  /* 0x0000010000005947 */ /* 0x000fea0003800000 */
[----:B------:R-:W-:Y:S01]  /*6990*/  ISETP.GE.AND P3, PT, R134, c[0x0][0x324], PT ;  /* 0x0000c90086007a0c */ /* 0x000fe20003f66270 */
[----:B------:R-:W5:Y:S01]  /*69a0*/  LDS.128 R24, [R138+0x8080] ;  /* 0x008080008a187984 */ /* 0x000f620000000c00 */
[----:B------:R-:W-:Y:S01]  /*69b0*/  IMAD R0, R7, c[0x0][0x330], RZ ;  /* 0x0000cc0007007a24 */ /* 0x000fe200078e02ff */
[----:B------:R-:W-:Y:S01]  /*69c0*/  ISETP.GE.AND P2, PT, R133, c[0x0][0x324], PT ;  /* 0x0000c90085007a0c */ /* 0x000fe20003f46270 */
[----:B------:R-:W-:Y:S01]  /*69d0*/  IMAD.MOV.U32 R2, RZ, RZ, R10 ;  /* 0x000000ffff027224 */ /* 0x000fe200078e000a */
[----:B------:R-:W4:Y:S01]  /*69e0*/  LDS.128 R20, [R138+0xa080] ;  /* 0x00a080008a147984 */ /* 0x000f220000000c00 */
[----:B------:R-:W-:Y:S01]  /*69f0*/  IMAD R0, R6, c[0x0][0x334], R0 ;  /* 0x0000cd0006007a24 */ /* 0x000fe200078e0200 */
[----:B------:R-:W-:Y:S01]  /*6a00*/  ISETP.GE.AND P1, PT, R132, c[0x0][0x324], PT ;  /* 0x0000c90084007a0c */ /* 0x000fe20003f26270 */
[----:B------:R-:W-:-:S04]  /*6a10*/  IMAD.WIDE.U32 R8, R6, c[0x0][0x330], R2 ;  /* 0x0000cc0006087a25 */ /* 0x000fc800078e0002 */
[----:B------:R-:W-:Y:S01]  /*6a20*/  IMAD.IADD R0, R9, 0x1, R0 ;  /* 0x0000000109007824 */ /* 0x000fe200078e0200 */
[----:B------:R-:W3:Y:S01]  /*6a30*/  @!P3 LDS.128 R16, [R138+0x6080] ;  /* 0x006080008a10b984 */ /* 0x000ee20000000c00 */
[----:B------:R-:W-:-:S04]  /*6a40*/  LEA R4, P0, R8, c[0x0][0x318], 0x1 ;  /* 0x0000c60008047a11 */ /* 0x000fc800078008ff */
[----:B------:R-:W-:-:S05]  /*6a50*/  LEA.HI.X R5, R8, c[0x0][0x31c], R0, 0x1, P0 ;  /* 0x0000c70008057a11 */ /* 0x000fca00000f0c00 */
[----:B-----5:R2:W-:Y:S04]  /*6a60*/  @!P2 STG.E.128 [R4.64+0x40], R24 ;  /* 0x000040180400a986 */ /* 0x0205e8000c101d18 */
[----:B----4-:R2:W-:Y:S04]  /*6a70*/  @!P1 STG.E.128 [R4.64+0x80], R20 ;  /* 0x0000801404009986 */ /* 0x0105e8000c101d18 */
[----:B---3--:R2:W-:Y:S02]  /*6a80*/  @!P3 STG.E.128 [R4.64], R16 ;  /* 0x000000100400b986 */ /* 0x0085e4000c101d18 */
.L_x_5:
[----:B------:R-:W-:Y:S05]  /*6a90*/  BSYNC B0 ;  /* 0x0000000000007941 */ /* 0x000fea0003800000 */
.L_x_4:
[----:B------:R-:W-:Y:S01]  /*6aa0*/  IADD3 R0, R136, 0x40, RZ ;  /* 0x0000004088007810 */ /* 0x000fe20007ffe0ff */
[----:B------:R-:W-:Y:S03]  /*6ab0*/  BSSY B0, `(.L_x_6) ;  /* 0x0000012000007945 */ /* 0x000fe60003800000 */
[----:B------:R-:W-:-:S13]  /*6ac0*/  ISETP.GE.AND P4, PT, R0, UR7, PT ;  /* 0x0000000700007c0c */ /* 0x000fda000bf86270 */
[----:B------:R-:W-:Y:S05]  /*6ad0*/  @P4 BRA `(.L_x_7) ;  /* 0x000000f000004947 */ /* 0x000fea0003800000 */
[----:B------:R-:W-:Y:S02]  /*6ae0*/  IADD3 R0, P0, R6, 0x40, RZ ;  /* 0x0000004006007810 */ /* 0x000fe40007f1e0ff */
[----:B------:R-:W-:Y:S02]  /*6af0*/  ISETP.GE.AND P2, PT, R134, c[0x0][0x324], PT ;  /* 0x0000c90086007a0c */ /* 0x000fe40003f46270 */
[----:B------:R-:W-:Y:S01]  /*6b00*/  ISETP.GE.AND P1, PT, R133, c[0x0][0x324], PT ;  /* 0x0000c90085007a0c */ /* 0x000fe20003f26270 */
[----:B------:R-:W-:Y:S01]  /*6b10*/  IMAD.X R2, RZ, RZ, R7, P0 ;  /* 0x000000ffff027224 */ /* 0x000fe200000e0607 */
[----:B------:R-:W-:-:S03]  /*6b20*/  ISETP.GE.AND P0, PT, R132, c[0x0][0x324], PT ;  /* 0x0000c90084007a0c */ /* 0x000fc60003f06270 */
[----:B------:R-:W-:Y:S02]  /*6b30*/  IMAD R8, R2, c[0x0][0x330], RZ ;  /* 0x0000cc0002087a24 */ /* 0x000fe400078e02ff */
[----:B------:R-:W-:-:S04]  /*6b40*/  IMAD.MOV.U32 R2, RZ, RZ, R10 ;  /* 0x000000ffff027224 */ /* 0x000fc800078e000a */
[----:B--2---:R-:W-:-:S04]  /*6b50*/  IMAD.WIDE.U32 R4, R0, c[0x0][0x330], R2 ;  /* 0x0000cc0000047a25 */ /* 0x004fc800078e0002 */
[----:B------:R-:W-:Y:S01]  /*6b60*/  IMAD R0, R0, c[0x0][0x334], R8 ;  /* 0x0000cd0000007a24 */ /* 0x000fe200078e0208 */
[----:B------:R-:W-:-:S03]  /*6b70*/  LEA R2, P3, R4, c[0x0][0x318], 0x1 ;  /* 0x0000c60004027a11 */ /* 0x000fc600078608ff */
[----:B------:R-:W-:-:S05]  /*6b80*/  IMAD.IADD R0, R5, 0x1, R0 ;  /* 0x0000000105007824 */ /* 0x000fca00078e0200 */
[----:B------:R-:W-:-:S05]  /*6b90*/  LEA.HI.X R3, R4, c[0x0][0x31c], R0, 0x1, P3 ;  /* 0x0000c70004037a11 */ /* 0x000fca00018f0c00 */
[----:B----4-:R2:W-:Y:S04]  /*6ba0*/  @!P2 STG.E.128 [R2.64], R36 ;  /* 0x000000240200a986 */ /* 0x0105e8000c101d18 */
[----:B------:R2:W-:Y:S04]  /*6bb0*/  @!P1 STG.E.128 [R2.64+0x40], R32 ;  /* 0x0000402002009986 */ /* 0x0005e8000c101d18 */
[----:B---3--:R2:W-:Y:S02]  /*6bc0*/  @!P0 STG.E.128 [R2.64+0x80], R28 ;  /* 0x0000801c02008986 */ /* 0x0085e4000c101d18 */
.L_x_7:
[----:B------:R-:W-:Y:S05]  /*6bd0*/  BSYNC B0 ;  /* 0x0000000000007941 */ /* 0x000fea0003800000 */
.L_x_6:
[----:B------:R-:W-:Y:S01]  /*6be0*/  IMAD R0, R15, c[0x0][0x308], RZ ;  /* 0x0000c2000f007a24 */ /* 0x000fe200078e02ff */
[----:B------:R-:W-:Y:S01]  /*6bf0*/  ULDC.64 UR4, c[0x0][0x310] ;  /* 0x0000c40000047ab9 */ /* 0x000fe20000000a00 */
[C---:B--2---:R-:W-:Y:S01]  /*6c00*/  IMAD.WIDE.U32 R2, R14.reuse, c[0x0][0x308], R12 ;  /* 0x0000c2000e027a25 */ /* 0x044fe200078e000c */
[----:B------:R-:W-:Y:S01]  /*6c10*/  UIMAD UR4, UR6, UR4, URZ ;  /* 0x00000004060472a4 */ /* 0x000fe2000f8e023f */
[----:B------:R-:W-:Y:S02]  /*6c20*/  BSSY B0, `(.L_x_8) ;  /* 0x0000015000007945 */ /* 0x000fe40003800000 */
[----:B------:R-:W-:Y:S01]  /*6c30*/  IMAD R0, R14, c[0x0][0x30c], R0 ;  /* 0x0000c3000e007a24 */ /* 0x000fe200078e0200 */
[----:B------:R-:W-:-:S04]  /*6c40*/  UIMAD UR4, UR17, UR5, UR4 ;  /* 0x00000005110472a4 */ /* 0x000fc8000f8e0204 */
[----:B------:R-:W-:Y:S02]  /*6c50*/  IADD3 R3, R3, R0, RZ ;  /* 0x0000000003037210 */ /* 0x000fe40007ffe0ff */
[----:B------:R-:W-:-:S05]  /*6c60*/  MOV R0, UR17 ;  /* 0x0000001100007c02 */ /* 0x000fca0008000f00 */
[----:B------:R-:W-:-:S05]  /*6c70*/  IMAD.WIDE.U32 R10, R0, c[0x0][0x310], R2 ;  /* 0x0000c400000a7a25 */ /* 0x000fca00078e0002 */
[----:B------:R-:W-:Y:S01]  /*6c80*/  IADD3 R3, R11, UR4, RZ ;  /* 0x000000040b037c10 */ /* 0x000fe2000fffe0ff */
[----:B------:R-:W-:Y:S05]  /*6c90*/  @P5 BRA `(.L_x_9) ;  /* 0x000000d000005947 */ /* 0x000fea0003800000 */
[----:B------:R-:W-:Y:S01]  /*6ca0*/  IMAD R0, R7, c[0x0][0x300], RZ ;  /* 0x0000c00007007a24 */ /* 0x000fe200078e02ff */
[----:B------:R-:W-:Y:S01]  /*6cb0*/  ISETP.GE.AND P3, PT, R134, c[0x0][0x2f4], PT ;  /* 0x0000bd0086007a0c */ /* 0x000fe20003f66270 */
[----:B------:R-:W-:Y:S01]  /*6cc0*/  IMAD.MOV.U32 R2, RZ, RZ, R10 ;  /* 0x000000ffff027224 */ /* 0x000fe200078e000a */
[----:B------:R-:W-:Y:S01]  /*6cd0*/  ISETP.GE.AND P2, PT, R133, c[0x0][0x2f4], PT ;  /* 0x0000bd0085007a0c */ /* 0x000fe20003f46270 */
[----:B------:R-:W-:Y:S01]  /*6ce0*/  IMAD R0, R6, c[0x0][0x304], R0 ;  /* 0x0000c10006007a24 */ /* 0x000fe200078e0200 */
[----:B------:R-:W-:Y:S01]  /*6cf0*/  ISETP.GE.AND P1, PT, R132, c[0x0][0x2f4], PT ;  /* 0x0000bd0084007a0c */ /* 0x000fe20003f26270 */
[----:B------:R-:W-:-:S04]  /*6d00*/  IMAD.WIDE.U32 R8, R6, c[0x0][0x300], R2 ;  /* 0x0000c00006087a25 */ /* 0x000fc800078e0002 */
[----:B------:R-:W-:Y:S01]  /*6d10*/  IMAD.IADD R0, R9, 0x1, R0 ;  /* 0x0000000109007824 */ /* 0x000fe200078e0200 */
[----:B------:R-:W-:-:S04]  /*6d20*/  LEA R4, P0, R8, c[0x0][0x2e8], 0x1 ;  /* 0x0000ba0008047a11 */ /* 0x000fc800078008ff */
[----:B------:R-:W-:-:S05]  /*6d30*/  LEA.HI.X R5, R8, c[0x0][0x2ec], R0, 0x1, P0 ;  /* 0x0000bb0008057a11 */ /* 0x000fca00000f0c00 */
[----:B-1----:R1:W-:Y:S04]  /*6d40*/  @!P3 STG.E.128 [R4.64], R48 ;  /* 0x000000300400b986 */ /* 0x0023e8000c101d18 */
[----:B------:R1:W-:Y:S04]  /*6d50*/  @!P2 STG.E.128 [R4.64+0x40], R44 ;  /* 0x0000402c0400a986 */ /* 0x0003e8000c101d18 */
[----:B------:R1:W-:Y:S02]  /*6d60*/  @!P1 STG.E.128 [R4.64+0x80], R40 ;  /* 0x0000802804009986 */ /* 0x0003e4000c101d18 */
.L_x_9:
[----:B------:R-:W-:Y:S05]  /*6d70*/  BSYNC B0 ;  /* 0x0000000000007941 */ /* 0x000fea0003800000 */
.L_x_8:
[----:B------:R-:W-:Y:S05]  /*6d80*/  @P4 EXIT ;  /* 0x000000000000494d */ /* 0x000fea0003800000 */
[----:B------:R-:W-:Y:S01]  /*6d90*/  IADD3 R6, P0, R6, 0x40, RZ ;  /* 0x0000004006067810 */ /* 0x000fe20007f1e0ff */
[----:B------:R-:W-:Y:S01]  /*6da0*/  IMAD.MOV.U32 R2, RZ, RZ, R10 ;  /* 0x000000ffff027224 */ /* 0x000fe200078e000a */
[----:B------:R-:W-:-:S03]  /*6db0*/  ISETP.GE.AND P1, PT, R134, c[0x0][0x2f4], PT ;  /* 0x0000bd0086007a0c */ /* 0x000fc60003f26270 */
[----:B------:R-:W-:Y:S01]  /*6dc0*/  IMAD.X R0, RZ, RZ, R7, P0 ;  /* 0x000000ffff007224 */ /* 0x000fe200000e0607 */
[----:B------:R-:W-:Y:S01]  /*6dd0*/  ISETP.GE.AND P0, PT, R133, c[0x0][0x2f4], PT ;  /* 0x0000bd0085007a0c */ /* 0x000fe20003f06270 */
[----:B-1----:R-:W-:-:S04]  /*6de0*/  IMAD.WIDE.U32 R4, R6, c[0x0][0x300], R2 ;  /* 0x0000c00006047a25 */ /* 0x002fc800078e0002 */
[----:B------:R-:W-:Y:S01]  /*6df0*/  IMAD R0, R0, c[0x0][0x300], RZ ;  /* 0x0000c00000007a24 */ /* 0x000fe200078e02ff */
[----:B------:R-:W-:-:S03]  /*6e00*/  LEA R2, P2, R4, c[0x0][0x2e8], 0x1 ;  /* 0x0000ba0004027a11 */ /* 0x000fc600078408ff */
[----:B------:R-:W-:-:S04]  /*6e10*/  IMAD R0, R6, c[0x0][0x304], R0 ;  /* 0x0000c10006007a24 */ /* 0x000fc800078e0200 */
[----:B------:R-:W-:-:S05]  /*6e20*/  IMAD.IADD R0, R5, 0x1, R0 ;  /* 0x0000000105007824 */ /* 0x000fca00078e0200 */
[----:B------:R-:W-:-:S05]  /*6e30*/  LEA.HI.X R3, R4, c[0x0][0x2ec], R0, 0x1, P2 ;  /* 0x0000bb0004037a11 */ /* 0x000fca00010f0c00 */
[----:B------:R1:W-:Y:S01]  /*6e40*/  @!P0 STG.E.128 [R2.64+0x40], R56 ;  /* 0x0000403802008986 */ /* 0x0003e2000c101d18 */
[----:B------:R-:W-:-:S03]  /*6e50*/  ISETP.GE.AND P0, PT, R132, c[0x0][0x2f4], PT ;  /* 0x0000bd0084007a0c */ /* 0x000fc60003f06270 */
[----:B------:R1:W-:Y:S10]  /*6e60*/  @!P1 STG.E.128 [R2.64], R60 ;  /* 0x0000003c02009986 */ /* 0x0003f4000c101d18 */
[----:B------:R-:W-:Y:S05]  /*6e70*/  @P0 EXIT ;  /* 0x000000000000094d */ /* 0x000fea0003800000 */
[----:B------:R-:W-:Y:S01]  /*6e80*/  STG.E.128 [R2.64+0x80], R52 ;  /* 0x0000803402007986 */ /* 0x000fe2000c101d18 */
[----:B------:R-:W-:Y:S05]  /*6e90*/  EXIT ;  /* 0x000000000000794d */ /* 0x000fea0003800000 */
.L_x_10:
[----:B------:R-:W-:-:S00]  /*6ea0*/  BRA `(.L_x_10) ;  /* 0xfffffff000007947 */ /* 0x000fc0000383ffff */
[----:B------:R-:W-:-:S00]  /*6eb0*/  NOP ;  /* 0x0000000000007918 */ /* 0x000fc00000000000 */
        /* <DEDUP_REMOVED lines=12> */
.L_x_1381:


//--------------------- .text._ZN7cutlass13device_kernelIN5flash19enable_sm80_to_sm89INS1_16FlashAttnBwdSm80INS1_25CollectiveMainloopBwdSm80ILi2ELi1EN4cute5tupleIJNS5_1CILi64EEENS7_ILi128EEENS7_ILi96EEEEEENS_10bfloat16_tEfNS_4arch4Sm80ELb0ELb0ELb1ELb0ELb1ELb0ELb0ELb0ELi2ELi2ELi4ELi2ELb1EEENS1_21CollectiveEpilogueBwdISB_SC_SE_Li256ELb0ELb0ELi2EEENS1_19SingleTileSchedulerILb0ELb0ELb0ELi128EEEEEEEEEvNT_6ParamsE --------------------------
	.section	.text._ZN7cutlass13device_kernelIN5flash19enable_sm80_to_sm89INS1_16FlashAttnBwdSm80INS1_25CollectiveMainloopBwdSm80ILi2ELi1EN4cute5tupleIJNS5_1CILi64EEENS7_ILi128EEENS7_ILi96EEEEEENS_10bfloat16_tEfNS_4arch4Sm80ELb0ELb0ELb1ELb0ELb1ELb0ELb0ELb0ELi2ELi2ELi4ELi2ELb1EEENS1_21CollectiveEpilogueBwdISB_SC_SE_Li256ELb0ELb0ELi2EEENS1_19SingleTileSchedulerILb0ELb0ELb0ELi128EEEEEEEEEvNT_6ParamsE,"ax",@progbits
	.sectioninfo	@"SHI_REGISTERS=255"
	.align	128
.text._ZN7cutlass13device_kernelIN5flash19enable_sm80_to_sm89INS1_16FlashAttnBwdSm80INS1_25CollectiveMainloopBwdSm80ILi2ELi1EN4cute5tupleIJNS5_1CILi64EEENS7_ILi128EEENS7_ILi96EEEEEENS_10bfloat16_tEfNS_4arch4Sm80ELb0ELb0ELb1ELb0ELb1ELb0ELb0ELb0ELi2ELi2ELi4ELi2ELb1EEENS1_21CollectiveEpilogueBwdISB_SC_SE_Li256ELb0ELb0ELi2EEENS1_19SingleTileSchedulerILb0ELb0ELb0ELi128EEEEEEEEEvNT_6ParamsE:
        .type           _ZN7cutlass13device_kernelIN5flash19enable_sm80_to_sm89INS1_16FlashAttnBwdSm80INS1_25CollectiveMainloopBwdSm80ILi2ELi1EN4cute5tupleIJNS5_1CILi64EEENS7_ILi128EEENS7_ILi96EEEEEENS_10bfloat16_tEfNS_4arch4Sm80ELb0ELb0ELb1ELb0ELb1ELb0ELb0ELb0ELi2ELi2ELi4ELi2ELb1EEENS1_21CollectiveEpilogueBwdISB_SC_SE_Li256ELb0ELb0ELi2EEENS1_19SingleTileSchedulerILb0ELb0ELb0ELi128EEEEEEEEEvNT_6ParamsE,@function
        .size           _ZN7cutlass13device_kernelIN5flash19enable_sm80_to_sm89INS1_16FlashAttnBwdSm80INS1_25CollectiveMainloopBwdSm80ILi2ELi1EN4cute5tupleIJNS5_1CILi64EEENS7_ILi128EEENS7_ILi96EEEEEENS_10bfloat16_tEfNS_4arch4Sm80ELb0ELb0ELb1ELb0ELb1ELb0ELb0ELb0ELi2ELi2ELi4ELi2ELb1EEENS1_21CollectiveEpilogueBwdISB_SC_SE_Li256ELb0ELb0ELi2EEENS1_19SingleTileSchedulerILb0ELb0ELb0ELi128EEEEEEEEEvNT_6ParamsE,(.L_x_1382 - _ZN7cutlass13device_kernelIN5flash19enable_sm80_to_sm89INS1_16FlashAttnBwdSm80INS1_25CollectiveMainloopBwdSm80ILi2ELi1EN4cute5tupleIJNS5_1CILi64EEENS7_ILi128EEENS7_ILi96EEEEEENS_10bfloat16_tEfNS_4arch4Sm80ELb0ELb0ELb1ELb0ELb1ELb0ELb0ELb0ELi2ELi2ELi4ELi2ELb1EEENS1_21CollectiveEpilogueBwdISB_SC_SE_Li256ELb0ELb0ELi2EEENS1_19SingleTileSchedulerILb0ELb0ELb0ELi128EEEEEEEEEvNT_6ParamsE)
        .other          _ZN7cutlass13device_kernelIN5flash19enable_sm80_to_sm89INS1_16FlashAttnBwdSm80INS1_25CollectiveMainloopBwdSm80ILi2ELi1EN4cute5tupleIJNS5_1CILi64EEENS7_ILi128EEENS7_ILi96EEEEEENS_10bfloat16_tEfNS_4arch4Sm80ELb0ELb0ELb1ELb0ELb1ELb0ELb0ELb0ELi2ELi2ELi4ELi2ELb1EEENS1_21CollectiveEpilogueBwdISB_SC_SE_Li256ELb0ELb0ELi2EEENS1_19SingleTileSchedulerILb0ELb0ELb0ELi128EEEEEEEEEvNT_6ParamsE,@"STO_CUDA_ENTRY STV_DEFAULT"
_ZN7cutlass13device_kernelIN5flash19enable_sm80_to_sm89INS1_16FlashAttnBwdSm80INS1_25CollectiveMainloopBwdSm80ILi2ELi1EN4cute5tupleIJNS5_1CILi64EEENS7_ILi128EEENS7_ILi96EEEEEENS_10bfloat16_tEfNS_4arch4Sm80ELb0ELb0ELb1ELb0ELb1ELb0ELb0ELb0ELi2ELi2ELi4ELi2ELb1EEENS1_21CollectiveEpilogueBwdISB_SC_SE_Li256ELb0ELb0ELi2EEENS1_19SingleTileSchedulerILb0ELb0ELb0ELi128EEEEEEEEEvNT_6ParamsE:
        /* <DEDUP_REMOVED lines=503> */
.L_x_14:
        /* <DEDUP_REMOVED lines=219> */
.L_x_12:
        /* <DEDUP_REMOVED lines=547> */
.L_x_13:
        /* <DEDUP_REMOVED lines=192> */
.L_x_11:
        /* <DEDUP_REMOVED lines=244> */
.L_x_16:
[----:B------:R-:W-:Y:S05]  /*6a90*/  BSYNC B0 ;  /* 0x0000000000007941 */ /* 0x000fea0003800000 */
.L_x_15:
        /* <DEDUP_REMOVED lines=19> */
.L_x_18:
[----:B------:R-:W-:Y:S05]  /*6bd0*/  BSYNC B0 ;  /* 0x0000000000007941 */ /* 0x000fea0003800000 */
.L_x_17:
        /* <DEDUP_REMOVED lines=25> */
.L_x_20:
[----:B------:R-:W-:Y:S05]  /*6d70*/  BSYNC B0 ;  /* 0x0000000000007941 */ /* 0x000fea0003800000 */
.L_x_19:
        /* <DEDUP_REMOVED lines=18> */
.L_x_21:
        /* <DEDUP_REMOVED lines=14> */
.L_x_1382:


//--------------------- .text._ZN7cutlass13device_kernelIN5flash19enable_sm80_to_sm89INS1_16FlashAttnBwdSm80INS1_25CollectiveMainloopBwdSm80ILi2ELi1EN4cute5tupleIJNS5_1CILi64EEENS7_ILi128EEENS7_ILi96EEEEEENS_10bfloat16_tEfNS_4arch4Sm80ELb0ELb0ELb1ELb0ELb0ELb0ELb0ELb0ELi2ELi2ELi4ELi2ELb1EEENS1_24CollectiveEpilogueBwdGQAISB_fSE_Li256ELb0ELb0EEENS1_19SingleTileSchedulerILb0ELb0ELb0ELi128EEEEEEEEEvNT_6ParamsE --------------------------
	.section	.text._ZN7cutlass13device_kernelIN5flash19enable_sm80_to_sm89INS1_16FlashAttnBwdSm80INS1_25CollectiveMainloopBwdSm80ILi2ELi1EN4cute5tupleIJNS5_1CILi64EEENS7_ILi128EEENS7_ILi96EEEEEENS_10bfloat16_tEfNS_4arch4Sm80ELb0ELb0ELb1ELb0ELb0ELb0ELb0ELb0ELi2ELi2ELi4ELi2ELb1EEENS1_24CollectiveEpilogueBwdGQAISB_fSE_Li256ELb0ELb0EEENS1_19SingleTileSchedulerILb0ELb0ELb0ELi128EEEEEEEEEvNT_6ParamsE,"ax",@progbits
	.sectioninfo	@"SHI_REGISTERS=255"
	.align	128
.text._ZN7cutlass13device_kernelIN5flash19enable_sm80_to_sm89INS1_16FlashAttnBwdSm80INS1_25CollectiveMainloopBwdSm80ILi2ELi1EN4cute5tupleIJNS5_1CILi64EEENS7_ILi128EEENS7_ILi96EEEEEENS_10bfloat16_tEfNS_4arch4Sm80ELb0ELb0ELb1ELb0ELb0ELb0ELb0ELb0ELi2ELi2ELi4ELi2ELb1EEENS1_24CollectiveEpilogueBwdGQAISB_fSE_Li256ELb0ELb0EEENS1_19SingleTileSchedulerILb0ELb0ELb0ELi128EEEEEEEEEvNT_6ParamsE:
        .type           _ZN7cutlass13device_kernelIN5flash19enable_sm80_to_sm89INS1_16FlashAttnBwdSm80INS1_25CollectiveMainloopBwdSm80ILi2ELi1EN4cute5tupleIJNS5_1CILi64EEENS7_ILi128EEENS7_ILi96EEEEEENS_10bfloat16_tEfNS_4arch4Sm80ELb0ELb0ELb1ELb0ELb0ELb0ELb0ELb0ELi2ELi2ELi4ELi2ELb1EEENS1_24CollectiveEpilogueBwdGQAISB_fSE_Li256ELb0ELb0EEENS1_19SingleTileSchedulerILb0ELb0ELb0ELi128EEEEEEEEEvNT_6ParamsE,@function
        .size           _ZN7cutlass13device_kernelIN5flash19enable_sm80_to_sm89INS1_16FlashAttnBwdSm80INS1_25CollectiveMainloopBwdSm80ILi2ELi1EN4cute5tupleIJNS5_1CILi64EEENS7_ILi128EEENS7_ILi96EEEEEENS_10bfloat16_tEfNS_4arch4Sm80ELb0ELb0ELb1ELb0ELb0ELb0ELb0ELb0ELi2ELi2ELi4ELi2ELb1EEENS1_24CollectiveEpilogueBwdGQAISB_fSE_Li256ELb0ELb0EEENS1_19SingleTileSchedulerILb0ELb0ELb0ELi128EEEEEEEEEvNT_6ParamsE,(.L_x_1383 - _ZN7cutlass13device_kernelIN5flash19enable_sm80_to_sm89INS1_16FlashAttnBwdSm80INS1_25CollectiveMainloopBwdSm80ILi2ELi1EN4cute5tupleIJNS5_1CILi64EEENS7_ILi128EEENS7_ILi96EEEEEENS_10bfloat16_tEfNS_4arch4Sm80ELb0ELb0ELb1ELb0ELb0ELb0ELb0ELb0ELi2ELi2ELi4ELi2ELb1EEENS1_24CollectiveEpilogueBwdGQAISB_fSE_Li256ELb0ELb0EEENS1_19SingleTileSchedulerILb0ELb0ELb0ELi128EEEEEEEEEvNT_6ParamsE)
        .other          _ZN7cutlass13device_kernelIN5flash19enable_sm80_to_sm89INS1_16FlashAttnBwdSm80INS1_25CollectiveMainloopBwdSm80ILi2ELi1EN4cute5tupleIJNS5_1CILi64EEENS7_ILi128EEENS7_ILi96EEEEEENS_10bfloat16_tEfNS_4arch4Sm80ELb0ELb0ELb1ELb0ELb0ELb0ELb0ELb0ELi2ELi2ELi4ELi2ELb1EEENS1_24CollectiveEpilogueBwdGQAISB_fSE_Li256ELb0ELb0EEENS1_19SingleTileSchedulerILb0ELb0ELb0ELi128EEEEEEEEEvNT_6ParamsE,@"STO_CUDA_ENTRY STV_DEFAULT"
_ZN7cutlass13device_kernelIN5flash19enable_sm80_to_sm89INS1_16FlashAttnBwdSm80INS1_25CollectiveMainloopBwdSm80ILi2ELi1EN4cute5tupleIJNS5_1CILi64EEENS7_ILi128EEENS7_ILi96EEEEEENS_10bfloat16_tEfNS_4arch4Sm80ELb0ELb0ELb1ELb0ELb0ELb0ELb0ELb0ELi2ELi2ELi4ELi2ELb1EEENS1_24CollectiveEpilogueBwdGQAISB_fSE_Li256ELb0ELb0EEENS1_19SingleTileSchedulerILb0ELb0ELb0ELi128EEEEEEEEEvNT_6ParamsE:
        /* <DEDUP_REMOVED lines=15> */
[----:B------:R-:W-:Y:S01]  /*00f0*/  IMAD.U32 R14, RZ, RZ, UR15 ;  /* 0x0000000fff0e7e24 */ /* 0x000fe2000f8e00ff */
[----:B------:R-:W-:Y:S01]  /*0100*/  UIMAD UR12, UR15, UR5, UR12 ;  /* 0x000000050f0c72a4 */ /* 0x000fe2000f8e020c */
[----:B------:R-:W-:Y:S01]  /*0110*/  IMAD.MOV.U32 R31, RZ, RZ, -0x80 ;  /* 0xffffff80ff1f7424 */ /* 0x000fe200078e00ff */
[----:B------:R-:W-:Y:S01]  /*0120*/  ULDC.64 UR18, c[0x0][0x118] ;  /* 0x0000460000127ab9 */ /* 0x000fe20000000a00 */
[----:B------:R-:W-:Y:S01]  /*0130*/  IMAD.MOV.U32 R24, RZ, RZ, c[0x0][0x1ac] ;  /* 0x00006b00ff187624 */ /* 0x000fe200078e00ff */
[----:B------:R-:W-:Y:S01]  /*0140*/  ULDC.64 UR4, c[0x0][0x290] ;  /* 0x0000a40000047ab9 */ /* 0x000fe20000000a00 */
[----:B------:R-:W-:Y:S01]  /*0150*/  IMAD.MOV.U32 R231, RZ, RZ, 0x20 ;  /* 0x00000020ffe77424 */ /* 0x000fe200078e00ff */
[----:B------:R-:W-:Y:S01]  /*0160*/  UIMAD.WIDE.U32 UR10, UR15, UR4, URZ ;  /* 0x000000040f0a72a5 */ /* 0x000fe2000f8e003f */
[----:B------:R-:W-:Y:S01]  /*0170*/  IMAD.MOV.U32 R233, RZ, RZ, 0x10 ;  /* 0x00000010ffe97424 */ /* 0x000fe200078e00ff */
[----:B------:R-:W-:Y:S01]  /*0180*/  UIMAD UR4, UR6, UR4, URZ ;  /* 0x00000004060472a4 */ /* 0x000fe2000f8e023f */
[----:B------:R-:W-:Y:S01]  /*0190*/  CS2R R126, SRZ ;  /* 0x00000000007e7805 */ /* 0x000fe2000001ff00 */
[----:B------:R-:W-:Y:S01]  /*01a0*/  UIADD3 UR12, UR9, UR12, URZ ;  /* 0x0000000c090c7290 */ /* 0x000fe2000fffe03f */
        /* <DEDUP_REMOVED lines=10> */
[----:B------:R-:W-:Y:S01]  /*0250*/  IMAD.SHL.U32 R2, R34, 0x4, RZ ;  /* 0x0000000422027824 */ /* 0x000fe200078e00ff */
[----:B------:R-:W-:Y:S01]  /*0260*/  UIMAD UR4, UR6, UR4, URZ ;  /* 0x00000004060472a4 */ /* 0x000fe2000f8e023f */
[----:B------:R-:W-:Y:S01]  /*0270*/  IMAD.MOV.U32 R6, RZ, RZ, R32 ;  /* 0x000000ffff067224 */ /* 0x000fe200078e0020 */
[----:B------:R-:W-:Y:S01]  /*0280*/  @P0 SHF.R.U32.HI R6, RZ, c[0x0][0x250], R0 ;  /* 0x00009400ff060a19 */ /* 0x000fe20000011600 */
[C---:B------:R-:W-:Y:S01]  /*0290*/  IMAD R0, R33.reuse, c[0x0][0x288], RZ ;  /* 0x0000a20021007a24 */ /* 0x040fe200078e02ff */
[----:B------:R-:W-:Y:S01]  /*02a0*/  SHF.R.S32.HI R3, RZ, 0x1f, R2 ;  /* 0x0000001fff037819 */ /* 0x000fe20000011402 */
[----:B------:R-:W-:Y:S01]  /*02b0*/  IMAD R7, R33, c[0x0][0x270], RZ ;  /* 0x00009c0021077a24 */ /* 0x000fe200078e02ff */
[CC--:B------:R-:W-:Y:S01]  /*02c0*/  LEA.HI R22, R29.reuse, R34.reuse, RZ, 0x2 ;  /* 0x000000221d167211 */ /* 0x0c0fe200078f10ff */
[C---:B------:R-:W-:Y:S01]  /*02d0*/  IMAD R0, R32.reuse, c[0x0][0x28c], R0 ;  /* 0x0000a30020007a24 */ /* 0x040fe200078e0200 */
[CC--:B------:R-:W-:Y:S01]  /*02e0*/  LEA.HI R18, R29.reuse, R34.reuse, RZ, 0x4 ;  /* 0x000000221d127211 */ /* 0x0c0fe200078f20ff */
[----:B------:R2:W-:Y:S01]  /*02f0*/  STL.64 [R1+0x18], R2 ;  /* 0x0000180201007387 */ /* 0x0005e20000100a00 */
[----:B------:R-:W-:Y:S01]  /*0300*/  IMAD R7, R32, c[0x0][0x274], R7 ;  /* 0x00009d0020077a24 */ /* 0x000fe200078e0207 */
[CC--:B------:R-:W-:Y:S01]  /*0310*/  LEA.HI R20, R29.reuse, R34.reuse, RZ, 0x3 ;  /* 0x000000221d147211 */ /* 0x0c0fe200078f18ff */
[----:B------:R-:W-:Y:S01]  /*0320*/  UIMAD UR7, UR15, UR5, UR4 ;  /* 0x000000050f0772a4 */ /* 0x000fe2000f8e0204 */
[----:B------:R-:W-:Y:S01]  /*0330*/  SHF.R.S32.HI R42, RZ, 0x2, R22 ;  /* 0x00000002ff2a7819 */ /* 0x000fe20000011416 */
[----:B---3--:R-:W-:Y:S01]  /*0340*/  IMAD R31, R12, R31, c[0x0][0x198] ;  /* 0x000066000c1f7624 */ /* 0x008fe200078e021f */
[----:B------:R-:W-:Y:S01]  /*0350*/  ULDC.64 UR4, c[0x0][0x1b8] ;  /* 0x00006e0000047ab9 */ /* 0x000fe20000000a00 */
[----:B------:R-:W-:Y:S01]  /*0360*/  LEA.HI R27, R29, R34, RZ, 0x5 ;  /* 0x000000221d1b7211 */ /* 0x000fe200078f28ff */
[----:B-1----:R-:W-:Y:S01]  /*0370*/  IMAD.WIDE.U32 R4, R32, c[0x0][0x270], R2 ;  /* 0x00009c0020047a25 */ /* 0x002fe200078e0002 */
[--C-:B------:R-:W-:Y:S01]  /*0380*/  SHF.R.S32.HI R43, RZ, 0x1f, R42.reuse ;  /* 0x0000001fff2b7819 */ /* 0x100fe2000001142a */
[----:B------:R-:W-:Y:S01]  /*0390*/  UIMAD UR4, UR6, UR4, URZ ;  /* 0x00000004060472a4 */ /* 0x000fe2000f8e023f */
[----:B------:R-:W-:Y:S01]  /*03a0*/  SHF.R.S32.HI R17, RZ, 0x5, R27 ;  /* 0x00000005ff117819 */ /* 0x000fe2000001141b */
[----:B------:R-:W-:Y:S01]  /*03b0*/  CS2R R130, SRZ ;  /* 0x0000000000827805 */ /* 0x000fe2000001ff00 */
[----:B------:R-:W-:Y:S01]  /*03c0*/  IADD3 R19, P1, R4, UR8, RZ ;  /* 0x0000000804137c10 */ /* 0x000fe2000ff3e0ff */
[----:B------:R-:W-:Y:S01]  /*03d0*/  IMAD.WIDE R12, R12, 0x80, R42 ;  /* 0x000000800c0c7825 */ /* 0x000fe200078e022a */
[----:B------:R-:W-:Y:S01]  /*03e0*/  SHF.R.S32.HI R4, RZ, 0x4, R18 ;  /* 0x00000004ff047819 */ /* 0x000fe20000011412 */
[----:B------:R-:W-:Y:S01]  /*03f0*/  UIMAD UR4, UR15, UR5, UR4 ;  /* 0x000000050f0472a4 */ /* 0x000fe2000f8e0204 */
[----:B------:R-:W-:Y:S01]  /*0400*/  IADD3.X R25, R5, UR12, R7, P1, !PT ;  /* 0x0000000c05197c10 */ /* 0x000fe20008ffe407 */
[----:B------:R-:W-:Y:S01]  /*0410*/  IMAD.SHL.U32 R7, R20, 0x8, RZ ;  /* 0x0000000814077824 */ /* 0x000fe200078e00ff */
[----:B------:R-:W-:Y:S01]  /*0420*/  LEA.HI R5, R18, R4, RZ, 0x1 ;  /* 0x0000000412057211 */ /* 0x000fe200078f08ff */
[----:B------:R-:W-:Y:S01]  /*0430*/  IMAD R15, R13, c[0x0][0x1a8], RZ ;  /* 0x00006a000d0f7a24 */ /* 0x000fe200078e02ff */
[----:B------:R1:W-:Y:S01]  /*0440*/  STL.64 [R1+0x8], R42 ;  /* 0x0000082a01007387 */ /* 0x0003e20000100a00 */
[----:B------:R-:W-:Y:S01]  /*0450*/  CS2R R128, SRZ ;  /* 0x0000000000807805 */ /* 0x000fe2000001ff00 */
[----:B------:R-:W-:Y:S01]  /*0460*/  LOP3.LUT R5, R5, 0xfffffffe, RZ, 0xc0, !PT ;  /* 0xfffffffe05057812 */ /* 0x000fe200078ec0ff */
[----:B------:R-:W-:Y:S01]  /*0470*/  IMAD R15, R12, c[0x0][0x1ac], R15 ;  /* 0x00006b000c0f7a24 */ /* 0x000fe200078e020f */
[----:B------:R-:W-:Y:S01]  /*0480*/  LOP3.LUT R7, R7, 0xc0, RZ, 0xc0, !PT ;  /* 0x000000c007077812 */ /* 0x000fe200078ec0ff */
[----:B------:R-:W-:Y:S01]  /*0490*/  CS2R R122, SRZ ;  /* 0x00000000007a7805 */ /* 0x000fe2000001ff00 */
[----:B--2---:R-:W-:Y:S01]  /*04a0*/  IMAD.WIDE.U32 R2, R32, c[0x0][0x288], R2 ;  /* 0x0000a20020027a25 */ /* 0x004fe200078e0002 */
[----:B------:R-:W-:Y:S01]  /*04b0*/  CS2R R120, SRZ ;  /* 0x0000000000787805 */ /* 0x000fe2000001ff00 */
[----:B------:R-:W-:Y:S01]  /*04c0*/  SHF.R.U32.HI R11, RZ, 0x3, R7 ;  /* 0x00000003ff0b7819 */ /* 0x000fe20000011607 */
[----:B------:R-:W-:Y:S01]  /*04d0*/  CS2R R118, SRZ ;  /* 0x0000000000767805 */ /* 0x000fe2000001ff00 */
[----:B------:R-:W-:Y:S01]  /*04e0*/  IMAD.IADD R23, R4, 0x1, -R5 ;  /* 0x0000000104177824 */ /* 0x000fe200078e0a05 */
[----:B------:R-:W-:Y:S01]  /*04f0*/  IADD3 R21, P0, R2, UR10, RZ ;  /* 0x0000000a02157c10 */ /* 0x000fe2000ff1e0ff */
[----:B------:R-:W-:Y:S01]  /*0500*/  CS2R R116, SRZ ;  /* 0x0000000000747805 */ /* 0x000fe2000001ff00 */
[----:B------:R-:W-:Y:S01]  /*0510*/  CS2R R110, SRZ ;  /* 0x00000000006e7805 */ /* 0x000fe2000001ff00 */
[----:B------:R-:W-:Y:S01]  /*0520*/  CS2R R108, SRZ ;  /* 0x00000000006c7805 */ /* 0x000fe2000001ff00 */
[----:B------:R-:W-:Y:S01]  /*0530*/  IADD3.X R28, R3, UR13, R0, P0, !PT ;  /* 0x0000000d031c7c10 */ /* 0x000fe200087fe400 */
[----:B------:R-:W-:Y:S01]  /*0540*/  CS2R R114, SRZ ;  /* 0x0000000000727805 */ /* 0x000fe2000001ff00 */
[----:B------:R-:W-:Y:S01]  /*0550*/  LOP3.LUT R0, R22, 0xfffffffc, RZ, 0xc0, !PT ;  /* 0xfffffffc16007812 */ /* 0x000fe200078ec0ff */
[----:B------:R-:W-:Y:S01]  /*0560*/  CS2R R112, SRZ ;  /* 0x0000000000707805 */ /* 0x000fe2000001ff00 */
[----:B------:R-:W-:Y:S01]  /*0570*/  CS2R R106, SRZ ;  /* 0x00000000006a7805 */ /* 0x000fe2000001ff00 */
[----:B------:R-:W-:Y:S01]  /*0580*/  CS2R R104, SRZ ;  /* 0x0000000000687805 */ /* 0x000fe2000001ff00 */
[----:B------:R-:W-:Y:S01]  /*0590*/  CS2R R102, SRZ ;  /* 0x0000000000667805 */ /* 0x000fe2000001ff00 */
[----:B------:R-:W-:Y:S01]  /*05a0*/  IMAD.IADD R26, R34, 0x1, -R0 ;  /* 0x00000001221a7824 */ /* 0x000fe200078e0a00 */
[----:B------:R-:W-:Y:S01]  /*05b0*/  SHF.R.S32.HI R0, RZ, 0x1f, R6 ;  /* 0x0000001fff007819 */ /* 0x000fe20000011406 */
[----:B------:R-:W-:Y:S01]  /*05c0*/  CS2R R100, SRZ ;  /* 0x0000000000647805 */ /* 0x000fe2000001ff00 */
[----:B------:R-:W-:Y:S01]  /*05d0*/  CS2R R94, SRZ ;  /* 0x00000000005e7805 */ /* 0x000fe2000001ff00 */
[----:B------:R-:W-:Y:S01]  /*05e0*/  IMAD.SHL.U32 R2, R26, 0x8, RZ ;  /* 0x000000081a027824 */ /* 0x000fe200078e00ff */
[----:B------:R-:W-:Y:S01]  /*05f0*/  CS2R R92, SRZ ;  /* 0x00000000005c7805 */ /* 0x000fe2000001ff00 */
[C---:B------:R-:W-:Y:S01]  /*0600*/  IMAD R8, R0.reuse, c[0x0][0x1e0], RZ ;  /* 0x0000780000087a24 */ /* 0x040fe200078e02ff */
[----:B------:R-:W-:Y:S01]  /*0610*/  CS2R R98, SRZ ;  /* 0x0000000000627805 */ /* 0x000fe2000001ff00 */
[----:B------:R-:W-:Y:S01]  /*0620*/  IMAD R0, R0, c[0x0][0x1b0], RZ ;  /* 0x00006c0000007a24 */ /* 0x000fe200078e02ff */
[----:B------:R-:W-:Y:S01]  /*0630*/  SHF.R.S32.HI R3, RZ, 0x1f, R2 ;  /* 0x0000001fff037819 */ /* 0x000fe20000011402 */
[C---:B------:R-:W-:Y:S01]  /*0640*/  IMAD R8, R6.reuse, c[0x0][0x1e4], R8 ;  /* 0x0000790006087a24 */ /* 0x040fe200078e0208 */
[----:B------:R-:W-:Y:S01]  /*0650*/  LOP3.LUT R10, R7, 0x18, R2, 0xf8, !PT ;  /* 0x00000018070a7812 */ /* 0x000fe200078ef802 */
[----:B------:R-:W-:Y:S01]  /*0660*/  IMAD R0, R6, c[0x0][0x1b4], R0 ;  /* 0x00006d0006007a24 */ /* 0x000fe200078e0200 */
[----:B------:R-:W-:Y:S01]  /*0670*/  IADD3 R37, R2, 0x40, RZ ;  /* 0x0000004002257810 */ /* 0x000fe20007ffe0ff */
[----:B------:R-:W-:Y:S01]  /*0680*/  IMAD.WIDE.U32 R4, R6, c[0x0][0x1e0], R2 ;  /* 0x0000780006047a25 */ /* 0x000fe200078e0002 */
[----:B------:R-:W-:Y:S01]  /*0690*/  LOP3.LUT R16, R10, R11, RZ, 0x3c, !PT ;  /* 0x0000000b0a107212 */ /* 0x000fe200078e3cff */
[----:B------:R-:W-:Y:S01]  /*06a0*/  CS2R R96, SRZ ;  /* 0x0000000000607805 */ /* 0x000fe2000001ff00 */
[----:B------:R-:W-:Y:S01]  /*06b0*/  ISETP.GE.AND P2, PT, R2, c[0x0][0x1cc], PT ;  /* 0x0000730002007a0c */ /* 0x000fe20003f46270 */
[----:B------:R-:W-:Y:S01]  /*06c0*/  IMAD.IADD R7, R5, 0x1, R8 ;  /* 0x0000000105077824 */ /* 0x000fe200078e0208 */
[----:B------:R-:W-:Y:S01]  /*06d0*/  STL [R1+0x40], R37 ;  /* 0x0000402501007387 */ /* 0x000fe20000100800 */
[----:B------:R-:W-:Y:S01]  /*06e0*/  IMAD.WIDE.U32 R8, R6, c[0x0][0x1b0], R2 ;  /* 0x00006c0006087a25 */ /* 0x000fe200078e0002 */
[----:B------:R-:W-:Y:S01]  /*06f0*/  CS2R R90, SRZ ;  /* 0x00000000005a7805 */ /* 0x000fe2000001ff00 */
[----:B------:R-:W-:Y:S01]  /*0700*/  CS2R R88, SRZ ;  /* 0x0000000000587805 */ /* 0x000fe2000001ff00 */
[----:B------:R-:W-:Y:S01]  /*0710*/  CS2R R86, SRZ ;  /* 0x0000000000567805 */ /* 0x000fe2000001ff00 */
[----:B------:R-:W-:Y:S01]  /*0720*/  IMAD.MOV.U32 R6, RZ, RZ, R4 ;  /* 0x000000ffff067224 */ /* 0x000fe200078e0004 */
[----:B------:R-:W-:Y:S01]  /*0730*/  CS2R R84, SRZ ;  /* 0x0000000000547805 */ /* 0x000fe2000001ff00 */
[----:B------:R-:W-:Y:S01]  /*0740*/  IMAD.IADD R5, R9, 0x1, R0 ;  /* 0x0000000109057824 */ /* 0x000fe200078e0200 */
[----:B------:R-:W-:Y:S01]  /*0750*/  CS2R R78, SRZ ;  /* 0x00000000004e7805 */ /* 0x000fe2000001ff00 */
[----:B------:R-:W-:Y:S01]  /*0760*/  IMAD.U32 R0, RZ, RZ, UR15 ;  /* 0x0000000fff007e24 */ /* 0x000fe2000f8e00ff */
[----:B------:R-:W-:Y:S01]  /*0770*/  CS2R R76, SRZ ;  /* 0x00000000004c7805 */ /* 0x000fe2000001ff00 */
[----:B------:R-:W-:Y:S01]  /*0780*/  IMAD.MOV.U32 R4, RZ, RZ, R8 ;  /* 0x000000ffff047224 */ /* 0x000fe200078e0008 */
[----:B------:R-:W-:Y:S01]  /*0790*/  CS2R R82, SRZ ;  /* 0x0000000000527805 */ /* 0x000fe2000001ff00 */
[----:B------:R-:W-:Y:S01]  /*07a0*/  IMAD.WIDE.U32 R6, R14, c[0x0][0x1e8], R6 ;  /* 0x00007a000e067a25 */ /* 0x000fe200078e0006 */
[----:B------:R-:W-:Y:S01]  /*07b0*/  CS2R R80, SRZ ;  /* 0x0000000000507805 */ /* 0x000fe2000001ff00 */
[----:B------:R-:W-:Y:S01]  /*07c0*/  CS2R R74, SRZ ;  /* 0x00000000004a7805 */ /* 0x000fe2000001ff00 */
[----:B------:R-:W-:Y:S01]  /*07d0*/  CS2R R72, SRZ ;  /* 0x0000000000487805 */ /* 0x000fe2000001ff00 */
[----:B------:R-:W-:Y:S01]  /*07e0*/  IMAD.WIDE.U32 R4, R0, c[0x0][0x1b8], R4 ;  /* 0x00006e0000047a25 */ /* 0x000fe200078e0004 */
[----:B------:R-:W-:Y:S01]  /*07f0*/  LEA.HI R0, R22, R42, RZ, 0x1 ;  /* 0x0000002a16007211 */ /* 0x000fe200078f08ff */
[----:B------:R-:W-:Y:S01]  /*0800*/  CS2R R70, SRZ ;  /* 0x0000000000467805 */ /* 0x000fe2000001ff00 */
[----:B------:R-:W-:Y:S01]  /*0810*/  IADD3 R7, R7, UR7, RZ ;  /* 0x0000000707077c10 */ /* 0x000fe2000fffe0ff */
[----:B------:R-:W-:Y:S01]  /*0820*/  IMAD R11, R13, c[0x0][0x1d8], RZ ;  /* 0x000076000d0b7a24 */ /* 0x000fe200078e02ff */
[----:B------:R-:W-:Y:S01]  /*0830*/  LOP3.LUT R0, R0, 0x7fffffe, RZ, 0xc0, !PT ;  /* 0x07fffffe00007812 */ /* 0x000fe200078ec0ff */
[----:B------:R-:W-:Y:S01]  /*0840*/  IMAD R10, R43, c[0x0][0x178], RZ ;  /* 0x00005e002b0a7a24 */ /* 0x000fe200078e02ff */
[----:B------:R-:W-:Y:S01]  /*0850*/  IADD3 R5, R5, UR4, RZ ;  /* 0x0000000405057c10 */ /* 0x000fe2000fffe0ff */
[----:B------:R-:W-:Y:S01]  /*0860*/  IMAD R11, R12, c[0x0][0x1dc], R11 ;  /* 0x000077000c0b7a24 */ /* 0x000fe200078e020b */
[----:B------:R-:W-:Y:S01]  /*0870*/  ULDC.64 UR4, c[0x0][0x188] ;  /* 0x0000620000047ab9 */ /* 0x000fe20000000a00 */
[----:B------:R-:W-:Y:S01]  /*0880*/  IMAD.IADD R0, R42, 0x1, -R0 ;  /* 0x000000012a007824 */ /* 0x000fe200078e0a00 */
[----:B------:R-:W-:Y:S01]  /*0890*/  UIMAD UR4, UR6, UR4, URZ ;  /* 0x00000004060472a4 */ /* 0x000fe2000f8e023f */
[----:B------:R-:W-:Y:S01]  /*08a0*/  IMAD.WIDE.U32 R8, R12, c[0x0][0x1d8], R6 ;  /* 0x000076000c087a25 */ /* 0x000fe200078e0006 */
[----:B------:R-:W-:Y:S01]  /*08b0*/  ULDC UR7, c[0x0][0x168] ;  /* 0x00005a0000077ab9 */ /* 0x000fe20000000800 */
[----:B------:R-:W-:Y:S01]  /*08c0*/  CS2R R68, SRZ ;  /* 0x0000000000447805 */ /* 0x000fe2000001ff00 */
[----:B------:R-:W-:Y:S01]  /*08d0*/  UIMAD UR4, UR15, UR5, UR4 ;  /* 0x000000050f0472a4 */ /* 0x000fe2000f8e0204 */
[----:B------:R-:W-:Y:S01]  /*08e0*/  IMAD R7, R17, 0x8, R0 ;  /* 0x0000000811077824 */ /* 0x000fe200078e0200 */
[----:B------:R-:W-:Y:S01]  /*08f0*/  LEA R6, P0, R8, c[0x0][0x1c0], 0x1 ;  /* 0x0000700008067a11 */ /* 0x000fe200078008ff */
[C---:B------:R-:W-:Y:S01]  /*0900*/  IMAD R14, R42.reuse, c[0x0][0x17c], R10 ;  /* 0x00005f002a0e7a24 */ /* 0x040fe200078e020a */
[----:B------:R-:W-:Y:S01]  /*0910*/  UISETP.GE.AND UP0, UPT, UR7, 0x1, UPT ;  /* 0x000000010700788c */ /* 0x000fe2000bf06270 */
[----:B------:R-:W-:Y:S01]  /*0920*/  IMAD.IADD R0, R9, 0x1, R11 ;  /* 0x0000000109007824 */ /* 0x000fe200078e020b */
[----:B------:R-:W-:Y:S01]  /*0930*/  CS2R R62, SRZ ;  /* 0x00000000003e7805 */ /* 0x000fe2000001ff00 */
[----:B------:R-:W-:Y:S01]  /*0940*/  IMAD.WIDE.U32 R10, R42, c[0x0][0x178], R2 ;  /* 0x00005e002a0a7a25 */ /* 0x000fe200078e0002 */
[----:B------:R-:W-:Y:S01]  /*0950*/  CS2R R60, SRZ ;  /* 0x00000000003c7805 */ /* 0x000fe2000001ff00 */
[----:B------:R-:W-:Y:S01]  /*0960*/  CS2R R66, SRZ ;  /* 0x0000000000427805 */ /* 0x000fe2000001ff00 */
[----:B------:R-:W-:Y:S01]  /*0970*/  CS2R R64, SRZ ;  /* 0x0000000000407805 */ /* 0x000fe2000001ff00 */
[----:B------:R-:W-:Y:S01]  /*0980*/  IMAD.MOV.U32 R9, RZ, RZ, c[0x0][0x1d8] ;  /* 0x00007600ff097624 */ /* 0x000fe200078e00ff */
[----:B------:R-:W-:Y:S01]  /*0990*/  CS2R R58, SRZ ;  /* 0x00000000003a7805 */ /* 0x000fe2000001ff00 */
[----:B------:R-:W-:Y:S01]  /*09a0*/  IMAD.WIDE.U32 R12, R12, c[0x0][0x1a8], R4 ;  /* 0x00006a000c0c7a25 */ /* 0x000fe200078e0004 */
[----:B------:R-:W-:Y:S01]  /*09b0*/  CS2R R56, SRZ ;  /* 0x0000000000387805 */ /* 0x000fe2000001ff00 */
[----:B------:R-:W-:Y:S01]  /*09c0*/  CS2R R54, SRZ ;  /* 0x0000000000367805 */ /* 0x000fe2000001ff00 */
[----:B------:R-:W-:Y:S01]  /*09d0*/  CS2R R52, SRZ ;  /* 0x0000000000347805 */ /* 0x000fe2000001ff00 */
[----:B------:R-:W-:Y:S01]  /*09e0*/  IMAD.U32 R16, R7, 0x20, R16 ;  /* 0x0000002007107824 */ /* 0x000fe200078e0010 */
[----:B------:R-:W-:Y:S01]  /*09f0*/  LEA.HI.X R7, R8, c[0x0][0x1c4], R0, 0x1, P0 ;  /* 0x0000710008077a11 */ /* 0x000fe200000f0c00 */
[----:B------:R-:W-:Y:S01]  /*0a00*/  IMAD.IADD R11, R11, 0x1, R14 ;  /* 0x000000010b0b7824 */ /* 0x000fe200078e020e */
[----:B------:R-:W-:Y:S01]  /*0a10*/  LEA R8, P1, R9, R6, 0x7 ;  /* 0x0000000609087211 */ /* 0x000fe200078238ff */
[----:B------:R-:W-:Y:S01]  /*0a20*/  IMAD.MOV.U32 R14, RZ, RZ, c[0x0][0x1dc] ;  /* 0x00007700ff0e7624 */ /* 0x000fe200078e00ff */
[----:B------:R-:W-:Y:S01]  /*0a30*/  LEA R4, P0, R12, c[0x0][0x190], 0x1 ;  /* 0x000064000c047a11 */ /* 0x000fe200078008ff */
[----:B------:R-:W-:Y:S01]  /*0a40*/  IMAD.IADD R0, R13, 0x1, R15 ;  /* 0x000000010d007824 */ /* 0x000fe200078e020f */
[----:B------:R-:W-:Y:S01]  /*0a50*/  IADD3 R15, R2, 0x20, RZ ;  /* 0x00000020020f7810 */ /* 0x000fe20007ffe0ff */
[----:B------:R-:W-:Y:S01]  /*0a60*/  IMAD R13, R33, c[0x0][0x180], RZ ;  /* 0x00006000210d7a24 */ /* 0x000fe200078e02ff */
[----:B------:R-:W-:Y:S01]  /*0a70*/  LEA.HI.X R9, R9, R7, R14, 0x7, P1 ;  /* 0x0000000709097211 */ /* 0x000fe200008f3c0e */
[----:B------:R-:W-:Y:S01]  /*0a80*/  IMAD.MOV.U32 R14, RZ, RZ, c[0x0][0x1a8] ;  /* 0x00006a00ff0e7624 */ /* 0x000fe200078e00ff */
[----:B------:R-:W-:Y:S01]  /*0a90*/  LEA.HI.X R5, R12, c[0x0][0x194], R0, 0x1, P0 ;  /* 0x000065000c057a11 */ /* 0x000fe200000f0c00 */
[----:B------:R-:W-:Y:S01]  /*0aa0*/  IMAD.IADD R0, R31, 0x1, -R42 ;  /* 0x000000011f007824 */ /* 0x000fe200078e0a2a */
[----:B------:R-:W-:Y:S01]  /*0ab0*/  ISETP.GE.AND P1, PT, R15, c[0x0][0x1cc], PT ;  /* 0x000073000f007a0c */ /* 0x000fe20003f26270 */
[----:B------:R-:W-:Y:S01]  /*0ac0*/  IMAD R13, R32, c[0x0][0x184], R13 ;  /* 0x00006100200d7a24 */ /* 0x000fe200078e020d */
[----:B------:R-:W-:Y:S01]  /*0ad0*/  LEA R12, P3, R14, R4, 0x7 ;  /* 0x000000040e0c7211 */ /* 0x000fe200078638ff */
[----:B------:R-:W-:Y:S01]  /*0ae0*/  IMAD.WIDE.U32 R10, R32, c[0x0][0x180], R10 ;  /* 0x00006000200a7a25 */ /* 0x000fe200078e000a */
[----:B------:R-:W-:Y:S01]  /*0af0*/  ISETP.GE.AND P0, PT, R37, c[0x0][0x1cc], PT ;  /* 0x0000730025007a0c */ /* 0x000fe20003f06270 */
[----:B------:R-:W-:Y:S01]  /*0b00*/  CS2R R46, SRZ ;  /* 0x00000000002e7805 */ /* 0x000fe2000001ff00 */
[C---:B------:R-:W-:Y:S01]  /*0b10*/  ISETP.LT.OR P5, PT, R0.reuse, 0x1, P2 ;  /* 0x000000010000780c */ /* 0x040fe200017a1670 */
[----:B------:R-:W-:Y:S01]  /*0b20*/  IMAD.IADD R11, R11, 0x1, R13 ;  /* 0x000000010b0b7824 */ /* 0x000fe200078e020d */
[----:B------:R-:W-:Y:S01]  /*0b30*/  ISETP.LT.OR P4, PT, R0, 0x1, P1 ;  /* 0x000000010000780c */ /* 0x000fe20000f81670 */
[----:B------:R-:W-:Y:S01]  /*0b40*/  IMAD.SHL.U32 R36, R16, 0x2, RZ ;  /* 0x0000000210247824 */ /* 0x000fe200078e00ff */
[----:B------:R-:W-:Y:S01]  /*0b50*/  LEA.HI.X R13, R14, R5, R24, 0x7, P3 ;  /* 0x000000050e0d7211 */ /* 0x000fe200018f3c18 */
[----:B------:R-:W-:Y:S01]  /*0b60*/  IMAD.U32 R14, RZ, RZ, UR15 ;  /* 0x0000000fff0e7e24 */ /* 0x000fe2000f8e00ff */
[C---:B------:R-:W-:Y:S01]  /*0b70*/  ISETP.LT.OR P3, PT, R0.reuse, 0x1, P0 ;  /* 0x000000010000780c */ /* 0x040fe20000761670 */
[----:B------:R-:W-:Y:S01]  /*0b80*/  CS2R R44, SRZ ;  /* 0x00000000002c7805 */ /* 0x000fe2000001ff00 */
[----:B------:R-:W-:Y:S01]  /*0b90*/  ISETP.LT.OR P2, PT, R0, 0x41, P2 ;  /* 0x000000410000780c */ /* 0x000fe20001741670 */
[----:B------:R-:W-:Y:S01]  /*0ba0*/  IMAD.WIDE.U32 R10, R14, c[0x0][0x188], R10 ;  /* 0x000062000e0a7a25 */ /* 0x000fe200078e000a */
[C---:B------:R-:W-:Y:S01]  /*0bb0*/  ISETP.LT.OR P1, PT, R0.reuse, 0x41, P1 ;  /* 0x000000410000780c */ /* 0x040fe20000f21670 */
[----:B------:R-:W-:Y:S01]  /*0bc0*/  STL [R1+0x14], R36 ;  /* 0x0000142401007387 */ /* 0x000fe20000100800 */
[----:B------:R-:W-:Y:S01]  /*0bd0*/  ISETP.LT.OR P0, PT, R0, 0x41, P0 ;  /* 0x000000410000780c */ /* 0x000fe20000701670 */
[----:B------:R-:W-:Y:S01]  /*0be0*/  CS2R R50, SRZ ;  /* 0x0000000000327805 */ /* 0x000fe2000001ff00 */
[----:B------:R-:W-:Y:S01]  /*0bf0*/  CS2R R48, SRZ ;  /* 0x0000000000307805 */ /* 0x000fe2000001ff00 */
[----:B------:R2:W-:Y:S01]  /*0c00*/  LDGSTS.E.BYPASS.LTC128B.128 [R36+0x6080], [R6.64], !P5 ;  /* 0x0608000006247fae */ /* 0x0005e2000e901d52 */
[----:B------:R-:W-:-:S03]  /*0c10*/  ISETP.GE.AND P5, PT, R15, c[0x0][0x19c], PT ;  /* 0x000067000f007a0c */ /* 0x000fc60003fa6270 */
[----:B------:R2:W-:Y:S01]  /*0c20*/  LDGSTS.E.BYPASS.LTC128B.128 [R36+0x8080], [R6.64+0x40], !P4 ;  /* 0x0808004006247fae */ /* 0x0005e2000e101d52 */
[----:B------:R-:W-:-:S03]  /*0c30*/  ISETP.GE.AND P4, PT, R2, c[0x0][0x19c], PT ;  /* 0x0000670002007a0c */ /* 0x000fc60003f86270 */
[----:B------:R2:W-:Y:S01]  /*0c40*/  LDGSTS.E.BYPASS.LTC128B.128 [R36+0xa080], [R6.64+0x80], !P3 ;  /* 0x0a08008006247fae */ /* 0x0005e2000d901d52 */
[----:B------:R-:W-:Y:S02]  /*0c50*/  ISETP.GE.AND P3, PT, R37, c[0x0][0x19c], PT ;  /* 0x0000670025007a0c */ /* 0x000fe40003f66270 */
[C---:B------:R-:W-:Y:S01]  /*0c60*/  ISETP.LT.OR P6, PT, R0.reuse, 0x1, P4 ;  /* 0x000000010000780c */ /* 0x040fe200027c1670 */
[----:B------:R3:W-:Y:S01]  /*0c70*/  LDGSTS.E.BYPASS.LTC128B.128 [R36+0x7080], [R8.64], !P2 ;  /* 0x0708000008247fae */ /* 0x0007e2000d101d52 */
[C---:B------:R-:W-:Y:S02]  /*0c80*/  ISETP.LT.OR P2, PT, R0.reuse, 0x1, P5 ;  /* 0x000000010000780c */ /* 0x040fe40002f41670 */
[C---:B------:R-:W-:Y:S01]  /*0c90*/  ISETP.LT.OR P4, PT, R0.reuse, 0x41, P4 ;  /* 0x000000410000780c */ /* 0x040fe20002781670 */
[----:B------:R3:W-:Y:S01]  /*0ca0*/  LDGSTS.E.BYPASS.LTC128B.128 [R36+0x9080], [R8.64+0x40], !P1 ;  /* 0x0908004008247fae */ /* 0x0007e2000c901d52 */
[C---:B------:R-:W-:Y:S02]  /*0cb0*/  ISETP.LT.OR P1, PT, R0.reuse, 0x1, P3 ;  /* 0x000000010000780c */ /* 0x040fe40001f21670 */
[----:B------:R-:W-:Y:S01]  /*0cc0*/  ISETP.LT.OR P5, PT, R0, 0x41, P5 ;  /* 0x000000410000780c */ /* 0x000fe20002fa1670 */
[----:B------:R3:W-:Y:S01]  /*0cd0*/  LDGSTS.E.BYPASS.LTC128B.128 [R36+0xb080], [R8.64+0x80], !P0 ;  /* 0x0b08008008247fae */ /* 0x0007e2000c101d52 */
[----:B------:R-:W-:-:S02]  /*0ce0*/  LEA R40, P0, R10, c[0x0][0x160], 0x1 ;  /* 0x000058000a287a11 */ /* 0x000fc400078008ff */
[----:B------:R-:W-:Y:S01]  /*0cf0*/  ISETP.LT.OR P3, PT, R0, 0x41, P3 ;  /* 0x000000410000780c */ /* 0x000fe20001f61670 */
[----:B------:R-:W0:Y:S01]  /*0d00*/  LDGDEPBAR ;  /* 0x00000000000079af */ /* 0x000e220000000000 */
[----:B------:R-:W-:-:S03]  /*0d10*/  IMAD.U32 R0, RZ, RZ, UR15 ;  /* 0x0000000fff007e24 */ /* 0x000fc6000f8e00ff */
[----:B------:R4:W-:Y:S04]  /*0d20*/  LDGSTS.E.BYPASS.LTC128B.128 [R36+0x80], [R4.64], !P6 ;  /* 0x0008000004247fae */ /* 0x0009e8000f101d52 */
[----:B------:R4:W-:Y:S01]  /*0d30*/  LDGSTS.E.BYPASS.LTC128B.128 [R36+0x2080], [R4.64+0x40], !P2 ;  /* 0x0208004004247fae */ /* 0x0009e2000d101d52 */
[----:B------:R-:W-:Y:S01]  /*0d40*/  ISETP.GE.AND P2, PT, R42, c[0x0][0x168], PT ;  /* 0x00005a002a007a0c */ /* 0x000fe20003f46270 */
[----:B--2---:R-:W-:Y:S02]  /*0d50*/  IMAD R6, R43, c[0x0][0x208], RZ ;  /* 0x000082002b067a24 */ /* 0x004fe400078e02ff */
[----:B------:R4:W-:Y:S01]  /*0d60*/  LDGSTS.E.BYPASS.LTC128B.128 [R36+0x4080], [R4.64+0x80], !P1 ;  /* 0x0408008004247fae */ /* 0x0009e2000c901d52 */
[C---:B------:R-:W-:Y:S02]  /*0d70*/  ISETP.GE.OR P6, PT, R2.reuse, c[0x0][0x1fc], P2 ;  /* 0x00007f0002007a0c */ /* 0x040fe400017c6670 */
[----:B------:R-:W-:Y:S01]  /*0d80*/  LEA R24, P1, R19, c[0x0][0x258], 0x2 ;  /* 0x0000960013187a11 */ /* 0x000fe200078210ff */
[----:B------:R2:W-:Y:S01]  /*0d90*/  LDGSTS.E.BYPASS.LTC128B.128 [R36+0x1080], [R12.64], !P4 ;  /* 0x010800000c247fae */ /* 0x0005e2000e101d52 */
[----:B------:R-:W-:-:S02]  /*0da0*/  ISETP.GE.AND P4, PT, R2, c[0x0][0x1fc], PT ;  /* 0x00007f0002007a0c */ /* 0x000fc40003f86270 */
[----:B------:R-:W-:Y:S01]  /*0db0*/  LEA.HI.X R25, R19, c[0x0][0x25c], R25, 0x2, P1 ;  /* 0x0000970013197a11 */ /* 0x000fe200008f1419 */
[----:B------:R2:W-:Y:S01]  /*0dc0*/  LDGSTS.E.BYPASS.LTC128B.128 [R36+0x3080], [R12.64+0x40], !P5 ;  /* 0x030800400c247fae */ /* 0x0005e2000e901d52 */
[----:B------:R-:W-:Y:S01]  /*0dd0*/  ISETP.GE.AND P5, PT, R15, c[0x0][0x16c], PT ;  /* 0x00005b000f007a0c */ /* 0x000fe20003fa6270 */
[C---:B---3--:R-:W-:Y:S02]  /*0de0*/  IMAD R8, R42.reuse, c[0x0][0x20c], R6 ;  /* 0x000083002a087a24 */ /* 0x048fe400078e0206 */
[----:B------:R2:W-:Y:S01]  /*0df0*/  LDGSTS.E.BYPASS.LTC128B.128 [R36+0x5080], [R12.64+0x80], !P3 ;  /* 0x050800800c247fae */ /* 0x0005e2000d901d52 */
[----:B------:R-:W-:Y:S01]  /*0e00*/  IMAD.WIDE.U32 R6, R42, c[0x0][0x208], R2 ;  /* 0x000082002a067a25 */ /* 0x000fe200078e0002 */
[----:B------:R-:W-:Y:S01]  /*0e10*/  IADD3 R3, R11, UR4, RZ ;  /* 0x000000040b037c10 */ /* 0x000fe2000fffe0ff */
[----:B------:R-:W-:Y:S01]  /*0e20*/  ULDC.64 UR4, c[0x0][0x218] ;  /* 0x0000860000047ab9 */ /* 0x000fe20000000a00 */
[----:B------:R-:W0:Y:S01]  /*0e30*/  LDGDEPBAR ;  /* 0x00000000000079af */ /* 0x000e220000000000 */
[----:B------:R-:W-:Y:S01]  /*0e40*/  IMAD.IADD R7, R7, 0x1, R8 ;  /* 0x0000000107077824 */ /* 0x000fe200078e0208 */
[----:B------:R-:W-:Y:S01]  /*0e50*/  LEA.HI.X R41, R10, c[0x0][0x164], R3, 0x1, P0 ;  /* 0x000059000a297a11 */ /* 0x000fe200000f0c03 */
[----:B------:R-:W-:Y:S01]  /*0e60*/  IMAD R3, R33, c[0x0][0x210], RZ ;  /* 0x0000840021037a24 */ /* 0x000fe200078e02ff */
[----:B------:R-:W-:Y:S01]  /*0e70*/  ISETP.GE.AND P0, PT, R2, c[0x0][0x16c], PT ;  /* 0x00005b0002007a0c */ /* 0x000fe20003f06270 */
[----:B------:R-:W-:Y:S01]  /*0e80*/  UIMAD UR4, UR6, UR4, URZ ;  /* 0x00000004060472a4 */ /* 0x000fe2000f8e023f */
[C---:B------:R-:W-:Y:S01]  /*0e90*/  ISETP.GE.AND P3, PT, R15.reuse, c[0x0][0x1fc], PT ;  /* 0x00007f000f007a0c */ /* 0x040fe20003f66270 */
[C---:B------:R-:W-:Y:S01]  /*0ea0*/  IMAD R3, R32.reuse, c[0x0][0x214], R3 ;  /* 0x0000850020037a24 */ /* 0x040fe200078e0203 */
[----:B------:R-:W-:Y:S01]  /*0eb0*/  SEL R30, RZ, 0x1, P0 ;  /* 0x00000001ff1e7807 */ /* 0x000fe20000000000 */
[----:B------:R-:W-:Y:S01]  /*0ec0*/  UIMAD UR4, UR15, UR5, UR4 ;  /* 0x000000050f0472a4 */ /* 0x000fe2000f8e0204 */
[----:B------:R-:W-:Y:S01]  /*0ed0*/  ISETP.GE.OR P1, PT, R15, c[0x0][0x1fc], P2 ;  /* 0x00007f000f007a0c */ /* 0x000fe20001726670 */
[----:B----4-:R-:W-:Y:S01]  /*0ee0*/  IMAD.WIDE.U32 R4, R32, c[0x0][0x210], R6 ;  /* 0x0000840020047a25 */ /* 0x010fe200078e0006 */
[----:B------:R-:W-:Y:S01]  /*0ef0*/  STL.64 [R1+0x38], R40 ;  /* 0x0000382801007387 */ /* 0x000fe20000100a00 */
[----:B------:R-:W-:-:S02]  /*0f00*/  ISETP.GE.OR P2, PT, R37, c[0x0][0x1fc], P2 ;  /* 0x00007f0025007a0c */ /* 0x000fc40001746670 */
[----:B------:R-:W-:Y:S02]  /*0f10*/  IMAD.IADD R3, R5, 0x1, R3 ;  /* 0x0000000105037824 */ /* 0x000fe400078e0203 */
[----:B------:R-:W-:Y:S01]  /*0f20*/  IMAD.MOV.U32 R2, RZ, RZ, R4 ;  /* 0x000000ffff027224 */ /* 0x000fe200078e0004 */
[----:B------:R-:W-:-:S03]  /*0f30*/  LOP3.LUT R4, R20, 0xfffffff8, RZ, 0xc0, !PT ;  /* 0xfffffff814047812 */ /* 0x000fc600078ec0ff */
[----:B------:R-:W-:Y:S01]  /*0f40*/  IMAD.WIDE.U32 R2, R0, c[0x0][0x218], R2 ;  /* 0x0000860000027a25 */ /* 0x000fe200078e0002 */
[----:B------:R-:W-:-:S04]  /*0f50*/  DEPBAR.LE SB0, 0x1 ;  /* 0x000080400000791a */ /* 0x000fc80000000000 */
[----:B------:R-:W-:Y:S01]  /*0f60*/  IADD3 R0, R3, UR4, RZ ;  /* 0x0000000403007c10 */ /* 0x000fe2000fffe0ff */
[----:B------:R-:W-:Y:S01]  /*0f70*/  IMAD.IADD R6, R34, 0x1, -R4 ;  /* 0x0000000122067824 */ /* 0x000fe200078e0a04 */
[----:B------:R-:W-:Y:S01]  /*0f80*/  BAR.SYNC.DEFER_BLOCKING 0x0 ;  /* 0x0000000000007b1d */ /* 0x000fe20000010000 */
[----:B------:R-:W-:Y:S02]  /*0f90*/  LEA R38, P0, R2, c[0x0][0x1f0], 0x1 ;  /* 0x00007c0002267a11 */ /* 0x000fe400078008ff */
[----:B------:R-:W-:Y:S02]  /*0fa0*/  LOP3.LUT R3, R18, 0xfffffff0, RZ, 0xc0, !PT ;  /* 0xfffffff012037812 */ /* 0x000fe400078ec0ff */
[----:B------:R-:W-:Y:S02]  /*0fb0*/  LEA.HI.X R39, R2, c[0x0][0x1f4], R0, 0x1, P0 ;  /* 0x00007d0002277a11 */ /* 0x000fe400000f0c00 */
[----:B------:R-:W-:Y:S01]  /*0fc0*/  LEA.HI R8, R6, R6, RZ, 0x1 ;  /* 0x0000000606087211 */ /* 0x000fe200078f08ff */
[----:B------:R-:W-:Y:S01]  /*0fd0*/  IMAD.IADD R0, R34, 0x1, -R3 ;  /* 0x0000000122007824 */ /* 0x000fe200078e0a03 */
[----:B------:R-:W-:Y:S01]  /*0fe0*/  LEA.HI R2, R29, R34, RZ, 0x6 ;  /* 0x000000221d027211 */ /* 0x000fe200078f30ff */
[----:B------:R-:W-:Y:S01]  /*0ff0*/  STL.64 [R1+0x30], R38 ;  /* 0x0000302601007387 */ /* 0x000fe20000100a00 */
[----:B------:R-:W-:-:S02]  /*1000*/  LOP3.LUT R3, R8, 0x7fffffe, RZ, 0xc0, !PT ;  /* 0x07fffffe08037812 */ /* 0x000fc400078ec0ff */
[----:B------:R-:W-:Y:S02]  /*1010*/  SHF.R.S32.HI R14, RZ, 0x6, R2 ;  /* 0x00000006ff0e7819 */ /* 0x000fe40000011402 */
[----:B------:R-:W-:Y:S01]  /*1020*/  SHF.R.S32.HI R4, RZ, 0x1f, R0 ;  /* 0x0000001fff047819 */ /* 0x000fe20000011400 */
[----:B------:R-:W-:Y:S01]  /*1030*/  IMAD.IADD R3, R6, 0x1, -R3 ;  /* 0x0000000106037824 */ /* 0x000fe200078e0a03 */
[-C--:B------:R-:W-:Y:S01]  /*1040*/  LEA.HI R5, R0, R0.reuse, RZ, 0x1 ;  /* 0x0000000000057211 */ /* 0x080fe200078f08ff */
[----:B------:R-:W-:Y:S01]  /*1050*/  IMAD R2, R23, 0x4, R14 ;  /* 0x0000000417027824 */ /* 0x000fe200078e020e */
[----:B------:R-:W-:Y:S02]  /*1060*/  LEA.HI R10, R4, R0, RZ, 0x3 ;  /* 0x00000000040a7211 */ /* 0x000fe400078f18ff */
[----:B------:R-:W-:Y:S01]  /*1070*/  LEA.HI R4, R27, R17, RZ, 0x1 ;  /* 0x000000111b047211 */ /* 0x000fe200078f08ff */
[----:B------:R-:W-:Y:S01]  /*1080*/  IMAD R11, R2, 0x8, R3 ;  /* 0x00000008020b7824 */ /* 0x000fe200078e0203 */
[----:B------:R-:W-:-:S02]  /*1090*/  LOP3.LUT R9, R5, 0x7fffffe, RZ, 0xc0, !PT ;  /* 0x07fffffe05097812 */ /* 0x000fc400078ec0ff */
[----:B------:R-:W-:Y:S02]  /*10a0*/  LOP3.LUT R7, R10, 0xfffffff8, RZ, 0xc0, !PT ;  /* 0xfffffff80a077812 */ /* 0x000fe400078ec0ff */
[C---:B------:R-:W-:Y:S01]  /*10b0*/  LEA R18, P0, R21.reuse, c[0x0][0x280], 0x2 ;  /* 0x0000a00015127a11 */ /* 0x040fe200078010ff */
[----:B------:R-:W-:Y:S01]  /*10c0*/  IMAD.IADD R9, R0, 0x1, -R9 ;  /* 0x0000000100097824 */ /* 0x000fe200078e0a09 */
[----:B------:R-:W-:Y:S01]  /*10d0*/  LOP3.LUT R2, R4, 0xfffffffe, RZ, 0xc0, !PT ;  /* 0xfffffffe04027812 */ /* 0x000fe200078ec0ff */
[----:B--2---:R-:W-:Y:S01]  /*10e0*/  IMAD.IADD R12, R0, 0x1, -R7 ;  /* 0x00000001000c7824 */ /* 0x004fe200078e0a07 */
[----:B------:R-:W-:Y:S01]  /*10f0*/  LEA.HI.X R19, R21, c[0x0][0x284], R28, 0x2, P0 ;  /* 0x0000a10015137a11 */ /* 0x000fe200000f141c */
[----:B------:R-:W-:Y:S01]  /*1100*/  IMAD.SHL.U32 R0, R6, 0x40, RZ ;  /* 0x0000004006007824 */ /* 0x000fe200078e00ff */
[----:B------:R-:W-:Y:S01]  /*1110*/  ISETP.GE.AND P0, PT, R37, c[0x0][0x16c], PT ;  /* 0x00005b0025007a0c */ /* 0x000fe20003f06270 */
[C---:B------:R-:W-:Y:S01]  /*1120*/  IMAD.IADD R13, R17.reuse, 0x1, -R2 ;  /* 0x00000001110d7824 */ /* 0x040fe200078e0a02 */
[----:B------:R-:W-:Y:S01]  /*1130*/  SHF.R.S32.HI R2, RZ, 0x1, R8 ;  /* 0x00000001ff027819 */ /* 0x000fe20000011408 */
[----:B------:R-:W-:Y:S01]  /*1140*/  IMAD.SHL.U32 R4, R17, 0x10, RZ ;  /* 0x0000001011047824 */ /* 0x000fe200078e00ff */
[----:B------:R-:W-:-:S02]  /*1150*/  SHF.R.S32.HI R6, RZ, 0x1, R5 ;  /* 0x00000001ff067819 */ /* 0x000fc40000011405 */
[----:B------:R-:W-:Y:S02]  /*1160*/  SHF.R.S32.HI R3, RZ, 0x1f, R5 ;  /* 0x0000001fff037819 */ /* 0x000fe40000011405 */
[----:B------:R-:W-:Y:S02]  /*1170*/  SEL R8, RZ, 0x4, P0 ;  /* 0x00000004ff087807 */ /* 0x000fe40000000000 */
[----:B------:R-:W-:Y:S02]  /*1180*/  LOP3.LUT R0, R0, 0x1c0, RZ, 0xc0, !PT ;  /* 0x000001c000007812 */ /* 0x000fe400078ec0ff */
[C---:B------:R-:W-:Y:S01]  /*1190*/  LOP3.LUT P0, RZ, R2.reuse, 0x2, RZ, 0xc0, !PT ;  /* 0x0000000202ff7812 */ /* 0x040fe2000780c0ff */
[----:B------:R-:W-:Y:S01]  /*11a0*/  IMAD.SHL.U32 R2, R2, 0x40, RZ ;  /* 0x0000004002027824 */ /* 0x000fe200078e00ff */
[----:B------:R-:W-:Y:S02]  /*11b0*/  LEA.HI R5, R3, R6, RZ, 0x2 ;  /* 0x0000000603057211 */ /* 0x000fe400078f10ff */
[----:B------:R-:W-:-:S02]  /*11c0*/  SHF.R.S32.HI R3, RZ, 0x3, R10 ;  /* 0x00000003ff037819 */ /* 0x000fc4000001140a */
[----:B------:R-:W-:Y:S02]  /*11d0*/  LOP3.LUT R4, R0, 0x30, R4, 0xf8, !PT ;  /* 0x0000003000047812 */ /* 0x000fe400078ef804 */
[----:B------:R-:W-:Y:S01]  /*11e0*/  SHF.R.U32.HI R7, RZ, 0x3, R0 ;  /* 0x00000003ff077819 */ /* 0x000fe20000011600 */
[----:B------:R-:W-:Y:S01]  /*11f0*/  IMAD.SHL.U32 R0, R13, 0x400, RZ ;  /* 0x000004000d007824 */ /* 0x000fe200078e00ff */
[----:B------:R-:W-:Y:S01]  /*1200*/  LOP3.LUT R5, R5, 0xfffffffc, RZ, 0xc0, !PT ;  /* 0xfffffffc05057812 */ /* 0x000fe200078ec0ff */
[C---:B------:R-:W-:Y:S01]  /*1210*/  IMAD R16, R3.reuse, 0x8, R9 ;  /* 0x0000000803107824 */ /* 0x040fe200078e0209 */
[----:B------:R-:W-:Y:S01]  /*1220*/  LOP3.LUT R2, R2, 0xc0, RZ, 0xc0, !PT ;  /* 0x000000c002027812 */ /* 0x000fe200078ec0ff */
[----:B------:R-:W-:Y:S01]  /*1230*/  IMAD R26, R26, 0x2, R0 ;  /* 0x000000021a1a7824 */ /* 0x000fe200078e0200 */
[----:B------:R-:W-:Y:S01]  /*1240*/  LOP3.LUT R4, R4, 0x8, R20, 0xf8, !PT ;  /* 0x0000000804047812 */ /* 0x000fe200078ef814 */
[----:B------:R-:W-:Y:S01]  /*1250*/  IMAD R226, R3, 0x200, R0 ;  /* 0x0000020003e27824 */ /* 0x000fe200078e0200 */
[----:B------:R-:W-:Y:S01]  /*1260*/  SHF.R.U32.HI R0, RZ, 0x3, R2 ;  /* 0x00000003ff007819 */ /* 0x000fe20000011602 */
[----:B------:R-:W-:Y:S01]  /*1270*/  IMAD.IADD R9, R6, 0x1, -R5 ;  /* 0x0000000106097824 */ /* 0x000fe200078e0a05 */
[----:B------:R-:W-:-:S02]  /*1280*/  LOP3.LUT R5, R2, 0x8, R20, 0xf8, !PT ;  /* 0x0000000802057812 */ /* 0x000fc400078ef814 */
[----:B------:R-:W-:Y:S02]  /*1290*/  SHF.R.S32.HI R2, RZ, 0x1f, R22 ;  /* 0x0000001fff027819 */ /* 0x000fe40000011416 */
[----:B------:R-:W-:Y:S01]  /*12a0*/  LOP3.LUT R221, R4, R7, RZ, 0x3c, !PT ;  /* 0x0000000704dd7212 */ /* 0x000fe200078e3cff */
[----:B------:R-:W-:Y:S01]  /*12b0*/  IMAD.SHL.U32 R4, R23, 0x10, RZ ;  /* 0x0000001017047824 */ /* 0x000fe200078e00ff */
[----:B------:R-:W-:Y:S01]  /*12c0*/  LEA.HI R3, R29, R34, RZ, 0x7 ;  /* 0x000000221d037211 */ /* 0x000fe200078f38ff */
[----:B------:R-:W-:Y:S01]  /*12d0*/  IMAD.SHL.U32 R7, R14, 0x8, RZ ;  /* 0x000000080e077824 */ /* 0x000fe200078e00ff */
[----:B------:R-:W-:Y:S01]  /*12e0*/  LOP3.LUT R6, R5, R0, RZ, 0x3c, !PT ;  /* 0x0000000005067212 */ /* 0x000fe200078e3cff */
[----:B------:R-:W-:Y:S01]  /*12f0*/  IMAD R221, R23, 0x200, R221 ;  /* 0x0000020017dd7824 */ /* 0x000fe200078e02dd */
[----:B------:R-:W-:Y:S02]  /*1300*/  LEA.HI R2, R2, R42, RZ, 0x3 ;  /* 0x0000002a02027211 */ /* 0x000fe400078f18ff */
[----:B------:R-:W-:-:S02]  /*1310*/  SHF.R.U32.HI R5, RZ, 0x4, R3 ;  /* 0x00000004ff057819 */ /* 0x000fc40000011603 */
[----:B------:R-:W-:Y:S02]  /*1320*/  LOP3.LUT R0, R4, 0x10, RZ, 0xc0, !PT ;  /* 0x0000001004007812 */ /* 0x000fe400078ec0ff */
[----:B------:R-:W-:Y:S01]  /*1330*/  LOP3.LUT R4, R2, 0xfffffff8, RZ, 0xc0, !PT ;  /* 0xfffffff802047812 */ /* 0x000fe200078ec0ff */
[----:B------:R-:W-:Y:S01]  /*1340*/  IMAD.U32 R2, R11, 0x20, R6 ;  /* 0x000000200b027824 */ /* 0x000fe200078e0006 */
[----:B------:R-:W-:Y:S02]  /*1350*/  LOP3.LUT R15, R0, 0x8, R5, 0xf8, !PT ;  /* 0x00000008000f7812 */ /* 0x000fe400078ef805 */
[----:B------:R-:W-:Y:S01]  /*1360*/  SEL R0, R231, 0xffffffe0, !P0 ;  /* 0xffffffe0e7007807 */ /* 0x000fe20004000000 */
[----:B------:R-:W-:Y:S01]  /*1370*/  IMAD.SHL.U32 R222, R2, 0x2, RZ ;  /* 0x0000000202de7824 */ /* 0x000fe200078e00ff */
[----:B------:R-:W-:Y:S01]  /*1380*/  SEL R3, RZ, 0x2, P5 ;  /* 0x00000002ff037807 */ /* 0x000fe20002800000 */
[----:B------:R-:W-:Y:S01]  /*1390*/  IMAD.IADD R11, R42, 0x1, -R4 ;  /* 0x000000012a0b7824 */ /* 0x000fe200078e0a04 */
[----:B------:R-:W-:Y:S01]  /*13a0*/  SEL R6, RZ, 0xffffffff, P3 ;  /* 0xffffffffff067807 */ /* 0x000fe20001800000 */
[----:B------:R-:W-:Y:S01]  /*13b0*/  IMAD.IADD R223, R222, 0x1, R0 ;  /* 0x00000001dedf7824 */ /* 0x000fe200078e0200 */
[----:B------:R-:W2:Y:S01]  /*13c0*/  LDSM.16.M88.4 R172, [R222+0x6080] ;  /* 0x00608000deac783b */ /* 0x000ea20000000200 */
[----:B------:R-:W-:Y:S01]  /*13d0*/  IADD3 R3, R8, R3, R30 ;  /* 0x0000000308037210 */ /* 0x000fe20007ffe01e */
[----:B------:R-:W-:Y:S01]  /*13e0*/  IMAD.SHL.U32 R4, R11, 0x40, RZ ;  /* 0x000000400b047824 */ /* 0x000fe200078e00ff */
[----:B------:R-:W-:Y:S01]  /*13f0*/  SEL R17, RZ, 0x1, P4 ;  /* 0x00000001ff117807 */ /* 0x000fe20002000000 */
[----:B------:R-:W3:Y:S01]  /*1400*/  LDSM.16.M88.4 R176, [R222+0x7080] ;  /* 0x00708000deb0783b */ /* 0x000ee20000000200 */
[----:B------:R-:W-:-:S02]  /*1410*/  LOP3.LUT P3, RZ, R3, 0x1, RZ, 0xc0, !PT ;  /* 0x0000000103ff7812 */ /* 0x000fc4000786c0ff */
[----:B------:R-:W-:Y:S01]  /*1420*/  ISETP.GE.AND P4, PT, R37, c[0x0][0x1fc], PT ;  /* 0x00007f0025007a0c */ /* 0x000fe20003f86270 */
[----:B------:R-:W4:Y:S01]  /*1430*/  LDSM.16.M88.4 R180, [R223+0x6080] ;  /* 0x00608000dfb4783b */ /* 0x000f220000000200 */
[----:B------:R-:W-:Y:S02]  /*1440*/  ISETP.GE.OR P3, PT, R42, c[0x0][0x168], !P3 ;  /* 0x00005a002a007a0c */ /* 0x000fe40005f66670 */
[----:B------:R-:W-:Y:S01]  /*1450*/  SEL R8, RZ, 0xffffffff, P5 ;  /* 0xffffffffff087807 */ /* 0x000fe20002800000 */
[----:B------:R-:W2:Y:S01]  /*1460*/  LDSM.16.M88.4 R184, [R223+0x7080] ;  /* 0x00708000dfb8783b */ /* 0x000ea20000000200 */
[----:B------:R-:W-:Y:S02]  /*1470*/  LOP3.LUT R4, R4, 0x1c0, RZ, 0xc0, !PT ;  /* 0x000001c004047812 */ /* 0x000fe400078ec0ff */
[----:B------:R-:W-:Y:S01]  /*1480*/  SEL R5, RZ, 0x4, P4 ;  /* 0x00000004ff057807 */ /* 0x000fe20002000000 */
[----:B------:R-:W2:Y:S01]  /*1490*/  LDSM.16.M88.4 R188, [R222+0x8080] ;  /* 0x00808000debc783b */ /* 0x000ea20000000200 */
[----:B------:R-:W-:-:S02]  /*14a0*/  LOP3.LUT P4, RZ, R3, 0x2, RZ, 0xc0, !PT ;  /* 0x0000000203ff7812 */ /* 0x000fc4000788c0ff */
[----:B------:R-:W-:Y:S01]  /*14b0*/  LOP3.LUT P0, RZ, R3, 0x4, RZ, 0xc0, !PT ;  /* 0x0000000403ff7812 */ /* 0x000fe2000780c0ff */
[----:B------:R-:W2:Y:S01]  /*14c0*/  LDSM.16.M88.4 R192, [R222+0x9080] ;  /* 0x00908000dec0783b */ /* 0x000ea20000000200 */
[----:B------:R-:W-:Y:S01]  /*14d0*/  LOP3.LUT R2, R27, 0xffffffe0, RZ, 0xc0, !PT ;  /* 0xffffffe01b027812 */ /* 0x000fe200078ec0ff */
[----:B------:R-:W-:Y:S01]  /*14e0*/  IMAD.SHL.U32 R3, R6, 0x2, RZ ;  /* 0x0000000206037824 */ /* 0x000fe200078e00ff */
[----:B------:R-:W-:Y:S01]  /*14f0*/  LOP3.LUT R7, R7, 0x18, RZ, 0xc0, !PT ;  /* 0x0000001807077812 */ /* 0x000fe200078ec0ff */
[----:B------:R-:W2:Y:S01]  /*1500*/  LDSM.16.M88.4 R196, [R223+0x8080] ;  /* 0x00808000dfc4783b */ /* 0x000ea20000000200 */
[----:B------:R-:W-:Y:S01]  /*1510*/  SHF.R.U32.HI R0, RZ, 0x3, R4 ;  /* 0x00000003ff007819 */ /* 0x000fe20000011604 */
[----:B------:R-:W-:Y:S01]  /*1520*/  IMAD.SHL.U32 R6, R8, 0x2, RZ ;  /* 0x0000000208067824 */ /* 0x000fe200078e00ff */
[----:B------:R-:W-:Y:S01]  /*1530*/  ISETP.GE.OR P4, PT, R42, c[0x0][0x168], !P4 ;  /* 0x00005a002a007a0c */ /* 0x000fe20006786670 */
[----:B------:R-:W2:Y:S01]  /*1540*/  LDSM.16.M88.4 R200, [R223+0x9080] ;  /* 0x00908000dfc8783b */ /* 0x000ea20000000200 */
[----:B------:R-:W-:Y:S01]  /*1550*/  LOP3.LUT R4, R0, R4, R7, 0x1e, !PT ;  /* 0x0000000400047212 */ /* 0x000fe200078e1e07 */
[----:B------:R-:W-:Y:S01]  /*1560*/  IMAD.IADD R10, R34, 0x1, -R2 ;  /* 0x00000001220a7824 */ /* 0x000fe200078e0a02 */
[----:B------:R-:W-:Y:S01]  /*1570*/  LOP3.LUT R0, R3, 0x2, R17, 0xe2, !PT ;  /* 0x0000000203007812 */ /* 0x000fe200078ee211 */
[----:B------:R-:W2:Y:S01]  /*1580*/  LDSM.16.M88.4 R204, [R222+0xa080] ;  /* 0x00a08000decc783b */ /* 0x000ea20000000200 */
[----:B------:R-:W-:Y:S01]  /*1590*/  LOP3.LUT R3, R6, 0x2, R30, 0xe2, !PT ;  /* 0x0000000206037812 */ /* 0x000fe200078ee21e */
[----:B------:R-:W-:Y:S01]  /*15a0*/  IMAD.IADD R26, R26, 0x1, R4 ;  /* 0x000000011a1a7824 */ /* 0x000fe200078e0204 */
[----:B------:R-:W-:Y:S01]  /*15b0*/  SHF.R.S32.HI R2, RZ, 0x1f, R10 ;  /* 0x0000001fff027819 */ /* 0x000fe2000001140a */
[----:B------:R-:W2:Y:S01]  /*15c0*/  LDSM.16.M88.4 R208, [R222+0xb080] ;  /* 0x00b08000ded0783b */ /* 0x000ea20000000200 */
[----:B------:R-:W-:-:S02]  /*15d0*/  ISETP.GE.OR P0, PT, R42, c[0x0][0x168], !P0 ;  /* 0x00005a002a007a0c */ /* 0x000fc40004706670 */
[----:B------:R-:W-:Y:S01]  /*15e0*/  LEA.HI R238, R2, R10, RZ, 0x2 ;  /* 0x0000000a02ee7211 */ /* 0x000fe200078f10ff */
[----:B------:R-:W2:Y:S01]  /*15f0*/  LDSM.16.M88.4 R212, [R223+0xa080] ;  /* 0x00a08000dfd4783b */ /* 0x000ea20000000200 */
[C---:B------:R-:W-:Y:S01]  /*1600*/  IMAD.SHL.U32 R2, R12.reuse, 0x40, RZ ;  /* 0x000000400c027824 */ /* 0x040fe200078e00ff */
[----:B------:R-:W-:Y:S01]  /*1610*/  LOP3.LUT P5, RZ, R12, 0x4, RZ, 0xc0, !PT ;  /* 0x000000040cff7812 */ /* 0x000fe200078ac0ff */
[----:B-1----:R-:W-:Y:S01]  /*1620*/  CS2R R42, SRZ ;  /* 0x00000000002a7805 */ /* 0x002fe2000001ff00 */
[----:B------:R-:W1:Y:S01]  /*1630*/  LDSM.16.M88.4 R216, [R223+0xb080] ;  /* 0x00b08000dfd8783b */ /* 0x000e620000000200 */
[----:B------:R-:W-:Y:S02]  /*1640*/  SHF.R.S32.HI R4, RZ, 0x2, R238 ;  /* 0x00000002ff047819 */ /* 0x000fe400000114ee */
[----:B------:R-:W-:Y:S01]  /*1650*/  LOP3.LUT R2, R2, 0x1c0, RZ, 0xc0, !PT ;  /* 0x000001c002027812 */ /* 0x000fe200078ec0ff */
[----:B------:R-:W-:Y:S01]  /*1660*/  BAR.SYNC.DEFER_BLOCKING 0x0 ;  /* 0x0000000000007b1d */ /* 0x000fe20000010000 */
[----:B------:R-:W-:-:S02]  /*1670*/  SEL R231, R231, 0xffffffe0, !P5 ;  /* 0xffffffe0e7e77807 */ /* 0x000fc40006800000 */
[----:B------:R-:W-:-:S03]  /*1680*/  SHF.R.U32.HI R8, RZ, 0x3, R2 ;  /* 0x00000003ff087819 */ /* 0x000fc60000011602 */
[----:B------:R5:W-:Y:S04]  /*1690*/  STL [R1+0x24], R3 ;  /* 0x0000240301007387 */ /* 0x000be80000100800 */
[----:B------:R-:W-:Y:S01]  /*16a0*/  @!PT LDS RZ, [RZ] ;  /* 0x00000000fffff984 */ /* 0x000fe20000000800 */
[----:B------:R-:W-:Y:S01]  /*16b0*/  @!PT LDS RZ, [RZ] ;  /* 0x00000000fffff984 */ /* 0x000fe20000000800 */
[----:B------:R-:W-:Y:S01]  /*16c0*/  @!PT LDS RZ, [RZ] ;  /* 0x00000000fffff984 */ /* 0x000fe20000000800 */
[----:B------:R1:W-:Y:S01]  /*16d0*/  LDGSTS.E.BYPASS.LTC128B.128 [R36+0x6080], [R40.64], !P3 ;  /* 0x0608000028247fae */ /* 0x0003e2000d901d52 */
[----:B------:R-:W-:-:S03]  /*16e0*/  ISETP.GT.AND P3, PT, R34, 0xf, PT ;  /* 0x0000000f2200780c */ /* 0x000fc60003f64270 */
[----:B------:R1:W-:Y:S01]  /*16f0*/  LDGSTS.E.BYPASS.LTC128B.128 [R36+0x7080], [R40.64+0x40], !P4 ;  /* 0x0708004028247fae */ /* 0x0003e2000e101d52 */
[----:B------:R-:W-:Y:S02]  /*1700*/  LOP3.LUT P4, RZ, R12, 0x2, RZ, 0xc0, !PT ;  /* 0x000000020cff7812 */ /* 0x000fe4000788c0ff */
[----:B-----5:R-:W-:Y:S01]  /*1710*/  LOP3.LUT R3, R0, R5, RZ, 0xfc, !PT ;  /* 0x0000000500037212 */ /* 0x020fe200078efcff */
[C---:B------:R-:W-:Y:S01]  /*1720*/  IMAD.SHL.U32 R5, R9.reuse, 0x40, RZ ;  /* 0x0000004009057824 */ /* 0x040fe200078e00ff */
[----:B------:R1:W-:Y:S01]  /*1730*/  LDGSTS.E.BYPASS.LTC128B.128 [R36+0x8080], [R40.64+0x80], !P0 ;  /* 0x0808008028247fae */ /* 0x0003e2000c101d52 */
[----:B------:R-:W-:Y:S02]  /*1740*/  LOP3.LUT P0, RZ, R9, 0x2, RZ, 0xc0, !PT ;  /* 0x0000000209ff7812 */ /* 0x000fe4000780c0ff */
[----:B------:R-:W-:Y:S01]  /*1750*/  SEL R232, R233, 0xfffffff0, !P4 ;  /* 0xfffffff0e9e87807 */ /* 0x000fe20006000000 */
[----:B------:R5:W-:Y:S01]  /*1760*/  STL [R1+0x20], R3 ;  /* 0x0000200301007387 */ /* 0x000be20000100800 */
[----:B------:R-:W-:Y:S01]  /*1770*/  @!P3 IMAD.SHL.U32 R0, R34, 0x10, RZ ;  /* 0x000000102200b824 */ /* 0x000fe200078e00ff */
[----:B------:R-:W-:-:S02]  /*1780*/  LOP3.LUT R5, R5, 0xc0, RZ, 0xc0, !PT ;  /* 0x000000c005057812 */ /* 0x000fc400078ec0ff */
[----:B------:R-:W-:Y:S02]  /*1790*/  SEL R233, R233, 0xfffffff0, !P0 ;  /* 0xfffffff0e9e97807 */ /* 0x000fe40004000000 */
[----:B------:R2:W-:Y:S01]  /*17a0*/  @!P3 LDGSTS.E.BYPASS.LTC128B.128 [R0+0xf080], [R24.64] ;  /* 0x0f0800001800bfae */ /* 0x0005e2000b901d52 */
[----:B------:R-:W-:-:S03]  /*17b0*/  SHF.R.U32.HI R6, RZ, 0x3, R5 ;  /* 0x00000003ff067819 */ /* 0x000fc60000011605 */
[----:B------:R-:W0:Y:S01]  /*17c0*/  LDGDEPBAR ;  /* 0x00000000000079af */ /* 0x000e220000000000 */
[----:B------:R-:W-:-:S03]  /*17d0*/  LOP3.LUT R220, R6, R5, R7, 0x1e, !PT ;  /* 0x0000000506dc7212 */ /* 0x000fc600078e1e07 */
[----:B------:R3:W-:Y:S04]  /*17e0*/  LDGSTS.E.BYPASS.LTC128B.128 [R36+0xc080], [R38.64], !P6 ;  /* 0x0c08000026247fae */ /* 0x0007e8000f101d52 */
[----:B------:R3:W-:Y:S01]  /*17f0*/  LDGSTS.E.BYPASS.LTC128B.128 [R36+0xd080], [R38.64+0x40], !P1 ;  /* 0x0d08004026247fae */ /* 0x0007e2000c901d52 */
[----:B------:R-:W-:-:S03]  /*1800*/  PLOP3.LUT P1, PT, PT, PT, UP0, 0x80, 0x0 ;  /* 0x000000000000781c */ /* 0x000fc60003f2f008 */
[----:B------:R3:W-:Y:S01]  /*1810*/  LDGSTS.E.BYPASS.LTC128B.128 [R36+0xe080], [R38.64+0x80], !P2 ;  /* 0x0e08008026247fae */ /* 0x0007e2000d101d52 */
[----:B-1----:R-:W-:Y:S01]  /*1820*/  CS2R R40, SRZ ;  /* 0x0000000000287805 */ /* 0x002fe2000001ff00 */
[----:B-----5:R-:W-:-:S05]  /*1830*/  IMAD.SHL.U32 R3, R23, 0x8, RZ ;  /* 0x0000000817037824 */ /* 0x020fca00078e00ff */
[----:B------:R-:W-:Y:S01]  /*1840*/  LOP3.LUT R3, R3, 0x8, RZ, 0xc0, !PT ;  /* 0x0000000803037812 */ /* 0x000fe200078ec0ff */
[----:B--2---:R-:W-:-:S03]  /*1850*/  IMAD.SHL.U32 R0, R16, 0x20, RZ ;  /* 0x0000002010007824 */ /* 0x004fc600078e00ff */
[--C-:B------:R-:W-:Y:S01]  /*1860*/  LOP3.LUT R8, R8, R2, R3.reuse, 0x1e, !PT ;  /* 0x0000000208087212 */ /* 0x100fe200078e1e03 */
[C---:B------:R-:W-:Y:S01]  /*1870*/  IMAD R2, R13.reuse, 0x10, R4 ;  /* 0x000000100d027824 */ /* 0x040fe200078e0204 */
[----:B------:R-:W-:Y:S01]  /*1880*/  LOP3.LUT R3, R6, R5, R3, 0x1e, !PT ;  /* 0x0000000506037212 */ /* 0x000fe200078e1e03 */
[----:B------:R-:W-:Y:S02]  /*1890*/  IMAD R4, R13, 0x200, R0 ;  /* 0x000002000d047824 */ /* 0x000fe400078e0200 */
[----:B------:R-:W-:Y:S01]  /*18a0*/  IMAD.IADD R226, R226, 0x1, R8 ;  /* 0x00000001e2e27824 */ /* 0x000fe200078e0208 */
[----:B------:R1:W-:Y:S01]  /*18b0*/  STL [R1+0x10], R2 ;  /* 0x0000100201007387 */ /* 0x0003e20000100800 */
[----:B------:R-:W-:Y:S02]  /*18c0*/  IMAD.IADD R230, R4, 0x1, R3 ;  /* 0x0000000104e67824 */ /* 0x000fe400078e0203 */
[----:B------:R-:W-:Y:S02]  /*18d0*/  @!P3 IMAD.SHL.U32 R3, R34, 0x10, RZ ;  /* 0x000000102203b824 */ /* 0x000fe400078e00ff */
[----:B------:R-:W-:-:S03]  /*18e0*/  IMAD.IADD R220, R0, 0x1, R220 ;  /* 0x0000000100dc7824 */ /* 0x000fc600078e02dc */
[----:B------:R2:W-:Y:S01]  /*18f0*/  @!P3 LDGSTS.E.BYPASS.LTC128B.128 [R3+0xf280], [R18.64] ;  /* 0x0f2800001203bfae */ /* 0x0005e2000b901d52 */
[----:B---3--:R-:W-:Y:S01]  /*1900*/  CS2R R38, SRZ ;  /* 0x0000000000267805 */ /* 0x008fe2000001ff00 */
[----:B------:R-:W-:Y:S02]  /*1910*/  CS2R R36, SRZ ;  /* 0x0000000000247805 */ /* 0x000fe4000001ff00 */
[----:B------:R-:W0:Y:S04]  /*1920*/  LDGDEPBAR ;  /* 0x00000000000079af */ /* 0x000e280000000000 */
[----:B------:R-:W0:Y:S01]  /*1930*/  LDGDEPBAR ;  /* 0x00000000000079af */ /* 0x000e220000000000 */
[----:B-1----:R-:W-:-:S05]  /*1940*/  LOP3.LUT R2, R6, R15, R5, 0x1e, !PT ;  /* 0x0000000f06027212 */ /* 0x002fca00078e1e05 */
[----:B------:R-:W-:Y:S01]  /*1950*/  IMAD.IADD R229, R0, 0x1, R2 ;  /* 0x0000000100e57824 */ /* 0x000fe200078e0202 */
[----:B------:R-:W-:Y:S05]  /*1960*/  @!P1 BRA `(.L_x_22) ;  /* 0x0000413000009947 */ /* 0x000fea0003800000 */
[----:B----4-:R-:W-:Y:S01]  /*1970*/  SHF.R.S32.HI R0, RZ, 0x1f, R14 ;  /* 0x0000001fff007819 */ /* 0x010fe2000001140e */
[----:B------:R-:W-:Y:S01]  /*1980*/  IMAD R5, R33, c[0x0][0x238], RZ ;  /* 0x00008e0021057a24 */ /* 0x000fe200078e02ff */
[----:B------:R-:W-:Y:S01]  /*1990*/  LOP3.LUT P0, RZ, R11, 0x4, RZ, 0xc0, !PT ;  /* 0x000000040bff7812 */ /* 0x000fe2000780c0ff */
[----:B------:R-:W-:Y:S01]  /*19a0*/  IMAD.SHL.U32 R235, R26, 0x2, RZ ;  /* 0x000000021aeb7824 */ /* 0x000fe200078e00ff */
[--C-:B------:R-:W-:Y:S01]  /*19b0*/  SHF.R.S32.HI R35, RZ, 0x1f, R34.reuse ;  /* 0x0000001fff237819 */ /* 0x100fe20000011422 */
[----:B------:R-:W-:Y:S01]  /*19c0*/  IMAD R5, R32, c[0x0][0x23c], R5 ;  /* 0x00008f0020057a24 */ /* 0x000fe200078e0205 */
[----:B------:R-:W-:Y:S01]  /*19d0*/  LEA.HI R0, R0, R14, RZ, 0x2 ;  /* 0x0000000e00007211 */ /* 0x000fe200078f10ff */
[----:B------:R-:W-:Y:S01]  /*19e0*/  ULDC.64 UR4, c[0x0][0x240] ;  /* 0x0000900000047ab9 */ /* 0x000fe20000000a00 */
[C---:B------:R-:W-:Y:S01]  /*19f0*/  IADD3 R236, R235.reuse, 0xf4c0, RZ ;  /* 0x0000f4c0ebec7810 */ /* 0x040fe20007ffe0ff */
[----:B--2---:R-:W-:Y:S01]  /*1a00*/  IMAD.WIDE.U32 R2, R32, c[0x0][0x238], R34 ;  /* 0x00008e0020027a25 */ /* 0x004fe200078e0022 */
[----:B------:R-:W-:Y:S01]  /*1a10*/  LOP3.LUT R4, R0, 0xfffffffc, RZ, 0xc0, !PT ;  /* 0xfffffffc00047812 */ /* 0x000fe200078ec0ff */
[----:B------:R-:W-:Y:S01]  /*1a20*/  UIMAD UR4, UR6, UR4, URZ ;  /* 0x00000004060472a4 */ /* 0x000fe2000f8e023f */
[----:B------:R-:W-:Y:S01]  /*1a30*/  IADD3 R0, R235, 0xf480, RZ ;  /* 0x0000f480eb007810 */ /* 0x000fe20007ffe0ff */
[----:B------:R1:W-:Y:S01]  /*1a40*/  STL [R1+0x2c], R35 ;  /* 0x00002c2301007387 */ /* 0x0003e20000100800 */
[----:B------:R-:W-:Y:S01]  /*1a50*/  IADD3 R3, R3, R5, RZ ;  /* 0x0000000503037210 */ /* 0x000fe20007ffe0ff */
[----:B------:R-:W-:Y:S01]  /*1a60*/  UIMAD UR5, UR15, UR5, UR4 ;  /* 0x000000050f0572a4 */ /* 0x000fe2000f8e0204 */
[----:B------:R-:W-:Y:S01]  /*1a70*/  @P0 IADD3 R236, R0, -0x40, RZ ;  /* 0xffffffc000ec0810 */ /* 0x000fe20007ffe0ff */
[----:B------:R-:W-:Y:S01]  /*1a80*/  IMAD.U32 R0, RZ, RZ, UR15 ;  /* 0x0000000fff007e24 */ /* 0x000fe2000f8e00ff */
[----:B------:R-:W-:Y:S01]  /*1a90*/  LEA R226, R226, 0x13480, 0x1 ;  /* 0x00013480e2e27811 */ /* 0x000fe200078e08ff */
[----:B------:R-:W-:Y:S01]  /*1aa0*/  UIADD3 UR7, UR7, 0x3f, URZ ;  /* 0x0000003f07077890 */ /* 0x000fe2000fffe03f */
[----:B------:R-:W-:Y:S01]  /*1ab0*/  LOP3.LUT R238, R238, 0xfffffffc, RZ, 0xc0, !PT ;  /* 0xfffffffceeee7812 */ /* 0x000fe200078ec0ff */
[----:B------:R-:W-:Y:S01]  /*1ac0*/  IMAD.WIDE.U32 R6, R0, c[0x0][0x240], R2 ;  /* 0x0000900000067a25 */ /* 0x000fe200078e0002 */
[----:B------:R-:W-:Y:S01]  /*1ad0*/  SHF.L.U32 R225, R230, 0x1, RZ ;  /* 0x00000001e6e17819 */ /* 0x000fe200000006ff */
[----:B------:R-:W-:Y:S01]  /*1ae0*/  USHF.R.S32.HI UR6, URZ, 0x1f, UR7 ;  /* 0x0000001f3f067899 */ /* 0x000fe20008011407 */
[----:B------:R-:W-:Y:S01]  /*1af0*/  LEA R220, R220, 0x80, 0x1 ;  /* 0x00000080dcdc7811 */ /* 0x000fe200078e08ff */
[----:B------:R-:W-:Y:S01]  /*1b00*/  IMAD.IADD R4, R14, 0x1, -R4 ;  /* 0x000000010e047824 */ /* 0x000fe200078e0a04 */
[----:B------:R-:W-:Y:S01]  /*1b10*/  IADD3 R0, R7, UR5, RZ ;  /* 0x0000000507007c10 */ /* 0x000fe2000fffe0ff */
[----:B------:R1:W-:Y:S01]  /*1b20*/  STL.64 [R1+0x48], R6 ;  /* 0x0000480601007387 */ /* 0x0003e20000100a00 */
[----:B------:R-:W-:Y:S01]  /*1b30*/  IMAD R228, R232, 0x2, R226 ;  /* 0x00000002e8e47824 */ /* 0x000fe200078e02e2 */
[----:B------:R-:W-:Y:S01]  /*1b40*/  IADD3 R225, R225, 0xc080, RZ ;  /* 0x0000c080e1e17810 */ /* 0x000fe20007ffe0ff */
[----:B------:R-:W-:Y:S01]  /*1b50*/  IMAD.IADD R238, R10, 0x1, -R238 ;  /* 0x000000010aee7824 */ /* 0x000fe200078e0aee */
[----:B------:R1:W-:Y:S01]  /*1b60*/  STL [R1+0x44], R0 ;  /* 0x0000440001007387 */ /* 0x0003e20000100800 */
[----:B------:R-:W-:Y:S01]  /*1b70*/  IMAD R4, R4, -0x8, R31 ;  /* 0xfffffff804047824 */ /* 0x000fe200078e021f */
[----:B------:R-:W-:Y:S01]  /*1b80*/  ULEA.HI UR6, UR6, UR7, URZ, 0x6 ;  /* 0x0000000706067291 */ /* 0x000fe2000f8f303f */
[----:B------:R-:W-:Y:S01]  /*1b90*/  IMAD R227, R231, 0x2, R226 ;  /* 0x00000002e7e37824 */ /* 0x000fe200078e02e2 */
[----:B------:R-:W-:Y:S01]  /*1ba0*/  CS2R R130, SRZ ;  /* 0x0000000000827805 */ /* 0x000fe2000001ff00 */
[----:B------:R-:W-:Y:S01]  /*1bb0*/  IMAD R238, R238, -0x2, R4 ;  /* 0xfffffffeeeee7824 */ /* 0x000fe200078e0204 */
[----:B------:R-:W-:Y:S01]  /*1bc0*/  CS2R R128, SRZ ;  /* 0x0000000000807805 */ /* 0x000fe2000001ff00 */
[----:B------:R-:W-:Y:S01]  /*1bd0*/  IMAD.SHL.U32 R221, R221, 0x2, RZ ;  /* 0x00000002dddd7824 */ /* 0x000fe200078e00ff */
        /* <DEDUP_REMOVED lines=46> */
[----:B------:R-:W-:Y:S01]  /*1ec0*/  LEA R225, R233, R225, 0x1 ;  /* 0x000000e1e9e17211 */ /* 0x000fe200078e08ff */
[----:B------:R-:W-:Y:S01]  /*1ed0*/  IMAD R232, R232, 0x2, R227 ;  /* 0x00000002e8e87824 */ /* 0x000fe200078e02e3 */
[----:B------:R-:W-:Y:S01]  /*1ee0*/  LEA R231, R231, R228, 0x1 ;  /* 0x000000e4e7e77211 */ /* 0x000fe200078e08ff */
[----:B------:R-:W-:-:S02]  /*1ef0*/  ULDC UR9, c[0x0][0x278] ;  /* 0x00009e0000097ab9 */ /* 0x000fc40000000800 */
[----:B------:R-:W-:Y:S02]  /*1f00*/  ULDC UR8, c[0x0][0x290] ;  /* 0x0000a40000087ab9 */ /* 0x000fe40000000800 */
[----:B------:R-:W-:Y:S02]  /*1f10*/  UMOV UR4, URZ ;  /* 0x0000003f00047c82 */ /* 0x000fe40008000000 */
[----:B------:R-:W-:Y:S02]  /*1f20*/  UMOV UR16, 0x1 ;  /* 0x0000000100107882 */ /* 0x000fe40000000000 */
[----:B------:R-:W-:Y:S02]  /*1f30*/  UMOV UR11, URZ ;  /* 0x0000003f000b7c82 */ /* 0x000fe40008000000 */
[----:B------:R-:W-:Y:S02]  /*1f40*/  ULDC UR10, c[0x0][0x168] ;  /* 0x00005a00000a7ab9 */ /* 0x000fe40000000800 */
[----:B------:R-:W-:-:S02]  /*1f50*/  UIMAD UR9, UR15, UR9, URZ ;  /* 0x000000090f0972a4 */ /* 0x000fc4000f8e023f */
[----:B------:R-:W-:Y:S02]  /*1f60*/  UIMAD UR8, UR15, UR8, URZ ;  /* 0x000000080f0872a4 */ /* 0x000fe4000f8e023f */
[----:B------:R-:W-:Y:S02]  /*1f70*/  USHF.R.S32.HI UR14, URZ, 0x6, UR6 ;  /* 0x000000063f0e7899 */ /* 0x000fe40008011406 */
[----:B------:R-:W-:Y:S02]  /*1f80*/  ULDC UR5, c[0x0][0x168] ;  /* 0x00005a0000057ab9 */ /* 0x000fe40000000800 */
[C---:B-1----:R-:W-:Y:S02]  /*1f90*/  IADD3 R234, R230.reuse, R233, RZ ;  /* 0x000000e9e6ea7210 */ /* 0x042fe40007ffe0ff */
[----:B------:R-:W-:-:S06]  /*1fa0*/  SHF.L.U32 R224, R230, 0x1, RZ ;  /* 0x00000001e6e07819 */ /* 0x000fcc00000006ff */
.L_x_25:
[----:B------:R-:W-:Y:S04]  /*1fb0*/  DEPBAR.LE SB0, 0x1 ;  /* 0x000080400000791a */ /* 0x000fe80000000000 */
[----:B------:R-:W-:Y:S01]  /*1fc0*/  BAR.SYNC.DEFER_BLOCKING 0x0 ;  /* 0x0000000000007b1d */ /* 0x000fe20000010000 */
[----:B------:R-:W-:Y:S01]  /*1fd0*/  MOV R0, UR4 ;  /* 0x0000000400007c02 */ /* 0x000fe20008000f00 */
        /* <DEDUP_REMOVED lines=13> */
[----:B------:R-:W1:Y:S08]  /*20b0*/  LDSM.16.M88.4 R32, [R0+0x6080] ;  /* 0x006080000020783b */ /* 0x000e700000000200 */
[----:B------:R-:W2:Y:S08]  /*20c0*/  LDSM.16.M88.4 R28, [R0+0x6880] ;  /* 0x00688000001c783b */ /* 0x000eb00000000200 */
[----:B------:R-:W3:Y:S08]  /*20d0*/  LDSM.16.M88.4 R132, [R222+0x1080] ;  /* 0x00108000de84783b */ /* 0x000ef00000000200 */
[----:B------:R-:W-:Y:S08]  /*20e0*/  LDSM.16.M88.4 R140, [R223+0x80] ;  /* 0x00008000df8c783b */ /* 0x000ff00000000200 */
[----:B------:R-:W4:Y:S01]  /*20f0*/  LDSM.16.M88.4 R136, [R3+0x6080] ;  /* 0x006080000388783b */ /* 0x000f220000000200 */
[-C--:B-1----:R-:W-:Y:S07]  /*2100*/  HMMA.16816.F32.BF16 R4, R32, R16.reuse, RZ ;  /* 0x000000102004723c */ /* 0x082fee00000418ff */
[----:B------:R-:W1:Y:S01]  /*2110*/  LDSM.16.M88.4 R144, [R3+0x6880] ;  /* 0x006880000390783b */ /* 0x000e620000000200 */
[C---:B--2---:R-:W-:Y:S07]  /*2120*/  HMMA.16816.F32.BF16 R8, R28.reuse, R16, RZ ;  /* 0x000000101c08723c */ /* 0x044fee00000418ff */
[----:B------:R-:W2:Y:S01]  /*2130*/  LDSM.16.M88.4 R148, [R223+0x1080] ;  /* 0x00108000df94783b */ /* 0x000ea20000000200 */
[-C--:B------:R-:W-:Y:S07]  /*2140*/  HMMA.16816.F32.BF16 R12, R28, R18.reuse, RZ ;  /* 0x000000121c0c723c */ /* 0x080fee00000418ff */
[----:B------:R-:W-:Y:S01]  /*2150*/  LDSM.16.M88.4 R152, [R222+0x2080] ;  /* 0x00208000de98783b */ /* 0x000fe20000000200 */
[C---:B------:R-:W-:Y:S07]  /*2160*/  HMMA.16816.F32.BF16 R16, R32.reuse, R18, RZ ;  /* 0x000000122010723c */ /* 0x040fee00000418ff */
[----:B------:R-:W-:Y:S01]  /*2170*/  LDSM.16.M88.4 R156, [R0+0x7880] ;  /* 0x00788000009c783b */ /* 0x000fe20000000200 */
[-C--:B---3--:R-:W-:Y:S07]  /*2180*/  HMMA.16816.F32.BF16 R20, R32, R132.reuse, RZ ;  /* 0x000000842014723c */ /* 0x088fee00000418ff */
[----:B------:R-:W-:Y:S01]  /*2190*/  LDSM.16.M88.4 R164, [R223+0x2080] ;  /* 0x00208000dfa4783b */ /* 0x000fe20000000200 */
[C---:B------:R-:W-:Y:S07]  /*21a0*/  HMMA.16816.F32.BF16 R24, R28.reuse, R132, RZ ;  /* 0x000000841c18723c */ /* 0x040fee00000418ff */
[----:B------:R-:W-:Y:S01]  /*21b0*/  LDSM.16.M88.4 R160, [R2+0x7080] ;  /* 0x0070800002a0783b */ /* 0x000fe20000000200 */
[-C--:B------:R-:W-:Y:S07]  /*21c0*/  HMMA.16816.F32.BF16 R28, R28, R134.reuse, RZ ;  /* 0x000000861c1c723c */ /* 0x080fee00000418ff */
[----:B------:R-:W-:Y:S01]  /*21d0*/  LDSM.16.M88.4 R168, [R223+0x4080] ;  /* 0x00408000dfa8783b */ /* 0x000fe20000000200 */
[----:B------:R-:W-:Y:S07]  /*21e0*/  HMMA.16816.F32.BF16 R32, R32, R134, RZ ;  /* 0x000000862020723c */ /* 0x000fee00000418ff */
[----:B------:R-:W3:Y:S01]  /*21f0*/  LDSM.16.M88.4 R132, [R0+0x7080] ;  /* 0x007080000084783b */ /* 0x000ee20000000200 */
[-C--:B----4-:R-:W-:Y:S08]  /*2200*/  HMMA.16816.F32.BF16 R4, R136, R140.reuse, R4 ;  /* 0x0000008c8804723c */ /* 0x090ff00000041804 */
[C---:B-1----:R-:W-:Y:S08]  /*2210*/  HMMA.16816.F32.BF16 R8, R144.reuse, R140, R8 ;  /* 0x0000008c9008723c */ /* 0x042ff00000041808 */
[-C--:B------:R-:W-:Y:S08]  /*2220*/  HMMA.16816.F32.BF16 R12, R144, R142.reuse, R12 ;  /* 0x0000008e900c723c */ /* 0x080ff0000004180c */
[C---:B------:R-:W-:Y:S01]  /*2230*/  HMMA.16816.F32.BF16 R16, R136.reuse, R142, R16 ;  /* 0x0000008e8810723c */ /* 0x040fe20000041810 */
[----:B------:R-:W1:Y:S07]  /*2240*/  LDSM.16.M88.4 R140, [R222+0x3080] ;  /* 0x00308000de8c783b */ /* 0x000e6e0000000200 */
[-C--:B--2---:R-:W-:Y:S08]  /*2250*/  HMMA.16816.F32.BF16 R20, R136, R148.reuse, R20 ;  /* 0x000000948814723c */ /* 0x084ff00000041814 */
[C---:B------:R-:W-:Y:S08]  /*2260*/  HMMA.16816.F32.BF16 R24, R144.reuse, R148, R24 ;  /* 0x000000949018723c */ /* 0x040ff00000041818 */
[-C--:B------:R-:W-:Y:S01]  /*2270*/  HMMA.16816.F32.BF16 R28, R144, R150.reuse, R28 ;  /* 0x00000096901c723c */ /* 0x080fe2000004181c */
[----:B------:R-:W2:Y:S07]  /*2280*/  LDSM.16.M88.4 R144, [R3+0x7880] ;  /* 0x007880000390783b */ /* 0x000eae0000000200 */
[----:B------:R-:W-:Y:S01]  /*2290*/  HMMA.16816.F32.BF16 R32, R136, R150, R32 ;  /* 0x000000968820723c */ /* 0x000fe20000041820 */
[----:B------:R-:W4:Y:S07]  /*22a0*/  LDSM.16.M88.4 R136, [R223+0x3080] ;  /* 0x00308000df88783b */ /* 0x000f2e0000000200 */
[-C--:B---3--:R-:W-:Y:S01]  /*22b0*/  HMMA.16816.F32.BF16 R4, R132, R152.reuse, R4 ;  /* 0x000000988404723c */ /* 0x088fe20000041804 */
[----:B------:R-:W-:Y:S07]  /*22c0*/  LDSM.16.M88.4 R148, [R0+0x8080] ;  /* 0x008080000094783b */ /* 0x000fee0000000200 */
[C---:B------:R-:W-:Y:S08]  /*22d0*/  HMMA.16816.F32.BF16 R8, R156.reuse, R152, R8 ;  /* 0x000000989c08723c */ /* 0x040ff00000041808 */
[-C--:B------:R-:W-:Y:S08]  /*22e0*/  HMMA.16816.F32.BF16 R12, R156, R154.reuse, R12 ;  /* 0x0000009a9c0c723c */ /* 0x080ff0000004180c */
[C---:B------:R-:W-:Y:S01]  /*22f0*/  HMMA.16816.F32.BF16 R16, R132.reuse, R154, R16 ;  /* 0x0000009a8410723c */ /* 0x040fe20000041810 */
[----:B------:R-:W3:Y:S07]  /*2300*/  LDSM.16.M88.4 R152, [R222+0x4080] ;  /* 0x00408000de98783b */ /* 0x000eee0000000200 */
[-C--:B-1----:R-:W-:Y:S08]  /*2310*/  HMMA.16816.F32.BF16 R20, R132, R140.reuse, R20 ;  /* 0x0000008c8414723c */ /* 0x082ff00000041814 */
[C---:B------:R-:W-:Y:S08]  /*2320*/  HMMA.16816.F32.BF16 R24, R156.reuse, R140, R24 ;  /* 0x0000008c9c18723c */ /* 0x040ff00000041818 */
[-C--:B------:R-:W-:Y:S01]  /*2330*/  HMMA.16816.F32.BF16 R28, R156, R142.reuse, R28 ;  /* 0x0000008e9c1c723c */ /* 0x080fe2000004181c */
[----:B------:R-:W-:Y:S07]  /*2340*/  LDSM.16.M88.4 R156, [R2+0x8080] ;  /* 0x00808000029c783b */ /* 0x000fee0000000200 */
[----:B------:R-:W-:Y:S01]  /*2350*/  HMMA.16816.F32.BF16 R32, R132, R142, R32 ;  /* 0x0000008e8420723c */ /* 0x000fe20000041820 */
[----:B------:R-:W1:Y:S07]  /*2360*/  LDSM.16.M88.4 R132, [R0+0x8880] ;  /* 0x008880000084783b */ /* 0x000e6e0000000200 */
[-C--:B------:R-:W-:Y:S01]  /*2370*/  HMMA.16816.F32.BF16 R4, R160, R164.reuse, R4 ;  /* 0x000000a4a004723c */ /* 0x080fe20000041804 */
[----:B------:R-:W5:Y:S07]  /*2380*/  LDSM.16.M88.4 R140, [R222+0x5080] ;  /* 0x00508000de8c783b */ /* 0x000f6e0000000200 */
[C---:B--2---:R-:W-:Y:S08]  /*2390*/  HMMA.16816.F32.BF16 R8, R144.reuse, R164, R8 ;  /* 0x000000a49008723c */ /* 0x044ff00000041808 */
[-C--:B------:R-:W-:Y:S08]  /*23a0*/  HMMA.16816.F32.BF16 R12, R144, R166.reuse, R12 ;  /* 0x000000a6900c723c */ /* 0x080ff0000004180c */
[C---:B------:R-:W-:Y:S08]  /*23b0*/  HMMA.16816.F32.BF16 R16, R160.reuse, R166, R16 ;  /* 0x000000a6a010723c */ /* 0x040ff00000041810 */
[-C--:B----4-:R-:W-:Y:S08]  /*23c0*/  HMMA.16816.F32.BF16 R20, R160, R136.reuse, R20 ;  /* 0x00000088a014723c */ /* 0x090ff00000041814 */
[C---:B------:R-:W-:Y:S08]  /*23d0*/  HMMA.16816.F32.BF16 R24, R144.reuse, R136, R24 ;  /* 0x000000889018723c */ /* 0x040ff00000041818 */
[-C--:B------:R-:W-:Y:S08]  /*23e0*/  HMMA.16816.F32.BF16 R28, R144, R138.reuse, R28 ;  /* 0x0000008a901c723c */ /* 0x080ff0000004181c */
[----:B------:R-:W-:Y:S01]  /*23f0*/  HMMA.16816.F32.BF16 R32, R160, R138, R32 ;  /* 0x0000008aa020723c */ /* 0x000fe20000041820 */
[----:B------:R-:W2:Y:S07]  /*2400*/  LDSM.16.M88.4 R136, [R3+0x8880] ;  /* 0x008880000388783b */ /* 0x000eae0000000200 */
[-C--:B---3--:R-:W-:Y:S08]  /*2410*/  HMMA.16816.F32.BF16 R4, R148, R152.reuse, R4 ;  /* 0x000000989404723c */ /* 0x088ff00000041804 */
[C---:B-1----:R-:W-:Y:S08]  /*2420*/  HMMA.16816.F32.BF16 R8, R132.reuse, R152, R8 ;  /* 0x000000988408723c */ /* 0x042ff00000041808 */
[-C--:B------:R-:W-:Y:S08]  /*2430*/  HMMA.16816.F32.BF16 R12, R132, R154.reuse, R12 ;  /* 0x0000009a840c723c */ /* 0x080ff0000004180c */
[C---:B------:R-:W-:Y:S08]  /*2440*/  HMMA.16816.F32.BF16 R16, R148.reuse, R154, R16 ;  /* 0x0000009a9410723c */ /* 0x040ff00000041810 */
[-C--:B-----5:R-:W-:Y:S08]  /*2450*/  HMMA.16816.F32.BF16 R20, R148, R140.reuse, R20 ;  /* 0x0000008c9414723c */ /* 0x0a0ff00000041814 */
[C---:B------:R-:W-:Y:S08]  /*2460*/  HMMA.16816.F32.BF16 R24, R132.reuse, R140, R24 ;  /* 0x0000008c8418723c */ /* 0x040ff00000041818 */
[-C--:B------:R-:W-:Y:S08]  /*2470*/  HMMA.16816.F32.BF16 R28, R132, R142.reuse, R28 ;  /* 0x0000008e841c723c */ /* 0x080ff0000004181c */
[----:B------:R-:W-:Y:S08]  /*2480*/  HMMA.16816.F32.BF16 R32, R148, R142, R32 ;  /* 0x0000008e9420723c */ /* 0x000ff00000041820 */
[-C--:B------:R-:W-:Y:S08]  /*2490*/  HMMA.16816.F32.BF16 R4, R156, R168.reuse, R4 ;  /* 0x000000a89c04723c */ /* 0x080ff00000041804 */
[C---:B--2---:R-:W-:Y:S08]  /*24a0*/  HMMA.16816.F32.BF16 R8, R136.reuse, R168, R8 ;  /* 0x000000a88808723c */ /* 0x044ff00000041808 */
[-C--:B------:R-:W-:Y:S08]  /*24b0*/  HMMA.16816.F32.BF16 R12, R136, R170.reuse, R12 ;  /* 0x000000aa880c723c */ /* 0x080ff0000004180c */
[----:B------:R-:W-:Y:S01]  /*24c0*/  FMUL.FTZ R4, R4, c[0x0][0x2b4] ;  /* 0x0000ad0004047a20 */ /* 0x000fe20000410000 */
[C---:B------:R-:W-:Y:S03]  /*24d0*/  HMMA.16816.F32.BF16 R16, R156.reuse, R170, R16 ;  /* 0x000000aa9c10723c */ /* 0x040fe60000041810 */
[----:B------:R-:W-:Y:S01]  /*24e0*/  MUFU.TANH R152, R4 ;  /* 0x0000000400987308 */ /* 0x000fe20000002400 */
[----:B------:R-:W-:Y:S02]  /*24f0*/  FMUL.FTZ R5, R5, c[0x0][0x2b4] ;  /* 0x0000ad0005057a20 */ /* 0x000fe40000410000 */
[----:B------:R-:W-:Y:S02]  /*2500*/  FMUL.FTZ R6, R6, c[0x0][0x2b4] ;  /* 0x0000ad0006067a20 */ /* 0x000fe40000410000 */
[----:B------:R-:W-:Y:S04]  /*2510*/  FMUL.FTZ R7, R7, c[0x0][0x2b4] ;  /* 0x0000ad0007077a20 */ /* 0x000fe80000410000 */
[----:B------:R-:W-:Y:S01]  /*2520*/  FMUL.FTZ R9, R9, c[0x0][0x2b4] ;  /* 0x0000ad0009097a20 */ /* 0x000fe20000410000 */
[----:B------:R-:W-:Y:S01]  /*2530*/  MUFU.TANH R154, R5 ;  /* 0x00000005009a7308 */ /* 0x000fe20000002400 */
[----:B------:R-:W-:Y:S02]  /*2540*/  FMUL.FTZ R8, R8, c[0x0][0x2b4] ;  /* 0x0000ad0008087a20 */ /* 0x000fe40000410000 */
[----:B------:R-:W-:Y:S02]  /*2550*/  FMUL.FTZ R10, R10, c[0x0][0x2b4] ;  /* 0x0000ad000a0a7a20 */ /* 0x000fe40000410000 */
[----:B------:R-:W-:Y:S02]  /*2560*/  FMUL.FTZ R11, R11, c[0x0][0x2b4] ;  /* 0x0000ad000b0b7a20 */ /* 0x000fe40000410000 */
[----:B------:R-:W-:Y:S02]  /*2570*/  FMUL.FTZ R12, R12, c[0x0][0x2b4] ;  /* 0x0000ad000c0c7a20 */ /* 0x000fe40000410000 */
[----:B------:R-:W-:Y:S01]  /*2580*/  FMUL.FTZ R13, R13, c[0x0][0x2b4] ;  /* 0x0000ad000d0d7a20 */ /* 0x000fe20000410000 */
[----:B------:R-:W-:Y:S01]  /*2590*/  MUFU.TANH R246, R6 ;  /* 0x0000000600f67308 */ /* 0x000fe20000002400 */
[----:B------:R-:W-:Y:S02]  /*25a0*/  FMUL.FTZ R14, R14, c[0x0][0x2b4] ;  /* 0x0000ad000e0e7a20 */ /* 0x000fe40000410000 */
[----:B------:R-:W-:Y:S02]  /*25b0*/  FMUL.FTZ R15, R15, c[0x0][0x2b4] ;  /* 0x0000ad000f0f7a20 */ /* 0x000fe40000410000 */
[----:B------:R-:W-:Y:S02]  /*25c0*/  FMUL.FTZ R16, R16, c[0x0][0x2b4] ;  /* 0x0000ad0010107a20 */ /* 0x000fe40000410000 */
[----:B------:R-:W-:Y:S02]  /*25d0*/  FMUL.FTZ R17, R17, c[0x0][0x2b4] ;  /* 0x0000ad0011117a20 */ /* 0x000fe40000410000 */
[----:B------:R-:W-:Y:S01]  /*25e0*/  FMUL.FTZ R18, R18, c[0x0][0x2b4] ;  /* 0x0000ad0012127a20 */ /* 0x000fe20000410000 */
[----:B------:R1:W-:Y:S01]  /*25f0*/  MUFU.TANH R248, R7 ;  /* 0x0000000700f87308 */ /* 0x0003e20000002400 */
[----:B------:R-:W-:Y:S09]  /*2600*/  FMUL.FTZ R19, R19, c[0x0][0x2b4] ;  /* 0x0000ad0013137a20 */ /* 0x000ff20000410000 */
[----:B------:R-:W-:Y:S10]  /*2610*/  MUFU.TANH R165, R8 ;  /* 0x0000000800a57308 */ /* 0x000ff40000002400 */
[----:B------:R-:W2:Y:S01]  /*2620*/  MUFU.TANH R0, R9 ;  /* 0x0000000900007308 */ /* 0x000ea20000002400 */
[----:B-1----:R-:W1:Y:S09]  /*2630*/  LDSM.16.M88.4 R4, [R223+0x5080] ;  /* 0x00508000df04783b */ /* 0x002e720000000200 */
[----:B------:R-:W-:Y:S10]  /*2640*/  MUFU.TANH R168, R10 ;  /* 0x0000000a00a87308 */ /* 0x000ff40000002400 */
[----:B------:R-:W-:Y:S01]  /*2650*/  MUFU.TANH R145, R11 ;  /* 0x0000000b00917308 */ /* 0x000fe20000002400 */
[----:B--2---:R2:W-:Y:S09]  /*2660*/  STL [R1+0x4], R0 ;  /* 0x0000040001007387 */ /* 0x0045f20000100800 */
[----:B------:R-:W-:Y:S10]  /*2670*/  MUFU.TANH R252, R12 ;  /* 0x0000000c00fc7308 */ /* 0x000ff40000002400 */
[----:B------:R-:W-:Y:S01]  /*2680*/  MUFU.TANH R251, R13 ;  /* 0x0000000d00fb7308 */ /* 0x000fe20000002400 */
[-C--:B-1----:R-:W-:Y:S01]  /*2690*/  HMMA.16816.F32.BF16 R20, R156, R4.reuse, R20 ;  /* 0x000000049c14723c */ /* 0x082fe20000041814 */
[----:B--2---:R-:W-:Y:S08]  /*26a0*/  MOV R0, UR4 ;  /* 0x0000000400007c02 */ /* 0x004ff00008000f00 */
[----:B------:R-:W-:Y:S01]  /*26b0*/  MUFU.TANH R169, R14 ;  /* 0x0000000e00a97308 */ /* 0x000fe20000002400 */
[C---:B------:R-:W-:Y:S09]  /*26c0*/  HMMA.16816.F32.BF16 R24, R136.reuse, R4, R24 ;  /* 0x000000048818723c */ /* 0x040ff20000041818 */
[----:B------:R-:W-:Y:S01]  /*26d0*/  MUFU.TANH R166, R15 ;  /* 0x0000000f00a67308 */ /* 0x000fe20000002400 */
[-C--:B------:R-:W-:Y:S04]  /*26e0*/  HMMA.16816.F32.BF16 R28, R136, R6.reuse, R28 ;  /* 0x00000006881c723c */ /* 0x080fe8000004181c */
[----:B------:R-:W-:Y:S04]  /*26f0*/  FMUL.FTZ R20, R20, c[0x0][0x2b4] ;  /* 0x0000ad0014147a20 */ /* 0x000fe80000410000 */
[----:B------:R-:W-:Y:S01]  /*2700*/  HMMA.16816.F32.BF16 R32, R156, R6, R32 ;  /* 0x000000069c20723c */ /* 0x000fe20000041820 */
[----:B------:R-:W-:Y:S01]  /*2710*/  MUFU.TANH R163, R16 ;  /* 0x0000001000a37308 */ /* 0x000fe20000002400 */
[----:B------:R-:W2:Y:S02]  /*2720*/  LDL R159, [R1+0x10] ;  /* 0x00001000019f7983 */ /* 0x000ea40000100800 */
[----:B------:R-:W-:Y:S02]  /*2730*/  FMUL.FTZ R21, R21, c[0x0][0x2b4] ;  /* 0x0000ad0015157a20 */ /* 0x000fe40000410000 */
[----:B------:R-:W-:Y:S02]  /*2740*/  FMUL.FTZ R22, R22, c[0x0][0x2b4] ;  /* 0x0000ad0016167a20 */ /* 0x000fe40000410000 */
[----:B------:R-:W-:Y:S03]  /*2750*/  FMUL.FTZ R23, R23, c[0x0][0x2b4] ;  /* 0x0000ad0017177a20 */ /* 0x000fe60000410000 */
        /* <DEDUP_REMOVED lines=14> */
[----:B------:R-:W-:Y:S07]  /*2840*/  FMUL.FTZ R35, R35, c[0x0][0x2b4] ;  /* 0x0000ad0023237a20 */ /* 0x000fee0000410000 */
[----:B------:R-:W-:Y:S10]  /*2850*/  MUFU.TANH R245, R29 ;  /* 0x0000001d00f57308 */ /* 0x000ff40000002400 */
[----:B------:R-:W-:Y:S10]  /*2860*/  MUFU.TANH R244, R19 ;  /* 0x0000001300f47308 */ /* 0x000ff40000002400 */
[----:B------:R-:W-:Y:S10]  /*2870*/  MUFU.TANH R171, R30 ;  /* 0x0000001e00ab7308 */ /* 0x000ff40000002400 */
[----:B------:R-:W-:Y:S10]  /*2880*/  MUFU.TANH R161, R20 ;  /* 0x0000001400a17308 */ /* 0x000ff40000002400 */
[----:B------:R-:W1:Y:S10]  /*2890*/  MUFU.TANH R2, R31 ;  /* 0x0000001f00027308 */ /* 0x000e740000002400 */
[----:B------:R3:W4:Y:S10]  /*28a0*/  MUFU.TANH R160, R21 ;  /* 0x0000001500a07308 */ /* 0x0007340000002400 */
[----:B------:R3:W2:Y:S01]  /*28b0*/  MUFU.TANH R242, R22 ;  /* 0x0000001600f27308 */ /* 0x0006a20000002400 */
[----:B-1----:R3:W-:Y:S09]  /*28c0*/  STL [R1], R2 ;  /* 0x0000000201007387 */ /* 0x0027f20000100800 */
[----:B------:R3:W1:Y:S10]  /*28d0*/  MUFU.TANH R243, R23 ;  /* 0x0000001700f37308 */ /* 0x0006740000002400 */
        /* <DEDUP_REMOVED lines=8> */
[----:B--2---:R-:W-:Y:S05]  /*2960*/  LEA R0, R0, R159, 0x6 ;  /* 0x0000009f00007211 */ /* 0x004fea00078e30ff */
[----:B------:R3:W2:Y:S04]  /*2970*/  LDS R148, [R0.X4+0xf080] ;  /* 0x00f0800000947984 */ /* 0x0006a80000004800 */
[----:B------:R3:W1:Y:S04]  /*2980*/  LDS R151, [R0.X4+0xf0a0] ;  /* 0x00f0a00000977984 */ /* 0x0006680000004800 */
[----:B------:R3:W1:Y:S04]  /*2990*/  LDS R150, [R0.X4+0xf100] ;  /* 0x00f1000000967984 */ /* 0x0006680000004800 */
[----:B------:R3:W1:Y:S01]  /*29a0*/  LDS R149, [R0.X4+0xf120] ;  /* 0x00f1200000957984 */ /* 0x0006620000004800 */
[----:B------:R-:W-:Y:S04]  /*29b0*/  DEPBAR.LE SB0, 0x0 ;  /* 0x000080000000791a */ /* 0x000fe80000000000 */
[----:B------:R-:W-:Y:S08]  /*29c0*/  BAR.SYNC.DEFER_BLOCKING 0x0 ;  /* 0x0000000000007b1d */ /* 0x000ff00000010000 */
[----:B------:R3:W1:Y:S08]  /*29d0*/  LDSM.16.M88.4 R132, [R224+0xc080] ;  /* 0x00c08000e084783b */ /* 0x0006700000000200 */
[----:B------:R3:W1:Y:S08]  /*29e0*/  LDSM.16.M88.4 R28, [R224+0xc880] ;  /* 0x00c88000e01c783b */ /* 0x0006700000000200 */
[----:B------:R3:W1:Y:S08]  /*29f0*/  LDSM.16.M88.4 R136, [R225] ;  /* 0x00000000e188783b */ /* 0x0006700000000200 */
[----:B------:R3:W1:Y:S01]  /*2a00*/  LDSM.16.M88.4 R140, [R225+0x800] ;  /* 0x00080000e18c783b */ /* 0x0006620000000200 */
[----:B------:R-:W-:-:S05]  /*2a10*/  @P0 BRA `(.L_x_23) ;  /* 0x0000033000000947 */ /* 0x000fca0003800000 */
[----:B--2-4-:R-:W2:Y:S01]  /*2a20*/  LDL.64 R146, [R1+0x18] ;  /* 0x0000180001927983 */ /* 0x014ea20000100a00 */
[----:B------:R-:W-:Y:S02]  /*2a30*/  ULDC.64 UR6, c[0x0][0x178] ;  /* 0x00005e0000067ab9 */ /* 0x000fe40000000a00 */
[----:B------:R-:W-:Y:S01]  /*2a40*/  USHF.R.S32.HI UR17, URZ, 0x1f, UR20 ;  /* 0x0000001f3f117899 */ /* 0x000fe20008011414 */
[----:B------:R-:W4:Y:S01]  /*2a50*/  LDL R7, [R1+0x24] ;  /* 0x0000240001077983 */ /* 0x000f220000100800 */
[----:B------:R-:W-:Y:S02]  /*2a60*/  UIMAD.WIDE.U32 UR22, UR20, UR6, URZ ;  /* 0x00000006141672a5 */ /* 0x000fe4000f8e003f */
[----:B------:R-:W-:Y:S01]  /*2a70*/  UIMAD UR17, UR17, UR6, URZ ;  /* 0x00000006111172a4 */ /* 0x000fe2000f8e023f */
[----:B------:R-:W5:Y:S03]  /*2a80*/  LDL.64 R10, [R1+0x8] ;  /* 0x00000800010a7983 */ /* 0x000f660000100a00 */
[----:B------:R-:W-:Y:S01]  /*2a90*/  UIMAD UR17, UR20, UR7, UR17 ;  /* 0x00000007141172a4 */ /* 0x000fe2000f8e0211 */
[----:B---3--:R-:W3:Y:S01]  /*2aa0*/  LDL R9, [R1+0x14] ;  /* 0x0000140001097983 */ /* 0x008ee20000100800 */
[----:B------:R-:W-:Y:S02]  /*2ab0*/  UIMAD UR20, UR20, -0x40, UR10 ;  /* 0xffffffc0141478a4 */ /* 0x000fe4000f8e020a */
[----:B------:R-:W-:Y:S01]  /*2ac0*/  UIADD3 UR17, UR23, UR17, URZ ;  /* 0x0000001117117290 */ /* 0x000fe2000fffe03f */
[----:B------:R-:W3:Y:S04]  /*2ad0*/  LDL R8, [R1+0x40] ;  /* 0x0000400001087983 */ /* 0x000ee80000100800 */
[----:B------:R-:W3:Y:S04]  /*2ae0*/  LDL.64 R12, [R1+0x38] ;  /* 0x00003800010c7983 */ /* 0x000ee80000100a00 */
[----:B------:R-:W1:Y:S01]  /*2af0*/  @!P3 S2R R0, SR_CTAID.Y ;  /* 0x000000000000b919 */ /* 0x000e620000002600 */
[----:B--2---:R-:W-:Y:S01]  /*2b00*/  @!P3 IMAD.MOV.U32 R2, RZ, RZ, R146 ;  /* 0x000000ffff02b224 */ /* 0x004fe200078e0092 */
[----:B-1----:R-:W-:Y:S01]  /*2b10*/  @!P3 SHF.R.S32.HI R4, RZ, 0x1f, R0 ;  /* 0x0000001fff04b819 */ /* 0x002fe20000011400 */
[----:B------:R-:W-:Y:S01]  /*2b20*/  @!P3 IMAD.MOV.U32 R3, RZ, RZ, R147 ;  /* 0x000000ffff03b224 */ /* 0x000fe200078e0093 */
[C---:B----4-:R-:W-:Y:S03]  /*2b30*/  LOP3.LUT P5, RZ, R7.reuse, 0x1, RZ, 0xc0, !PT ;  /* 0x0000000107ff7812 */ /* 0x050fe600078ac0ff */
[----:B------:R-:W-:Y:S01]  /*2b40*/  @!P3 IMAD.WIDE.U32 R2, R0, c[0x0][0x270], R2 ;  /* 0x00009c000002ba25 */ /* 0x000fe200078e0002 */
[----:B------:R-:W-:Y:S02]  /*2b50*/  LOP3.LUT P4, RZ, R7, 0x2, RZ, 0xc0, !PT ;  /* 0x0000000207ff7812 */ /* 0x000fe4000788c0ff */
[----:B-----5:R-:W-:Y:S01]  /*2b60*/  ISETP.GE.OR P5, PT, R10, UR20, !P5 ;  /* 0x000000140a007c0c */ /* 0x020fe2000efa6670 */
[----:B------:R-:W-:Y:S01]  /*2b70*/  @!P3 IMAD R4, R4, c[0x0][0x270], RZ ;  /* 0x00009c000404ba24 */ /* 0x000fe200078e02ff */
[C---:B------:R-:W-:Y:S01]  /*2b80*/  ISETP.GE.OR P4, PT, R10.reuse, UR20, !P4 ;  /* 0x000000140a007c0c */ /* 0x040fe2000e786670 */
[----:B------:R-:W-:Y:S01]  /*2b90*/  IMAD.U32 R7, RZ, RZ, UR16 ;  /* 0x00000010ff077e24 */ /* 0x000fe2000f8e00ff */
[----:B------:R-:W-:Y:S01]  /*2ba0*/  ISETP.LT.AND P2, PT, R10, UR20, PT ;  /* 0x000000140a007c0c */ /* 0x000fe2000bf41270 */
[----:B------:R-:W-:Y:S01]  /*2bb0*/  @!P3 IMAD R0, R0, c[0x0][0x274], R4 ;  /* 0x00009d000000ba24 */ /* 0x000fe200078e0204 */
[----:B------:R-:W-:Y:S01]  /*2bc0*/  @!P3 IADD3 R5, P0, R2, UR9, RZ ;  /* 0x000000090205bc10 */ /* 0x000fe2000ff1e0ff */
[----:B------:R-:W-:Y:S01]  /*2bd0*/  IMAD.U32 R2, RZ, RZ, UR22 ;  /* 0x00000016ff027e24 */ /* 0x000fe2000f8e00ff */
[----:B---3--:R-:W-:Y:S01]  /*2be0*/  ISETP.GE.OR P2, PT, R8, c[0x0][0x16c], !P2 ;  /* 0x00005b0008007a0c */ /* 0x008fe20005746670 */
[----:B------:R-:W-:Y:S01]  /*2bf0*/  IMAD.U32 R10, RZ, RZ, UR22 ;  /* 0x00000016ff0a7e24 */ /* 0x000fe2000f8e00ff */
[----:B------:R-:W-:Y:S01]  /*2c00*/  @!P3 IADD3.X R6, R3, UR12, R0, P0, !PT ;  /* 0x0000000c0306bc10 */ /* 0x000fe200087fe400 */
[----:B------:R-:W-:Y:S01]  /*2c10*/  IMAD.U32 R3, RZ, RZ, UR11 ;  /* 0x0000000bff037e24 */ /* 0x000fe2000f8e00ff */
[----:B------:R-:W-:Y:S01]  /*2c20*/  IADD3 R0, R9, 0x6080, RZ ;  /* 0x0000608009007810 */ /* 0x000fe20007ffe0ff */
[----:B------:R-:W-:Y:S01]  /*2c30*/  IMAD.U32 R8, RZ, RZ, UR17 ;  /* 0x00000011ff087e24 */ /* 0x000fe2000f8e00ff */
[----:B------:R-:W-:Y:S01]  /*2c40*/  LEA R2, P1, R2, R12, 0x7 ;  /* 0x0000000c02027211 */ /* 0x000fe200078238ff */
[----:B------:R-:W-:Y:S01]  /*2c50*/  IMAD.U32 R9, RZ, RZ, UR16 ;  /* 0x00000010ff097e24 */ /* 0x000fe2000f8e00ff */
[----:B------:R-:W-:Y:S01]  /*2c60*/  @!P3 LEA R4, P0, R5, c[0x0][0x258], 0x2 ;  /* 0x000096000504ba11 */ /* 0x000fe200078010ff */
[----:B------:R-:W-:Y:S02]  /*2c70*/  @!P3 IMAD R7, R7, 0x40, R146 ;  /* 0x000000400707b824 */ /* 0x000fe400078e0292 */
[----:B------:R-:W-:Y:S01]  /*2c80*/  IMAD R0, R9, 0x3000, R0 ;  /* 0x0000300009007824 */ /* 0x000fe200078e0200 */
[----:B------:R-:W-:Y:S02]  /*2c90*/  @!P3 LEA.HI.X R5, R5, c[0x0][0x25c], R6, 0x2, P0 ;  /* 0x000097000505ba11 */ /* 0x000fe400000f1406 */
[----:B------:R-:W-:Y:S02]  /*2ca0*/  @!P3 LEA R6, R3, 0x40, 0x6 ;  /* 0x000000400306b811 */ /* 0x000fe400078e30ff */
[----:B------:R-:W-:Y:S03]  /*2cb0*/  LEA.HI.X R3, R10, R13, R8, 0x7, P1 ;  /* 0x0000000d0a037211 */ /* 0x000fe600008f3c08 */
[----:B------:R-:W-:Y:S02]  /*2cc0*/  @!P3 IMAD.WIDE R4, R6, 0x4, R4 ;  /* 0x000000040604b825 */ /* 0x000fe400078e0204 */
[----:B------:R-:W-:Y:S01]  /*2cd0*/  @!PT LDS RZ, [RZ] ;  /* 0x00000000fffff984 */ /* 0x000fe20000000800 */
[----:B------:R-:W-:Y:S01]  /*2ce0*/  @!PT LDS RZ, [RZ] ;  /* 0x00000000fffff984 */ /* 0x000fe20000000800 */
[----:B------:R-:W-:Y:S01]  /*2cf0*/  @!PT LDS RZ, [RZ] ;  /* 0x00000000fffff984 */ /* 0x000fe20000000800 */
[----:B------:R1:W-:Y:S02]  /*2d00*/  LDGSTS.E.BYPASS.LTC128B.128 [R0], [R2.64], !P5 ;  /* 0x0000000002007fae */ /* 0x0003e4000e901d52 */
[----:B------:R-:W-:Y:S02]  /*2d10*/  @!P3 IMAD.SHL.U32 R6, R7, 0x4, RZ ;  /* 0x000000040706b824 */ /* 0x000fe400078e00ff */
[----:B------:R1:W-:Y:S04]  /*2d20*/  LDGSTS.E.BYPASS.LTC128B.128 [R0+0x1000], [R2.64+0x40], !P4 ;  /* 0x0100004002007fae */ /* 0x0003e8000e101d52 */
[----:B------:R1:W-:Y:S04]  /*2d30*/  LDGSTS.E.BYPASS.LTC128B.128 [R0+0x2000], [R2.64+0x80], !P2 ;  /* 0x0200008002007fae */ /* 0x0003e8000d101d52 */
[----:B------:R1:W-:Y:S02]  /*2d40*/  @!P3 LDGSTS.E.BYPASS.LTC128B.128 [R6+0xf080], [R4.64] ;  /* 0x0f0800000406bfae */ /* 0x0003e4000b901d52 */
.L_x_23:
[-C--:B-12-4-:R-:W-:Y:S01]  /*2d50*/  HMMA.16816.F32.BF16 R4, R132, R172.reuse, RZ ;  /* 0x000000ac8404723c */ /* 0x096fe200000418ff */
[----:B---3--:R-:W-:Y:S01]  /*2d60*/  LDS R0, [R159.X4+0xf280] ;  /* 0x00f280009f007984 */ /* 0x008fe20000004800 */
[----:B------:R-:W-:Y:S01]  /*2d70*/  UIADD3 UR17, UR11, 0x1, URZ ;  /* 0x000000010b117890 */ /* 0x000fe2000fffe03f */
[C---:B------:R-:W-:Y:S02]  /*2d80*/  ISETP.GT.AND P0, PT, R238.reuse, 0x1, PT ;  /* 0x00000001ee00780c */ /* 0x040fe40003f04270 */
[----:B------:R1:W-:Y:S01]  /*2d90*/  STL [R1+0x54], R85 ;  /* 0x0000545501007387 */ /* 0x0003e20000100800 */
[----:B------:R-:W-:Y:S02]  /*2da0*/  MOV R170, R145 ;  /* 0x0000009100aa7202 */ /* 0x000fe40000000f00 */
[C---:B------:R-:W-:Y:S01]  /*2db0*/  HMMA.16816.F32.BF16 R8, R28.reuse, R172, RZ ;  /* 0x000000ac1c08723c */ /* 0x040fe200000418ff */
[----:B------:R-:W0:Y:S01]  /*2dc0*/  LDGDEPBAR ;  /* 0x00000000000079af */ /* 0x000e220000000000 */
[----:B------:R-:W-:Y:S02]  /*2dd0*/  ISETP.GT.AND P1, PT, R238, RZ, PT ;  /* 0x000000ffee00720c */ /* 0x000fe40003f24270 */
[----:B------:R-:W-:Y:S02]  /*2de0*/  MOV R3, R144 ;  /* 0x0000009000037202 */ /* 0x000fe40000000f00 */
[----:B------:R-:W-:Y:S02]  /*2df0*/  FSEL R164, R168, -INF , P1 ;  /* 0xff800000a8a47808 */ /* 0x000fe40000800000 */
[-C--:B------:R-:W-:Y:S01]  /*2e00*/  HMMA.16816.F32.BF16 R12, R28, R174.reuse, RZ ;  /* 0x000000ae1c0c723c */ /* 0x080fe200000418ff */
[----:B------:R-:W-:Y:S01]  /*2e10*/  LDSM.16.M88.4 R144, [R224+0xd880] ;  /* 0x00d88000e090783b */ /* 0x000fe20000000200 */
[C---:B------:R-:W-:Y:S02]  /*2e20*/  ISETP.GT.AND P6, PT, R238.reuse, 0x20, PT ;  /* 0x00000020ee00780c */ /* 0x040fe40003fc4270 */
[----:B------:R-:W-:Y:S02]  /*2e30*/  MOV R156, R165 ;  /* 0x000000a5009c7202 */ /* 0x000fe40000000f00 */
[----:B------:R-:W-:Y:S02]  /*2e40*/  FSEL R2, R163, -INF , P6 ;  /* 0xff800000a3027808 */ /* 0x000fe40003000000 */
[C---:B------:R-:W-:Y:S02]  /*2e50*/  HMMA.16816.F32.BF16 R16, R132.reuse, R174, RZ ;  /* 0x000000ae8410723c */ /* 0x040fe400000418ff */
[----:B------:R-:W-:Y:S02]  /*2e60*/  ISETP.GT.AND P2, PT, R238, 0x41, PT ;  /* 0x00000041ee00780c */ /* 0x000fe40003f44270 */
[----:B------:R-:W-:Y:S01]  /*2e70*/  FSEL R165, R170, -INF , P0 ;  /* 0xff800000aaa57808 */ /* 0x000fe20000000000 */
[----:B-1----:R-:W2:Y:S01]  /*2e80*/  LDL.LU R85, [R1+0x4] ;  /* 0x0000040001557983 */ /* 0x002ea20000300800 */
[C---:B------:R-:W-:Y:S02]  /*2e90*/  ISETP.GT.AND P5, PT, R238.reuse, 0x21, PT ;  /* 0x00000021ee00780c */ /* 0x040fe40003fa4270 */
[-C--:B------:R-:W-:Y:S01]  /*2ea0*/  HMMA.16816.F32.BF16 R20, R132, R176.reuse, RZ ;  /* 0x000000b08414723c */ /* 0x080fe200000418ff */
[----:B------:R-:W-:Y:S01]  /*2eb0*/  ISETP.GT.AND P4, PT, R238, 0x40, PT ;  /* 0x00000040ee00780c */ /* 0x000fe20003f84270 */
[----:B------:R1:W-:Y:S02]  /*2ec0*/  STL [R1+0x50], R84 ;  /* 0x0000505401007387 */ /* 0x0003e40000100800 */
[----:B------:R-:W-:Y:S04]  /*2ed0*/  FSEL R157, R156, -INF , P1 ;  /* 0xff8000009c9d7808 */ /* 0x000fe80000800000 */
[C---:B------:R-:W-:Y:S08]  /*2ee0*/  HMMA.16816.F32.BF16 R24, R28.reuse, R176, RZ ;  /* 0x000000b01c18723c */ /* 0x040ff000000418ff */
[-C--:B------:R-:W-:Y:S08]  /*2ef0*/  HMMA.16816.F32.BF16 R28, R28, R178.reuse, RZ ;  /* 0x000000b21c1c723c */ /* 0x080ff000000418ff */
[----:B------:R-:W-:Y:S01]  /*2f00*/  HMMA.16816.F32.BF16 R32, R132, R178, RZ ;  /* 0x000000b28420723c */ /* 0x000fe200000418ff */
[----:B------:R-:W3:Y:S07]  /*2f10*/  LDSM.16.M88.4 R132, [R224+0xd080] ;  /* 0x00d08000e084783b */ /* 0x000eee0000000200 */
[-C--:B------:R-:W-:Y:S01]  /*2f20*/  HMMA.16816.F32.BF16 R4, R136, R180.reuse, R4 ;  /* 0x000000b48804723c */ /* 0x080fe20000041804 */
[----:B-1----:R-:W4:Y:S07]  /*2f30*/  LDL.LU R84, [R1] ;  /* 0x0000000001547983 */ /* 0x002f2e0000300800 */
[C---:B------:R-:W-:Y:S08]  /*2f40*/  HMMA.16816.F32.BF16 R8, R140.reuse, R180, R8 ;  /* 0x000000b48c08723c */ /* 0x040ff00000041808 */
[-C--:B------:R-:W-:Y:S08]  /*2f50*/  HMMA.16816.F32.BF16 R12, R140, R182.reuse, R12 ;  /* 0x000000b68c0c723c */ /* 0x080ff0000004180c */
[C---:B------:R-:W-:Y:S08]  /*2f60*/  HMMA.16816.F32.BF16 R16, R136.reuse, R182, R16 ;  /* 0x000000b68810723c */ /* 0x040ff00000041810 */
[-C--:B------:R-:W-:Y:S08]  /*2f70*/  HMMA.16816.F32.BF16 R20, R136, R184.reuse, R20 ;  /* 0x000000b88814723c */ /* 0x080ff00000041814 */
[C---:B------:R-:W-:Y:S08]  /*2f80*/  HMMA.16816.F32.BF16 R24, R140.reuse, R184, R24 ;  /* 0x000000b88c18723c */ /* 0x040ff00000041818 */
[-C--:B------:R-:W-:Y:S01]  /*2f90*/  HMMA.16816.F32.BF16 R28, R140, R186.reuse, R28 ;  /* 0x000000ba8c1c723c */ /* 0x080fe2000004181c */
[----:B------:R-:W-:Y:S07]  /*2fa0*/  LDSM.16.M88.4 R140, [R225+0x1800] ;  /* 0x00180000e18c783b */ /* 0x000fee0000000200 */
[----:B------:R-:W-:Y:S01]  /*2fb0*/  HMMA.16816.F32.BF16 R32, R136, R186, R32 ;  /* 0x000000ba8820723c */ /* 0x000fe20000041820 */
[----:B------:R-:W1:Y:S07]  /*2fc0*/  LDSM.16.M88.4 R136, [R225+0x1000] ;  /* 0x00100000e188783b */ /* 0x000e6e0000000200 */
[-C--:B---3--:R-:W-:Y:S08]  /*2fd0*/  HMMA.16816.F32.BF16 R4, R132, R188.reuse, R4 ;  /* 0x000000bc8404723c */ /* 0x088ff00000041804 */
        /* <DEDUP_REMOVED lines=8> */
[----:B------:R-:W3:Y:S07]  /*3060*/  LDSM.16.M88.4 R132, [R224+0xe080] ;  /* 0x00e08000e084783b */ /* 0x000eee0000000200 */
[-C--:B-1----:R-:W-:Y:S08]  /*3070*/  HMMA.16816.F32.BF16 R4, R136, R196.reuse, R4 ;  /* 0x000000c48804723c */ /* 0x082ff00000041804 */
        /* <DEDUP_REMOVED lines=15> */
[-C--:B------:R-:W-:Y:S07]  /*3170*/  HMMA.16816.F32.BF16 R28, R144, R210.reuse, R28 ;  /* 0x000000d2901c723c */ /* 0x080fee000004181c */
[----:B------:R-:W-:Y:S01]  /*3180*/  FSEL R144, R154, -INF , P0 ;  /* 0xff8000009a907808 */ /* 0x000fe20000000000 */
[----:B------:R-:W-:Y:S04]  /*3190*/  HMMA.16816.F32.BF16 R32, R132, R210, R32 ;  /* 0x000000d28420723c */ /* 0x000fe80000041820 */
[--C-:B------:R-:W-:Y:S01]  /*31a0*/  FFMA.FTZ R144, R144, c[0x0][0x29c], -R148.reuse ;  /* 0x0000a70090907a23 */ /* 0x100fe20000010894 */
[----:B------:R-:W-:Y:S02]  /*31b0*/  FSEL R147, R246, -INF , P1 ;  /* 0xff800000f6937808 */ /* 0x000fe40000800000 */
[C---:B------:R-:W-:Y:S01]  /*31c0*/  FFMA.FTZ R133, -R152.reuse, R152, 1 ;  /* 0x3f80000098857423 */ /* 0x040fe20000010198 */
[-C--:B-1----:R-:W-:Y:S02]  /*31d0*/  HMMA.16816.F32.BF16 R4, R136, R212.reuse, R4 ;  /* 0x000000d48804723c */ /* 0x082fe40000041804 */
[----:B------:R-:W-:Y:S03]  /*31e0*/  MUFU.EX2 R144, R144 ;  /* 0x0000009000907308 */ /* 0x000fe60000000800 */
[----:B------:R-:W-:Y:S02]  /*31f0*/  FSEL R145, R152, -INF , P1 ;  /* 0xff80000098917808 */ /* 0x000fe40000800000 */
[----:B------:R-:W-:Y:S01]  /*3200*/  ISETP.GT.AND P1, PT, R238, 0x60, PT ;  /* 0x00000060ee00780c */ /* 0x000fe20003f24270 */
[C---:B------:R-:W-:Y:S04]  /*3210*/  HMMA.16816.F32.BF16 R8, R140.reuse, R212, R8 ;  /* 0x000000d48c08723c */ /* 0x040fe80000041808 */
[----:B--2---:R-:W-:Y:S01]  /*3220*/  FSEL R153, R85, -INF , P0 ;  /* 0xff80000055997808 */ /* 0x004fe20000000000 */
[----:B------:R-:W-:Y:S01]  /*3230*/  FFMA.FTZ R145, R145, c[0x0][0x29c], -R148 ;  /* 0x0000a70091917a23 */ /* 0x000fe20000010894 */
[----:B------:R-:W-:Y:S02]  /*3240*/  MOV R152, R3 ;  /* 0x0000000300987202 */ /* 0x000fe40000000f00 */
[-C--:B------:R-:W-:Y:S03]  /*3250*/  HMMA.16816.F32.BF16 R12, R140, R214.reuse, R12 ;  /* 0x000000d68c0c723c */ /* 0x080fe6000004180c */
[----:B------:R-:W1:Y:S01]  /*3260*/  MUFU.EX2 R145, R145 ;  /* 0x0000009100917308 */ /* 0x000e620000000800 */
[----:B------:R-:W-:Y:S04]  /*3270*/  FSEL R3, R160, -INF , P2 ;  /* 0xff800000a0037808 */ /* 0x000fe80001000000 */
[C---:B------:R-:W-:Y:S04]  /*3280*/  HMMA.16816.F32.BF16 R16, R136.reuse, R214, R16 ;  /* 0x000000d68810723c */ /* 0x040fe80000041810 */
[----:B------:R-:W-:Y:S02]  /*3290*/  FADD.FTZ R4, R4, -R0 ;  /* 0x8000000004047221 */ /* 0x000fe40000010000 */
[--C-:B------:R-:W-:Y:S01]  /*32a0*/  FFMA.FTZ R135, R3, c[0x0][0x29c], -R148.reuse ;  /* 0x0000a70003877a23 */ /* 0x100fe20000010894 */
[----:B------:R-:W-:Y:S01]  /*32b0*/  FSEL R3, R242, -INF , P4 ;  /* 0xff800000f2037808 */ /* 0x000fe20002000000 */
[-C--:B------:R-:W-:Y:S04]  /*32c0*/  HMMA.16816.F32.BF16 R20, R136, R216.reuse, R20 ;  /* 0x000000d88814723c */ /* 0x080fe80000041814 */
[----:B------:R-:W2:Y:S04]  /*32d0*/  MUFU.EX2 R135, R135 ;  /* 0x0000008700877308 */ /* 0x000ea80000000800 */
[C---:B------:R-:W-:Y:S04]  /*32e0*/  HMMA.16816.F32.BF16 R24, R140.reuse, R216, R24 ;  /* 0x000000d88c18723c */ /* 0x040fe80000041818 */
[----:B-1----:R-:W-:Y:S04]  /*32f0*/  FMUL.FTZ R4, R145, R4 ;  /* 0x0000000491047220 */ /* 0x002fe80000410000 */
[-C--:B------:R-:W-:Y:S07]  /*3300*/  HMMA.16816.F32.BF16 R28, R140, R218.reuse, R28 ;  /* 0x000000da8c1c723c */ /* 0x080fee000004181c */
[----:B------:R-:W-:Y:S01]  /*3310*/  FSEL R143, R248, -INF , P0 ;  /* 0xff800000f88f7808 */ /* 0x000fe20000000000 */
[----:B------:R-:W-:Y:S04]  /*3320*/  HMMA.16816.F32.BF16 R32, R136, R218, R32 ;  /* 0x000000da8820723c */ /* 0x000fe80000041820 */
[----:B------:R-:W-:Y:S01]  /*3330*/  ISETP.GT.AND P0, PT, R238, 0x61, PT ;  /* 0x00000061ee00780c */ /* 0x000fe20003f04270 */
[--C-:B------:R-:W-:Y:S01]  /*3340*/  FFMA.FTZ R142, R2, c[0x0][0x29c], -R148.reuse ;  /* 0x0000a700028e7a23 */ /* 0x100fe20000010894 */
[----:B------:R-:W-:Y:S01]  /*3350*/  FSEL R140, R161, -INF , P4 ;  /* 0xff800000a18c7808 */ /* 0x000fe20002000000 */
[--C-:B------:R-:W-:Y:S01]  /*3360*/  FFMA.FTZ R158, R143, c[0x0][0x29c], -R151.reuse ;  /* 0x0000a7008f9e7a23 */ /* 0x100fe20000010897 */
[----:B------:R-:W-:Y:S03]  /*3370*/  FSEL R2, R167, -INF , P1 ;  /* 0xff800000a7027808 */ /* 0x000fe60000800000 */
[----:B------:R-:W1:Y:S01]  /*3380*/  MUFU.EX2 R142, R142 ;  /* 0x0000008e008e7308 */ /* 0x000e620000000800 */
[----:B------:R-:W-:Y:S01]  /*3390*/  FSEL R141, R162, -INF , P5 ;  /* 0xff800000a28d7808 */ /* 0x000fe20002800000 */
[--C-:B------:R-:W-:Y:S01]  /*33a0*/  FFMA.FTZ R140, R140, c[0x0][0x29c], -R148.reuse ;  /* 0x0000a7008c8c7a23 */ /* 0x100fe20000010894 */
[----:B------:R-:W-:Y:S01]  /*33b0*/  FSEL R132, R237, -INF , P0 ;  /* 0xff800000ed847808 */ /* 0x000fe20000000000 */
[--C-:B------:R-:W-:Y:S01]  /*33c0*/  FFMA.FTZ R146, R2, c[0x0][0x29c], -R148.reuse ;  /* 0x0000a70002927a23 */ /* 0x100fe20000010894 */
[----:B------:R-:W-:Y:S01]  /*33d0*/  MOV R138, R168 ;  /* 0x000000a8008a7202 */ /* 0x000fe20000000f00 */
[----:B------:R-:W-:Y:S01]  /*33e0*/  FMUL.FTZ R168, R4, R133 ;  /* 0x0000008504a87220 */ /* 0x000fe20000410000 */
[----:B------:R-:W-:Y:S01]  /*33f0*/  FSEL R136, R240, -INF , P1 ;  /* 0xff800000f0887808 */ /* 0x000fe20000800000 */
[--C-:B------:R-:W-:Y:S01]  /*3400*/  FFMA.FTZ R141, R141, c[0x0][0x29c], -R148.reuse ;  /* 0x0000a7008d8d7a23 */ /* 0x100fe20000010894 */
[----:B------:R-:W-:Y:S01]  /*3410*/  FSEL R134, R239, -INF , P0 ;  /* 0xff800000ef867808 */ /* 0x000fe20000000000 */
[----:B------:R-:W-:Y:S01]  /*3420*/  FFMA.FTZ R148, R132, c[0x0][0x29c], -R148 ;  /* 0x0000a70084947a23 */ /* 0x000fe20000010894 */
[----:B------:R-:W-:Y:S01]  /*3430*/  FSEL R132, R241, -INF , P6 ;  /* 0xff800000f1847808 */ /* 0x000fe20003000000 */
[--C-:B------:R-:W-:Y:S01]  /*3440*/  FADD.FTZ R2, R5, -R0.reuse ;  /* 0x8000000005027221 */ /* 0x100fe20000010000 */
[----:B------:R-:W-:Y:S01]  /*3450*/  FSEL R4, R244, -INF , P5 ;  /* 0xff800000f4047808 */ /* 0x000fe20002800000 */
[----:B------:R-:W-:Y:S01]  /*3460*/  FFMA.FTZ R133, -R154, R154, 1 ;  /* 0x3f8000009a857423 */ /* 0x000fe2000001019a */
[----:B------:R-:W-:Y:S01]  /*3470*/  FSEL R137, R243, -INF , P2 ;  /* 0xff800000f3897808 */ /* 0x000fe20001000000 */
        /* <DEDUP_REMOVED lines=9> */
[----:B------:R-:W3:Y:S01]  /*3510*/  MUFU.EX2 R141, R141 ;  /* 0x0000008d008d7308 */ /* 0x000ee20000000800 */
[--C-:B------:R-:W-:Y:S01]  /*3520*/  FFMA.FTZ R152, R137, c[0x0][0x29c], -R151.reuse ;  /* 0x0000a70089987a23 */ /* 0x100fe20000010897 */
[----:B------:R-:W-:Y:S01]  /*3530*/  MOV R4, R166 ;  /* 0x000000a600047202 */ /* 0x000fe20000000f00 */
[----:B------:R-:W-:Y:S02]  /*3540*/  FFMA.FTZ R151, R134, c[0x0][0x29c], -R151 ;  /* 0x0000a70086977a23 */ /* 0x000fe40000010897 */
[----:B------:R-:W-:Y:S02]  /*3550*/  FMUL.FTZ R2, R144, R2 ;  /* 0x0000000290027220 */ /* 0x000fe40000410000 */
[----:B------:R-:W-:Y:S01]  /*3560*/  FFMA.FTZ R136, -R162, R162, 1 ;  /* 0x3f800000a2887423 */ /* 0x000fe200000101a2 */
[----:B------:R-:W-:Y:S01]  /*3570*/  MOV R162, R132 ;  /* 0x0000008400a27202 */ /* 0x000fe20000000f00 */
[----:B------:R-:W-:Y:S01]  /*3580*/  FMUL.FTZ R166, R2, R133 ;  /* 0x0000008502a67220 */ /* 0x000fe20000410000 */
[----:B------:R1:W-:Y:S01]  /*3590*/  MUFU.EX2 R134, R146 ;  /* 0x0000009200867308 */ /* 0x0003e20000000800 */
[--C-:B------:R-:W-:Y:S02]  /*35a0*/  FADD.FTZ R2, R21, -R0.reuse ;  /* 0x8000000015027221 */ /* 0x100fe40000010000 */
[----:B------:R-:W-:Y:S02]  /*35b0*/  FFMA.FTZ R132, -R160, R160, 1 ;  /* 0x3f800000a0847423 */ /* 0x000fe400000101a0 */
[----:B--2---:R-:W-:Y:S02]  /*35c0*/  FMUL.FTZ R2, R135, R2 ;  /* 0x0000000287027220 */ /* 0x004fe40000410000 */
[----:B------:R-:W-:Y:S02]  /*35d0*/  FADD.FTZ R3, R20, -R0 ;  /* 0x8000000014037221 */ /* 0x000fe40000010000 */
[----:B------:R-:W-:Y:S01]  /*35e0*/  FMUL.FTZ R160, R2, R132 ;  /* 0x0000008402a07220 */ /* 0x000fe20000410000 */
[----:B------:R-:W2:Y:S01]  /*35f0*/  MUFU.EX2 R140, R140 ;  /* 0x0000008c008c7308 */ /* 0x000ea20000000800 */
[----:B------:R-:W-:Y:S01]  /*3600*/  FSEL R2, R252, -INF , P6 ;  /* 0xff800000fc027808 */ /* 0x000fe20003000000 */
[----:B------:R-:W-:Y:S02]  /*3610*/  FFMA.FTZ R137, -R163, R163, 1 ;  /* 0x3f800000a3897423 */ /* 0x000fe400000101a3 */
[----:B------:R-:W-:Y:S02]  /*3620*/  FFMA.FTZ R133, -R161, R161, 1 ;  /* 0x3f800000a1857423 */ /* 0x000fe400000101a1 */
[--C-:B------:R-:W-:Y:S01]  /*3630*/  FFMA.FTZ R132, R153, c[0x0][0x29c], -R150.reuse ;  /* 0x0000a70099847a23 */ /* 0x100fe20000010896 */
[----:B------:R-:W-:Y:S01]  /*3640*/  MOV R153, R143 ;  /* 0x0000008f00997202 */ /* 0x000fe20000000f00 */
[----:B------:R-:W-:Y:S02]  /*3650*/  FFMA.FTZ R21, R2, c[0x0][0x29c], -R150 ;  /* 0x0000a70002157a23 */ /* 0x000fe40000010896 */
[----:B------:R-:W4:Y:S01]  /*3660*/  MUFU.EX2 R148, R148 ;  /* 0x0000009400947308 */ /* 0x000f220000000800 */
[--C-:B------:R-:W-:Y:S01]  /*3670*/  FADD.FTZ R2, R32, -R0.reuse ;  /* 0x8000000020027221 */ /* 0x100fe20000010000 */
[----:B------:R-:W-:Y:S01]  /*3680*/  MOV R32, R138 ;  /* 0x0000008a00207202 */ /* 0x000fe20000000f00 */
[----:B------:R-:W-:Y:S01]  /*3690*/  FFMA.FTZ R20, -R167, R167, 1 ;  /* 0x3f800000a7147423 */ /* 0x000fe200000101a7 */
[----:B-1----:R-:W-:Y:S01]  /*36a0*/  MOV R146, R5 ;  /* 0x0000000500927202 */ /* 0x002fe20000000f00 */
[--C-:B------:R-:W-:Y:S01]  /*36b0*/  FADD.FTZ R5, R16, -R0.reuse ;  /* 0x8000000010057221 */ /* 0x100fe20000010000 */
[----:B------:R-:W-:Y:S01]  /*36c0*/  MOV R16, R4 ;  /* 0x0000000400107202 */ /* 0x000fe20000000f00 */
[----:B------:R-:W-:Y:S01]  /*36d0*/  FADD.FTZ R4, R17, -R0 ;  /* 0x8000000011047221 */ /* 0x000fe20000010000 */
[----:B------:R-:W-:Y:S01]  /*36e0*/  FSEL R17, R247, -INF , P1 ;  /* 0xff800000f7117808 */ /* 0x000fe20000800000 */
[----:B------:R-:W-:Y:S01]  /*36f0*/  FMUL.FTZ R5, R142, R5 ;  /* 0x000000058e057220 */ /* 0x000fe20000410000 */
[----:B------:R-:W-:Y:S01]  /*3700*/  MOV R167, R16 ;  /* 0x0000001000a77202 */ /* 0x000fe20000000f00 */
[----:B---3--:R-:W-:Y:S01]  /*3710*/  FMUL.FTZ R4, R141, R4 ;  /* 0x000000048d047220 */ /* 0x008fe20000410000 */
[----:B------:R-:W-:Y:S01]  /*3720*/  FSEL R16, R245, -INF , P0 ;  /* 0xff800000f5107808 */ /* 0x000fe20000000000 */
[----:B------:R-:W-:Y:S01]  /*3730*/  FMUL.FTZ R163, R5, R137 ;  /* 0x0000008905a37220 */ /* 0x000fe20000410000 */
[----:B------:R-:W-:Y:S01]  /*3740*/  MOV R137, R162 ;  /* 0x000000a200897202 */ /* 0x000fe20000000f00 */
[----:B--2---:R-:W-:Y:S01]  /*3750*/  FMUL.FTZ R3, R140, R3 ;  /* 0x000000038c037220 */ /* 0x004fe20000410000 */
[----:B------:R-:W-:Y:S01]  /*3760*/  FSEL R5, R251, -INF , P5 ;  /* 0xff800000fb057808 */ /* 0x000fe20002800000 */
[----:B------:R-:W-:Y:S01]  /*3770*/  FMUL.FTZ R162, R4, R136 ;  /* 0x0000008804a27220 */ /* 0x000fe20000410000 */
[----:B------:R-:W-:Y:S01]  /*3780*/  FSEL R4, R250, -INF , P4 ;  /* 0xff800000fa047808 */ /* 0x000fe20002000000 */
[----:B------:R-:W-:Y:S01]  /*3790*/  FMUL.FTZ R161, R3, R133 ;  /* 0x0000008503a17220 */ /* 0x000fe20000410000 */
[----:B------:R-:W-:Y:S01]  /*37a0*/  FSEL R3, R249, -INF , P2 ;  /* 0xff800000f9037808 */ /* 0x000fe20001000000 */
[----:B------:R-:W-:Y:S01]  /*37b0*/  FMUL.FTZ R2, R134, R2 ;  /* 0x0000000286027220 */ /* 0x000fe20000410000 */
[----:B------:R-:W-:Y:S01]  /*37c0*/  MUFU.EX2 R151, R151 ;  /* 0x0000009700977308 */ /* 0x000fe20000000800 */
[--C-:B------:R-:W-:Y:S01]  /*37d0*/  FFMA.FTZ R143, R17, c[0x0][0x29c], -R150.reuse ;  /* 0x0000a700118f7a23 */ /* 0x100fe20000010896 */
[----:B------:R-:W-:Y:S01]  /*37e0*/  MOV R17, R153 ;  /* 0x0000009900117202 */ /* 0x000fe20000000f00 */
[----:B------:R-:W-:Y:S02]  /*37f0*/  FFMA.FTZ R138, R4, c[0x0][0x29c], -R150 ;  /* 0x0000a700048a7a23 */ /* 0x000fe40000010896 */
[----:B------:R-:W-:Y:S01]  /*3800*/  FADD.FTZ R33, R33, -R0 ;  /* 0x8000000021217221 */ /* 0x000fe20000010000 */
[----:B----4-:R-:W-:Y:S01]  /*3810*/  FSEL R0, R84, -INF , P0 ;  /* 0xff80000054007808 */ /* 0x010fe20000000000 */
[----:B------:R-:W-:Y:S01]  /*3820*/  FMUL.FTZ R153, R2, R20 ;  /* 0x0000001402997220 */ /* 0x000fe20000410000 */
[----:B------:R-:W-:Y:S01]  /*3830*/  FSEL R4, R17, -INF , P4 ;  /* 0xff80000011047808 */ /* 0x000fe20002000000 */
[--C-:B------:R-:W-:Y:S01]  /*3840*/  FFMA.FTZ R136, R157, c[0x0][0x29c], -R150.reuse ;  /* 0x0000a7009d887a23 */ /* 0x100fe20000010896 */
[----:B------:R-:W-:Y:S01]  /*3850*/  MOV R157, R146 ;  /* 0x00000092009d7202 */ /* 0x000fe20000000f00 */
[--C-:B------:R-:W-:Y:S01]  /*3860*/  FFMA.FTZ R133, R5, c[0x0][0x29c], -R150.reuse ;  /* 0x0000a70005857a23 */ /* 0x100fe20000010896 */
[----:B------:R-:W-:Y:S01]  /*3870*/  MOV R146, R139 ;  /* 0x0000008b00927202 */ /* 0x000fe20000000f00 */
[--C-:B------:R-:W-:Y:S01]  /*3880*/  FFMA.FTZ R139, R3, c[0x0][0x29c], -R150.reuse ;  /* 0x0000a700038b7a23 */ /* 0x100fe20000010896 */
[----:B------:R-:W-:Y:S01]  /*3890*/  FSEL R5, R167, -INF , P5 ;  /* 0xff800000a7057808 */ /* 0x000fe20002800000 */
[----:B------:R-:W-:Y:S01]  /*38a0*/  FFMA.FTZ R150, R16, c[0x0][0x29c], -R150 ;  /* 0x0000a70010967a23 */ /* 0x000fe20000010896 */
[----:B------:R-:W-:Y:S01]  /*38b0*/  FSEL R16, R169, -INF , P6 ;  /* 0xff800000a9107808 */ /* 0x000fe20003000000 */
[----:B------:R-:W-:Y:S01]  /*38c0*/  MUFU.EX2 R133, R133 ;  /* 0x0000008500857308 */ /* 0x000fe20000000800 */
[----:B------:R-:W-:Y:S02]  /*38d0*/  FSEL R3, R137, -INF , P2 ;  /* 0xff80000089037808 */ /* 0x000fe40001000000 */
[----:B------:R-:W-:Y:S02]  /*38e0*/  FSEL R2, R171, -INF , P1 ;  /* 0xff800000ab027808 */ /* 0x000fe40000800000 */
[----:B------:R-:W-:Y:S01]  /*38f0*/  MOV R20, R157 ;  /* 0x0000009d00147202 */ /* 0x000fe20000000f00 */
[--C-:B------:R-:W-:Y:S01]  /*3900*/  FFMA.FTZ R157, R164, c[0x0][0x29c], -R149.reuse ;  /* 0x0000a700a49d7a23 */ /* 0x100fe20000010895 */
[----:B------:R-:W-:Y:S01]  /*3910*/  PLOP3.LUT P0, PT, PT, PT, UP0, 0x80, 0x0 ;  /* 0x000000000000781c */ /* 0x000fe20003f0f008 */
[--C-:B------:R-:W-:Y:S02]  /*3920*/  FFMA.FTZ R164, R165, c[0x0][0x29c], -R149.reuse ;  /* 0x0000a700a5a47a23 */ /* 0x100fe40000010895 */
        /* <DEDUP_REMOVED lines=9> */
[----:B------:R-:W-:Y:S01]  /*39c0*/  MUFU.EX2 R150, R150 ;  /* 0x0000009600967308 */ /* 0x000fe20000000800 */
[----:B------:R-:W-:Y:S02]  /*39d0*/  FFMA.FTZ R149, R0, c[0x0][0x29c], -R149 ;  /* 0x0000a70000957a23 */ /* 0x000fe40000010895 */
[----:B------:R-:W-:Y:S01]  /*39e0*/  FFMA.FTZ R0, -R237, R237, 1 ;  /* 0x3f800000ed007423 */ /* 0x000fe200000101ed */
[----:B------:R-:W-:Y:S01]  /*39f0*/  MOV R237, R3 ;  /* 0x0000000300ed7202 */ /* 0x000fe20000000f00 */
[C---:B------:R-:W-:Y:S01]  /*3a00*/  FMUL.FTZ R2, R148.reuse, R33 ;  /* 0x0000002194027220 */ /* 0x040fe20000410000 */
[----:B------:R-:W-:Y:S02]  /*3a10*/  MOV R33, R146 ;  /* 0x0000009200217202 */ /* 0x000fe40000000f00 */
[----:B------:R-:W-:Y:S01]  /*3a20*/  F2FP.BF16.PACK_AB R148, R148, R134 ;  /* 0x000000869494723e */ /* 0x000fe200000010ff */
[----:B------:R-:W-:Y:S01]  /*3a30*/  FMUL.FTZ R146, R2, R0 ;  /* 0x0000000002927220 */ /* 0x000fe20000410000 */
[----:B------:R-:W-:Y:S01]  /*3a40*/  MOV R2, R20 ;  /* 0x0000001400027202 */ /* 0x000fe20000000f00 */
[----:B------:R-:W1:Y:S01]  /*3a50*/  LDS R0, [R33.X4+0xf2a0] ;  /* 0x00f2a00021007984 */ /* 0x000e620000004800 */
[----:B------:R2:W3:Y:S10]  /*3a60*/  MUFU.EX2 R20, R159 ;  /* 0x0000009f00147308 */ /* 0x0004f40000000800 */
[----:B------:R-:W4:Y:S10]  /*3a70*/  MUFU.EX2 R3, R147 ;  /* 0x0000009300037308 */ /* 0x000f340000000800 */
[----:B------:R4:W-:Y:S01]  /*3a80*/  MUFU.EX2 R147, R132 ;  /* 0x0000008400937308 */ /* 0x0009e20000000800 */
[----:B--2---:R-:W-:Y:S09]  /*3a90*/  MOV R159, R137 ;  /* 0x00000089009f7202 */ /* 0x004ff20000000f00 */
[----:B------:R2:W2:Y:S01]  /*3aa0*/  MUFU.EX2 R137, R158 ;  /* 0x0000009e00897308 */ /* 0x0004a20000000800 */
[--C-:B-1----:R-:W-:Y:S09]  /*3ab0*/  FADD.FTZ R6, R6, -R0.reuse ;  /* 0x8000000006067221 */ /* 0x102ff20000010000 */
[----:B------:R-:W-:Y:S01]  /*3ac0*/  MUFU.EX2 R149, R149 ;  /* 0x0000009500957308 */ /* 0x000fe20000000800 */
[--C-:B------:R-:W-:Y:S02]  /*3ad0*/  FADD.FTZ R7, R7, -R0.reuse ;  /* 0x8000000007077221 */ /* 0x100fe40000010000 */
[----:B---3--:R-:W-:Y:S01]  /*3ae0*/  FMUL.FTZ R6, R20, R6 ;  /* 0x0000000614067220 */ /* 0x008fe20000410000 */
[----:B----4-:R-:W-:Y:S01]  /*3af0*/  MOV R132, R32 ;  /* 0x0000002000847202 */ /* 0x010fe20000000f00 */
[--C-:B------:R-:W-:Y:S02]  /*3b00*/  FADD.FTZ R19, R19, -R0.reuse ;  /* 0x8000000013137221 */ /* 0x100fe40000010000 */
[--C-:B------:R-:W-:Y:S02]  /*3b10*/  FADD.FTZ R35, R35, -R0.reuse ;  /* 0x8000000023237221 */ /* 0x100fe40000010000 */
[--C-:B------:R-:W-:Y:S01]  /*3b20*/  FADD.FTZ R34, R34, -R0.reuse ;  /* 0x8000000022227221 */ /* 0x100fe20000010000 */
[----:B------:R-:W-:Y:S01]  /*3b30*/  MUFU.EX2 R32, R21 ;  /* 0x0000001500207308 */ /* 0x000fe20000000800 */
[--C-:B------:R-:W-:Y:S02]  /*3b40*/  FADD.FTZ R23, R23, -R0.reuse ;  /* 0x8000000017177221 */ /* 0x100fe40000010000 */
[----:B------:R-:W-:Y:S01]  /*3b50*/  FMUL.FTZ R34, R3, R34 ;  /* 0x0000002203227220 */ /* 0x000fe20000410000 */
[----:B--2---:R-:W-:Y:S01]  /*3b60*/  MOV R158, R17 ;  /* 0x00000011009e7202 */ /* 0x004fe20000000f00 */
[C---:B------:R-:W-:Y:S01]  /*3b70*/  FMUL.FTZ R7, R137.reuse, R7 ;  /* 0x0000000789077220 */ /* 0x040fe20000410000 */
[----:B------:R-:W-:Y:S01]  /*3b80*/  F2FP.BF16.PACK_AB R137, R137, R20 ;  /* 0x000000148989723e */ /* 0x000fe200000010ff */
[----:B------:R-:W-:Y:S03]  /*3b90*/  FFMA.FTZ R20, -R243, R243, 1 ;  /* 0x3f800000f3147423 */ /* 0x000fe600000101f3 */
[----:B------:R1:W-:Y:S02]  /*3ba0*/  MUFU.EX2 R17, R156 ;  /* 0x0000009c00117308 */ /* 0x0003e40000000800 */
[----:B-1----:R-:W-:Y:S08]  /*3bb0*/  MOV R156, R16 ;  /* 0x00000010009c7202 */ /* 0x002ff00000000f00 */
[----:B------:R1:W2:Y:S02]  /*3bc0*/  MUFU.EX2 R16, R155 ;  /* 0x0000009b00107308 */ /* 0x0002a40000000800 */
[----:B-1----:R-:W-:Y:S01]  /*3bd0*/  MOV R155, R5 ;  /* 0x00000005009b7202 */ /* 0x002fe20000000f00 */
[C---:B--2---:R-:W-:Y:S07]  /*3be0*/  FMUL.FTZ R19, R16.reuse, R19 ;  /* 0x0000001310137220 */ /* 0x044fee0000410000 */
[----:B------:R1:W-:Y:S01]  /*3bf0*/  MUFU.EX2 R5, R154 ;  /* 0x0000009a00057308 */ /* 0x0003e20000000800 */
[----:B------:R-:W-:Y:S01]  /*3c00*/  F2FP.BF16.PACK_AB R134, R16, R17 ;  /* 0x000000111086723e */ /* 0x000fe200000010ff */
[----:B------:R-:W-:Y:S01]  /*3c10*/  FFMA.FTZ R16, -R242, R242, 1 ;  /* 0x3f800000f2107423 */ /* 0x000fe200000101f2 */
[----:B-1----:R-:W-:Y:S07]  /*3c20*/  MOV R154, R4 ;  /* 0x00000004009a7202 */ /* 0x002fee0000000f00 */
[----:B------:R-:W1:Y:S10]  /*3c30*/  MUFU.EX2 R4, R152 ;  /* 0x0000009800047308 */ /* 0x000e740000000800 */
[----:B------:R2:W-:Y:S01]  /*3c40*/  MUFU.EX2 R152, R136 ;  /* 0x0000008800987308 */ /* 0x0005e20000000800 */
[----:B-1----:R-:W-:Y:S04]  /*3c50*/  FMUL.FTZ R23, R4, R23 ;  /* 0x0000001704177220 */ /* 0x002fe80000410000 */
[----:B------:R-:W-:Y:S01]  /*3c60*/  FMUL.FTZ R20, R23, R20 ;  /* 0x0000001417147220 */ /* 0x000fe20000410000 */
[----:B--2---:R-:W-:Y:S01]  /*3c70*/  MOV R136, R2 ;  /* 0x0000000200887202 */ /* 0x004fe20000000f00 */
[----:B------:R-:W-:Y:S01]  /*3c80*/  FFMA.FTZ R2, -R246, R246, 1 ;  /* 0x3f800000f6027423 */ /* 0x000fe200000101f6 */
[----:B------:R-:W-:Y:S02]  /*3c90*/  MOV R246, R132 ;  /* 0x0000008400f67202 */ /* 0x000fe40000000f00 */
[----:B------:R1:W-:Y:S01]  /*3ca0*/  MUFU.EX2 R132, R138 ;  /* 0x0000008a00847308 */ /* 0x0003e20000000800 */
[----:B------:R-:W-:Y:S02]  /*3cb0*/  FMUL.FTZ R21, R6, R2 ;  /* 0x0000000206157220 */ /* 0x000fe40000410000 */
[----:B------:R-:W-:Y:S01]  /*3cc0*/  FFMA.FTZ R2, -R248, R248, 1 ;  /* 0x3f800000f8027423 */ /* 0x000fe200000101f8 */
[----:B------:R-:W-:Y:S01]  /*3cd0*/  MOV R248, R33 ;  /* 0x0000002100f87202 */ /* 0x000fe20000000f00 */
[----:B------:R-:W-:Y:S01]  /*3ce0*/  FFMA.FTZ R6, -R241, R241, 1 ;  /* 0x3f800000f1067423 */ /* 0x000fe200000101f1 */
[----:B------:R-:W-:Y:S01]  /*3cf0*/  MOV R241, R136 ;  /* 0x0000008800f17202 */ /* 0x000fe20000000f00 */
[----:B------:R-:W-:Y:S01]  /*3d00*/  FMUL.FTZ R7, R7, R2 ;  /* 0x0000000207077220 */ /* 0x000fe20000410000 */
[----:B------:R-:W-:Y:S01]  /*3d10*/  F2FP.BF16.PACK_AB R136, R141, R142 ;  /* 0x0000008e8d88723e */ /* 0x000fe200000010ff */
[--C-:B------:R-:W-:Y:S01]  /*3d20*/  FADD.FTZ R2, R18, -R0.reuse ;  /* 0x8000000012027221 */ /* 0x100fe20000010000 */
[----:B------:R2:W-:Y:S01]  /*3d30*/  MUFU.EX2 R33, R139 ;  /* 0x0000008b00217308 */ /* 0x0005e20000000800 */
[----:B------:R-:W-:Y:S02]  /*3d40*/  F2FP.BF16.PACK_AB R142, R146, R153 ;  /* 0x00000099928e723e */ /* 0x000fe400000010ff */
[----:B------:R-:W-:Y:S01]  /*3d50*/  FMUL.FTZ R2, R17, R2 ;  /* 0x0000000211027220 */ /* 0x000fe20000410000 */
[----:B------:R-:W-:Y:S01]  /*3d60*/  F2FP.BF16.PACK_AB R141, R162, R163 ;  /* 0x000000a3a28d723e */ /* 0x000fe200000010ff */
[----:B------:R-:W-:Y:S02]  /*3d70*/  FFMA.FTZ R17, -R244, R244, 1 ;  /* 0x3f800000f4117423 */ /* 0x000fe400000101f4 */
[----:B------:R-:W-:Y:S02]  /*3d80*/  FMUL.FTZ R18, R2, R6 ;  /* 0x0000000602127220 */ /* 0x000fe40000410000 */
[----:B------:R-:W3:Y:S01]  /*3d90*/  LDS R2, [R248.X4+0xf300] ;  /* 0x00f30000f8027984 */ /* 0x000ee20000004800 */
[----:B------:R-:W4:Y:S01]  /*3da0*/  MUFU.EX2 R6, R143 ;  /* 0x0000008f00067308 */ /* 0x000f220000000800 */
[----:B------:R-:W-:Y:S01]  /*3db0*/  FMUL.FTZ R19, R19, R17 ;  /* 0x0000001113137220 */ /* 0x000fe20000410000 */
[C---:B------:R-:W-:Y:S01]  /*3dc0*/  F2FP.BF16.PACK_AB R17, R151.reuse, R3 ;  /* 0x000000039711723e */ /* 0x040fe200000010ff */
[----:B------:R-:W-:Y:S01]  /*3dd0*/  FMUL.FTZ R151, R151, R35 ;  /* 0x0000002397977220 */ /* 0x000fe20000410000 */
[----:B-1----:R-:W-:Y:S01]  /*3de0*/  F2FP.BF16.PACK_AB R138, R144, R145 ;  /* 0x00000091908a723e */ /* 0x002fe200000010ff */
[----:B------:R-:W-:Y:S01]  /*3df0*/  FFMA.FTZ R3, -R240, R240, 1 ;  /* 0x3f800000f0037423 */ /* 0x000fe200000101f0 */
[----:B------:R-:W-:Y:S03]  /*3e00*/  F2FP.BF16.PACK_AB R19, R19, R18 ;  /* 0x000000121313723e */ /* 0x000fe600000010ff */
[----:B------:R-:W-:Y:S01]  /*3e10*/  FMUL.FTZ R3, R34, R3 ;  /* 0x0000000322037220 */ /* 0x000fe20000410000 */
[----:B------:R-:W-:Y:S01]  /*3e20*/  MUFU.EX2 R146, R164 ;  /* 0x000000a400927308 */ /* 0x000fe20000000800 */
[----:B--2---:R-:W-:Y:S02]  /*3e30*/  F2FP.BF16.PACK_AB R139, R135, R140 ;  /* 0x0000008c878b723e */ /* 0x004fe400000010ff */
[----:B------:R-:W-:Y:S01]  /*3e40*/  F2FP.BF16.PACK_AB R135, R7, R21 ;  /* 0x000000150787723e */ /* 0x000fe200000010ff */
[----:B------:R-:W-:Y:S01]  /*3e50*/  FADD.FTZ R7, R22, -R0 ;  /* 0x8000000016077221 */ /* 0x000fe20000010000 */
[----:B------:R-:W-:Y:S01]  /*3e60*/  F2FP.BF16.PACK_AB R21, R4, R5 ;  /* 0x000000050415723e */ /* 0x000fe200000010ff */
[----:B------:R-:W-:Y:S04]  /*3e70*/  FFMA.FTZ R0, -R239, R239, 1 ;  /* 0x3f800000ef007423 */ /* 0x000fe800000101ef */
[----:B------:R-:W1:Y:S01]  /*3e80*/  MUFU.EX2 R153, R157 ;  /* 0x0000009d00997308 */ /* 0x000e620000000800 */
[----:B------:R-:W-:Y:S01]  /*3e90*/  FMUL.FTZ R7, R5, R7 ;  /* 0x0000000705077220 */ /* 0x000fe20000410000 */
[----:B------:R-:W-:Y:S01]  /*3ea0*/  F2FP.BF16.PACK_AB R140, R166, R168 ;  /* 0x000000a8a68c723e */ /* 0x000fe200000010ff */
[----:B------:R-:W-:Y:S01]  /*3eb0*/  FMUL.FTZ R0, R151, R0 ;  /* 0x0000000097007220 */ /* 0x000fe20000410000 */
[----:B----4-:R-:W-:Y:S01]  /*3ec0*/  F2FP.BF16.PACK_AB R5, R150, R6 ;  /* 0x000000069605723e */ /* 0x010fe200000010ff */
[----:B------:R-:W-:Y:S01]  /*3ed0*/  FMUL.FTZ R7, R7, R16 ;  /* 0x0000001007077220 */ /* 0x000fe20000410000 */
[----:B------:R-:W-:Y:S01]  /*3ee0*/  F2FP.BF16.PACK_AB R16, R147, R152 ;  /* 0x000000989310723e */ /* 0x000fe200000010ff */
[----:B------:R-:W-:Y:S01]  /*3ef0*/  FFMA.FTZ R4, -R85, R85, 1 ;  /* 0x3f80000055047423 */ /* 0x000fe20000010155 */
[----:B------:R-:W-:Y:S01]  /*3f00*/  F2FP.BF16.PACK_AB R18, R0, R3 ;  /* 0x000000030012723e */ /* 0x000fe200000010ff */
[----:B------:R-:W-:Y:S01]  /*3f10*/  FFMA.FTZ R0, -R241, R241, 1 ;  /* 0x3f800000f1007423 */ /* 0x000fe200000101f1 */
[----:B------:R-:W-:Y:S01]  /*3f20*/  MUFU.EX2 R144, R165 ;  /* 0x000000a500907308 */ /* 0x000fe20000000800 */
[----:B------:R-:W-:Y:S01]  /*3f30*/  F2FP.BF16.PACK_AB R20, R20, R7 ;  /* 0x000000071414723e */ /* 0x000fe200000010ff */
[----:B------:R-:W-:Y:S01]  /*3f40*/  FFMA.FTZ R3, -R252, R252, 1 ;  /* 0x3f800000fc037423 */ /* 0x000fe200000101fc */
[----:B------:R-:W-:Y:S01]  /*3f50*/  F2FP.BF16.PACK_AB R7, R133, R32 ;  /* 0x000000208507723e */ /* 0x000fe200000010ff */
[----:B------:R2:W5:Y:S01]  /*3f60*/  LDL.LU R85, [R1+0x54] ;  /* 0x0000540001557983 */ /* 0x0005620000300800 */
[----:B------:R-:W-:Y:S01]  /*3f70*/  F2FP.BF16.PACK_AB R143, R160, R161 ;  /* 0x000000a1a08f723e */ /* 0x000fe200000010ff */
[--C-:B---3--:R-:W-:Y:S04]  /*3f80*/  FADD.FTZ R8, R8, -R2.reuse ;  /* 0x8000000208087221 */ /* 0x108fe80000010000 */
[----:B------:R-:W3:Y:S01]  /*3f90*/  MUFU.EX2 R34, R167 ;  /* 0x000000a700227308 */ /* 0x000ee20000000800 */
[--C-:B------:R-:W-:Y:S02]  /*3fa0*/  FADD.FTZ R9, R9, -R2.reuse ;  /* 0x8000000209097221 */ /* 0x100fe40000010000 */
[----:B------:R-:W-:Y:S02]  /*3fb0*/  FMUL.FTZ R8, R152, R8 ;  /* 0x0000000898087220 */ /* 0x000fe40000410000 */
[--C-:B------:R-:W-:Y:S02]  /*3fc0*/  FADD.FTZ R13, R13, -R2.reuse ;  /* 0x800000020d0d7221 */ /* 0x100fe40000010000 */
[--C-:B------:R-:W-:Y:S02]  /*3fd0*/  FADD.FTZ R12, R12, -R2.reuse ;  /* 0x800000020c0c7221 */ /* 0x100fe40000010000 */
[----:B------:R-:W-:Y:S01]  /*3fe0*/  FMUL.FTZ R9, R147, R9 ;  /* 0x0000000993097220 */ /* 0x000fe20000410000 */
[----:B------:R-:W-:Y:S01]  /*3ff0*/  MUFU.EX2 R22, R170 ;  /* 0x000000aa00167308 */ /* 0x000fe20000000800 */
[----:B------:R-:W-:Y:S02]  /*4000*/  FMUL.FTZ R133, R133, R13 ;  /* 0x0000000d85857220 */ /* 0x000fe40000410000 */
[----:B------:R-:W-:Y:S02]  /*4010*/  FMUL.FTZ R145, R8, R0 ;  /* 0x0000000008917220 */ /* 0x000fe40000410000 */
[----:B------:R-:W-:Y:S02]  /*4020*/  FFMA.FTZ R0, -R251, R251, 1 ;  /* 0x3f800000fb007423 */ /* 0x000fe400000101fb */
[--C-:B------:R-:W-:Y:S02]  /*4030*/  FADD.FTZ R24, R24, -R2.reuse ;  /* 0x8000000218187221 */ /* 0x100fe40000010000 */
[--C-:B------:R-:W-:Y:S01]  /*4040*/  FADD.FTZ R29, R29, -R2.reuse ;  /* 0x800000021d1d7221 */ /* 0x100fe20000010000 */
[----:B------:R-:W-:Y:S01]  /*4050*/  MUFU.EX2 R13, R171 ;  /* 0x000000ab000d7308 */ /* 0x000fe20000000800 */
[----:B------:R-:W-:Y:S02]  /*4060*/  FMUL.FTZ R12, R32, R12 ;  /* 0x0000000c200c7220 */ /* 0x000fe40000410000 */
[--C-:B------:R-:W-:Y:S02]  /*4070*/  FADD.FTZ R25, R25, -R2.reuse ;  /* 0x8000000219197221 */ /* 0x100fe40000010000 */
[----:B------:R-:W-:Y:S02]  /*4080*/  FADD.FTZ R28, R28, -R2 ;  /* 0x800000021c1c7221 */ /* 0x000fe40000010000 */
[----:B------:R-:W-:Y:S01]  /*4090*/  FMUL.FTZ R35, R9, R4 ;  /* 0x0000000409237220 */ /* 0x000fe20000410000 */
[----:B------:R-:W-:Y:S01]  /*40a0*/  F2FP.BF16.PACK_AB R4, R33, R132 ;  /* 0x000000842104723e */ /* 0x000fe200000010ff */
[----:B------:R-:W-:Y:S01]  /*40b0*/  FMUL.FTZ R23, R12, R3 ;  /* 0x000000030c177220 */ /* 0x000fe20000410000 */
[----:B------:R-:W4:Y:S01]  /*40c0*/  MUFU.EX2 R32, R169 ;  /* 0x000000a900207308 */ /* 0x000f220000000800 */
[----:B------:R-:W-:Y:S02]  /*40d0*/  FMUL.FTZ R9, R133, R0 ;  /* 0x0000000085097220 */ /* 0x000fe40000410000 */
[----:B------:R-:W-:Y:S01]  /*40e0*/  FMUL.FTZ R12, R132, R24 ;  /* 0x00000018840c7220 */ /* 0x000fe20000410000 */
[----:B------:R-:W2:Y:S01]  /*40f0*/  LDS R0, [R248.X4+0xf320] ;  /* 0x00f32000f8007984 */ /* 0x000ea20000004800 */
[----:B------:R-:W-:Y:S01]  /*4100*/  FMUL.FTZ R25, R33, R25 ;  /* 0x0000001921197220 */ /* 0x000fe20000410000 */
[----:B------:R-:W-:Y:S01]  /*4110*/  F2FP.BF16.PACK_AB R9, R9, R23 ;  /* 0x000000170909723e */ /* 0x000fe200000010ff */
[----:B------:R-:W-:Y:S01]  /*4120*/  FMUL.FTZ R28, R6, R28 ;  /* 0x0000001c061c7220 */ /* 0x000fe20000410000 */
[----:B------:R-:W-:Y:S01]  /*4130*/  STS [R235+0xf480], R138 ;  /* 0x00f4808aeb007388 */ /* 0x000fe20000000800 */
[----:B------:R-:W-:Y:S02]  /*4140*/  FMUL.FTZ R150, R150, R29 ;  /* 0x0000001d96967220 */ /* 0x000fe40000410000 */
[----:B------:R-:W-:Y:S01]  /*4150*/  FFMA.FTZ R8, -R250, R250, 1 ;  /* 0x3f800000fa087423 */ /* 0x000fe200000101fa */
[----:B------:R-:W-:Y:S01]  /*4160*/  STS [R235+0xf880], R137 ;  /* 0x00f88089eb007388 */ /* 0x000fe20000000800 */
[----:B------:R-:W-:Y:S02]  /*4170*/  FFMA.FTZ R6, -R249, R249, 1 ;  /* 0x3f800000f9067423 */ /* 0x000fe400000101f9 */
[----:B------:R-:W-:Y:S01]  /*4180*/  FFMA.FTZ R3, -R247, R247, 1 ;  /* 0x3f800000f7037423 */ /* 0x000fe200000101f7 */
[----:B------:R-:W-:Y:S01]  /*4190*/  STS [R236], R136 ;  /* 0x00000088ec007388 */ /* 0x000fe20000000800 */
[----:B------:R-:W-:Y:S02]  /*41a0*/  FFMA.FTZ R2, -R245, R245, 1 ;  /* 0x3f800000f5027423 */ /* 0x000fe400000101f5 */
[----:B------:R-:W-:Y:S01]  /*41b0*/  FMUL.FTZ R3, R28, R3 ;  /* 0x000000031c037220 */ /* 0x000fe20000410000 */
[----:B------:R-:W-:Y:S01]  /*41c0*/  STS [R236+0x400], R134 ;  /* 0x00040086ec007388 */ /* 0x000fe20000000800 */
[----:B------:R-:W-:Y:S02]  /*41d0*/  FMUL.FTZ R2, R150, R2 ;  /* 0x0000000296027220 */ /* 0x000fe40000410000 */
[----:B------:R-:W-:Y:S01]  /*41e0*/  FMUL.FTZ R12, R12, R8 ;  /* 0x000000080c0c7220 */ /* 0x000fe20000410000 */
[----:B------:R-:W-:Y:S01]  /*41f0*/  STS [R235+0x10480], R16 ;  /* 0x01048010eb007388 */ /* 0x000fe20000000800 */
[----:B------:R-:W-:Y:S01]  /*4200*/  FMUL.FTZ R8, R25, R6 ;  /* 0x0000000619087220 */ /* 0x000fe20000410000 */
[----:B------:R-:W-:Y:S04]  /*4210*/  F2FP.BF16.PACK_AB R6, R35, R145 ;  /* 0x000000912306723e */ /* 0x000fe800000010ff */
[----:B------:R-:W-:Y:S02]  /*4220*/  F2FP.BF16.PACK_AB R8, R8, R12 ;  /* 0x0000000c0808723e */ /* 0x000fe400000010ff */
[----:B------:R-:W-:Y:S02]  /*4230*/  F2FP.BF16.PACK_AB R12, R2, R3 ;  /* 0x00000003020c723e */ /* 0x000fe400000010ff */
[----:B-1----:R-:W-:Y:S02]  /*4240*/  F2FP.BF16.PACK_AB R3, R146, R153 ;  /* 0x000000999203723e */ /* 0x002fe400000010ff */
[----:B---3--:R-:W-:Y:S03]  /*4250*/  F2FP.BF16.PACK_AB R2, R34, R144 ;  /* 0x000000902202723e */ /* 0x008fe600000010ff */
[----:B------:R1:W-:Y:S04]  /*4260*/  STS [R235+0x10880], R3 ;  /* 0x01088003eb007388 */ /* 0x0003e80000000800 */
[----:B------:R4:W-:Y:S01]  /*4270*/  STS [R236+0x1400], R2 ;  /* 0x00140002ec007388 */ /* 0x0009e20000000800 */
[--C-:B--2---:R-:W-:Y:S02]  /*4280*/  FADD.FTZ R10, R10, -R0.reuse ;  /* 0x800000000a0a7221 */ /* 0x104fe40000010000 */
[--C-:B------:R-:W-:Y:S01]  /*4290*/  FADD.FTZ R11, R11, -R0.reuse ;  /* 0x800000000b0b7221 */ /* 0x100fe20000010000 */
[----:B------:R2:W-:Y:S01]  /*42a0*/  STS [R236+0x1000], R7 ;  /* 0x00100007ec007388 */ /* 0x0005e20000000800 */
[----:B------:R-:W-:Y:S02]  /*42b0*/  FMUL.FTZ R10, R153, R10 ;  /* 0x0000000a990a7220 */ /* 0x000fe40000410000 */
[--C-:B------:R-:W-:Y:S01]  /*42c0*/  FADD.FTZ R14, R14, -R0.reuse ;  /* 0x800000000e0e7221 */ /* 0x100fe20000010000 */
[----:B------:R-:W-:Y:S01]  /*42d0*/  STS [R235+0x11480], R139 ;  /* 0x0114808beb007388 */ /* 0x000fe20000000800 */
[--C-:B------:R-:W-:Y:S02]  /*42e0*/  FADD.FTZ R15, R15, -R0.reuse ;  /* 0x800000000f0f7221 */ /* 0x100fe40000010000 */
[----:B------:R-:W-:Y:S01]  /*42f0*/  FMUL.FTZ R14, R144, R14 ;  /* 0x0000000e900e7220 */ /* 0x000fe20000410000 */
[----:B------:R-:W-:Y:S01]  /*4300*/  STS [R235+0x11880], R21 ;  /* 0x01188015eb007388 */ /* 0x000fe20000000800 */
[----:B------:R-:W-:Y:S02]  /*4310*/  FMUL.FTZ R15, R34, R15 ;  /* 0x0000000f220f7220 */ /* 0x000fe40000410000 */
[--C-:B------:R-:W-:Y:S01]  /*4320*/  FADD.FTZ R26, R26, -R0.reuse ;  /* 0x800000001a1a7221 */ /* 0x100fe20000010000 */
[----:B------:R-:W-:Y:S01]  /*4330*/  STS [R236+0x2000], R148 ;  /* 0x00200094ec007388 */ /* 0x000fe20000000800 */
[--C-:B------:R-:W-:Y:S02]  /*4340*/  FADD.FTZ R27, R27, -R0.reuse ;  /* 0x800000001b1b7221 */ /* 0x100fe40000010000 */
[--C-:B------:R-:W-:Y:S01]  /*4350*/  FADD.FTZ R30, R30, -R0.reuse ;  /* 0x800000001e1e7221 */ /* 0x100fe20000010000 */
[----:B------:R-:W-:Y:S01]  /*4360*/  STS [R236+0x2400], R17 ;  /* 0x00240011ec007388 */ /* 0x000fe20000000800 */
[----:B-1----:R-:W-:Y:S02]  /*4370*/  FFMA.FTZ R3, -R154, R154, 1 ;  /* 0x3f8000009a037423 */ /* 0x002fe4000001019a */
[----:B------:R-:W-:Y:S01]  /*4380*/  FADD.FTZ R31, R31, -R0 ;  /* 0x800000001f1f7221 */ /* 0x000fe20000010000 */
[----:B------:R1:W-:Y:S01]  /*4390*/  STS [R235+0x12480], R4 ;  /* 0x01248004eb007388 */ /* 0x0003e20000000800 */
[----:B----4-:R-:W-:Y:S01]  /*43a0*/  F2FP.BF16.PACK_AB R2, R22, R32 ;  /* 0x000000201602723e */ /* 0x010fe200000010ff */
[----:B------:R-:W-:Y:S02]  /*43b0*/  FFMA.FTZ R0, -R158, R158, 1 ;  /* 0x3f8000009e007423 */ /* 0x000fe4000001019e */
[----:B------:R-:W-:Y:S02]  /*43c0*/  FMUL.FTZ R30, R13, R30 ;  /* 0x0000001e0d1e7220 */ /* 0x000fe40000410000 */
[----:B------:R3:W-:Y:S01]  /*43d0*/  STS [R235+0x12880], R2 ;  /* 0x01288002eb007388 */ /* 0x0007e20000000800 */
[----:B--2---:R-:W-:Y:S02]  /*43e0*/  FMUL.FTZ R7, R146, R11 ;  /* 0x0000000b92077220 */ /* 0x004fe40000410000 */
[----:B------:R-:W-:Y:S01]  /*43f0*/  FMUL.FTZ R31, R149, R31 ;  /* 0x0000001f951f7220 */ /* 0x000fe20000410000 */
[----:B------:R2:W-:Y:S01]  /*4400*/  STS [R236+0x3000], R5 ;  /* 0x00300005ec007388 */ /* 0x0005e20000000800 */
[----:B------:R-:W-:Y:S02]  /*4410*/  FMUL.FTZ R7, R7, R3 ;  /* 0x0000000307077220 */ /* 0x000fe40000410000 */
[----:B------:R-:W-:Y:S04]  /*4420*/  FFMA.FTZ R3, -R156, R156, 1 ;  /* 0x3f8000009c037423 */ /* 0x000fe8000001019c */
[----:B------:R-:W-:Y:S02]  /*4430*/  FMUL.FTZ R3, R15, R3 ;  /* 0x000000030f037220 */ /* 0x000fe40000410000 */
[----:B-1----:R-:W-:Y:S04]  /*4440*/  FFMA.FTZ R4, -R155, R155, 1 ;  /* 0x3f8000009b047423 */ /* 0x002fe8000001019b */
[----:B------:R-:W-:Y:S02]  /*4450*/  FMUL.FTZ R4, R14, R4 ;  /* 0x000000040e047220 */ /* 0x000fe40000410000 */
[----:B---3--:R-:W-:Y:S03]  /*4460*/  FFMA.FTZ R2, -R246, R246, 1 ;  /* 0x3f800000f6027423 */ /* 0x008fe600000101f6 */
[----:B------:R-:W-:Y:S01]  /*4470*/  F2FP.BF16.PACK_AB R4, R3, R4 ;  /* 0x000000040304723e */ /* 0x000fe200000010ff */
[----:B------:R-:W-:Y:S01]  /*4480*/  FMUL.FTZ R10, R10, R2 ;  /* 0x000000020a0a7220 */ /* 0x000fe20000410000 */
[----:B------:R-:W-:Y:S01]  /*4490*/  F2FP.BF16.PACK_AB R2, R149, R13 ;  /* 0x0000000d9502723e */ /* 0x000fe200000010ff */
[----:B--2---:R-:W-:Y:S02]  /*44a0*/  FFMA.FTZ R5, -R159, R159, 1 ;  /* 0x3f8000009f057423 */ /* 0x004fe4000001019f */
[----:B------:R-:W-:Y:S02]  /*44b0*/  FFMA.FTZ R3, -R237, R237, 1 ;  /* 0x3f800000ed037423 */ /* 0x000fe400000101ed */
        /* <DEDUP_REMOVED lines=8> */
[----:B------:R-:W-:Y:S02]  /*4540*/  FFMA.FTZ R0, -R84, R84, 1 ;  /* 0x3f80000054007423 */ /* 0x000fe40000010154 */
[----:B------:R-:W-:Y:S01]  /*4550*/  FMUL.FTZ R7, R7, R5 ;  /* 0x0000000507077220 */ /* 0x000fe20000410000 */
[----:B------:R-:W-:Y:S01]  /*4560*/  STS [R236+0x4000], R141 ;  /* 0x0040008dec007388 */ /* 0x000fe20000000800 */
[----:B------:R-:W-:Y:S02]  /*4570*/  FMUL.FTZ R5, R30, R3 ;  /* 0x000000031e057220 */ /* 0x000fe40000410000 */
[----:B------:R-:W-:Y:S01]  /*4580*/  FMUL.FTZ R0, R31, R0 ;  /* 0x000000001f007220 */ /* 0x000fe20000410000 */
[----:B------:R-:W-:Y:S01]  /*4590*/  STS [R236+0x4400], R19 ;  /* 0x00440013ec007388 */ /* 0x000fe20000000800 */
[----:B------:R-:W-:Y:S03]  /*45a0*/  F2FP.BF16.PACK_AB R3, R7, R10 ;  /* 0x0000000a0703723e */ /* 0x000fe600000010ff */
        /* <DEDUP_REMOVED lines=25> */
[----:B------:R-:W1:Y:S01]  /*4740*/  LDSM.16.MT88.4 R132, [R0+0xd480] ;  /* 0x00d480000084783b */ /* 0x000e620000004200 */
[C---:B------:R-:W-:Y:S07]  /*4750*/  HMMA.16816.F32.BF16 R48, R4.reuse, R10, R48 ;  /* 0x0000000a0430723c */ /* 0x040fee0000041830 */
[----:B------:R-:W1:Y:S01]  /*4760*/  LDSM.16.MT88.4 R8, [R0+0xe480] ;  /* 0x00e480000008783b */ /* 0x000e620000004200 */
[-C--:B---3--:R-:W-:Y:S07]  /*4770*/  HMMA.16816.F32.BF16 R52, R4, R16.reuse, R52 ;  /* 0x000000100434723c */ /* 0x088fee0000041834 */
[----:B------:R-:W-:Y:S01]  /*4780*/  LDSM.16.MT88.4 R136, [R221+0x10c80] ;  /* 0x010c8000dd88783b */ /* 0x000fe20000004200 */
[C---:B------:R-:W-:Y:S07]  /*4790*/  HMMA.16816.F32.BF16 R56, R12.reuse, R16, R56 ;  /* 0x000000100c38723c */ /* 0x040fee0000041838 */
[----:B------:R-:W-:Y:S01]  /*47a0*/  LDSM.16.MT88.4 R140, [R0+0xcc80] ;  /* 0x00cc8000008c783b */ /* 0x000fe20000004200 */
[-C--:B------:R-:W-:Y:S07]  /*47b0*/  HMMA.16816.F32.BF16 R60, R12, R18.reuse, R60 ;  /* 0x000000120c3c723c */ /* 0x080fee000004183c */
[----:B------:R3:W5:Y:S01]  /*47c0*/  LDL.LU R84, [R1+0x50] ;  /* 0x0000500001547983 */ /* 0x0007620000300800 */
[C---:B------:R-:W-:Y:S03]  /*47d0*/  HMMA.16816.F32.BF16 R64, R4.reuse, R18, R64 ;  /* 0x000000120440723c */ /* 0x040fe60000041840 */
[----:B------:R-:W-:Y:S05]  /*47e0*/  LDSM.16.MT88.4 R16, [R0+0xc880] ;  /* 0x00c880000010783b */ /* 0x000fea0000004200 */
[-C--:B----4-:R-:W-:Y:S08]  /*47f0*/  HMMA.16816.F32.BF16 R68, R4, R20.reuse, R68 ;  /* 0x000000140444723c */ /* 0x090ff00000041844 */
[C---:B------:R-:W-:Y:S08]  /*4800*/  HMMA.16816.F32.BF16 R72, R12.reuse, R20, R72 ;  /* 0x000000140c48723c */ /* 0x040ff00000041848 */
[-C--:B------:R-:W-:Y:S01]  /*4810*/  HMMA.16816.F32.BF16 R76, R12, R22.reuse, R76 ;  /* 0x000000160c4c723c */ /* 0x080fe2000004184c */
[----:B------:R-:W4:Y:S07]  /*4820*/  LDSM.16.MT88.4 R12, [R221+0x10480] ;  /* 0x01048000dd0c783b */ /* 0x000f2e0000004200 */
[----:B------:R-:W-:Y:S01]  /*4830*/  HMMA.16816.F32.BF16 R80, R4, R22, R80 ;  /* 0x000000160450723c */ /* 0x000fe20000041850 */
[----:B------:R-:W3:Y:S07]  /*4840*/  LDSM.16.MT88.4 R4, [R221+0x12480] ;  /* 0x01248000dd04783b */ /* 0x000eee0000004200 */
[-C--:B-1----:R-:W-:Y:S01]  /*4850*/  HMMA.16816.F32.BF16 R36, R24, R28.reuse, R36 ;  /* 0x0000001c1824723c */ /* 0x082fe20000041824 */
[----:B------:R-:W1:Y:S07]  /*4860*/  LDSM.16.MT88.4 R20, [R0+0xd880] ;  /* 0x00d880000014783b */ /* 0x000e6e0000004200 */
[C---:B--2---:R-:W-:Y:S08]  /*4870*/  HMMA.16816.F32.BF16 R40, R32.reuse, R28, R40 ;  /* 0x0000001c2028723c */ /* 0x044ff00000041828 */
[-C--:B------:R-:W-:Y:S08]  /*4880*/  HMMA.16816.F32.BF16 R44, R32, R30.reuse, R44 ;  /* 0x0000001e202c723c */ /* 0x080ff0000004182c */
[C---:B------:R-:W-:Y:S01]  /*4890*/  HMMA.16816.F32.BF16 R48, R24.reuse, R30, R48 ;  /* 0x0000001e1830723c */ /* 0x040fe20000041830 */
[----:B------:R-:W2:Y:S07]  /*48a0*/  LDSM.16.MT88.4 R28, [R0+0xe880] ;  /* 0x00e88000001c783b */ /* 0x000eae0000004200 */
[-C--:B------:R-:W-:Y:S08]  /*48b0*/  HMMA.16816.F32.BF16 R52, R24, R132.reuse, R52 ;  /* 0x000000841834723c */ /* 0x080ff00000041834 */
[C---:B------:R-:W-:Y:S08]  /*48c0*/  HMMA.16816.F32.BF16 R56, R32.reuse, R132, R56 ;  /* 0x000000842038723c */ /* 0x040ff00000041838 */
[-C--:B------:R-:W-:Y:S08]  /*48d0*/  HMMA.16816.F32.BF16 R60, R32, R134.reuse, R60 ;  /* 0x00000086203c723c */ /* 0x080ff0000004183c */
[C---:B------:R-:W-:Y:S01]  /*48e0*/  HMMA.16816.F32.BF16 R64, R24.reuse, R134, R64 ;  /* 0x000000861840723c */ /* 0x040fe20000041840 */
[----:B------:R-:W1:Y:S07]  /*48f0*/  LDSM.16.MT88.4 R132, [R221+0x12c80] ;  /* 0x012c8000dd84783b */ /* 0x000e6e0000004200 */
[-C--:B------:R-:W-:Y:S08]  /*4900*/  HMMA.16816.F32.BF16 R68, R24, R8.reuse, R68 ;  /* 0x000000081844723c */ /* 0x080ff00000041844 */
[C---:B------:R-:W-:Y:S08]  /*4910*/  HMMA.16816.F32.BF16 R72, R32.reuse, R8, R72 ;  /* 0x000000082048723c */ /* 0x040ff00000041848 */
[-C--:B------:R-:W-:Y:S08]  /*4920*/  HMMA.16816.F32.BF16 R76, R32, R10.reuse, R76 ;  /* 0x0000000a204c723c */ /* 0x080ff0000004184c */
[----:B------:R-:W-:Y:S01]  /*4930*/  HMMA.16816.F32.BF16 R80, R24, R10, R80 ;  /* 0x0000000a1850723c */ /* 0x000fe20000041850 */
[----:B------:R-:W2:Y:S07]  /*4940*/  LDSM.16.MT88.4 R8, [R0+0xdc80] ;  /* 0x00dc80000008783b */ /* 0x000eae0000004200 */
[-C--:B----4-:R-:W-:Y:S08]  /*4950*/  HMMA.16816.F32.BF16 R36, R12, R16.reuse, R36 ;  /* 0x000000100c24723c */ /* 0x090ff00000041824 */
[C---:B---3--:R-:W-:Y:S08]  /*4960*/  HMMA.16816.F32.BF16 R40, R4.reuse, R16, R40 ;  /* 0x000000100428723c */ /* 0x048ff00000041828 */
        /* <DEDUP_REMOVED lines=21> */
[C---:B------:R-:W-:Y:S07]  /*4ac0*/  HMMA.16816.F32.BF16 R40, R132.reuse, R140, R40 ;  /* 0x0000008c8428723c */ /* 0x040fee0000041828 */
        /* <DEDUP_REMOVED lines=15> */
[----:B------:R-:W-:Y:S01]  /*4bc0*/  USHF.L.U32 UR21, UR17, 0x6, URZ ;  /* 0x0000000611157899 */ /* 0x000fe2000800063f */
[----:B------:R-:W3:Y:S01]  /*4bd0*/  LDL R154, [R1+0x20] ;  /* 0x00002000019a7983 */ /* 0x000ee20000100800 */
[----:B------:R-:W-:Y:S02]  /*4be0*/  UIMAD.WIDE.U32 UR22, UR17, UR6, URZ ;  /* 0x00000006111672a5 */ /* 0x000fe4000f8e003f */
[----:B------:R-:W-:Y:S01]  /*4bf0*/  USHF.R.S32.HI UR20, URZ, 0x1f, UR17 ;  /* 0x0000001f3f147899 */ /* 0x000fe20008011411 */
[----:B------:R-:W4:Y:S01]  /*4c00*/  LDL.64 R158, [R1+0x8] ;  /* 0x00000800019e7983 */ /* 0x000f220000100a00 */
[----:B------:R-:W-:Y:S02]  /*4c10*/  IMAD.U32 R8, RZ, RZ, UR21 ;  /* 0x00000015ff087e24 */ /* 0x000fe4000f8e00ff */
[----:B------:R-:W-:Y:S01]  /*4c20*/  IMAD.U32 R9, RZ, RZ, UR21 ;  /* 0x00000015ff097e24 */ /* 0x000fe2000f8e00ff */
[----:B------:R-:W4:Y:S01]  /*4c30*/  LDL.64 R152, [R1+0x30] ;  /* 0x0000300001987983 */ /* 0x000f220000100a00 */
[----:B------:R-:W-:Y:S02]  /*4c40*/  UIMAD UR20, UR20, UR6, URZ ;  /* 0x00000006141472a4 */ /* 0x000fe4000f8e023f */
[----:B------:R-:W-:Y:S01]  /*4c50*/  UIADD3 UR6, -UR21, UR5, URZ ;  /* 0x0000000515067290 */ /* 0x000fe2000fffe13f */
[----:B------:R-:W4:Y:S01]  /*4c60*/  LDL R237, [R1+0x14] ;  /* 0x0000140001ed7983 */ /* 0x000f220000100800 */
[----:B------:R-:W-:Y:S03]  /*4c70*/  UIMAD UR20, UR17, UR7, UR20 ;  /* 0x00000007111472a4 */ /* 0x000fe6000f8e0214 */
[----:B------:R-:W4:Y:S01]  /*4c80*/  LDL.64 R10, [R1+0x28] ;  /* 0x00002800010a7983 */ /* 0x000f220000100a00 */
[----:B------:R-:W-:Y:S03]  /*4c90*/  UIADD3 UR20, UR23, UR20, URZ ;  /* 0x0000001417147290 */ /* 0x000fe6000fffe03f */
[----:B------:R-:W1:Y:S02]  /*4ca0*/  S2R R0, SR_CTAID.Y ;  /* 0x0000000000007919 */ /* 0x000e640000002600 */
[----:B-1----:R-:W-:Y:S05]  /*4cb0*/  SHF.R.S32.HI R6, RZ, 0x1f, R0 ;  /* 0x0000001fff067819 */ /* 0x002fea0000011400 */
[----:B------:R-:W-:Y:S04]  /*4cc0*/  IMAD R6, R6, c[0x0][0x288], RZ ;  /* 0x0000a20006067a24 */ /* 0x000fe800078e02ff */
[----:B------:R-:W-:Y:S02]  /*4cd0*/  IMAD R6, R0, c[0x0][0x28c], R6 ;  /* 0x0000a30000067a24 */ /* 0x000fe400078e0206 */
[----:B--2---:R-:W-:Y:S02]  /*4ce0*/  IMAD.MOV.U32 R4, RZ, RZ, R162 ;  /* 0x000000ffff047224 */ /* 0x004fe400078e00a2 */
[----:B------:R-:W-:Y:S01]  /*4cf0*/  IMAD.MOV.U32 R5, RZ, RZ, R163 ;  /* 0x000000ffff057224 */ /* 0x000fe200078e00a3 */
[C---:B---3--:R-:W-:Y:S02]  /*4d00*/  LOP3.LUT P5, RZ, R154.reuse, 0x1, RZ, 0xc0, !PT ;  /* 0x000000019aff7812 */ /* 0x048fe400078ac0ff */
[----:B------:R-:W-:Y:S01]  /*4d10*/  LOP3.LUT P4, RZ, R154, 0x2, RZ, 0xc0, !PT ;  /* 0x000000029aff7812 */ /* 0x000fe2000788c0ff */
[----:B------:R-:W-:Y:S01]  /*4d20*/  IMAD.WIDE.U32 R4, R0, c[0x0][0x288], R4 ;  /* 0x0000a20000047a25 */ /* 0x000fe200078e0004 */
[----:B----4-:R-:W-:Y:S02]  /*4d30*/  ISETP.GE.OR P5, PT, R158, UR6, !P5 ;  /* 0x000000069e007c0c */ /* 0x010fe4000efa6670 */
[----:B------:R-:W-:Y:S02]  /*4d40*/  LOP3.LUT P2, RZ, R154, 0x4, RZ, 0xc0, !PT ;  /* 0x000000049aff7812 */ /* 0x000fe4000784c0ff */
[----:B------:R-:W-:Y:S02]  /*4d50*/  IADD3 R0, P0, R4, UR8, RZ ;  /* 0x0000000804007c10 */ /* 0x000fe4000ff1e0ff */
[----:B------:R-:W-:Y:S02]  /*4d60*/  ISETP.GE.OR P4, PT, R158, UR6, !P4 ;  /* 0x000000069e007c0c */ /* 0x000fe4000e786670 */
[----:B------:R-:W-:Y:S01]  /*4d70*/  IADD3.X R4, R5, UR13, R6, P0, !PT ;  /* 0x0000000d05047c10 */ /* 0x000fe200087fe406 */
[----:B------:R-:W-:Y:S01]  /*4d80*/  IMAD.U32 R5, RZ, RZ, UR22 ;  /* 0x00000016ff057e24 */ /* 0x000fe2000f8e00ff */
[----:B------:R-:W-:Y:S02]  /*4d90*/  LEA R6, P0, R0, c[0x0][0x280], 0x2 ;  /* 0x0000a00000067a11 */ /* 0x000fe400078010ff */
[----:B------:R-:W-:Y:S02]  /*4da0*/  ISETP.GE.OR P2, PT, R158, UR6, !P2 ;  /* 0x000000069e007c0c */ /* 0x000fe4000d746670 */
[----:B------:R-:W-:Y:S01]  /*4db0*/  LEA.HI.X R7, R0, c[0x0][0x284], R4, 0x2, P0 ;  /* 0x0000a10000077a11 */ /* 0x000fe200000f1404 */
[----:B------:R-:W-:Y:S01]  /*4dc0*/  IMAD.U32 R4, RZ, RZ, UR22 ;  /* 0x00000016ff047e24 */ /* 0x000fe2000f8e00ff */
[----:B------:R-:W-:Y:S01]  /*4dd0*/  LEA R6, P0, R8, R6, 0x2 ;  /* 0x0000000608067211 */ /* 0x000fe200078010ff */
[----:B------:R-:W-:Y:S03]  /*4de0*/  IMAD.U32 R0, RZ, RZ, UR20 ;  /* 0x00000014ff007e24 */ /* 0x000fe6000f8e00ff */
[----:B------:R-:W-:Y:S02]  /*4df0*/  LEA R4, P1, R4, R152, 0x7 ;  /* 0x0000009804047211 */ /* 0x000fe400078238ff */
[----:B------:R-:W-:Y:S02]  /*4e00*/  LEA.HI.X.SX32 R7, R9, R7, 0x2, P0 ;  /* 0x0000000709077211 */ /* 0x000fe400000f16ff */
[----:B------:R-:W-:Y:S01]  /*4e10*/  LEA.HI.X R5, R5, R153, R0, 0x7, P1 ;  /* 0x0000009905057211 */ /* 0x000fe200008f3c00 */
[----:B------:R-:W-:Y:S04]  /*4e20*/  @!P3 IMAD.SHL.U32 R0, R10, 0x10, RZ ;  /* 0x000000100a00b824 */ /* 0x000fe800078e00ff */
[----:B------:R-:W-:Y:S01]  /*4e30*/  @!PT LDS RZ, [RZ] ;  /* 0x00000000fffff984 */ /* 0x000fe20000000800 */
[----:B------:R-:W-:Y:S01]  /*4e40*/  @!PT LDS RZ, [RZ] ;  /* 0x00000000fffff984 */ /* 0x000fe20000000800 */
[----:B------:R-:W-:Y:S01]  /*4e50*/  @!PT LDS RZ, [RZ] ;  /* 0x00000000fffff984 */ /* 0x000fe20000000800 */
[----:B------:R1:W-:Y:S04]  /*4e60*/  LDGSTS.E.BYPASS.LTC128B.128 [R237+0xc080], [R4.64], !P5 ;  /* 0x0c08000004ed7fae */ /* 0x0003e8000e901d52 */
[----:B------:R1:W-:Y:S04]  /*4e70*/  LDGSTS.E.BYPASS.LTC128B.128 [R237+0xd080], [R4.64+0x40], !P4 ;  /* 0x0d08004004ed7fae */ /* 0x0003e8000e101d52 */
[----:B------:R1:W-:Y:S04]  /*4e80*/  LDGSTS.E.BYPASS.LTC128B.128 [R237+0xe080], [R4.64+0x80], !P2 ;  /* 0x0e08008004ed7fae */ /* 0x0003e8000d101d52 */
[----:B------:R1:W-:Y:S02]  /*4e90*/  @!P3 LDGSTS.E.BYPASS.LTC128B.128 [R0+0xf280], [R6.64] ;  /* 0x0f2800000600bfae */ /* 0x0003e4000b901d52 */
.L_x_24:
        /* <DEDUP_REMOVED lines=17> */
[----:B------:R-:W1:Y:S04]  /*4fb0*/  LDSM.16.MT88.2 R28, [R220+0x2800] ;  /* 0x00280000dc1c783b */ /* 0x000e680000004100 */
        /* <DEDUP_REMOVED lines=10> */
[----:B------:R-:W4:Y:S07]  /*5060*/  LDSM.16.MT88.2 R148, [R220+0xc00] ;  /* 0x000c0000dc94783b */ /* 0x000f2e0000004100 */
        /* <DEDUP_REMOVED lines=8> */
[-C--:B------:R-:W-:Y:S08]  /*50f0*/  HMMA.16816.F32.BF16 R12, R136, R28.reuse, R12 ;  /* 0x0000001c880c723c */ /* 0x080ff0000004180c */
[C---:B------:R-:W-:Y:S01]  /*5100*/  HMMA.16816.F32.BF16 R16, R132.reuse, R28, R16 ;  /* 0x0000001c8410723c */ /* 0x040fe20000041810 */
[----:B------:R-:W4:Y:S07]  /*5110*/  LDSM.16.MT88.2 R28, [R220+0x1000] ;  /* 0x00100000dc1c783b */ /* 0x000f2e0000004100 */
[-C--:B------:R-:W-:Y:S01]  /*5120*/  HMMA.16816.F32.BF16 R20, R132, R30.reuse, R20 ;  /* 0x0000001e8414723c */ /* 0x080fe20000041814 */
[----:B------:R-:W-:Y:S07]  /*5130*/  LDSM.16.M88.4 R132, [R228+0x2000] ;  /* 0x00200000e484783b */ /* 0x000fee0000000200 */
[----:B------:R-:W-:Y:S01]  /*5140*/  HMMA.16816.F32.BF16 R24, R136, R30, R24 ;  /* 0x0000001e8818723c */ /* 0x000fe20000041818 */
[----:B------:R-:W4:Y:S04]  /*5150*/  LDSM.16.MT88.2 R30, [R220+0x5000] ;  /* 0x00500000dc1e783b */ /* 0x000f280000004100 */
[----:B------:R-:W4:Y:S03]  /*5160*/  LDSM.16.MT88.2 R136, [R220+0x1400] ;  /* 0x00140000dc88783b */ /* 0x000f260000004100 */
[-C--:B------:R-:W-:Y:S01]  /*5170*/  HMMA.16816.F32.BF16 R4, R140, R148.reuse, R4 ;  /* 0x000000948c04723c */ /* 0x080fe20000041804 */
[----:B------:R-:W-:Y:S07]  /*5180*/  LDSM.16.MT88.2 R138, [R220+0x3400] ;  /* 0x00340000dc8a783b */ /* 0x000fee0000004100 */
[C---:B------:R-:W-:Y:S08]  /*5190*/  HMMA.16816.F32.BF16 R8, R152.reuse, R148, R8 ;  /* 0x000000949808723c */ /* 0x040ff00000041808 */
[-C--:B------:R-:W-:Y:S08]  /*51a0*/  HMMA.16816.F32.BF16 R12, R152, R156.reuse, R12 ;  /* 0x0000009c980c723c */ /* 0x080ff0000004180c */
[C---:B------:R-:W-:Y:S01]  /*51b0*/  HMMA.16816.F32.BF16 R16, R140.reuse, R156, R16 ;  /* 0x0000009c8c10723c */ /* 0x040fe20000041810 */
[----:B------:R-:W4:Y:S07]  /*51c0*/  LDSM.16.M88.4 R156, [R228+0x3000] ;  /* 0x00300000e49c783b */ /* 0x000f2e0000000200 */
        /* <DEDUP_REMOVED lines=11> */
[-C--:B------:R-:W-:Y:S01]  /*5280*/  HMMA.16816.F32.BF16 R20, R32, R30.reuse, R20 ;  /* 0x0000001e2014723c */ /* 0x080fe20000041814 */
[----:B------:R-:W-:Y:S07]  /*5290*/  LDSM.16.M88.4 R32, [R231+0x2000] ;  /* 0x00200000e720783b */ /* 0x000fee0000000200 */
[----:B------:R-:W-:Y:S01]  /*52a0*/  HMMA.16816.F32.BF16 R24, R144, R30, R24 ;  /* 0x0000001e9018723c */ /* 0x000fe20000041818 */
[----:B------:R-:W2:Y:S04]  /*52b0*/  LDSM.16.MT88.2 R30, [R220+0x5800] ;  /* 0x00580000dc1e783b */ /* 0x000ea80000004100 */
        /* <DEDUP_REMOVED lines=23> */
[-C--:B------:R-:W-:Y:S04]  /*5430*/  HMMA.16816.F32.BF16 R20, R140, R30.reuse, R20 ;  /* 0x0000001e8c14723c */ /* 0x080fe80000041814 */
        /* <DEDUP_REMOVED lines=34> */
[-C--:B-1---5:R-:W-:Y:S03]  /*5660*/  HMMA.16816.F32.BF16 R84, R4, R8.reuse, R84 ;  /* 0x000000080454723c */ /* 0x0a2fe60000041854 */
        /* <DEDUP_REMOVED lines=40> */
[----:B------:R-:W2:Y:S04]  /*58f0*/  LDSM.16.MT88.4 R8, [R0+0x7c80] ;  /* 0x007c80000008783b */ /* 0x000ea80000004200 */
        /* <DEDUP_REMOVED lines=26> */
.L_x_22:
[----:B----4-:R-:W3:Y:S01]  /*5aa0*/  LDL.LU.64 R8, [R1+0x28] ;  /* 0x0000280001087983 */ /* 0x010ee20000300a00 */
[----:B------:R-:W1:Y:S01]  /*5ab0*/  S2UR UR6, SR_CTAID.X ;  /* 0x00000000000679c3 */ /* 0x000e620000002500 */
[----:B------:R-:W-:Y:S01]  /*5ac0*/  MOV R0, 0x1 ;  /* 0x0000000100007802 */ /* 0x000fe20000000f00 */
[----:B------:R-:W-:Y:S01]  /*5ad0*/  USHF.R.S32.HI UR4, URZ, 0x1f, UR15 ;  /* 0x0000001f3f047899 */ /* 0x000fe2000801140f */
[----:B------:R-:W4:Y:S01]  /*5ae0*/  S2R R2, SR_CTAID.Y ;  /* 0x0000000000027919 */ /* 0x000f220000002600 */
[----:B------:R-:W-:Y:S01]  /*5af0*/  FMUL.FTZ R84, R84, c[0x0][0x298] ;  /* 0x0000a60054547a20 */ /* 0x000fe20000410000 */
[----:B------:R-:W-:Y:S01]  /*5b00*/  ISETP.NE.AND P1, PT, R0, c[0x0][0x338], PT ;  /* 0x0000ce0000007a0c */ /* 0x000fe20003f25270 */
[----:B-1----:R-:W-:-:S12]  /*5b10*/  UIMAD UR6, UR6, 0x3000, URZ ;  /* 0x00003000060678a4 */ /* 0x002fd8000f8e023f */
[----:B----4-:R-:W-:Y:S01]  /*5b20*/  @P1 IMAD.HI.U32 R0, R2, c[0x0][0x33c], RZ ;  /* 0x0000cf0002001a27 */ /* 0x010fe200078e00ff */
[----:B------:R-:W-:Y:S01]  /*5b30*/  USHF.R.S32.HI UR11, URZ, 0x1f, UR6 ;  /* 0x0000001f3f0b7899 */ /* 0x000fe20008011406 */
[----:B--2---:R-:W-:-:S03]  /*5b40*/  SHF.R.S32.HI R3, RZ, 0x1f, R2 ;  /* 0x0000001fff037819 */ /* 0x004fc60000011402 */
[----:B------:R-:W-:-:S04]  /*5b50*/  @P1 SHF.R.U32.HI R0, RZ, c[0x0][0x340], R0 ;  /* 0x0000d000ff001a19 */ /* 0x000fc80000011600 */
[----:B------:R-:W-:Y:S02]  /*5b60*/  @P1 SHF.R.S32.HI R6, RZ, 0x1f, R0 ;  /* 0x0000001fff061819 */ /* 0x000fe40000011400 */
[----:B------:R-:W-:Y:S02]  /*5b70*/  @P1 MOV R2, R0 ;  /* 0x0000000000021202 */ /* 0x000fe40000000f00 */
[----:B------:R-:W-:-:S05]  /*5b80*/  @P1 MOV R3, R6 ;  /* 0x0000000600031202 */ /* 0x000fca0000000f00 */
[C---:B------:R-:W-:Y:S02]  /*5b90*/  IMAD R0, R3.reuse, c[0x0][0x328], RZ ;  /* 0x0000ca0003007a24 */ /* 0x040fe400078e02ff */
[----:B------:R-:W-:Y:S02]  /*5ba0*/  IMAD R3, R3, c[0x0][0x300], RZ ;  /* 0x0000c00003037a24 */ /* 0x000fe400078e02ff */
[----:B------:R-:W-:Y:S02]  /*5bb0*/  IMAD R0, R2, c[0x0][0x32c], R0 ;  /* 0x0000cb0002007a24 */ /* 0x000fe400078e0200 */
[----:B------:R-:W-:Y:S02]  /*5bc0*/  FMUL.FTZ R85, R85, c[0x0][0x298] ;  /* 0x0000a60055557a20 */ /* 0x000fe40000410000 */
[----:B------:R-:W-:Y:S02]  /*5bd0*/  FMUL.FTZ R87, R87, c[0x0][0x298] ;  /* 0x0000a60057577a20 */ /* 0x000fe40000410000 */
[----:B------:R-:W-:-:S02]  /*5be0*/  FMUL.FTZ R88, R88, c[0x0][0x298] ;  /* 0x0000a60058587a20 */ /* 0x000fc40000410000 */
[----:B------:R-:W-:Y:S02]  /*5bf0*/  FMUL.FTZ R89, R89, c[0x0][0x298] ;  /* 0x0000a60059597a20 */ /* 0x000fe40000410000 */
[----:B------:R-:W-:Y:S02]  /*5c00*/  FMUL.FTZ R90, R90, c[0x0][0x298] ;  /* 0x0000a6005a5a7a20 */ /* 0x000fe40000410000 */
[----:B------:R-:W-:Y:S02]  /*5c10*/  FMUL.FTZ R91, R91, c[0x0][0x298] ;  /* 0x0000a6005b5b7a20 */ /* 0x000fe40000410000 */
        /* <DEDUP_REMOVED lines=39> */
[----:B------:R-:W-:Y:S01]  /*5e90*/  FMUL.FTZ R127, R127, c[0x0][0x298] ;  /* 0x0000a6007f7f7a20 */ /* 0x000fe20000410000 */
[----:B------:R-:W-:Y:S01]  /*5ea0*/  BAR.SYNC.DEFER_BLOCKING 0x1, 0x100 ;  /* 0x0044000000007b1d */ /* 0x000fe20000010000 */
[----:B---3--:R-:W-:-:S05]  /*5eb0*/  IADD3 R4, P0, R8, UR6, RZ ;  /* 0x0000000608047c10 */ /* 0x008fca000ff1e0ff */
[----:B------:R-:W-:Y:S02]  /*5ec0*/  ULDC.64 UR6, c[0x0][0x330] ;  /* 0x0000cc0000067ab9 */ /* 0x000fe40000000a00 */
[----:B------:R-:W-:Y:S01]  /*5ed0*/  UIMAD UR6, UR4, UR6, URZ ;  /* 0x00000006040672a4 */ /* 0x000fe2000f8e023f */
[----:B------:R-:W-:-:S03]  /*5ee0*/  LEA.HI.X.SX32 R5, R8, UR11, 0x1, P0 ;  /* 0x0000000b08057c11 */ /* 0x000fc600080f0eff */
[----:B------:R-:W-:Y:S02]  /*5ef0*/  UIMAD UR11, UR15, UR7, UR6 ;  /* 0x000000070f0b72a4 */ /* 0x000fe4000f8e0206 */
[C-C-:B------:R-:W-:Y:S01]  /*5f00*/  IMAD.WIDE.U32 R8, R2.reuse, c[0x0][0x328], R4.reuse ;  /* 0x0000ca0002087a25 */ /* 0x140fe200078e0004 */
[----:B------:R-:W-:Y:S02]  /*5f10*/  ULDC.64 UR6, c[0x0][0x308] ;  /* 0x0000c20000067ab9 */ /* 0x000fe40000000a00 */
[----:B------:R-:W-:Y:S01]  /*5f20*/  UIMAD UR6, UR4, UR6, URZ ;  /* 0x00000006040672a4 */ /* 0x000fe2000f8e023f */
[C---:B------:R-:W-:Y:S01]  /*5f30*/  IMAD.WIDE.U32 R6, R2.reuse, c[0x0][0x300], R4 ;  /* 0x0000c00002067a25 */ /* 0x040fe200078e0004 */
[----:B------:R-:W-:Y:S02]  /*5f40*/  IADD3 R5, R9, R0, RZ ;  /* 0x0000000009057210 */ /* 0x000fe40007ffe0ff */
[----:B------:R-:W-:Y:S01]  /*5f50*/  MOV R9, UR15 ;  /* 0x0000000f00097c02 */ /* 0x000fe20008000f00 */
[----:B------:R-:W-:Y:S01]  /*5f60*/  IMAD R2, R2, c[0x0][0x304], R3 ;  /* 0x0000c10002027a24 */ /* 0x000fe200078e0203 */
[----:B------:R-:W-:Y:S01]  /*5f70*/  MOV R4, R8 ;  /* 0x0000000800047202 */ /* 0x000fe20000000f00 */
[----:B------:R-:W-:Y:S01]  /*5f80*/  UIMAD UR6, UR15, UR7, UR6 ;  /* 0x000000070f0672a4 */ /* 0x000fe2000f8e0206 */
[----:B------:R-:W-:-:S02]  /*5f90*/  MOV R0, UR15 ;  /* 0x0000000f00007c02 */ /* 0x000fc40008000f00 */
[----:B------:R-:W-:Y:S01]  /*5fa0*/  IADD3 R3, R7, R2, RZ ;  /* 0x0000000207037210 */ /* 0x000fe20007ffe0ff */
[----:B------:R-:W-:Y:S01]  /*5fb0*/  IMAD.WIDE.U32 R8, R9, c[0x0][0x330], R4 ;  /* 0x0000cc0009087a25 */ /* 0x000fe200078e0004 */
[----:B------:R-:W-:-:S05]  /*5fc0*/  MOV R2, R6 ;  /* 0x0000000600027202 */ /* 0x000fca0000000f00 */
[----:B------:R-:W-:Y:S01]  /*5fd0*/  IMAD.WIDE.U32 R6, R0, c[0x0][0x308], R2 ;  /* 0x0000c20000067a25 */ /* 0x000fe200078e0002 */
[----:B------:R-:W-:Y:S02]  /*5fe0*/  IADD3 R0, R9, UR11, RZ ;  /* 0x0000000b09007c10 */ /* 0x000fe4000fffe0ff */
[----:B------:R-:W-:Y:S02]  /*5ff0*/  LEA R2, P1, R8, c[0x0][0x310], 0x2 ;  /* 0x0000c40008027a11 */ /* 0x000fe400078210ff */
[----:B------:R-:W-:Y:S02]  /*6000*/  LEA R4, P0, R6, c[0x0][0x2e8], 0x2 ;  /* 0x0000ba0006047a11 */ /* 0x000fe400078010ff */
[----:B------:R-:W-:Y:S02]  /*6010*/  LEA.HI.X R3, R8, c[0x0][0x314], R0, 0x2, P1 ;  /* 0x0000c50008037a11 */ /* 0x000fe400008f1400 */
[----:B------:R-:W-:-:S03]  /*6020*/  IADD3 R5, R7, UR6, RZ ;  /* 0x0000000607057c10 */ /* 0x000fc6000fffe0ff */
[----:B------:R-:W-:Y:S01]  /*6030*/  RED.E.ADD.F32.FTZ.RN.STRONG.GPU [R2.64], R36 ;  /* 0x000000240200798e */ /* 0x000fe2000c10e792 */
[----:B------:R-:W-:-:S03]  /*6040*/  LEA.HI.X R5, R6, c[0x0][0x2ec], R5, 0x2, P0 ;  /* 0x0000bb0006057a11 */ /* 0x000fc600000f1405 */
        /* <DEDUP_REMOVED lines=40> */
[----:B------:R-:W-:Y:S01]  /*62d0*/  RED.E.ADD.F32.FTZ.RN.STRONG.GPU [R2.64+0xa400], R81 ;  /* 0x00a400510200798e */ /* 0x000fe2000c10e792 */
[----:B------:R-:W-:-:S03]  /*62e0*/  FMUL.FTZ R7, R86, c[0x0][0x298] ;  /* 0x0000a60056077a20 */ /* 0x000fc60000410000 */
[----:B------:R-:W-:Y:S04]  /*62f0*/  RED.E.ADD.F32.FTZ.RN.STRONG.GPU [R2.64+0xa800], R82 ;  /* 0x00a800520200798e */ /* 0x000fe8000c10e792 */
[----:B------:R-:W-:Y:S04]  /*6300*/  RED.E.ADD.F32.FTZ.RN.STRONG.GPU [R2.64+0xac00], R83 ;  /* 0x00ac00530200798e */ /* 0x000fe8000c10e792 */
[----:B------:R-:W-:Y:S04]  /*6310*/  RED.E.ADD.F32.FTZ.RN.STRONG.GPU [R2.64+0xb000], R76 ;  /* 0x00b0004c0200798e */ /* 0x000fe8000c10e792 */
[----:B------:R-:W-:Y:S04]  /*6320*/  RED.E.ADD.F32.FTZ.RN.STRONG.GPU [R2.64+0xb400], R77 ;  /* 0x00b4004d0200798e */ /* 0x000fe8000c10e792 */
[----:B------:R-:W-:Y:S04]  /*6330*/  RED.E.ADD.F32.FTZ.RN.STRONG.GPU [R2.64+0xb800], R78 ;  /* 0x00b8004e0200798e */ /* 0x000fe8000c10e792 */
[----:B------:R-:W-:Y:S04]  /*6340*/  RED.E.ADD.F32.FTZ.RN.STRONG.GPU [R2.64+0xbc00], R79 ;  /* 0x00bc004f0200798e */ /* 0x000fe8000c10e792 */
[----:B------:R-:W-:Y:S04]  /*6350*/  RED.E.ADD.F32.FTZ.RN.STRONG.GPU [R4.64], R84 ;  /* 0x000000540400798e */ /* 0x000fe8000c10e792 */
        /* <DEDUP_REMOVED lines=47> */
[----:B------:R-:W-:Y:S05]  /*6650*/  EXIT ;  /* 0x000000000000794d */ /* 0x000fea0003800000 */
.L_x_26:
        /* <DEDUP_REMOVED lines=10> */
.L_x_1383:


//--------------------- .text._ZN7cutlass13device_kernelIN5flash19enable_sm80_to_sm89INS1_16FlashAttnBwdSm80INS1_25CollectiveMainloopBwdSm80ILi2ELi1EN4cute5tupleIJNS5_1CILi64EEENS7_ILi128EEENS7_ILi96EEEEEENS_10bfloat16_tEfNS_4arch4Sm80ELb0ELb0ELb1ELb0ELb1ELb0ELb0ELb0ELi2ELi2ELi4ELi2ELb1EEENS1_24CollectiveEpilogueBwdGQAISB_fSE_Li256ELb0ELb1EEENS1_19SingleTileSchedulerILb0ELb0ELb0ELi128EEEEEEEEEvNT_6ParamsE --------------------------
	.section	.text._ZN7cutlass13device_kernelIN5flash19enable_sm80_to_sm89INS1_16FlashAttnBwdSm80INS1_25CollectiveMainloopBwdSm80ILi2ELi1EN4cute5tupleIJNS5_1CILi64EEENS7_ILi128EEENS7_ILi96EEEEEENS_10bfloat16_tEfNS_4arch4Sm80ELb0ELb0ELb1ELb0ELb1ELb0ELb0ELb0ELi2ELi2ELi4ELi2ELb1EEENS1_24CollectiveEpilogueBwdGQAISB_fSE_Li256ELb0ELb1EEENS1_19SingleTileSchedulerILb0ELb0ELb0ELi128EEEEEEEEEvNT_6ParamsE,"ax",@progbits
	.sectioninfo	@"SHI_REGISTERS=255"
	.align	128
.text._ZN7cutlass13device_kernelIN5flash19enable_sm80_to_sm89INS1_16FlashAttnBwdSm80INS1_25CollectiveMainloopBwdSm80ILi2ELi1EN4cute5tupleIJNS5_1CILi64EEENS7_ILi128EEENS7_ILi96EEEEEENS_10bfloat16_tEfNS_4arch4Sm80ELb0ELb0ELb1ELb0ELb1ELb0ELb0ELb0ELi2ELi2ELi4ELi2ELb1EEENS1_24CollectiveEpilogueBwdGQAISB_fSE_Li256ELb0ELb1EEENS1_19SingleTileSchedulerILb0ELb0ELb0ELi128EEEEEEEEEvNT_6ParamsE:
        .type           _ZN7cutlass13device_kernelIN5flash19enable_sm80_to_sm89INS1_16FlashAttnBwdSm80INS1_25CollectiveMainloopBwdSm80ILi2ELi1EN4cute5tupleIJNS5_1CILi64EEENS7_ILi128EEENS7_ILi96EEEEEENS_10bfloat16_tEfNS_4arch4Sm80ELb0ELb0ELb1ELb0ELb1ELb0ELb0ELb0ELi2ELi2ELi4ELi2ELb1EEENS1_24CollectiveEpilogueBwdGQAISB_fSE_Li256ELb0ELb1EEENS1_19SingleTileSchedulerILb0ELb0ELb0ELi128EEEEEEEEEvNT_6ParamsE,@function
        .size           _ZN7cutlass13device_kernelIN5flash19enable_sm80_to_sm89INS1_16FlashAttnBwdSm80INS1_25CollectiveMainloopBwdSm80ILi2ELi1EN4cute5tupleIJNS5_1CILi64EEENS7_ILi128EEENS7_ILi96EEEEEENS_10bfloat16_tEfNS_4arch4Sm80ELb0ELb0ELb1ELb0ELb1ELb0ELb0ELb0ELi2ELi2ELi4ELi2ELb1EEENS1_24CollectiveEpilogueBwdGQAISB_fSE_Li256ELb0ELb1EEENS1_19SingleTileSchedulerILb0ELb0ELb0ELi128EEEEEEEEEvNT_6ParamsE,(.L_x_1384 - _ZN7cutlass13device_kernelIN5flash19enable_sm80_to_sm89INS1_16FlashAttnBwdSm80INS1_25CollectiveMainloopBwdSm80ILi2ELi1EN4cute5tupleIJNS5_1CILi64EEENS7_ILi128EEENS7_ILi96EEEEEENS_10bfloat16_tEfNS_4arch4Sm80ELb0ELb0ELb1ELb0ELb1ELb0ELb0ELb0ELi2ELi2ELi4ELi2ELb1EEENS1_24CollectiveEpilogueBwdGQAISB_fSE_Li256ELb0ELb1EEENS1_19SingleTileSchedulerILb0ELb0ELb0ELi128EEEEEEEEEvNT_6ParamsE)
        .other          _ZN7cutlass13device_kernelIN5flash19enable_sm80_to_sm89INS1_16FlashAttnBwdSm80INS1_25CollectiveMainloopBwdSm80ILi2ELi1EN4cute5tupleIJNS5_1CILi64EEENS7_ILi128EEENS7_ILi96EEEEEENS_10bfloat16_tEfNS_4arch4Sm80ELb0ELb0ELb1ELb0ELb1ELb0ELb0ELb0ELi2ELi2ELi4ELi2ELb1EEENS1_24CollectiveEpilogueBwdGQAISB_fSE_Li256ELb0ELb1EEENS1_19SingleTileSchedulerILb0ELb0ELb0ELi128EEEEEEEEEvNT_6ParamsE,@"STO_CUDA_ENTRY STV_DEFAULT"
_ZN7cutlass13device_kernelIN5flash19enable_sm80_to_sm89INS1_16FlashAttnBwdSm80INS1_25CollectiveMainloopBwdSm80ILi2ELi1EN4cute5tupleIJNS5_1CILi64EEENS7_ILi128EEENS7_ILi96EEEEEENS_10bfloat16_tEfNS_4arch4Sm80ELb0ELb0ELb1ELb0ELb1ELb0ELb0ELb0ELi2ELi2ELi4ELi2ELb1EEENS1_24CollectiveEpilogueBwdGQAISB_fSE_Li256ELb0ELb1EEENS1_19SingleTileSchedulerILb0ELb0ELb0ELi128EEEEEEEEEvNT_6ParamsE:
        /* <DEDUP_REMOVED lines=59> */
[----:B------:R-:W-:Y:S01]  /*03b0*/  ULDC UR9, c[0x0][0x168] ;  /* 0x00005a0000097ab9 */ /* 0x000fe20000000800 */
        /* <DEDUP_REMOVED lines=9> */
[----:B------:R-:W-:Y:S01]  /*0450*/  UISETP.GE.AND UP0, UPT, UR9, 0x1, UPT ;  /* 0x000000010900788c */ /* 0x000fe2000bf06270 */
        /* <DEDUP_REMOVED lines=69> */
[----:B------:R-:W-:Y:S01]  /*08b0*/  CS2R R72, SRZ ;  /* 0x0000000000487805 */ /* 0x000fe2000001ff00 */
[----:B------:R-:W-:Y:S01]  /*08c0*/  CS2R R70, SRZ ;  /* 0x0000000000467805 */ /* 0x000fe2000001ff00 */
[----:B------:R-:W-:Y:S01]  /*08d0*/  UIMAD UR4, UR17, UR5, UR4 ;  /* 0x00000005110472a4 */ /* 0x000fe2000f8e0204 */
[----:B------:R-:W-:Y:S01]  /*08e0*/  IMAD R7, R17, 0x8, R0 ;  /* 0x0000000811077824 */ /* 0x000fe200078e0200 */
[----:B------:R-:W-:Y:S01]  /*08f0*/  LEA R6, P0, R8, c[0x0][0x1c0], 0x1 ;  /* 0x0000700008067a11 */ /* 0x000fe200078008ff */
[C---:B------:R-:W-:Y:S01]  /*0900*/  IMAD R14, R42.reuse, c[0x0][0x17c], R10 ;  /* 0x00005f002a0e7a24 */ /* 0x040fe200078e020a */
[----:B------:R-:W-:Y:S01]  /*0910*/  CS2R R68, SRZ ;  /* 0x0000000000447805 */ /* 0x000fe2000001ff00 */
        /* <DEDUP_REMOVED lines=262> */
[----:B------:R-:W-:Y:S01]  /*1980*/  IMAD.SHL.U32 R235, R26, 0x2, RZ ;  /* 0x000000021aeb7824 */ /* 0x000fe200078e00ff */
[----:B------:R-:W-:Y:S01]  /*1990*/  LOP3.LUT P0, RZ, R11, 0x4, RZ, 0xc0, !PT ;  /* 0x000000040bff7812 */ /* 0x000fe2000780c0ff */
[----:B------:R-:W-:Y:S01]  /*19a0*/  IMAD R5, R33, c[0x0][0x238], RZ ;  /* 0x00008e0021057a24 */ /* 0x000fe200078e02ff */
[----:B------:R-:W-:Y:S01]  /*19b0*/  LEA.HI R0, R0, R14, RZ, 0x2 ;  /* 0x0000000e00007211 */ /* 0x000fe200078f10ff */
[----:B------:R-:W-:Y:S01]  /*19c0*/  ULDC.64 UR4, c[0x0][0x240] ;  /* 0x0000900000047ab9 */ /* 0x000fe20000000a00 */
[--C-:B------:R-:W-:Y:S01]  /*19d0*/  SHF.R.S32.HI R35, RZ, 0x1f, R34.reuse ;  /* 0x0000001fff237819 */ /* 0x100fe20000011422 */
[----:B------:R-:W-:Y:S01]  /*19e0*/  IMAD R5, R32, c[0x0][0x23c], R5 ;  /* 0x00008f0020057a24 */ /* 0x000fe200078e0205 */
[----:B------:R-:W-:Y:S01]  /*19f0*/  LOP3.LUT R4, R0, 0xfffffffc, RZ, 0xc0, !PT ;  /* 0xfffffffc00047812 */ /* 0x000fe200078ec0ff */
[----:B------:R-:W-:Y:S01]  /*1a00*/  UIMAD UR4, UR6, UR4, URZ ;  /* 0x00000004060472a4 */ /* 0x000fe2000f8e023f */
[C---:B------:R-:W-:Y:S01]  /*1a10*/  IADD3 R0, R235.reuse, 0xf480, RZ ;  /* 0x0000f480eb007810 */ /* 0x040fe20007ffe0ff */
[----:B--2---:R-:W-:Y:S01]  /*1a20*/  IMAD.WIDE.U32 R2, R32, c[0x0][0x238], R34 ;  /* 0x00008e0020027a25 */ /* 0x004fe200078e0022 */
[----:B------:R-:W-:Y:S01]  /*1a30*/  IADD3 R236, R235, 0xf4c0, RZ ;  /* 0x0000f4c0ebec7810 */ /* 0x000fe20007ffe0ff */
[----:B------:R-:W-:Y:S01]  /*1a40*/  UIMAD UR5, UR17, UR5, UR4 ;  /* 0x00000005110572a4 */ /* 0x000fe2000f8e0204 */
[----:B------:R1:W-:Y:S01]  /*1a50*/  STL [R1+0x2c], R35 ;  /* 0x00002c2301007387 */ /* 0x0003e20000100800 */
[----:B------:R-:W-:Y:S01]  /*1a60*/  @P0 IADD3 R236, R0, -0x40, RZ ;  /* 0xffffffc000ec0810 */ /* 0x000fe20007ffe0ff */
[----:B------:R-:W-:Y:S01]  /*1a70*/  IMAD.IADD R3, R3, 0x1, R5 ;  /* 0x0000000103037824 */ /* 0x000fe200078e0205 */
[----:B------:R-:W-:Y:S01]  /*1a80*/  LEA R226, R226, 0x13480, 0x1 ;  /* 0x00013480e2e27811 */ /* 0x000fe200078e08ff */
[----:B------:R-:W-:Y:S01]  /*1a90*/  IMAD.U32 R0, RZ, RZ, UR17 ;  /* 0x00000011ff007e24 */ /* 0x000fe2000f8e00ff */
[----:B------:R-:W-:Y:S01]  /*1aa0*/  LOP3.LUT R238, R238, 0xfffffffc, RZ, 0xc0, !PT ;  /* 0xfffffffceeee7812 */ /* 0x000fe200078ec0ff */
[----:B------:R-:W-:Y:S01]  /*1ab0*/  IMAD.SHL.U32 R225, R230, 0x2, RZ ;  /* 0x00000002e6e17824 */ /* 0x000fe200078e00ff */
[----:B------:R-:W-:Y:S01]  /*1ac0*/  UIADD3 UR9, UR9, 0x3f, URZ ;  /* 0x0000003f09097890 */ /* 0x000fe2000fffe03f */
[----:B------:R-:W-:Y:S01]  /*1ad0*/  IMAD.WIDE.U32 R6, R0, c[0x0][0x240], R2 ;  /* 0x0000900000067a25 */ /* 0x000fe200078e0002 */
[----:B------:R-:W-:Y:S01]  /*1ae0*/  IADD3 R238, R10, -R238, RZ ;  /* 0x800000ee0aee7210 */ /* 0x000fe20007ffe0ff */
[----:B------:R-:W-:Y:S01]  /*1af0*/  ULDC UR10, c[0x0][0x278] ;  /* 0x00009e00000a7ab9 */ /* 0x000fe20000000800 */
[----:B------:R-:W-:Y:S01]  /*1b00*/  IADD3 R225, R225, 0xc080, RZ ;  /* 0x0000c080e1e17810 */ /* 0x000fe20007ffe0ff */
[----:B------:R-:W-:Y:S01]  /*1b10*/  IMAD.IADD R4, R14, 0x1, -R4 ;  /* 0x000000010e047824 */ /* 0x000fe200078e0a04 */
[----:B------:R-:W-:Y:S01]  /*1b20*/  IADD3 R0, R7, UR5, RZ ;  /* 0x0000000507007c10 */ /* 0x000fe2000fffe0ff */
[----:B------:R1:W-:Y:S01]  /*1b30*/  STL.64 [R1+0x48], R6 ;  /* 0x0000480601007387 */ /* 0x0003e20000100a00 */
[----:B------:R-:W-:Y:S01]  /*1b40*/  USHF.R.S32.HI UR8, URZ, 0x1f, UR9 ;  /* 0x0000001f3f087899 */ /* 0x000fe20008011409 */
[----:B------:R-:W-:Y:S01]  /*1b50*/  IMAD R228, R232, 0x2, R226 ;  /* 0x00000002e8e47824 */ /* 0x000fe200078e02e2 */
[----:B------:R-:W-:Y:S01]  /*1b60*/  LEA R227, R231, R226, 0x1 ;  /* 0x000000e2e7e37211 */ /* 0x000fe200078e08ff */
[----:B------:R1:W-:Y:S01]  /*1b70*/  STL [R1+0x44], R0 ;  /* 0x0000440001007387 */ /* 0x0003e20000100800 */
[----:B------:R-:W-:Y:S01]  /*1b80*/  IMAD R4, R4, -0x8, R31 ;  /* 0xfffffff804047824 */ /* 0x000fe200078e021f */
[----:B------:R-:W-:Y:S01]  /*1b90*/  ULEA.HI UR8, UR8, UR9, URZ, 0x6 ;  /* 0x0000000908087291 */ /* 0x000fe2000f8f303f */
[----:B------:R-:W-:Y:S01]  /*1ba0*/  SHF.L.U32 R221, R221, 0x1, RZ ;  /* 0x00000001dddd7819 */ /* 0x000fe200000006ff */
[----:B------:R-:W-:Y:S01]  /*1bb0*/  ULDC UR7, c[0x0][0x290] ;  /* 0x0000a40000077ab9 */ /* 0x000fe20000000800 */
        /* <DEDUP_REMOVED lines=53> */
[C---:B------:R-:W-:Y:S01]  /*1f10*/  SHF.L.U32 R224, R230.reuse, 0x1, RZ ;  /* 0x00000001e6e07819 */ /* 0x040fe200000006ff */
[----:B------:R-:W-:Y:S01]  /*1f20*/  IMAD.IADD R234, R230, 0x1, R233 ;  /* 0x00000001e6ea7824 */ /* 0x000fe200078e02e9 */
[----:B------:R-:W-:-:S02]  /*1f30*/  UIMAD UR10, UR17, UR10, URZ ;  /* 0x0000000a110a72a4 */ /* 0x000fc4000f8e023f */
[----:B------:R-:W-:Y:S02]  /*1f40*/  UIMAD UR7, UR17, UR7, URZ ;  /* 0x00000007110772a4 */ /* 0x000fe4000f8e023f */
[----:B------:R-:W-:Y:S02]  /*1f50*/  UMOV UR4, URZ ;  /* 0x0000003f00047c82 */ /* 0x000fe40008000000 */
[----:B------:R-:W-:Y:S02]  /*1f60*/  UMOV UR18, 0x1 ;  /* 0x0000000100127882 */ /* 0x000fe40000000000 */
[----:B------:R-:W-:Y:S02]  /*1f70*/  UMOV UR14, URZ ;  /* 0x0000003f000e7c82 */ /* 0x000fe40008000000 */
[----:B------:R-:W-:Y:S02]  /*1f80*/  ULDC UR11, c[0x0][0x168] ;  /* 0x00005a00000b7ab9 */ /* 0x000fe40000000800 */
[----:B------:R-:W-:-:S02]  /*1f90*/  USHF.R.S32.HI UR17, URZ, 0x6, UR8 ;  /* 0x000000063f117899 */ /* 0x000fc40008011408 */
[----:B-1----:R-:W-:Y:S02]  /*1fa0*/  ULDC UR5, c[0x0][0x168] ;  /* 0x00005a0000057ab9 */ /* 0x002fe40000000800 */
.L_x_30:
        /* <DEDUP_REMOVED lines=218> */
.L_x_28:
        /* <DEDUP_REMOVED lines=533> */
.L_x_29:
        /* <DEDUP_REMOVED lines=192> */
.L_x_27:
[----:B--2-4-:R-:W2:Y:S01]  /*5aa0*/  LDL.64 R2, [R1+0x28] ;  /* 0x0000280001027983 */ /* 0x014ea20000100a00 */
[----:B------:R-:W1:Y:S01]  /*5ab0*/  S2UR UR11, SR_CTAID.Y ;  /* 0x00000000000b79c3 */ /* 0x000e620000002600 */
[----:B------:R-:W-:Y:S01]  /*5ac0*/  UMOV UR4, 0x1 ;  /* 0x0000000100047882 */ /* 0x000fe20000000000 */
[----:B------:R-:W-:Y:S01]  /*5ad0*/  BSSY B0, `(.L_x_31) ;  /* 0x0000058000007945 */ /* 0x000fe20003800000 */
[----:B------:R-:W-:Y:S01]  /*5ae0*/  ULDC.64 UR16, c[0x0][0x338] ;  /* 0x0000ce0000107ab9 */ /* 0x000fe20000000a00 */
[----:B------:R-:W-:Y:S01]  /*5af0*/  FMUL.FTZ R84, R84, c[0x0][0x298] ;  /* 0x0000a60054547a20 */ /* 0x000fe20000410000 */
[----:B------:R-:W-:Y:S01]  /*5b00*/  UISETP.NE.AND UP0, UPT, UR4, UR16, UPT ;  /* 0x000000100400728c */ /* 0x000fe2000bf05270 */
[----:B------:R-:W-:Y:S01]  /*5b10*/  FMUL.FTZ R85, R85, c[0x0][0x298] ;  /* 0x0000a60055557a20 */ /* 0x000fe20000410000 */
[----:B------:R-:W-:Y:S01]  /*5b20*/  ULDC UR9, c[0x0][0x340] ;  /* 0x0000d00000097ab9 */ /* 0x000fe20000000800 */
[----:B------:R-:W3:Y:S01]  /*5b30*/  S2UR UR8, SR_CTAID.X ;  /* 0x00000000000879c3 */ /* 0x000ee20000002500 */
[----:B------:R-:W-:Y:S01]  /*5b40*/  ULDC UR4, c[0x0][0x358] ;  /* 0x0000d60000047ab9 */ /* 0x000fe20000000800 */
[----:B------:R-:W-:Y:S01]  /*5b50*/  FMUL.FTZ R86, R86, c[0x0][0x298] ;  /* 0x0000a60056567a20 */ /* 0x000fe20000410000 */
[----:B------:R-:W-:Y:S01]  /*5b60*/  ULDC UR5, c[0x0][0x2f4] ;  /* 0x0000bd0000057ab9 */ /* 0x000fe20000000800 */
[----:B------:R-:W-:-:S02]  /*5b70*/  FMUL.FTZ R87, R87, c[0x0][0x298] ;  /* 0x0000a60057577a20 */ /* 0x000fc40000410000 */
[----:B------:R-:W-:Y:S02]  /*5b80*/  FMUL.FTZ R88, R88, c[0x0][0x298] ;  /* 0x0000a60058587a20 */ /* 0x000fe40000410000 */
[----:B------:R-:W4:Y:S01]  /*5b90*/  S2UR UR7, SR_CTAID.Z ;  /* 0x00000000000779c3 */ /* 0x000f220000002700 */
[----:B------:R-:W-:Y:S02]  /*5ba0*/  FMUL.FTZ R89, R89, c[0x0][0x298] ;  /* 0x0000a60059597a20 */ /* 0x000fe40000410000 */
[----:B------:R-:W-:Y:S02]  /*5bb0*/  FMUL.FTZ R90, R90, c[0x0][0x298] ;  /* 0x0000a6005a5a7a20 */ /* 0x000fe40000410000 */
[----:B------:R-:W-:Y:S02]  /*5bc0*/  FMUL.FTZ R91, R91, c[0x0][0x298] ;  /* 0x0000a6005b5b7a20 */ /* 0x000fe40000410000 */
[----:B------:R-:W-:Y:S01]  /*5bd0*/  FMUL.FTZ R96, R96, c[0x0][0x298] ;  /* 0x0000a60060607a20 */ /* 0x000fe20000410000 */
[----:B-1----:R-:W-:Y:S01]  /*5be0*/  UIMAD.WIDE.U32 UR18, UR11, UR17, URZ ;  /* 0x000000110b1272a5 */ /* 0x002fe2000f8e003f */
[----:B------:R-:W-:Y:S01]  /*5bf0*/  FMUL.FTZ R97, R97, c[0x0][0x298] ;  /* 0x0000a60061617a20 */ /* 0x000fe20000410000 */
[----:B------:R-:W-:Y:S01]  /*5c00*/  USHF.R.S32.HI UR15, URZ, 0x1f, UR11 ;  /* 0x0000001f3f0f7899 */ /* 0x000fe2000801140b */
[----:B------:R-:W-:Y:S01]  /*5c10*/  FMUL.FTZ R98, R98, c[0x0][0x298] ;  /* 0x0000a60062627a20 */ /* 0x000fe20000410000 */
[----:B------:R-:W-:Y:S01]  /*5c20*/  UMOV UR17, UR11 ;  /* 0x0000000b00117c82 */ /* 0x000fe20008000000 */
[----:B------:R-:W-:Y:S01]  /*5c30*/  FMUL.FTZ R99, R99, c[0x0][0x298] ;  /* 0x0000a60063637a20 */ /* 0x000fe20000410000 */
[----:B------:R-:W-:Y:S01]  /*5c40*/  @UP0 USHF.R.U32.HI UR17, URZ, UR9, UR19 ;  /* 0x000000093f110299 */ /* 0x000fe20008011613 */
[----:B------:R-:W-:Y:S01]  /*5c50*/  FMUL.FTZ R92, R92, c[0x0][0x298] ;  /* 0x0000a6005c5c7a20 */ /* 0x000fe20000410000 */
[----:B---3--:R-:W-:Y:S01]  /*5c60*/  UIMAD UR9, UR8, UR4, URZ ;  /* 0x00000004080972a4 */ /* 0x008fe2000f8e023f */
[----:B------:R-:W-:Y:S01]  /*5c70*/  FMUL.FTZ R93, R93, c[0x0][0x298] ;  /* 0x0000a6005d5d7a20 */ /* 0x000fe20000410000 */
[----:B------:R-:W-:Y:S01]  /*5c80*/  @UP0 USHF.R.S32.HI UR4, URZ, 0x1f, UR17 ;  /* 0x0000001f3f040899 */ /* 0x000fe20008011411 */
[----:B------:R-:W-:Y:S01]  /*5c90*/  FMUL.FTZ R94, R94, c[0x0][0x298] ;  /* 0x0000a6005e5e7a20 */ /* 0x000fe20000410000 */
[----:B------:R-:W-:Y:S01]  /*5ca0*/  UMOV UR14, UR11 ;  /* 0x0000000b000e7c82 */ /* 0x000fe20008000000 */
[----:B------:R-:W-:Y:S01]  /*5cb0*/  FMUL.FTZ R95, R95, c[0x0][0x298] ;  /* 0x0000a6005f5f7a20 */ /* 0x000fe20000410000 */
[----:B------:R-:W-:Y:S01]  /*5cc0*/  @UP0 UMOV UR14, UR17 ;  /* 0x00000011000e0c82 */ /* 0x000fe20008000000 */
[----:B------:R-:W-:Y:S01]  /*5cd0*/  FMUL.FTZ R100, R100, c[0x0][0x298] ;  /* 0x0000a60064647a20 */ /* 0x000fe20000410000 */
[----:B----4-:R-:W-:Y:S01]  /*5ce0*/  UIMAD UR10, UR7, UR5, URZ ;  /* 0x00000005070a72a4 */ /* 0x010fe2000f8e023f */
[----:B------:R-:W-:Y:S01]  /*5cf0*/  FMUL.FTZ R101, R101, c[0x0][0x298] ;  /* 0x0000a60065657a20 */ /* 0x000fe20000410000 */
[----:B------:R-:W-:Y:S01]  /*5d00*/  UIMAD UR5, UR9, UR5, URZ ;  /* 0x00000005090572a4 */ /* 0x000fe2000f8e023f */
[----:B------:R-:W-:Y:S01]  /*5d10*/  FMUL.FTZ R102, R102, c[0x0][0x298] ;  /* 0x0000a60066667a20 */ /* 0x000fe20000410000 */
[----:B------:R-:W-:Y:S01]  /*5d20*/  USHF.R.S32.HI UR18, URZ, 0x1f, UR10 ;  /* 0x0000001f3f127899 */ /* 0x000fe2000801140a */
[----:B------:R-:W-:Y:S01]  /*5d30*/  FMUL.FTZ R103, R103, c[0x0][0x298] ;  /* 0x0000a60067677a20 */ /* 0x000fe20000410000 */
[----:B------:R-:W-:Y:S01]  /*5d40*/  @UP0 UMOV UR15, UR4 ;  /* 0x00000004000f0c82 */ /* 0x000fe20008000000 */
[----:B------:R-:W-:Y:S01]  /*5d50*/  FMUL.FTZ R104, R104, c[0x0][0x298] ;  /* 0x0000a60068687a20 */ /* 0x000fe20000410000 */
[----:B------:R-:W-:Y:S01]  /*5d60*/  USHF.R.S32.HI UR9, URZ, 0x1f, UR5 ;  /* 0x0000001f3f097899 */ /* 0x000fe20008011405 */
[----:B------:R-:W-:Y:S01]  /*5d70*/  FMUL.FTZ R105, R105, c[0x0][0x298] ;  /* 0x0000a60069697a20 */ /* 0x000fe20000410000 */
[----:B------:R-:W-:Y:S01]  /*5d80*/  UIADD3 UR10, UP1, UP0, UR5, UR14, UR10 ;  /* 0x0000000e050a7290 */ /* 0x000fe2000f83e00a */
[----:B------:R-:W-:Y:S01]  /*5d90*/  FMUL.FTZ R106, R106, c[0x0][0x298] ;  /* 0x0000a6006a6a7a20 */ /* 0x000fe20000410000 */
[----:B------:R-:W-:Y:S01]  /*5da0*/  UIADD3 UR17, -UR17, URZ, URZ ;  /* 0x0000003f11117290 */ /* 0x000fe2000fffe13f */
[----:B------:R-:W-:Y:S01]  /*5db0*/  FMUL.FTZ R107, R107, c[0x0][0x298] ;  /* 0x0000a6006b6b7a20 */ /* 0x000fe20000410000 */
[----:B------:R-:W-:Y:S01]  /*5dc0*/  UIADD3.X UR18, UR9, UR15, UR18, UP1, UP0 ;  /* 0x0000000f09127290 */ /* 0x000fe20008fe0412 */
[----:B------:R-:W-:Y:S01]  /*5dd0*/  FMUL.FTZ R112, R112, c[0x0][0x298] ;  /* 0x0000a60070707a20 */ /* 0x000fe20000410000 */
[----:B------:R-:W-:Y:S01]  /*5de0*/  USHF.L.U32 UR9, UR10, 0x2, URZ ;  /* 0x000000020a097899 */ /* 0x000fe2000800063f */
[----:B------:R-:W-:Y:S01]  /*5df0*/  FMUL.FTZ R113, R113, c[0x0][0x298] ;  /* 0x0000a60071717a20 */ /* 0x000fe20000410000 */
[----:B------:R-:W-:Y:S01]  /*5e00*/  ULDC.64 UR4, c[0x0][0x350] ;  /* 0x0000d40000047ab9 */ /* 0x000fe20000000a00 */
[----:B------:R-:W-:Y:S01]  /*5e10*/  FMUL.FTZ R114, R114, c[0x0][0x298] ;  /* 0x0000a60072727a20 */ /* 0x000fe20000410000 */
[----:B------:R-:W-:Y:S01]  /*5e20*/  USHF.L.U64.HI UR10, UR10, 0x2, UR18 ;  /* 0x000000020a0a7899 */ /* 0x000fe20008010212 */
[----:B------:R-:W-:Y:S01]  /*5e30*/  FMUL.FTZ R115, R115, c[0x0][0x298] ;  /* 0x0000a60073737a20 */ /* 0x000fe20000410000 */
[----:B------:R-:W-:Y:S01]  /*5e40*/  UIADD3 UR4, UP0, UR9, UR4, URZ ;  /* 0x0000000409047290 */ /* 0x000fe2000ff1e03f */
[----:B------:R-:W-:Y:S01]  /*5e50*/  FMUL.FTZ R108, R108, c[0x0][0x298] ;  /* 0x0000a6006c6c7a20 */ /* 0x000fe20000410000 */
[----:B------:R-:W-:Y:S01]  /*5e60*/  UIMAD UR11, UR17, UR16, UR11 ;  /* 0x00000010110b72a4 */ /* 0x000fe2000f8e020b */
[----:B------:R-:W-:Y:S01]  /*5e70*/  FMUL.FTZ R109, R109, c[0x0][0x298] ;  /* 0x0000a6006d6d7a20 */ /* 0x000fe20000410000 */
[----:B------:R-:W-:Y:S01]  /*5e80*/  UIADD3.X UR5, UR10, UR5, URZ, UP0, !UPT ;  /* 0x000000050a057290 */ /* 0x000fe200087fe43f */
[----:B------:R-:W-:Y:S01]  /*5e90*/  FMUL.FTZ R110, R110, c[0x0][0x298] ;  /* 0x0000a6006e6e7a20 */ /* 0x000fe20000410000 */
[----:B------:R-:W-:Y:S01]  /*5ea0*/  MOV R4, UR4 ;  /* 0x0000000400047c02 */ /* 0x000fe20008000f00 */
[----:B------:R-:W-:-:S02]  /*5eb0*/  FMUL.FTZ R111, R111, c[0x0][0x298] ;  /* 0x0000a6006f6f7a20 */ /* 0x000fc40000410000 */
[----:B------:R-:W-:Y:S01]  /*5ec0*/  FMUL.FTZ R116, R116, c[0x0][0x298] ;  /* 0x0000a60074747a20 */ /* 0x000fe20000410000 */
[----:B------:R-:W-:Y:S01]  /*5ed0*/  MOV R5, UR5 ;  /* 0x0000000500057c02 */ /* 0x000fe20008000f00 */
        /* <DEDUP_REMOVED lines=14> */
[----:B------:R-:W-:Y:S01]  /*5fc0*/  FMUL.FTZ R127, R127, c[0x0][0x298] ;  /* 0x0000a6007f7f7a20 */ /* 0x000fe20000410000 */
[----:B------:R-:W-:Y:S01]  /*5fd0*/  BAR.SYNC.DEFER_BLOCKING 0x1, 0x100 ;  /* 0x0044000000007b1d */ /* 0x000fe20000010000 */
[----:B--2---:R-:W-:-:S13]  /*5fe0*/  ISETP.NE.AND P1, PT, R2, RZ, PT ;  /* 0x000000ff0200720c */ /* 0x004fda0003f25270 */
[----:B------:R-:W-:Y:S05]  /*5ff0*/  @P1 BRA `(.L_x_32) ;  /* 0x0000005000001947 */ /* 0x000fea0003800000 */
.L_x_33:
[----:B------:R-:W2:Y:S01]  /*6000*/  LDG.E.STRONG.GPU R0, [R4.64] ;  /* 0x0000000c04007981 */ /* 0x000ea2000c1ef900 */
[----:B------:R-:W-:Y:S01]  /*6010*/  YIELD ;  /* 0x0000000000007946 */ /* 0x000fe20003800000 */
[----:B--2---:R-:W-:Y:S01]  /*6020*/  ISETP.NE.AND P0, PT, R0, UR11, PT ;  /* 0x0000000b00007c0c */ /* 0x004fe2000bf05270 */
[----:B------:R-:W-:-:S12]  /*6030*/  CCTL.IVALL ;  /* 0x00000000ff00798f */ /* 0x000fd80002000000 */
[----:B------:R-:W-:Y:S05]  /*6040*/  @P0 BRA `(.L_x_33) ;  /* 0xffffffb000000947 */ /* 0x000fea000383ffff */
.L_x_32:
[----:B------:R-:W-:Y:S05]  /*6050*/  BSYNC B0 ;  /* 0x0000000000007941 */ /* 0x000fea0003800000 */
.L_x_31:
[----:B------:R-:W-:Y:S01]  /*6060*/  MOV R11, 0xffffffff ;  /* 0xffffffff000b7802 */ /* 0x000fe20000000f00 */
[----:B------:R-:W-:Y:S05]  /*6070*/  BRA.CONV ~URZ, `(.L_x_34) ;  /* 0x000000237f007947 */ /* 0x000fea000b800000 */
[----:B------:R-:W-:Y:S02]  /*6080*/  MOV R2, 0x60a0 ;  /* 0x000060a000027802 */ /* 0x000fe40000000f00 */
[----:B------:R-:W-:Y:S05]  /*6090*/  CALL.REL.NOINC `($__internal_0_$__cuda_sm70_warpsync) ;  /* 0x00000b3000007944 */ /* 0x000fea0003c00000 */
.L_x_34:
[----:B------:R-:W2:Y:S01]  /*60a0*/  LDL.LU.64 R2, [R1+0x28] ;  /* 0x0000280001027983 */ /* 0x000ea20000300a00 */
[----:B------:R-:W-:-:S03]  /*60b0*/  UIMAD UR4, UR8, 0x3000, URZ ;  /* 0x00003000080478a4 */ /* 0x000fc6000f8e023f */
[----:B------:R-:W1:Y:S01]  /*60c0*/  S2R R10, SR_CTAID.Z ;  /* 0x00000000000a7919 */ /* 0x000e620000002700 */
[----:B------:R-:W-:Y:S01]  /*60d0*/  USHF.R.S32.HI UR16, URZ, 0x1f, UR4 ;  /* 0x0000001f3f107899 */ /* 0x000fe20008011404 */
[----:B------:R-:W-:-:S06]  /*60e0*/  NOP ;  /* 0x0000000000007918 */ /* 0x000fcc0000000000 */
[C---:B--2---:R-:W-:Y:S01]  /*60f0*/  IADD3 R6, P0, R2.reuse, UR4, RZ ;  /* 0x0000000402067c10 */ /* 0x044fe2000ff1e0ff */
[----:B------:R-:W-:Y:S01]  /*6100*/  ULDC.64 UR4, c[0x0][0x328] ;  /* 0x0000ca0000047ab9 */ /* 0x000fe20000000a00 */
[----:B------:R-:W-:Y:S01]  /*6110*/  IMAD.U32 R3, RZ, RZ, UR15 ;  /* 0x0000000fff037e24 */ /* 0x000fe2000f8e00ff */
[----:B------:R-:W-:Y:S01]  /*6120*/  UIMAD UR4, UR15, UR4, URZ ;  /* 0x000000040f0472a4 */ /* 0x000fe2000f8e023f */
[----:B------:R-:W-:Y:S01]  /*6130*/  LEA.HI.X.SX32 R7, R2, UR16, 0x1, P0 ;  /* 0x0000001002077c11 */ /* 0x000fe200080f0eff */
[----:B------:R-:W-:Y:S02]  /*6140*/  IMAD.U32 R2, RZ, RZ, UR14 ;  /* 0x0000000eff027e24 */ /* 0x000fe4000f8e00ff */
[----:B------:R-:W-:Y:S02]  /*6150*/  UIMAD UR16, UR14, UR5, UR4 ;  /* 0x000000050e1072a4 */ /* 0x000fe4000f8e0204 */
[----:B------:R-:W-:Y:S01]  /*6160*/  IMAD.WIDE.U32 R2, R2, c[0x0][0x328], R6 ;  /* 0x0000ca0002027a25 */ /* 0x000fe200078e0006 */
[----:B------:R-:W-:-:S02]  /*6170*/  ULDC.64 UR4, c[0x0][0x330] ;  /* 0x0000cc0000047ab9 */ /* 0x000fc40000000a00 */
[----:B------:R-:W-:Y:S02]  /*6180*/  UIMAD UR4, UR6, UR4, URZ ;  /* 0x00000004060472a4 */ /* 0x000fe4000f8e023f */
[----:B------:R-:W-:Y:S02]  /*6190*/  IADD3 R3, R3, UR16, RZ ;  /* 0x0000001003037c10 */ /* 0x000fe4000fffe0ff */
[----:B------:R-:W-:-:S03]  /*61a0*/  UIMAD UR4, UR7, UR5, UR4 ;  /* 0x00000005070472a4 */ /* 0x000fc6000f8e0204 */
[----:B-1----:R-:W-:-:S05]  /*61b0*/  IMAD.WIDE.U32 R8, R10, c[0x0][0x330], R2 ;  /* 0x0000cc000a087a25 */ /* 0x002fca00078e0002 */
[----:B------:R-:W-:Y:S02]  /*61c0*/  IADD3 R0, R9, UR4, RZ ;  /* 0x0000000409007c10 */ /* 0x000fe4000fffe0ff */
[----:B------:R-:W-:-:S04]  /*61d0*/  LEA R2, P0, R8, c[0x0][0x310], 0x2 ;  /* 0x0000c40008027a11 */ /* 0x000fc800078010ff */
[----:B------:R-:W-:-:S05]  /*61e0*/  LEA.HI.X R3, R8, c[0x0][0x314], R0, 0x2, P0 ;  /* 0x0000c50008037a11 */ /* 0x000fca00000f1400 */
[----:B------:R1:W-:Y:S04]  /*61f0*/  RED.E.ADD.F32.FTZ.RN.STRONG.GPU [R2.64], R36 ;  /* 0x000000240200798e */ /* 0x0003e8000c10e78c */
[----:B------:R1:W-:Y:S04]  /*6200*/  RED.E.ADD.F32.FTZ.RN.STRONG.GPU [R2.64+0x400], R37 ;  /* 0x000400250200798e */ /* 0x0003e8000c10e78c */
        /* <DEDUP_REMOVED lines=45> */
[----:B------:R1:W-:Y:S01]  /*64e0*/  RED.E.ADD.F32.FTZ.RN.STRONG.GPU [R2.64+0xbc00], R79 ;  /* 0x00bc004f0200798e */ /* 0x0003e2000c10e78c */
[----:B------:R-:W-:Y:S05]  /*64f0*/  BRA.CONV ~URZ, `(.L_x_35) ;  /* 0x000000237f007947 */ /* 0x000fea000b800000 */
[----:B-1----:R-:W-:Y:S02]  /*6500*/  MOV R2, 0x6520 ;  /* 0x0000652000027802 */ /* 0x002fe40000000f00 */
[----:B------:R-:W-:Y:S05]  /*6510*/  CALL.REL.NOINC `($__internal_0_$__cuda_sm70_warpsync) ;  /* 0x000006b000007944 */ /* 0x000fea0003c00000 */
.L_x_35:
[----:B------:R-:W-:-:S06]  /*6520*/  NOP ;  /* 0x0000000000007918 */ /* 0x000fcc0000000000 */
[----:B------:R-:W-:Y:S01]  /*6530*/  BSSY B0, `(.L_x_36) ;  /* 0x000000b000007945 */ /* 0x000fe20003800000 */
[----:B------:R-:W-:Y:S05]  /*6540*/  @P1 BRA `(.L_x_37) ;  /* 0x0000009000001947 */ /* 0x000fea0003800000 */
[----:B------:R-:W-:Y:S01]  /*6550*/  @!PT LDS RZ, [RZ] ;  /* 0x00000000fffff984 */ /* 0x000fe20000000800 */
[----:B------:R-:W-:Y:S01]  /*6560*/  @!PT LDS RZ, [RZ] ;  /* 0x00000000fffff984 */ /* 0x000fe20000000800 */
[----:B------:R-:W-:Y:S01]  /*6570*/  @!PT LDS RZ, [RZ] ;  /* 0x00000000fffff984 */ /* 0x000fe20000000800 */
[----:B------:R-:W-:Y:S01]  /*6580*/  @!PT LDS RZ, [RZ] ;  /* 0x00000000fffff984 */ /* 0x000fe20000000800 */
[----:B------:R-:W-:Y:S06]  /*6590*/  MEMBAR.ALL.GPU ;  /* 0x0000000000007992 */ /* 0x000fec000000a000 */
[----:B------:R-:W-:Y:S01]  /*65a0*/  MOV R0, 0x1 ;  /* 0x0000000100007802 */ /* 0x000fe20000000f00 */
[----:B------:R-:W-:-:S00]  /*65b0*/  ERRBAR ;  /* 0x00000000000079ab */ /* 0x000fc00000000000 */
[----:B012345:R-:W-:-:S05]  /*65c0*/  CCTL.IVALL ;  /* 0x00000000ff00798f */ /* 0x03ffca0002000000 */
[----:B------:R2:W-:Y:S02]  /*65d0*/  RED.E.ADD.S32.STRONG.GPU [R4.64], R0 ;  /* 0x000000000400798e */ /* 0x0005e4000c10e38c */
.L_x_37:
[----:B------:R-:W-:Y:S05]  /*65e0*/  BSYNC B0 ;  /* 0x0000000000007941 */ /* 0x000fea0003800000 */
.L_x_36:
[----:B------:R-:W-:Y:S01]  /*65f0*/  ULDC.64 UR4, c[0x0][0x348] ;  /* 0x0000d20000047ab9 */ /* 0x000fe20000000a00 */
[----:B------:R-:W-:Y:S01]  /*6600*/  BSSY B0, `(.L_x_38) ;  /* 0x000000b000007945 */ /* 0x000fe20003800000 */
[----:B------:R-:W-:-:S04]  /*6610*/  UIADD3 UR4, UP0, UR9, UR4, URZ ;  /* 0x0000000409047290 */ /* 0x000fc8000ff1e03f */
[----:B------:R-:W-:Y:S02]  /*6620*/  UIADD3.X UR5, UR10, UR5, URZ, UP0, !UPT ;  /* 0x000000050a057290 */ /* 0x000fe400087fe43f */
[----:B--2---:R-:W-:-:S04]  /*6630*/  MOV R4, UR4 ;  /* 0x0000000400047c02 */ /* 0x004fc80008000f00 */
[----:B------:R-:W-:Y:S01]  /*6640*/  MOV R5, UR5 ;  /* 0x0000000500057c02 */ /* 0x000fe20008000f00 */
[----:B------:R-:W-:Y:S05]  /*6650*/  @P1 BRA `(.L_x_39) ;  /* 0x0000005000001947 */ /* 0x000fea0003800000 */
.L_x_40:
[----:B------:R-:W2:Y:S01]  /*6660*/  LDG.E.STRONG.GPU R0, [R4.64] ;  /* 0x0000000c04007981 */ /* 0x000ea2000c1ef900 */
[----:B------:R-:W-:Y:S01]  /*6670*/  YIELD ;  /* 0x0000000000007946 */ /* 0x000fe20003800000 */
[----:B--2---:R-:W-:Y:S01]  /*6680*/  ISETP.NE.AND P0, PT, R0, UR11, PT ;  /* 0x0000000b00007c0c */ /* 0x004fe2000bf05270 */
[----:B------:R-:W-:-:S12]  /*6690*/  CCTL.IVALL ;  /* 0x00000000ff00798f */ /* 0x000fd80002000000 */
[----:B------:R-:W-:Y:S05]  /*66a0*/  @P0 BRA `(.L_x_40) ;  /* 0xffffffb000000947 */ /* 0x000fea000383ffff */
.L_x_39:
[----:B------:R-:W-:Y:S05]  /*66b0*/  BSYNC B0 ;  /* 0x0000000000007941 */ /* 0x000fea0003800000 */
.L_x_38:
[----:B------:R-:W-:Y:S05]  /*66c0*/  BRA.CONV ~URZ, `(.L_x_41) ;  /* 0x000000237f007947 */ /* 0x000fea000b800000 */
[----:B-1----:R-:W-:Y:S02]  /*66d0*/  MOV R2, 0x66f0 ;  /* 0x000066f000027802 */ /* 0x002fe40000000f00 */
[----:B------:R-:W-:Y:S05]  /*66e0*/  CALL.REL.NOINC `($__internal_0_$__cuda_sm70_warpsync) ;  /* 0x000004e000007944 */ /* 0x000fea0003c00000 */
.L_x_41:
[----:B------:R-:W-:Y:S01]  /*66f0*/  ULDC.64 UR4, c[0x0][0x300] ;  /* 0x0000c00000047ab9 */ /* 0x000fe20000000a00 */
[----:B-1----:R-:W-:Y:S01]  /*6700*/  IMAD.U32 R2, RZ, RZ, UR14 ;  /* 0x0000000eff027e24 */ /* 0x002fe2000f8e00ff */
[----:B------:R-:W-:Y:S01]  /*6710*/  UIMAD UR4, UR15, UR4, URZ ;  /* 0x000000040f0472a4 */ /* 0x000fe2000f8e023f */
[----:B------:R-:W-:Y:S02]  /*6720*/  IMAD.U32 R3, RZ, RZ, UR15 ;  /* 0x0000000fff037e24 */ /* 0x000fe4000f8e00ff */
[----:B------:R-:W-:Y:S01]  /*6730*/  IMAD.WIDE.U32 R2, R2, c[0x0][0x300], R6 ;  /* 0x0000c00002027a25 */ /* 0x000fe200078e0006 */
[----:B------:R-:W-:-:S03]  /*6740*/  UIMAD UR16, UR14, UR5, UR4 ;  /* 0x000000050e1072a4 */ /* 0x000fc6000f8e0204 */
[----:B------:R-:W-:Y:S02]  /*6750*/  ULDC.64 UR4, c[0x0][0x308] ;  /* 0x0000c20000047ab9 */ /* 0x000fe40000000a00 */
[----:B------:R-:W-:Y:S01]  /*6760*/  UIMAD UR4, UR6, UR4, URZ ;  /* 0x00000004060472a4 */ /* 0x000fe2000f8e023f */
[----:B------:R-:W-:-:S03]  /*6770*/  IADD3 R3, R3, UR16, RZ ;  /* 0x0000001003037c10 */ /* 0x000fc6000fffe0ff */
[----:B------:R-:W-:Y:S02]  /*6780*/  UIMAD UR4, UR7, UR5, UR4 ;  /* 0x00000005070472a4 */ /* 0x000fe4000f8e0204 */
[----:B------:R-:W-:-:S05]  /*6790*/  IMAD.WIDE.U32 R6, R10, c[0x0][0x308], R2 ;  /* 0x0000c2000a067a25 */ /* 0x000fca00078e0002 */
[----:B------:R-:W-:Y:S02]  /*67a0*/  IADD3 R0, R7, UR4, RZ ;  /* 0x0000000407007c10 */ /* 0x000fe4000fffe0ff */
[----:B------:R-:W-:-:S04]  /*67b0*/  LEA R2, P0, R6, c[0x0][0x2e8], 0x2 ;  /* 0x0000ba0006027a11 */ /* 0x000fc800078010ff */
[----:B------:R-:W-:Y:S01]  /*67c0*/  LEA.HI.X R3, R6, c[0x0][0x2ec], R0, 0x2, P0 ;  /* 0x0000bb0006037a11 */ /* 0x000fe200000f1400 */
[----:B------:R-:W-:-:S06]  /*67d0*/  NOP ;  /* 0x0000000000007918 */ /* 0x000fcc0000000000 */
        /* <DEDUP_REMOVED lines=51> */
.L_x_42:
[----:B------:R-:W-:-:S06]  /*6b10*/  NOP ;  /* 0x0000000000007918 */ /* 0x000fcc0000000000 */
[----:B------:R-:W-:Y:S05]  /*6b20*/  @P1 EXIT ;  /* 0x000000000000194d */ /* 0x000fea0003800000 */
        /* <DEDUP_REMOVED lines=8> */
[----:B------:R-:W-:Y:S01]  /*6bb0*/  RED.E.ADD.S32.STRONG.GPU [R4.64], R0 ;  /* 0x000000000400798e */ /* 0x000fe2000c10e38c */
[----:B------:R-:W-:Y:S05]  /*6bc0*/  EXIT ;  /* 0x000000000000794d */ /* 0x000fea0003800000 */
        .weak           $__internal_0_$__cuda_sm70_warpsync
        .type           $__internal_0_$__cuda_sm70_warpsync,@function
        .size           $__internal_0_$__cuda_sm70_warpsync,(.L_x_1384 - $__internal_0_$__cuda_sm70_warpsync)
$__internal_0_$__cuda_sm70_warpsync:
[----:B------:R-:W-:Y:S01]  /*6bd0*/  MOV R3, 0x0 ;  /* 0x0000000000037802 */ /* 0x000fe20000000f00 */
[----:B------:R-:W-:Y:S04]  /*6be0*/  WARPSYNC R11 ;  /* 0x0000000b00007348 */ /* 0x000fe80003800000 */
[----:B------:R-:W-:Y:S05]  /*6bf0*/  RET.REL.NODEC R2 `(_ZN7cutlass13device_kernelIN5flash19enable_sm80_to_sm89INS1_16FlashAttnBwdSm80INS1_25CollectiveMainloopBwdSm80ILi2ELi1EN4cute5tupleIJNS5_1CILi64EEENS7_ILi128EEENS7_ILi96EEEEEENS_10bfloat16_tEfNS_4arch4Sm80ELb0ELb0ELb1ELb0ELb1ELb0ELb0ELb0ELi2ELi2ELi4ELi2ELb1EEENS1_24CollectiveEpilogueBwdGQAISB_fSE_Li256ELb0ELb1EEENS1_19SingleTileSchedulerILb0ELb0ELb0ELi128EEEEEEEEEvNT_6ParamsE) ;  /* 0xffff940002007950 */ /* 0x000fea0003c3ffff */
.L_x_43:
        /* <DEDUP_REMOVED lines=16> */
.L_x_1384:


//--------------------- .text._ZN7cutlass13device_kernelIN5flash19enable_sm80_to_sm89INS1_16FlashAttnBwdSm80INS1_25CollectiveMainloopBwdSm80ILi2ELi1EN4cute5tupleIJNS5_1CILi64EEENS7_ILi128EEENS7_ILi96EEEEEENS_10bfloat16_tEfNS_4arch4Sm80ELb0ELb0ELb1ELb1ELb0ELb0ELb0ELb0ELi2ELi2ELi4ELi2ELb1EEENS1_21CollectiveEpilogueBwdISB_SC_SE_Li256ELb1ELb0ELi2EEENS1_19SingleTileSchedulerILb1ELb0ELb0ELi128EEEEEEEEEvNT_6ParamsE --------------------------
	.section	.text._ZN7cutlass13device_kernelIN5flash19enable_sm80_to_sm89INS1_16FlashAttnBwdSm80INS1_25CollectiveMainloopBwdSm80ILi2ELi1EN4cute5tupleIJNS5_1CILi64EEENS7_ILi128EEENS7_ILi96EEEEEENS_10bfloat16_tEfNS_4arch4Sm80ELb0ELb0ELb1ELb1ELb0ELb0ELb0ELb0ELi2ELi2ELi4ELi2ELb1EEENS1_21CollectiveEpilogueBwdISB_SC_SE_Li256ELb1ELb0ELi2EEENS1_19SingleTileSchedulerILb1ELb0ELb0ELi128EEEEEEEEEvNT_6ParamsE,"ax",@progbits
	.sectioninfo	@"SHI_REGISTERS=255"
	.align	128
.text._ZN7cutlass13device_kernelIN5flash19enable_sm80_to_sm89INS1_16FlashAttnBwdSm80INS1_25CollectiveMainloopBwdSm80ILi2ELi1EN4cute5tupleIJNS5_1CILi64EEENS7_ILi128EEENS7_ILi96EEEEEENS_10bfloat16_tEfNS_4arch4Sm80ELb0ELb0ELb1ELb1ELb0ELb0ELb0ELb0ELi2ELi2ELi4ELi2ELb1EEENS1_21CollectiveEpilogueBwdISB_SC_SE_Li256ELb1ELb0ELi2EEENS1_19SingleTileSchedulerILb1ELb0ELb0ELi128EEEEEEEEEvNT_6ParamsE:
        .type           _ZN7cutlass13device_kernelIN5flash19enable_sm80_to_sm89INS1_16FlashAttnBwdSm80INS1_25CollectiveMainloopBwdSm80ILi2ELi1EN4cute5tupleIJNS5_1CILi64EEENS7_ILi128EEENS7_ILi96EEEEEENS_10bfloat16_tEfNS_4arch4Sm80ELb0ELb0ELb1ELb1ELb0ELb0ELb0ELb0ELi2ELi2ELi4ELi2ELb1EEENS1_21CollectiveEpilogueBwdISB_SC_SE_Li256ELb1ELb0ELi2EEENS1_19SingleTileSchedulerILb1ELb0ELb0ELi128EEEEEEEEEvNT_6ParamsE,@function
        .size           _ZN7cutlass13device_kernelIN5flash19enable_sm80_to_sm89INS1_16FlashAttnBwdSm80INS1_25CollectiveMainloopBwdSm80ILi2ELi1EN4cute5tupleIJNS5_1CILi64EEENS7_ILi128EEENS7_ILi96EEEEEENS_10bfloat16_tEfNS_4arch4Sm80ELb0ELb0ELb1ELb1ELb0ELb0ELb0ELb0ELi2ELi2ELi4ELi2ELb1EEENS1_21CollectiveEpilogueBwdISB_SC_SE_Li256ELb1ELb0ELi2EEENS1_19SingleTileSchedulerILb1ELb0ELb0ELi128EEEEEEEEEvNT_6ParamsE,(.L_x_1386 - _ZN7cutlass13device_kernelIN5flash19enable_sm80_to_sm89INS1_16FlashAttnBwdSm80INS1_25CollectiveMainloopBwdSm80ILi2ELi1EN4cute5tupleIJNS5_1CILi64EEENS7_ILi128EEENS7_ILi96EEEEEENS_10bfloat16_tEfNS_4arch4Sm80ELb0ELb0ELb1ELb1ELb0ELb0ELb0ELb0ELi2ELi2ELi4ELi2ELb1EEENS1_21CollectiveEpilogueBwdISB_SC_SE_Li256ELb1ELb0ELi2EEENS1_19SingleTileSchedulerILb1ELb0ELb0ELi128EEEEEEEEEvNT_6ParamsE)
        .other          _ZN7cutlass13device_kernelIN5flash19enable_sm80_to_sm89INS1_16FlashAttnBwdSm80INS1_25CollectiveMainloopBwdSm80ILi2ELi1EN4cute5tupleIJNS5_1CILi64EEENS7_ILi128EEENS7_ILi96EEEEEENS_10bfloat16_tEfNS_4arch4Sm80ELb0ELb0ELb1ELb1ELb0ELb0ELb0ELb0ELi2ELi2ELi4ELi2ELb1EEENS1_21CollectiveEpilogueBwdISB_SC_SE_Li256ELb1ELb0ELi2EEENS1_19SingleTileSchedulerILb1ELb0ELb0ELi128EEEEEEEEEvNT_6ParamsE,@"STO_CUDA_ENTRY STV_DEFAULT"
_ZN7cutlass13device_kernelIN5flash19enable_sm80_to_sm89INS1_16FlashAttnBwdSm80INS1_25CollectiveMainloopBwdSm80ILi2ELi1EN4cute5tupleIJNS5_1CILi64EEENS7_ILi128EEENS7_ILi96EEEEEENS_10bfloat16_tEfNS_4arch4Sm80ELb0ELb0ELb1ELb1ELb0ELb0ELb0ELb0ELi2ELi2ELi4ELi2ELb1EEENS1_21CollectiveEpilogueBwdISB_SC_SE_Li256ELb1ELb0ELi2EEENS1_19SingleTileSchedulerILb1ELb0ELb0ELi128EEEEEEEEEvNT_6ParamsE:
[----:B------:R-:W-:Y:S02]  /*0000*/  MOV R1, c[0x0][0x28] ;  /* 0x00000a0000017a02 */ /* 0x000fe40000000f00 */
[----:B------:R-:W1:Y:S01]  /*0010*/  S2R R87, SR_TID.X ;  /* 0x0000000000577919 */ /* 0x000e620000002100 */
[----:B------:R-:W-:Y:S01]  /*0020*/  IMAD.MOV.U32 R10, RZ, RZ, 0x4 ;  /* 0x00000004ff0a7424 */ /* 0x000fe200078e00ff */
[----:B------:R-:W-:Y:S01]  /*0030*/  ULDC.64 UR12, c[0x0][0x118] ;  /* 0x00004600000c7ab9 */ /* 0x000fe20000000a00 */
[----:B------:R-:W-:Y:S01]  /*0040*/  IADD3 R1, R1, -0x58, RZ ;  /* 0xffffffa801017810 */ /* 0x000fe20007ffe0ff */
[----:B------:R-:W2:Y:S04]  /*0050*/  S2R R5, SR_CTAID.Z ;  /* 0x0000000000057919 */ /* 0x000ea80000002700 */
[----:B------:R-:W3:Y:S04]  /*0060*/  S2R R27, SR_CTAID.X ;  /* 0x00000000001b7919 */ /* 0x000ee80000002500 */
[----:B------:R-:W4:Y:S01]  /*0070*/  S2R R85, SR_CTAID.Y ;  /* 0x0000000000557919 */ /* 0x000f220000002600 */
[----:B-1----:R-:W-:Y:S01]  /*0080*/  SHF.R.U32.HI R0, RZ, 0x5, R87 ;  /* 0x00000005ff007819 */ /* 0x002fe20000011657 */
[----:B--2---:R-:W-:-:S05]  /*0090*/  IMAD.WIDE R2, R5, R10, c[0x0][0x3c0] ;  /* 0x0000f00005027625 */ /* 0x004fca00078e020a */
[----:B------:R-:W1:Y:S02]  /*00a0*/  SHFL.IDX PT, R0, R0, RZ, 0x1f ;  /* 0x00001fff00007589 */ /* 0x000e6400000e0000 */
[----:B-1----:R-:W-:-:S13]  /*00b0*/  ISETP.NE.AND P0, PT, R0, RZ, PT ;  /* 0x000000ff0000720c */ /* 0x002fda0003f05270 */
[----:B------:R-:W-:Y:S05]  /*00c0*/  @!P0 BRA `(.L_x_44) ;  /* 0x0000013000008947 */ /* 0x000fea0003800000 */
[----:B---34-:R-:W-:-:S04]  /*00d0*/  ISETP.NE.U32.AND P0, PT, RZ, c[0x0][0x3c0], PT ;  /* 0x0000f000ff007a0c */ /* 0x018fc80003f05070 */
[----:B------:R-:W-:-:S13]  /*00e0*/  ISETP.NE.AND.EX P0, PT, RZ, c[0x0][0x3c4], PT, P0 ;  /* 0x0000f100ff007a0c */ /* 0x000fda0003f05300 */
[----:B------:R-:W-:Y:S05]  /*00f0*/  @!P0 BRA `(.L_x_45) ;  /* 0x0000002000008947 */ /* 0x000fea0003800000 */
[----:B------:R1:W5:Y:S01]  /*0100*/  LDG.E R0, [R2.64] ;  /* 0x0000000c02007981 */ /* 0x000362000c1e1900 */
[----:B------:R-:W-:Y:S05]  /*0110*/  BRA `(.L_x_46) ;  /* 0x0000009000007947 */ /* 0x000fea0003800000 */
.L_x_45:
[----:B------:R-:W-:-:S04]  /*0120*/  ISETP.NE.U32.AND P0, PT, RZ, c[0x0][0x3b8], PT ;  /* 0x0000ee00ff007a0c */ /* 0x000fc80003f05070 */
[----:B------:R-:W-:-:S13]  /*0130*/  ISETP.NE.AND.EX P0, PT, RZ, c[0x0][0x3bc], PT, P0 ;  /* 0x0000ef00ff007a0c */ /* 0x000fda0003f05300 */
[----:B------:R-:W-:Y:S05]  /*0140*/  @!P0 BRA `(.L_x_47) ;  /* 0x0000005000008947 */ /* 0x000fea0003800000 */
[----:B------:R-:W-:-:S05]  /*0150*/  IMAD.WIDE R2, R5, R10, c[0x0][0x3b8] ;  /* 0x0000ee0005027625 */ /* 0x000fca00078e020a */
[----:B------:R-:W2:Y:S04]  /*0160*/  LDG.E R4, [R2.64] ;  /* 0x0000000c02047981 */ /* 0x000ea8000c1e1900 */
[----:B------:R-:W2:Y:S02]  /*0170*/  LDG.E R0, [R2.64+0x4] ;  /* 0x0000040c02007981 */ /* 0x000ea4000c1e1900 */
[----:B--2---:R-:W-:Y:S01]  /*0180*/  IADD3 R0, -R4, R0, RZ ;  /* 0x0000000004007210 */ /* 0x004fe20007ffe1ff */
[----:B------:R-:W-:Y:S05]  /*0190*/  BRA `(.L_x_46) ;  /* 0x0000001000007947 */ /* 0x000fea0003800000 */
.L_x_47:
[----:B------:R-:W-:Y:S02]  /*01a0*/  MOV R0, c[0x0][0x3a4] ;  /* 0x0000e90000007a02 */ /* 0x000fe40000000f00 */
.L_x_46:
[----:B-1----:R-:W-:-:S05]  /*01b0*/  IMAD.SHL.U32 R2, R27, 0x80, RZ ;  /* 0x000000801b027824 */ /* 0x002fca00078e00ff */
[----:B-----5:R-:W-:-:S04]  /*01c0*/  ISETP.GE.AND P0, PT, R2, R0, PT ;  /* 0x000000000200720c */ /* 0x020fc80003f06270 */
[----:B------:R-:W-:-:S05]  /*01d0*/  SEL R0, R5, 0xffffffff, !P0 ;  /* 0xffffffff05007807 */ /* 0x000fca0004000000 */
[----:B------:R1:W-:Y:S01]  /*01e0*/  STL [R1+0x4c], R0 ;  /* 0x00004c0001007387 */ /* 0x0003e20000100800 */
[----:B------:R-:W-:Y:S05]  /*01f0*/  BRA `(.L_x_48) ;  /* 0x0000012000007947 */ /* 0x000fea0003800000 */
.L_x_44:
[----:B---34-:R-:W-:-:S04]  /*0200*/  ISETP.NE.U32.AND P0, PT, RZ, c[0x0][0x3c0], PT ;  /* 0x0000f000ff007a0c */ /* 0x018fc80003f05070 */
[----:B------:R-:W-:-:S13]  /*0210*/  ISETP.NE.AND.EX P0, PT, RZ, c[0x0][0x3c4], PT, P0 ;  /* 0x0000f100ff007a0c */ /* 0x000fda0003f05300 */
[----:B------:R-:W-:Y:S05]  /*0220*/  @!P0 BRA `(.L_x_49) ;  /* 0x0000002000008947 */ /* 0x000fea0003800000 */
[----:B------:R1:W5:Y:S01]  /*0230*/  LDG.E R0, [R2.64] ;  /* 0x0000000c02007981 */ /* 0x000362000c1e1900 */
[----:B------:R-:W-:Y:S05]  /*0240*/  BRA `(.L_x_50) ;  /* 0x0000009000007947 */ /* 0x000fea0003800000 */
.L_x_49:
        /* <DEDUP_REMOVED lines=8> */
.L_x_51:
[----:B------:R-:W-:Y:S02]  /*02d0*/  MOV R0, c[0x0][0x3a4] ;  /* 0x0000e90000007a02 */ /* 0x000fe40000000f00 */
.L_x_50:
[----:B-1----:R-:W-:-:S05]  /*02e0*/  IMAD.SHL.U32 R2, R27, 0x80, RZ ;  /* 0x000000801b027824 */ /* 0x002fca00078e00ff */
[----:B-----5:R-:W-:-:S04]  /*02f0*/  ISETP.GE.AND P0, PT, R2, R0, PT ;  /* 0x000000000200720c */ /* 0x020fc80003f06270 */
[----:B------:R-:W-:-:S05]  /*0300*/  SEL R0, R5, 0xffffffff, !P0 ;  /* 0xffffffff05007807 */ /* 0x000fca0004000000 */
[----:B------:R1:W-:Y:S04]  /*0310*/  STL [R1+0x4c], R0 ;  /* 0x00004c0001007387 */ /* 0x0003e80000100800 */
.L_x_48:
[----:B------:R-:W2:Y:S02]  /*0320*/  LDL R89, [R1+0x4c] ;  /* 0x00004c0001597983 */ /* 0x000ea40000100800 */
[----:B--2---:R-:W-:-:S13]  /*0330*/  ISETP.GE.AND P0, PT, R89, RZ, PT ;  /* 0x000000ff5900720c */ /* 0x004fda0003f06270 */
[----:B------:R-:W-:Y:S05]  /*0340*/  @!P0 EXIT ;  /* 0x000000000000894d */ /* 0x000fea0003800000 */
[----:B------:R-:W-:Y:S01]  /*0350*/  ISETP.NE.U32.AND P0, PT, RZ, c[0x0][0x2d8], PT ;  /* 0x0000b600ff007a0c */ /* 0x000fe20003f05070 */
[----:B------:R-:W-:Y:S01]  /*0360*/  IMAD.WIDE R6, R89, R10, c[0x0][0x2c8] ;  /* 0x0000b20059067625 */ /* 0x000fe200078e020a */
[----:B------:R-:W-:Y:S02]  /*0370*/  ISETP.NE.U32.AND P4, PT, RZ, c[0x0][0x2c8], PT ;  /* 0x0000b200ff007a0c */ /* 0x000fe40003f85070 */
[----:B------:R-:W-:Y:S02]  /*0380*/  ISETP.NE.AND.EX P0, PT, RZ, c[0x0][0x2dc], PT, P0 ;  /* 0x0000b700ff007a0c */ /* 0x000fe40003f05300 */
[----:B------:R-:W-:Y:S02]  /*0390*/  ISETP.NE.AND.EX P4, PT, RZ, c[0x0][0x2cc], PT, P4 ;  /* 0x0000b300ff007a0c */ /* 0x000fe40003f85340 */
[----:B------:R-:W-:-:S09]  /*03a0*/  ISETP.NE.U32.AND P3, PT, RZ, c[0x0][0x2d0], PT ;  /* 0x0000b400ff007a0c */ /* 0x000fd20003f65070 */
[----:B------:R-:W-:Y:S02]  /*03b0*/  @P0 IMAD.WIDE R2, R89, R10, c[0x0][0x2d8] ;  /* 0x0000b60059020625 */ /* 0x000fe400078e020a */
[----:B-1----:R-:W2:Y:S01]  /*03c0*/  @P4 LDG.E R0, [R6.64] ;  /* 0x0000000c06004981 */ /* 0x002ea2000c1e1900 */
[----:B------:R-:W-:-:S03]  /*03d0*/  ISETP.NE.AND.EX P3, PT, RZ, c[0x0][0x2d4], PT, P3 ;  /* 0x0000b500ff007a0c */ /* 0x000fc60003f65330 */
[----:B------:R-:W3:Y:S01]  /*03e0*/  @P0 LDG.E R2, [R2.64] ;  /* 0x0000000c02020981 */ /* 0x000ee2000c1e1900 */
[----:B------:R-:W-:Y:S01]  /*03f0*/  IMAD.MOV.U32 R15, RZ, RZ, RZ ;  /* 0x000000ffff0f7224 */ /* 0x000fe200078e00ff */
[----:B------:R-:W-:Y:S01]  /*0400*/  CS2R R8, SRZ ;  /* 0x0000000000087805 */ /* 0x000fe2000001ff00 */
[----:B------:R-:W-:-:S04]  /*0410*/  IMAD.WIDE R4, R89, R10, c[0x0][0x2d0] ;  /* 0x0000b40059047625 */ /* 0x000fc800078e020a */
[----:B------:R1:W5:Y:S04]  /*0420*/  @P4 LDG.E R15, [R6.64] ;  /* 0x0000000c060f4981 */ /* 0x000368000c1e1900 */
[----:B------:R1:W5:Y:S01]  /*0430*/  @P3 LDG.E R9, [R4.64] ;  /* 0x0000000c04093981 */ /* 0x000362000c1e1900 */
[----:B------:R-:W-:Y:S01]  /*0440*/  ULDC UR10, c[0x0][0x168] ;  /* 0x00005a00000a7ab9 */ /* 0x000fe20000000800 */
[----:B------:R-:W-:Y:S02]  /*0450*/  IMAD.MOV.U32 R17, RZ, RZ, c[0x0][0x198] ;  /* 0x00006600ff117624 */ /* 0x000fe400078e00ff */
[----:B--2---:R-:W-:Y:S01]  /*0460*/  @P4 IMAD R0, R89, 0x40, R0 ;  /* 0x0000004059004824 */ /* 0x004fe200078e0200 */
[----:B---3--:R2:W3:Y:S04]  /*0470*/  @P0 R2UR UR10, R2 ;  /* 0x00000000020a03c2 */ /* 0x0084e800000e0000 */
[----:B--2---:R-:W-:-:S04]  /*0480*/  @P4 SHF.R.S32.HI R2, RZ, 0x1f, R0 ;  /* 0x0000001fff024819 */ /* 0x004fc80000011400 */
[----:B------:R-:W-:-:S04]  /*0490*/  @P4 LEA.HI R0, R2, R0, RZ, 0x6 ;  /* 0x0000000002004211 */ /* 0x000fc800078f30ff */
[----:B------:R-:W-:Y:S01]  /*04a0*/  @P4 LOP3.LUT R8, R0, 0xffffffc0, RZ, 0xc0, !PT ;  /* 0xffffffc000084812 */ /* 0x000fe200078ec0ff */
[----:B---3--:R-:W-:Y:S05]  /*04b0*/  @P0 BRA `(.L_x_52) ;  /* 0x0000006000000947 */ /* 0x008fea0003800000 */
[----:B-1----:R-:W-:Y:S05]  /*04c0*/  @!P4 BRA `(.L_x_52) ;  /* 0x000000500000c947 */ /* 0x002fea0003800000 */
[----:B------:R-:W2:Y:S04]  /*04d0*/  LDG.E R2, [R6.64] ;  /* 0x0000000c06027981 */ /* 0x000ea8000c1e1900 */
[----:B------:R-:W3:Y:S01]  /*04e0*/  LDG.E R0, [R6.64+0x4] ;  /* 0x0000040c06007981 */ /* 0x000ee2000c1e1900 */
[----:B--2---:R-:W1:Y:S08]  /*04f0*/  R2UR UR10, R2 ;  /* 0x00000000020a73c2 */ /* 0x004e7000000e0000 */
[----:B---3--:R-:W1:Y:S02]  /*0500*/  R2UR UR4, R0 ;  /* 0x00000000000473c2 */ /* 0x008e6400000e0000 */
[----:B-1----:R-:W-:-:S06]  /*0510*/  UIADD3 UR10, -UR10, UR4, URZ ;  /* 0x000000040a0a7290 */ /* 0x002fcc000fffe13f */
.L_x_52:
[----:B-1----:R-:W-:-:S04]  /*0520*/  ISETP.NE.U32.AND P0, PT, RZ, c[0x0][0x2e0], PT ;  /* 0x0000b800ff007a0c */ /* 0x002fc80003f05070 */
[----:B------:R-:W-:-:S13]  /*0530*/  ISETP.NE.AND.EX P0, PT, RZ, c[0x0][0x2e4], PT, P0 ;  /* 0x0000b900ff007a0c */ /* 0x000fda0003f05300 */
[----:B------:R-:W-:Y:S05]  /*0540*/  @!P0 BRA `(.L_x_53) ;  /* 0x0000003000008947 */ /* 0x000fea0003800000 */
[----:B------:R-:W-:-:S05]  /*0550*/  IMAD.WIDE R2, R89, R10, c[0x0][0x2e0] ;  /* 0x0000b80059027625 */ /* 0x000fca00078e020a */
[----:B------:R1:W5:Y:S01]  /*0560*/  LDG.E R17, [R2.64] ;  /* 0x0000000c02117981 */ /* 0x000362000c1e1900 */
[----:B------:R-:W-:Y:S05]  /*0570*/  BRA `(.L_x_54) ;  /* 0x0000004000007947 */ /* 0x000fea0003800000 */
.L_x_53:
[----:B------:R-:W-:Y:S05]  /*0580*/  @!P3 BRA `(.L_x_54) ;  /* 0x000000300000b947 */ /* 0x000fea0003800000 */
[----:B------:R-:W2:Y:S04]  /*0590*/  LDG.E R0, [R4.64] ;  /* 0x0000000c04007981 */ /* 0x000ea8000c1e1900 */
[----:B------:R-:W2:Y:S02]  /*05a0*/  LDG.E R2, [R4.64+0x4] ;  /* 0x0000040c04027981 */ /* 0x000ea4000c1e1900 */
[----:B--2---:R-:W-:Y:S02]  /*05b0*/  IADD3 R17, -R0, R2, RZ ;  /* 0x0000000200117210 */ /* 0x004fe40007ffe1ff */
.L_x_54:
[----:B------:R-:W-:Y:S01]  /*05c0*/  UISETP.GE.AND UP0, UPT, UR10, 0x1, UPT ;  /* 0x000000010a00788c */ /* 0x000fe2000bf06270 */
[----:B------:R-:W-:Y:S01]  /*05d0*/  PLOP3.LUT P1, PT, PT, PT, PT, 0x80, 0x0 ;  /* 0x000000000000781c */ /* 0x000fe20003f2f070 */
[----:B------:R-:W-:Y:S01]  /*05e0*/  CS2R R10, SRZ ;  /* 0x00000000000a7805 */ /* 0x000fe2000001ff00 */
[----:B------:R-:W-:Y:S01]  /*05f0*/  IMAD.MOV.U32 R126, RZ, RZ, RZ ;  /* 0x000000ffff7e7224 */ /* 0x000fe200078e00ff */
[----:B------:R-:W-:Y:S01]  /*0600*/  CS2R R130, SRZ ;  /* 0x0000000000827805 */ /* 0x000fe2000001ff00 */
[----:B------:R-:W-:Y:S01]  /*0610*/  IMAD.MOV.U32 R124, RZ, RZ, RZ ;  /* 0x000000ffff7c7224 */ /* 0x000fe200078e00ff */
[----:B------:R-:W-:Y:S01]  /*0620*/  PLOP3.LUT P0, PT, PT, PT, UP0, 0x80, 0x0 ;  /* 0x000000000000781c */ /* 0x000fe20003f0f008 */
[----:B------:R-:W-:Y:S01]  /*0630*/  CS2R R128, SRZ ;  /* 0x0000000000807805 */ /* 0x000fe2000001ff00 */
[----:B------:R-:W-:Y:S01]  /*0640*/  CS2R R12, SRZ ;  /* 0x00000000000c7805 */ /* 0x000fe2000001ff00 */
[----:B------:R-:W-:Y:S01]  /*0650*/  MOV R122, RZ ;  /* 0x000000ff007a7202 */ /* 0x000fe20000000f00 */
[----:B------:R-:W-:Y:S01]  /*0660*/  CS2R R120, SRZ ;  /* 0x0000000000787805 */ /* 0x000fe2000001ff00 */
[----:B------:R-:W-:Y:S01]  /*0670*/  CS2R R118, SRZ ;  /* 0x0000000000767805 */ /* 0x000fe2000001ff00 */
[----:B------:R-:W-:Y:S01]  /*0680*/  CS2R R116, SRZ ;  /* 0x0000000000747805 */ /* 0x000fe2000001ff00 */
[----:B------:R-:W-:Y:S01]  /*0690*/  CS2R R110, SRZ ;  /* 0x00000000006e7805 */ /* 0x000fe2000001ff00 */
[----:B------:R-:W-:Y:S01]  /*06a0*/  CS2R R108, SRZ ;  /* 0x00000000006c7805 */ /* 0x000fe2000001ff00 */
[----:B------:R-:W-:Y:S01]  /*06b0*/  IMAD.MOV.U32 R114, RZ, RZ, RZ ;  /* 0x000000ffff727224 */ /* 0x000fe200078e00ff */
[----:B------:R-:W-:Y:S01]  /*06c0*/  MOV R14, RZ ;  /* 0x000000ff000e7202 */ /* 0x000fe20000000f00 */
[----:B------:R-:W-:Y:S01]  /*06d0*/  IMAD.MOV.U32 R112, RZ, RZ, RZ ;  /* 0x000000ffff707224 */ /* 0x000fe200078e00ff */
[----:B------:R-:W-:Y:S01]  /*06e0*/  CS2R R106, SRZ ;  /* 0x00000000006a7805 */ /* 0x000fe2000001ff00 */
[----:B------:R-:W-:Y:S01]  /*06f0*/  MOV R16, RZ ;  /* 0x000000ff00107202 */ /* 0x000fe20000000f00 */
[----:B------:R-:W-:Y:S01]  /*0700*/  IMAD.MOV.U32 R104, RZ, RZ, RZ ;  /* 0x000000ffff687224 */ /* 0x000fe200078e00ff */
[----:B------:R-:W-:Y:S01]  /*0710*/  CS2R R102, SRZ ;  /* 0x0000000000667805 */ /* 0x000fe2000001ff00 */
[----:B------:R-:W-:Y:S01]  /*0720*/  CS2R R18, SRZ ;  /* 0x0000000000127805 */ /* 0x000fe2000001ff00 */
[----:B------:R-:W-:Y:S01]  /*0730*/  MOV R100, RZ ;  /* 0x000000ff00647202 */ /* 0x000fe20000000f00 */
[----:B------:R-:W-:Y:S01]  /*0740*/  IMAD.MOV.U32 R94, RZ, RZ, RZ ;  /* 0x000000ffff5e7224 */ /* 0x000fe200078e00ff */
        /* <DEDUP_REMOVED lines=9> */
[----:B------:R-:W-:Y:S01]  /*07e0*/  MOV R26, RZ ;  /* 0x000000ff001a7202 */ /* 0x000fe20000000f00 */
[----:B------:R-:W-:Y:S01]  /*07f0*/  IMAD.MOV.U32 R84, RZ, RZ, RZ ;  /* 0x000000ffff547224 */ /* 0x000fe200078e00ff */
        /* <DEDUP_REMOVED lines=24> */
[----:B------:R-:W-:Y:S05]  /*0980*/  @!P0 BRA `(.L_x_55) ;  /* 0x0000586000008947 */ /* 0x000fea0003800000 */
[----:B-1----:R-:W-:Y:S01]  /*0990*/  IMAD.MOV.U32 R2, RZ, RZ, c[0x0][0x248] ;  /* 0x00009200ff027624 */ /* 0x002fe200078e00ff */
[--C-:B------:R-:W-:Y:S01]  /*09a0*/  SHF.R.S32.HI R38, RZ, 0x1f, R87.reuse ;  /* 0x0000001fff267819 */ /* 0x100fe20000011457 */
[----:B------:R-:W-:Y:S01]  /*09b0*/  IMAD R0, R8, 0x60, RZ ;  /* 0x0000006008007824 */ /* 0x000fe200078e02ff */
[----:B------:R-:W-:Y:S01]  /*09c0*/  SHF.R.S32.HI R5, RZ, 0x1f, R87 ;  /* 0x0000001fff057819 */ /* 0x000fe20000011457 */
[----:B------:R-:W-:Y:S01]  /*09d0*/  IMAD.SHL.U32 R4, R87, 0x4, RZ ;  /* 0x0000000457047824 */ /* 0x000fe200078e00ff */
[----:B------:R-:W-:Y:S01]  /*09e0*/  ISETP.NE.AND P2, PT, R2, 0x1, PT ;  /* 0x000000010200780c */ /* 0x000fe20003f45270 */
[----:B-----5:R-:W-:Y:S01]  /*09f0*/  IMAD R35, R27, -0x80, R17 ;  /* 0xffffff801b237824 */ /* 0x020fe200078e0211 */
[-C--:B------:R-:W-:Y:S01]  /*0a00*/  LEA.HI R33, R38, R87.reuse, RZ, 0x2 ;  /* 0x0000005726217211 */ /* 0x080fe200078f10ff */
[----:B------:R-:W-:Y:S01]  /*0a10*/  IMAD.MOV.U32 R226, RZ, RZ, 0x20 ;  /* 0x00000020ffe27424 */ /* 0x000fe200078e00ff */
[-C--:B------:R-:W-:Y:S01]  /*0a20*/  IADD3 R28, P0, R0, R87.reuse, RZ ;  /* 0x00000057001c7210 */ /* 0x080fe20007f1e0ff */
[----:B------:R-:W-:Y:S01]  /*0a30*/  IMAD.MOV.U32 R229, RZ, RZ, 0x10 ;  /* 0x00000010ffe57424 */ /* 0x000fe200078e00ff */
[----:B------:R-:W-:Y:S01]  /*0a40*/  LEA.HI R39, R38, R87, RZ, 0x4 ;  /* 0x0000005726277211 */ /* 0x000fe200078f20ff */
[----:B------:R-:W-:Y:S01]  /*0a50*/  UIADD3 UR6, UR10, 0x3f, URZ ;  /* 0x0000003f0a067890 */ /* 0x000fe2000fffe03f */
[----:B------:R-:W-:Y:S01]  /*0a60*/  SHF.R.S32.HI R3, RZ, 0x1f, R8 ;  /* 0x0000001fff037819 */ /* 0x000fe20000011408 */
[----:B------:R-:W-:Y:S01]  /*0a70*/  CS2R R130, SRZ ;  /* 0x0000000000827805 */ /* 0x000fe2000001ff00 */
[----:B------:R-:W-:Y:S01]  /*0a80*/  IADD3 R2, P1, R4, R8, RZ ;  /* 0x0000000804027210 */ /* 0x000fe20007f3e0ff */
[----:B------:R-:W-:Y:S01]  /*0a90*/  USHF.R.S32.HI UR5, URZ, 0x1f, UR6 ;  /* 0x0000001f3f057899 */ /* 0x000fe20008011406 */
[----:B------:R-:W-:Y:S01]  /*0aa0*/  SHF.R.S32.HI R52, RZ, 0x2, R33 ;  /* 0x00000002ff347819 */ /* 0x000fe20000011421 */
[----:B------:R-:W-:Y:S01]  /*0ab0*/  CS2R R128, SRZ ;  /* 0x0000000000807805 */ /* 0x000fe2000001ff00 */
[----:B------:R-:W-:Y:S01]  /*0ac0*/  LEA.HI.X.SX32 R29, R0, R5, 0x1, P0 ;  /* 0x00000005001d7211 */ /* 0x000fe200000f0eff */
[----:B------:R-:W-:Y:S01]  /*0ad0*/  @P2 IMAD.HI.U32 R5, R85, c[0x0][0x24c], RZ ;  /* 0x0000930055052a27 */ /* 0x000fe200078e00ff */
[----:B------:R-:W-:Y:S01]  /*0ae0*/  SHF.R.S32.HI R14, RZ, 0x4, R39 ;  /* 0x00000004ff0e7819 */ /* 0x000fe20000011427 */
[----:B------:R-:W-:Y:S01]  /*0af0*/  ULEA.HI UR5, UR5, UR6, URZ, 0x6 ;  /* 0x0000000605057291 */ /* 0x000fe2000f8f303f */
[----:B------:R-:W-:Y:S01]  /*0b00*/  LEA.HI.X.SX32 R3, R4, R3, 0x1, P1 ;  /* 0x0000000304037211 */ /* 0x000fe200008f0eff */
[--C-:B------:R-:W-:Y:S01]  /*0b10*/  IMAD.MOV.U32 R0, RZ, RZ, R85.reuse ;  /* 0x000000ffff007224 */ /* 0x100fe200078e0055 */
[----:B------:R-:W-:Y:S01]  /*0b20*/  SHF.R.S32.HI R4, RZ, 0x1f, R52 ;  /* 0x0000001fff047819 */ /* 0x000fe20000011434 */
[----:B------:R-:W-:Y:S01]  /*0b30*/  CS2R R126, SRZ ;  /* 0x00000000007e7805 */ /* 0x000fe2000001ff00 */
[C---:B------:R-:W-:Y:S01]  /*0b40*/  IADD3 R12, P1, R52.reuse, R15, RZ ;  /* 0x0000000f340c7210 */ /* 0x040fe20007f3e0ff */
[----:B------:R-:W-:Y:S01]  /*0b50*/  CS2R R124, SRZ ;  /* 0x00000000007c7805 */ /* 0x000fe2000001ff00 */
[----:B------:R-:W-:Y:S01]  /*0b60*/  IADD3 R10, P0, R52, R9, RZ ;  /* 0x00000009340a7210 */ /* 0x000fe20007f1e0ff */
[----:B------:R-:W-:Y:S01]  /*0b70*/  CS2R R122, SRZ ;  /* 0x00000000007a7805 */ /* 0x000fe2000001ff00 */
[----:B------:R-:W-:Y:S01]  /*0b80*/  SHF.R.S32.HI R41, RZ, 0x1f, R85 ;  /* 0x0000001fff297819 */ /* 0x000fe20000011455 */
[----:B------:R-:W-:Y:S01]  /*0b90*/  CS2R R120, SRZ ;  /* 0x0000000000787805 */ /* 0x000fe2000001ff00 */
[----:B------:R-:W-:Y:S01]  /*0ba0*/  LEA.HI R7, R39, R14, RZ, 0x1 ;  /* 0x0000000e27077211 */ /* 0x000fe200078f08ff */
[----:B------:R-:W-:Y:S01]  /*0bb0*/  CS2R R118, SRZ ;  /* 0x0000000000767805 */ /* 0x000fe2000001ff00 */
[-C--:B------:R-:W-:Y:S01]  /*0bc0*/  LEA.HI R40, R38, R87.reuse, RZ, 0x3 ;  /* 0x0000005726287211 */ /* 0x080fe200078f18ff */
[----:B------:R-:W-:Y:S01]  /*0bd0*/  IMAD R6, R41, c[0x0][0x270], RZ ;  /* 0x00009c0029067a24 */ /* 0x000fe200078e02ff */
[----:B------:R-:W-:Y:S01]  /*0be0*/  LOP3.LUT R16, R33, 0xfffffffc, RZ, 0xc0, !PT ;  /* 0xfffffffc21107812 */ /* 0x000fe200078ec0ff */
[----:B------:R-:W-:Y:S01]  /*0bf0*/  IMAD R13, R41, c[0x0][0x288], RZ ;  /* 0x0000a200290d7a24 */ /* 0x000fe200078e02ff */
[----:B------:R-:W-:Y:S01]  /*0c00*/  @P2 SHF.R.U32.HI R0, RZ, c[0x0][0x250], R5 ;  /* 0x00009400ff002a19 */ /* 0x000fe20000011605 */
[----:B------:R-:W-:Y:S01]  /*0c10*/  IMAD R6, R85, c[0x0][0x274], R6 ;  /* 0x00009d0055067a24 */ /* 0x000fe200078e0206 */
[-C--:B------:R-:W-:Y:S01]  /*0c20*/  LEA.HI.X.SX32 R15, R15, R4.reuse, 0x1, P1 ;  /* 0x000000040f0f7211 */ /* 0x080fe200008f0eff */
[----:B------:R-:W-:Y:S01]  /*0c30*/  IMAD.IADD R32, R87, 0x1, -R16 ;  /* 0x0000000157207824 */ /* 0x000fe200078e0a10 */
[----:B------:R-:W-:Y:S01]  /*0c40*/  LEA.HI.X.SX32 R11, R9, R4, 0x1, P0 ;  /* 0x00000004090b7211 */ /* 0x000fe200000f0eff */
[----:B------:R-:W-:Y:S01]  /*0c50*/  IMAD.WIDE.U32 R4, R85, c[0x0][0x270], R2 ;  /* 0x00009c0055047a25 */ /* 0x000fe200078e0002 */
[----:B------:R-:W-:Y:S01]  /*0c60*/  SHF.R.S32.HI R20, RZ, 0x1f, R89 ;  /* 0x0000001fff147819 */ /* 0x000fe20000011459 */
[----:B------:R-:W-:Y:S01]  /*0c70*/  CS2R R116, SRZ ;  /* 0x0000000000747805 */ /* 0x000fe2000001ff00 */
[----:B------:R-:W-:Y:S01]  /*0c80*/  SEL R31, R89, RZ, !P4 ;  /* 0x000000ff591f7207 */ /* 0x000fe20006000000 */
[----:B------:R-:W-:Y:S01]  /*0c90*/  IMAD.WIDE.U32 R8, R85, c[0x0][0x288], R2 ;  /* 0x0000a20055087a25 */ /* 0x000fe200078e0002 */
[----:B------:R-:W-:Y:S01]  /*0ca0*/  LOP3.LUT R2, R7, 0xfffffffe, RZ, 0xc0, !PT ;  /* 0xfffffffe07027812 */ /* 0x000fe200078ec0ff */
[----:B------:R-:W-:Y:S01]  /*0cb0*/  CS2R R114, SRZ ;  /* 0x0000000000727805 */ /* 0x000fe2000001ff00 */
[----:B------:R-:W-:Y:S01]  /*0cc0*/  SEL R24, R20, RZ, !P4 ;  /* 0x000000ff14187207 */ /* 0x000fe20006000000 */
[----:B------:R-:W-:Y:S01]  /*0cd0*/  IMAD.SHL.U32 R3, R40, 0x8, RZ ;  /* 0x0000000828037824 */ /* 0x000fe200078e00ff */
[----:B------:R-:W-:Y:S01]  /*0ce0*/  LEA.HI R37, R38, R87, RZ, 0x5 ;  /* 0x0000005726257211 */ /* 0x000fe200078f28ff */
[----:B------:R-:W-:Y:S01]  /*0cf0*/  IMAD.IADD R34, R14, 0x1, -R2 ;  /* 0x000000010e227824 */ /* 0x000fe200078e0a02 */
[----:B------:R-:W-:Y:S01]  /*0d00*/  SEL R20, R20, RZ, !P3 ;  /* 0x000000ff14147207 */ /* 0x000fe20005800000 */
[----:B------:R-:W-:Y:S01]  /*0d10*/  IMAD R13, R85, c[0x0][0x28c], R13 ;  /* 0x0000a300550d7a24 */ /* 0x000fe200078e020d */
[----:B------:R-:W-:Y:S01]  /*0d20*/  LOP3.LUT R3, R3, 0xc0, RZ, 0xc0, !PT ;  /* 0x000000c003037812 */ /* 0x000fe200078ec0ff */
[----:B------:R-:W-:Y:S01]  /*0d30*/  IMAD.SHL.U32 R2, R32, 0x8, RZ ;  /* 0x0000000820027824 */ /* 0x000fe200078e00ff */
[----:B------:R-:W-:Y:S01]  /*0d40*/  SHF.R.S32.HI R36, RZ, 0x5, R37 ;  /* 0x00000005ff247819 */ /* 0x000fe20000011425 */
[----:B------:R-:W-:Y:S01]  /*0d50*/  IMAD.IADD R7, R5, 0x1, R6 ;  /* 0x0000000105077824 */ /* 0x000fe200078e0206 */
[----:B------:R-:W-:Y:S01]  /*0d60*/  SHF.R.U32.HI R14, RZ, 0x3, R3 ;  /* 0x00000003ff0e7819 */ /* 0x000fe20000011603 */
[----:B------:R-:W-:Y:S01]  /*0d70*/  IMAD.IADD R5, R9, 0x1, R13 ;  /* 0x0000000109057824 */ /* 0x000fe200078e020d */
[----:B------:R-:W-:Y:S01]  /*0d80*/  LOP3.LUT R13, R3, 0x18, R2, 0xf8, !PT ;  /* 0x00000018030d7812 */ /* 0x000fe200078ef802 */
[----:B------:R-:W-:Y:S01]  /*0d90*/  IMAD.MOV.U32 R6, RZ, RZ, R4 ;  /* 0x000000ffff067224 */ /* 0x000fe200078e0004 */
[----:B------:R-:W-:Y:S01]  /*0da0*/  SHF.R.S32.HI R3, RZ, 0x1f, R0 ;  /* 0x0000001fff037819 */ /* 0x000fe20000011400 */
[----:B------:R-:W-:Y:S01]  /*0db0*/  IMAD.MOV.U32 R4, RZ, RZ, R8 ;  /* 0x000000ffff047224 */ /* 0x000fe200078e0008 */
[----:B------:R-:W-:Y:S01]  /*0dc0*/  LOP3.LUT R26, R13, R14, RZ, 0x3c, !PT ;  /* 0x0000000e0d1a7212 */ /* 0x000fe200078e3cff */
[----:B------:R-:W-:Y:S01]  /*0dd0*/  IMAD.WIDE R8, R27, 0x80, R10 ;  /* 0x000000801b087825 */ /* 0x000fe200078e020a */
[----:B------:R-:W-:Y:S01]  /*0de0*/  SEL R21, R89, RZ, !P3 ;  /* 0x000000ff59157207 */ /* 0x000fe20005800000 */
[----:B------:R-:W-:Y:S01]  /*0df0*/  CS2R R112, SRZ ;  /* 0x0000000000707805 */ /* 0x000fe2000001ff00 */
[C---:B------:R-:W-:Y:S01]  /*0e00*/  IADD3 R45, R2.reuse, 0x40, RZ ;  /* 0x00000040022d7810 */ /* 0x040fe20007ffe0ff */
[----:B------:R-:W-:Y:S01]  /*0e10*/  IMAD R13, R15, c[0x0][0x208], RZ ;  /* 0x000082000f0d7a24 */ /* 0x000fe200078e02ff */
[----:B------:R-:W-:Y:S01]  /*0e20*/  ISETP.GE.AND P3, PT, R2, c[0x0][0x1cc], PT ;  /* 0x0000730002007a0c */ /* 0x000fe20003f66270 */
[C---:B------:R-:W-:Y:S01]  /*0e30*/  IMAD R11, R3.reuse, c[0x0][0x1e0], RZ ;  /* 0x00007800030b7a24 */ /* 0x040fe200078e02ff */
[----:B------:R-:W-:Y:S01]  /*0e40*/  CS2R R110, SRZ ;  /* 0x00000000006e7805 */ /* 0x000fe2000001ff00 */
[----:B------:R-:W-:Y:S01]  /*0e50*/  IMAD R10, R3, c[0x0][0x1b0], RZ ;  /* 0x00006c00030a7a24 */ /* 0x000fe200078e02ff */
[----:B------:R-:W-:Y:S01]  /*0e60*/  SHF.R.S32.HI R3, RZ, 0x1f, R2 ;  /* 0x0000001fff037819 */ /* 0x000fe20000011402 */
[----:B------:R-:W-:Y:S01]  /*0e70*/  IMAD R14, R15, c[0x0][0x178], RZ ;  /* 0x00005e000f0e7a24 */ /* 0x000fe200078e02ff */
[----:B------:R-:W-:Y:S01]  /*0e80*/  CS2R R108, SRZ ;  /* 0x00000000006c7805 */ /* 0x000fe2000001ff00 */
[C---:B------:R-:W-:Y:S01]  /*0e90*/  IMAD R30, R12.reuse, c[0x0][0x20c], R13 ;  /* 0x000083000c1e7a24 */ /* 0x040fe200078e020d */
[----:B------:R-:W-:Y:S01]  /*0ea0*/  CS2R R106, SRZ ;  /* 0x00000000006a7805 */ /* 0x000fe2000001ff00 */
[----:B------:R-:W-:Y:S01]  /*0eb0*/  IMAD R27, R12, c[0x0][0x17c], R14 ;  /* 0x00005f000c1b7a24 */ /* 0x000fe200078e020e */
[----:B------:R-:W-:Y:S01]  /*0ec0*/  CS2R R104, SRZ ;  /* 0x0000000000687805 */ /* 0x000fe2000001ff00 */
[C---:B------:R-:W-:Y:S01]  /*0ed0*/  IMAD R13, R0.reuse, c[0x0][0x1e4], R11 ;  /* 0x00007900000d7a24 */ /* 0x040fe200078e020b */
[----:B------:R-:W-:Y:S01]  /*0ee0*/  CS2R R102, SRZ ;  /* 0x0000000000667805 */ /* 0x000fe2000001ff00 */
[----:B------:R-:W-:Y:S01]  /*0ef0*/  IMAD R25, R0, c[0x0][0x1b4], R10 ;  /* 0x00006d0000197a24 */ /* 0x000fe200078e020a */
[----:B------:R-:W-:Y:S01]  /*0f00*/  CS2R R100, SRZ ;  /* 0x0000000000647805 */ /* 0x000fe2000001ff00 */
[C-C-:B------:R-:W-:Y:S01]  /*0f10*/  IMAD.WIDE.U32 R16, R12.reuse, c[0x0][0x178], R2.reuse ;  /* 0x00005e000c107a25 */ /* 0x140fe200078e0002 */
[----:B------:R-:W-:Y:S01]  /*0f20*/  CS2R R98, SRZ ;  /* 0x0000000000627805 */ /* 0x000fe2000001ff00 */
[----:B------:R-:W-:Y:S01]  /*0f30*/  CS2R R96, SRZ ;  /* 0x0000000000607805 */ /* 0x000fe2000001ff00 */
[----:B------:R-:W-:Y:S01]  /*0f40*/  CS2R R94, SRZ ;  /* 0x00000000005e7805 */ /* 0x000fe2000001ff00 */
[--C-:B------:R-:W-:Y:S01]  /*0f50*/  IMAD.WIDE.U32 R18, R12, c[0x0][0x208], R2.reuse ;  /* 0x000082000c127a25 */ /* 0x100fe200078e0002 */
[----:B------:R-:W-:Y:S01]  /*0f60*/  CS2R R92, SRZ ;  /* 0x00000000005c7805 */ /* 0x000fe2000001ff00 */
[----:B------:R-:W-:Y:S01]  /*0f70*/  CS2R R90, SRZ ;  /* 0x00000000005a7805 */ /* 0x000fe2000001ff00 */
[----:B------:R-:W-:Y:S01]  /*0f80*/  CS2R R88, SRZ ;  /* 0x0000000000587805 */ /* 0x000fe2000001ff00 */
[C-C-:B------:R-:W-:Y:S01]  /*0f90*/  IMAD.WIDE.U32 R10, R0.reuse, c[0x0][0x1e0], R2.reuse ;  /* 0x00007800000a7a25 */ /* 0x140fe200078e0002 */
[----:B------:R-:W-:Y:S01]  /*0fa0*/  CS2R R82, SRZ ;  /* 0x0000000000527805 */ /* 0x000fe2000001ff00 */
[----:B------:R-:W-:Y:S01]  /*0fb0*/  CS2R R80, SRZ ;  /* 0x0000000000507805 */ /* 0x000fe2000001ff00 */
[----:B------:R-:W-:Y:S01]  /*0fc0*/  CS2R R78, SRZ ;  /* 0x00000000004e7805 */ /* 0x000fe2000001ff00 */
[----:B------:R-:W-:Y:S01]  /*0fd0*/  IMAD.WIDE.U32 R14, R0, c[0x0][0x1b0], R2 ;  /* 0x00006c00000e7a25 */ /* 0x000fe200078e0002 */
[----:B------:R-:W-:Y:S01]  /*0fe0*/  LEA.HI R3, R33, R52, RZ, 0x1 ;  /* 0x0000003421037211 */ /* 0x000fe200078f08ff */
[----:B------:R-:W-:Y:S01]  /*0ff0*/  CS2R R76, SRZ ;  /* 0x00000000004c7805 */ /* 0x000fe2000001ff00 */
[----:B------:R-:W-:Y:S01]  /*1000*/  CS2R R74, SRZ ;  /* 0x00000000004a7805 */ /* 0x000fe2000001ff00 */
[C---:B------:R-:W-:Y:S01]  /*1010*/  IMAD R12, R24.reuse, c[0x0][0x290], RZ ;  /* 0x0000a400180c7a24 */ /* 0x040fe200078e02ff */
[----:B------:R-:W-:Y:S01]  /*1020*/  LOP3.LUT R3, R3, 0x7fffffe, RZ, 0xc0, !PT ;  /* 0x07fffffe03037812 */ /* 0x000fe200078ec0ff */
[----:B------:R-:W-:Y:S01]  /*1030*/  IMAD R0, R24, c[0x0][0x278], RZ ;  /* 0x00009e0018007a24 */ /* 0x000fe200078e02ff */
[----:B------:R-:W-:Y:S01]  /*1040*/  CS2R R72, SRZ ;  /* 0x0000000000487805 */ /* 0x000fe2000001ff00 */
[----:B------:R-:W-:Y:S01]  /*1050*/  IMAD.IADD R11, R11, 0x1, R13 ;  /* 0x000000010b0b7824 */ /* 0x000fe200078e020d */
[----:B------:R-:W-:Y:S01]  /*1060*/  CS2R R70, SRZ ;  /* 0x0000000000467805 */ /* 0x000fe2000001ff00 */
[C---:B------:R-:W-:Y:S01]  /*1070*/  IMAD R22, R31.reuse, c[0x0][0x294], R12 ;  /* 0x0000a5001f167a24 */ /* 0x040fe200078e020c */
[----:B------:R-:W-:Y:S01]  /*1080*/  CS2R R68, SRZ ;  /* 0x0000000000447805 */ /* 0x000fe2000001ff00 */
[----:B------:R-:W-:Y:S01]  /*1090*/  IMAD.IADD R3, R52, 0x1, -R3 ;  /* 0x0000000134037824 */ /* 0x000fe200078e0a03 */
[----:B------:R-:W-:Y:S01]  /*10a0*/  CS2R R66, SRZ ;  /* 0x0000000000427805 */ /* 0x000fe2000001ff00 */
[C---:B------:R-:W-:Y:S01]  /*10b0*/  IMAD R0, R31.reuse, c[0x0][0x27c], R0 ;  /* 0x00009f001f007a24 */ /* 0x040fe200078e0200 */
[----:B------:R-:W-:Y:S01]  /*10c0*/  CS2R R64, SRZ ;  /* 0x0000000000407805 */ /* 0x000fe2000001ff00 */
[C---:B------:R-:W-:Y:S01]  /*10d0*/  IMAD.WIDE.U32 R12, R31.reuse, c[0x0][0x278], R6 ;  /* 0x00009e001f0c7a25 */ /* 0x040fe200078e0006 */
[----:B------:R-:W-:Y:S01]  /*10e0*/  CS2R R62, SRZ ;  /* 0x00000000003e7805 */ /* 0x000fe2000001ff00 */
[----:B------:R-:W-:Y:S01]  /*10f0*/  CS2R R60, SRZ ;  /* 0x00000000003c7805 */ /* 0x000fe2000001ff00 */
[----:B------:R-:W-:Y:S01]  /*1100*/  CS2R R58, SRZ ;  /* 0x00000000003a7805 */ /* 0x000fe2000001ff00 */
[----:B------:R-:W-:Y:S01]  /*1110*/  IMAD.WIDE.U32 R4, R31, c[0x0][0x290], R4 ;  /* 0x0000a4001f047a25 */ /* 0x000fe200078e0004 */
[----:B------:R-:W-:Y:S01]  /*1120*/  LEA R48, P1, R12, c[0x0][0x258], 0x2 ;  /* 0x000096000c307a11 */ /* 0x000fe200078210ff */
[----:B------:R-:W-:Y:S01]  /*1130*/  CS2R R56, SRZ ;  /* 0x0000000000387805 */ /* 0x000fe2000001ff00 */
[----:B------:R-:W-:Y:S01]  /*1140*/  CS2R R54, SRZ ;  /* 0x0000000000367805 */ /* 0x000fe2000001ff00 */
[----:B------:R-:W-:Y:S01]  /*1150*/  IMAD R3, R36, 0x8, R3 ;  /* 0x0000000824037824 */ /* 0x000fe200078e0203 */
[----:B------:R-:W-:Y:S01]  /*1160*/  LEA R42, P0, R4, c[0x0][0x280], 0x2 ;  /* 0x0000a000042a7a11 */ /* 0x000fe200078010ff */
[----:B------:R-:W-:Y:S01]  /*1170*/  IMAD.IADD R0, R13, 0x1, R0 ;  /* 0x000000010d007824 */ /* 0x000fe200078e0200 */
[----:B------:R-:W-:Y:S01]  /*1180*/  USHF.R.S32.HI UR8, URZ, 0x6, UR5 ;  /* 0x000000063f087899 */ /* 0x000fe20008011405 */
[----:B------:R-:W-:Y:S01]  /*1190*/  IMAD R23, R20, c[0x0][0x1e8], RZ ;  /* 0x00007a0014177a24 */ /* 0x000fe200078e02ff */
[----:B------:R-:W-:Y:S01]  /*11a0*/  UMOV UR4, URZ ;  /* 0x0000003f00047c82 */ /* 0x000fe20008000000 */
[----:B------:R-:W-:Y:S01]  /*11b0*/  IMAD.IADD R13, R5, 0x1, R22 ;  /* 0x00000001050d7824 */ /* 0x000fe200078e0216 */
[----:B------:R-:W-:Y:S01]  /*11c0*/  LEA.HI.X R49, R12, c[0x0][0x25c], R0, 0x2, P1 ;  /* 0x000097000c317a11 */ /* 0x000fe200008f1400 */
[----:B------:R-:W-:Y:S01]  /*11d0*/  IMAD.U32 R26, R3, 0x20, R26 ;  /* 0x00000020031a7824 */ /* 0x000fe200078e001a */
[----:B------:R-:W-:Y:S01]  /*11e0*/  UMOV UR9, 0x1 ;  /* 0x0000000100097882 */ /* 0x000fe20000000000 */
[C---:B------:R-:W-:Y:S01]  /*11f0*/  IMAD R3, R21.reuse, c[0x0][0x1ec], R23 ;  /* 0x00007b0015037a24 */ /* 0x040fe200078e0217 */
[----:B------:R-:W-:Y:S01]  /*1200*/  LEA.HI.X R43, R4, c[0x0][0x284], R13, 0x2, P0 ;  /* 0x0000a100042b7a11 */ /* 0x000fe200000f140d */
[----:B------:R-:W-:Y:S01]  /*1210*/  IMAD.WIDE.U32 R6, R21, c[0x0][0x1e8], R10 ;  /* 0x00007a0015067a25 */ /* 0x000fe200078e000a */
[----:B------:R-:W-:Y:S01]  /*1220*/  STL.64 [R1+0x38], R48 ;  /* 0x0000383001007387 */ /* 0x000fe20000100a00 */
[----:B------:R-:W-:-:S02]  /*1230*/  UMOV UR5, URZ ;  /* 0x0000003f00057c82 */ /* 0x000fc40008000000 */
[----:B------:R-:W-:Y:S01]  /*1240*/  IMAD.IADD R5, R15, 0x1, R25 ;  /* 0x000000010f057824 */ /* 0x000fe200078e0219 */
[----:B------:R-:W-:Y:S01]  /*1250*/  STL.64 [R1+0x30], R42 ;  /* 0x0000302a01007387 */ /* 0x000fe20000100a00 */
[----:B------:R-:W-:Y:S02]  /*1260*/  IMAD R0, R20, c[0x0][0x1b8], RZ ;  /* 0x00006e0014007a24 */ /* 0x000fe400078e02ff */
[----:B------:R-:W-:Y:S01]  /*1270*/  IMAD.MOV.U32 R4, RZ, RZ, R14 ;  /* 0x000000ffff047224 */ /* 0x000fe200078e000e */
[----:B------:R-:W-:Y:S01]  /*1280*/  STL [R1+0x2c], R45 ;  /* 0x00002c2d01007387 */ /* 0x000fe20000100800 */
[----:B------:R-:W-:Y:S02]  /*1290*/  IMAD.IADD R7, R7, 0x1, R3 ;  /* 0x0000000107077824 */ /* 0x000fe400078e0203 */
[----:B------:R-:W-:Y:S02]  /*12a0*/  IMAD R10, R9, c[0x0][0x1d8], RZ ;  /* 0x00007600090a7a24 */ /* 0x000fe400078e02ff */
[----:B------:R-:W-:-:S02]  /*12b0*/  IMAD R0, R21, c[0x0][0x1bc], R0 ;  /* 0x00006f0015007a24 */ /* 0x000fc400078e0200 */
[----:B------:R-:W-:-:S04]  /*12c0*/  IMAD.WIDE.U32 R4, R21, c[0x0][0x1b8], R4 ;  /* 0x00006e0015047a25 */ /* 0x000fc800078e0004 */
[C---:B------:R-:W-:Y:S02]  /*12d0*/  IMAD R10, R8.reuse, c[0x0][0x1dc], R10 ;  /* 0x00007700080a7a24 */ /* 0x040fe400078e020a */
[----:B------:R-:W-:-:S04]  /*12e0*/  IMAD.WIDE.U32 R12, R8, c[0x0][0x1d8], R6 ;  /* 0x00007600080c7a25 */ /* 0x000fc800078e0006 */
[----:B------:R-:W-:Y:S01]  /*12f0*/  IMAD.IADD R5, R5, 0x1, R0 ;  /* 0x0000000105057824 */ /* 0x000fe200078e0200 */
[----:B------:R-:W-:Y:S01]  /*1300*/  LEA R6, P0, R12, c[0x0][0x1c0], 0x1 ;  /* 0x000070000c067a11 */ /* 0x000fe200078008ff */
[----:B------:R-:W-:Y:S02]  /*1310*/  IMAD R3, R9, c[0x0][0x1a8], RZ ;  /* 0x00006a0009037a24 */ /* 0x000fe400078e02ff */
[----:B------:R-:W-:Y:S02]  /*1320*/  IMAD.IADD R0, R13, 0x1, R10 ;  /* 0x000000010d007824 */ /* 0x000fe400078e020a */
[----:B------:R-:W-:Y:S02]  /*1330*/  IMAD.MOV.U32 R21, RZ, RZ, c[0x0][0x1d8] ;  /* 0x00007600ff157624 */ /* 0x000fe400078e00ff */
[----:B------:R-:W-:Y:S01]  /*1340*/  IMAD R9, R8, c[0x0][0x1ac], R3 ;  /* 0x00006b0008097a24 */ /* 0x000fe200078e0203 */
[----:B------:R-:W-:Y:S01]  /*1350*/  LEA.HI.X R7, R12, c[0x0][0x1c4], R0, 0x1, P0 ;  /* 0x000071000c077a11 */ /* 0x000fe200000f0c00 */
[----:B------:R-:W-:Y:S01]  /*1360*/  IMAD.WIDE.U32 R10, R8, c[0x0][0x1a8], R4 ;  /* 0x00006a00080a7a25 */ /* 0x000fe200078e0004 */
[----:B------:R-:W-:-:S03]  /*1370*/  LEA R8, P1, R21, R6, 0x7 ;  /* 0x0000000615087211 */ /* 0x000fc600078238ff */
[----:B------:R-:W-:Y:S01]  /*1380*/  IMAD.MOV.U32 R23, RZ, RZ, c[0x0][0x1dc] ;  /* 0x00007700ff177624 */ /* 0x000fe200078e00ff */
[----:B------:R-:W-:Y:S01]  /*1390*/  LEA R4, P0, R10, c[0x0][0x190], 0x1 ;  /* 0x000064000a047a11 */ /* 0x000fe200078008ff */
[----:B------:R-:W-:Y:S02]  /*13a0*/  IMAD.IADD R0, R11, 0x1, R9 ;  /* 0x000000010b007824 */ /* 0x000fe400078e0209 */
[----:B------:R-:W-:Y:S01]  /*13b0*/  IMAD.IADD R17, R17, 0x1, R27 ;  /* 0x0000000111117824 */ /* 0x000fe200078e021b */
[----:B------:R-:W-:Y:S01]  /*13c0*/  LEA.HI.X R9, R21, R7, R23, 0x7, P1 ;  /* 0x0000000715097211 */ /* 0x000fe200008f3c17 */
[----:B------:R-:W-:Y:S01]  /*13d0*/  IMAD R3, R41, c[0x0][0x180], RZ ;  /* 0x0000600029037a24 */ /* 0x000fe200078e02ff */
[----:B------:R-:W-:Y:S01]  /*13e0*/  IADD3 R21, R2, 0x20, RZ ;  /* 0x0000002002157810 */ /* 0x000fe20007ffe0ff */
[----:B------:R-:W-:Y:S01]  /*13f0*/  IMAD.WIDE.U32 R16, R85, c[0x0][0x180], R16 ;  /* 0x0000600055107a25 */ /* 0x000fe200078e0010 */
[----:B------:R-:W-:Y:S02]  /*1400*/  LEA.HI.X R5, R10, c[0x0][0x194], R0, 0x1, P0 ;  /* 0x000065000a057a11 */ /* 0x000fe400000f0c00 */
[----:B------:R-:W-:Y:S01]  /*1410*/  ISETP.GE.AND P2, PT, R21, c[0x0][0x1cc], PT ;  /* 0x0000730015007a0c */ /* 0x000fe20003f46270 */
[----:B------:R-:W-:Y:S01]  /*1420*/  IMAD.IADD R0, R35, 0x1, -R52 ;  /* 0x0000000123007824 */ /* 0x000fe200078e0a34 */
[----:B------:R-:W-:Y:S01]  /*1430*/  ISETP.GE.AND P1, PT, R45, c[0x0][0x1cc], PT ;  /* 0x000073002d007a0c */ /* 0x000fe20003f26270 */
[----:B------:R-:W-:-:S02]  /*1440*/  IMAD R3, R85, c[0x0][0x184], R3 ;  /* 0x0000610055037a24 */ /* 0x000fc400078e0203 */
[----:B------:R-:W-:Y:S01]  /*1450*/  IMAD.SHL.U32 R44, R26, 0x2, RZ ;  /* 0x000000021a2c7824 */ /* 0x000fe200078e00ff */
[C---:B------:R-:W-:Y:S01]  /*1460*/  ISETP.LT.OR P6, PT, R0.reuse, 0x1, P3 ;  /* 0x000000010000780c */ /* 0x040fe20001fc1670 */
[----:B------:R-:W-:Y:S01]  /*1470*/  IMAD.IADD R11, R17, 0x1, R3 ;  /* 0x00000001110b7824 */ /* 0x000fe200078e0203 */
[C---:B------:R-:W-:Y:S01]  /*1480*/  ISETP.LT.OR P5, PT, R0.reuse, 0x1, P2 ;  /* 0x000000010000780c */ /* 0x040fe200017a1670 */
[----:B------:R-:W-:Y:S01]  /*1490*/  IMAD.IADD R15, R19, 0x1, R30 ;  /* 0x00000001130f7824 */ /* 0x000fe200078e021e */
[C---:B------:R-:W-:Y:S01]  /*14a0*/  ISETP.LT.OR P4, PT, R0.reuse, 0x1, P1 ;  /* 0x000000010000780c */ /* 0x040fe20000f81670 */
[----:B------:R-:W-:Y:S01]  /*14b0*/  IMAD.MOV.U32 R14, RZ, RZ, R18 ;  /* 0x000000ffff0e7224 */ /* 0x000fe200078e0012 */
[C---:B------:R-:W-:Y:S01]  /*14c0*/  ISETP.LT.OR P3, PT, R0.reuse, 0x41, P3 ;  /* 0x000000410000780c */ /* 0x040fe20001f61670 */
[----:B------:R-:W-:Y:S01]  /*14d0*/  IMAD.MOV.U32 R10, RZ, RZ, R16 ;  /* 0x000000ffff0a7224 */ /* 0x000fe200078e0010 */
[----:B------:R-:W-:Y:S01]  /*14e0*/  SHF.R.S32.HI R3, RZ, 0x1f, R33 ;  /* 0x0000001fff037819 */ /* 0x000fe20000011421 */
[----:B------:R-:W-:Y:S01]  /*14f0*/  IMAD.WIDE.U32 R12, R85, c[0x0][0x210], R14 ;  /* 0x00008400550c7a25 */ /* 0x000fe200078e000e */
[C---:B------:R-:W-:Y:S01]  /*1500*/  ISETP.LT.OR P2, PT, R0.reuse, 0x41, P2 ;  /* 0x000000410000780c */ /* 0x040fe20001741670 */
[----:B------:R-:W-:Y:S01]  /*1510*/  STL [R1+0xc], R44 ;  /* 0x00000c2c01007387 */ /* 0x000fe20000100800 */
[----:B------:R-:W-:Y:S01]  /*1520*/  ISETP.LT.OR P1, PT, R0, 0x41, P1 ;  /* 0x000000410000780c */ /* 0x000fe20000f21670 */
[----:B------:R-:W-:Y:S01]  /*1530*/  IMAD.MOV.U32 R15, RZ, RZ, c[0x0][0x1a8] ;  /* 0x00006a00ff0f7624 */ /* 0x000fe200078e00ff */
[----:B------:R-:W-:Y:S01]  /*1540*/  LEA.HI R3, R3, R52, RZ, 0x3 ;  /* 0x0000003403037211 */ /* 0x000fe200078f18ff */
[----:B------:R-:W-:Y:S01]  /*1550*/  @!PT LDS RZ, [RZ] ;  /* 0x00000000fffff984 */ /* 0x000fe20000000800 */
[----:B------:R-:W-:Y:S01]  /*1560*/  @!PT LDS RZ, [RZ] ;  /* 0x00000000fffff984 */ /* 0x000fe20000000800 */
[----:B------:R-:W-:Y:S01]  /*1570*/  @!PT LDS RZ, [RZ] ;  /* 0x00000000fffff984 */ /* 0x000fe20000000800 */
[----:B------:R1:W-:Y:S01]  /*1580*/  LDGSTS.E.BYPASS.LTC128B.128 [R44+0x6080], [R6.64], !P6 ;  /* 0x06080000062c7fae */ /* 0x0003e2000f101d4c */
[----:B------:R-:W-:Y:S01]  /*1590*/  LEA.HI R16, R38, R87, RZ, 0x6 ;  /* 0x0000005726107211 */ /* 0x000fe200078f30ff */
[----:B------:R-:W-:Y:S01]  /*15a0*/  IMAD.MOV.U32 R23, RZ, RZ, c[0x0][0x1ac] ;  /* 0x00006b00ff177624 */ /* 0x000fe200078e00ff */
[----:B------:R-:W-:Y:S01]  /*15b0*/  LOP3.LUT R3, R3, 0xfffffff8, RZ, 0xc0, !PT ;  /* 0xfffffff803037812 */ /* 0x000fe200078ec0ff */
[----:B------:R1:W-:Y:S01]  /*15c0*/  LDGSTS.E.BYPASS.LTC128B.128 [R44+0x8080], [R6.64+0x40], !P5 ;  /* 0x08080040062c7fae */ /* 0x0003e2000e901d4c */
[----:B------:R-:W-:Y:S01]  /*15d0*/  SHF.R.S32.HI R16, RZ, 0x6, R16 ;  /* 0x00000006ff107819 */ /* 0x000fe20000011410 */
[----:B------:R-:W-:Y:S01]  /*15e0*/  IMAD R20, R41, c[0x0][0x210], RZ ;  /* 0x0000840029147a24 */ /* 0x000fe200078e02ff */
[----:B------:R-:W-:Y:S01]  /*15f0*/  LEA R14, P0, R15, R4, 0x7 ;  /* 0x000000040f0e7211 */ /* 0x000fe200078038ff */
[----:B------:R1:W-:Y:S01]  /*1600*/  LDGSTS.E.BYPASS.LTC128B.128 [R44+0xa080], [R6.64+0x80], !P4 ;  /* 0x0a080080062c7fae */ /* 0x0003e2000e101d4c */
[----:B------:R-:W-:Y:S01]  /*1610*/  IMAD.IADD R3, R52, 0x1, -R3 ;  /* 0x0000000134037824 */ /* 0x000fe200078e0a03 */
[----:B------:R-:W-:Y:S01]  /*1620*/  ISETP.GE.AND P6, PT, R21, c[0x0][0x19c], PT ;  /* 0x0000670015007a0c */ /* 0x000fe20003fc6270 */
[----:B------:R-:W-:Y:S01]  /*1630*/  IMAD R20, R85, c[0x0][0x214], R20 ;  /* 0x0000850055147a24 */ /* 0x000fe200078e0214 */
[----:B------:R2:W-:Y:S01]  /*1640*/  LDGSTS.E.BYPASS.LTC128B.128 [R44+0x7080], [R8.64], !P3 ;  /* 0x07080000082c7fae */ /* 0x0005e2000d901d4c */
[----:B------:R-:W-:Y:S01]  /*1650*/  ISETP.GE.AND P3, PT, R2, c[0x0][0x19c], PT ;  /* 0x0000670002007a0c */ /* 0x000fe20003f66270 */
[----:B------:R-:W-:Y:S01]  /*1660*/  IMAD R22, R41, c[0x0][0x238], RZ ;  /* 0x00008e0029167a24 */ /* 0x000fe200078e02ff */
[----:B------:R-:W-:Y:S01]  /*1670*/  LEA.HI.X R15, R15, R5, R23, 0x7, P0 ;  /* 0x000000050f0f7211 */ /* 0x000fe200000f3c17 */
[----:B------:R2:W-:Y:S01]  /*1680*/  LDGSTS.E.BYPASS.LTC128B.128 [R44+0x9080], [R8.64+0x40], !P2 ;  /* 0x09080040082c7fae */ /* 0x0005e2000d101d4c */
[C---:B------:R-:W-:Y:S01]  /*1690*/  LOP3.LUT P2, RZ, R3.reuse, 0x4, RZ, 0xc0, !PT ;  /* 0x0000000403ff7812 */ /* 0x040fe2000784c0ff */
[----:B------:R-:W-:Y:S01]  /*16a0*/  IMAD.SHL.U32 R3, R3, 0x40, RZ ;  /* 0x0000004003037824 */ /* 0x000fe200078e00ff */
[----:B------:R-:W-:Y:S01]  /*16b0*/  ISETP.GE.AND P5, PT, R45, c[0x0][0x19c], PT ;  /* 0x000067002d007a0c */ /* 0x000fe20003fa6270 */
[----:B------:R2:W-:Y:S01]  /*16c0*/  LDGSTS.E.BYPASS.LTC128B.128 [R44+0xb080], [R8.64+0x80], !P1 ;  /* 0x0b080080082c7fae */ /* 0x0005e2000c901d4c */
[C---:B------:R-:W-:Y:S01]  /*16d0*/  ISETP.LT.OR P1, PT, R0.reuse, 0x1, P3 ;  /* 0x000000010000780c */ /* 0x040fe20001f21670 */
[----:B------:R-:W-:Y:S01]  /*16e0*/  IMAD.IADD R13, R13, 0x1, R20 ;  /* 0x000000010d0d7824 */ /* 0x000fe200078e0214 */
[----:B------:R-:W-:Y:S01]  /*16f0*/  LOP3.LUT R3, R3, 0x1c0, RZ, 0xc0, !PT ;  /* 0x000001c003037812 */ /* 0x000fe200078ec0ff */
[----:B------:R-:W0:Y:S01]  /*1700*/  LDGDEPBAR ;  /* 0x00000000000079af */ /* 0x000e220000000000 */
[C---:B------:R-:W-:Y:S01]  /*1710*/  ISETP.LT.OR P4, PT, R0.reuse, 0x1, P6 ;  /* 0x000000010000780c */ /* 0x040fe20003781670 */
[C---:B------:R-:W-:Y:S01]  /*1720*/  IMAD R22, R85.reuse, c[0x0][0x23c], R22 ;  /* 0x00008f0055167a24 */ /* 0x040fe200078e0216 */
[C---:B------:R-:W-:Y:S01]  /*1730*/  ISETP.LT.OR P3, PT, R0.reuse, 0x41, P3 ;  /* 0x000000410000780c */ /* 0x040fe20001f61670 */
[----:B------:R-:W-:Y:S01]  /*1740*/  IMAD.WIDE.U32 R18, R85, c[0x0][0x238], R28 ;  /* 0x00008e0055127a25 */ /* 0x000fe200078e001c */
[----:B------:R-:W-:Y:S01]  /*1750*/  ISETP.LT.OR P6, PT, R0, 0x41, P6 ;  /* 0x000000410000780c */ /* 0x000fe200037c1670 */
[----:B------:R-:W-:-:S04]  /*1760*/  CS2R R84, SRZ ;  /* 0x0000000000547805 */ /* 0x000fc8000001ff00 */
[----:B------:R3:W-:Y:S01]  /*1770*/  LDGSTS.E.BYPASS.LTC128B.128 [R44+0x80], [R4.64], !P1 ;  /* 0x00080000042c7fae */ /* 0x0007e2000c901d4c */
[----:B-1----:R-:W-:Y:S01]  /*1780*/  IMAD R6, R24, c[0x0][0x218], RZ ;  /* 0x0000860018067a24 */ /* 0x002fe200078e02ff */
[----:B------:R-:W-:Y:S01]  /*1790*/  ISETP.LT.OR P1, PT, R0, 0x1, P5 ;  /* 0x000000010000780c */ /* 0x000fe20002f21670 */
[----:B------:R-:W-:Y:S01]  /*17a0*/  IMAD R7, R24, c[0x0][0x188], RZ ;  /* 0x0000620018077a24 */ /* 0x000fe200078e02ff */
[----:B------:R-:W-:Y:S01]  /*17b0*/  ISETP.LT.OR P5, PT, R0, 0x41, P5 ;  /* 0x000000410000780c */ /* 0x000fe20002fa1670 */
[C---:B------:R-:W-:Y:S01]  /*17c0*/  IMAD R17, R31.reuse, c[0x0][0x21c], R6 ;  /* 0x000087001f117a24 */ /* 0x040fe200078e0206 */
[----:B------:R3:W-:Y:S01]  /*17d0*/  LDGSTS.E.BYPASS.LTC128B.128 [R44+0x2080], [R4.64+0x40], !P4 ;  /* 0x02080040042c7fae */ /* 0x0007e2000e101d4c */
[----:B------:R-:W-:Y:S01]  /*17e0*/  IMAD R7, R31, c[0x0][0x18c], R7 ;  /* 0x000063001f077a24 */ /* 0x000fe200078e0207 */
[----:B------:R-:W-:Y:S02]  /*17f0*/  ISETP.GE.AND P4, PT, R2, c[0x0][0x1fc], PT ;  /* 0x00007f0002007a0c */ /* 0x000fe40003f86270 */
[----:B--2---:R-:W-:Y:S01]  /*1800*/  LEA.HI R9, R37, R36, RZ, 0x1 ;  /* 0x0000002425097211 */ /* 0x004fe200078f08ff */
[----:B------:R-:W-:-:S04]  /*1810*/  IMAD.SHL.U32 R8, R16, 0x8, RZ ;  /* 0x0000000810087824 */ /* 0x000fc800078e00ff */
[----:B------:R3:W-:Y:S01]  /*1820*/  LDGSTS.E.BYPASS.LTC128B.128 [R44+0x4080], [R4.64+0x80], !P1 ;  /* 0x04080080042c7fae */ /* 0x0007e2000c901d4c */
[----:B------:R-:W-:Y:S02]  /*1830*/  ISETP.LT.AND P1, PT, R52, UR10, PT ;  /* 0x0000000a34007c0c */ /* 0x000fe4000bf21270 */
[----:B------:R-:W-:Y:S01]  /*1840*/  LOP3.LUT R6, R9, 0xfffffffe, RZ, 0xc0, !PT ;  /* 0xfffffffe09067812 */ /* 0x000fe200078ec0ff */
[----:B------:R1:W-:Y:S01]  /*1850*/  LDGSTS.E.BYPASS.LTC128B.128 [R44+0x1080], [R14.64], !P3 ;  /* 0x010800000e2c7fae */ /* 0x0003e2000d901d4c */
[----:B------:R-:W-:Y:S01]  /*1860*/  LOP3.LUT R216, R8, 0x18, RZ, 0xc0, !PT ;  /* 0x0000001808d87812 */ /* 0x000fe200078ec0ff */
[----:B------:R-:W-:Y:S01]  /*1870*/  IMAD.WIDE.U32 R8, R31, c[0x0][0x188], R10 ;  /* 0x000062001f087a25 */ /* 0x000fe200078e000a */
[----:B------:R-:W-:Y:S01]  /*1880*/  SHF.R.U32.HI R10, RZ, 0x3, R3 ;  /* 0x00000003ff0a7819 */ /* 0x000fe20000011603 */
[----:B------:R1:W-:Y:S01]  /*1890*/  LDGSTS.E.BYPASS.LTC128B.128 [R44+0x3080], [R14.64+0x40], !P6 ;  /* 0x030800400e2c7fae */ /* 0x0003e2000f101d4c */
[----:B------:R-:W-:Y:S01]  /*18a0*/  ISETP.GE.OR P3, PT, R2, c[0x0][0x1fc], !P1 ;  /* 0x00007f0002007a0c */ /* 0x000fe20004f66670 */
[----:B------:R-:W-:Y:S01]  /*18b0*/  IMAD.IADD R23, R36, 0x1, -R6 ;  /* 0x0000000124177824 */ /* 0x000fe200078e0a06 */
[----:B------:R-:W-:Y:S01]  /*18c0*/  LEA R50, P0, R8, c[0x0][0x160], 0x1 ;  /* 0x0000580008327a11 */ /* 0x000fe200078008ff */
[----:B------:R-:W-:Y:S01]  /*18d0*/  IMAD.IADD R11, R9, 0x1, R7 ;  /* 0x00000001090b7824 */ /* 0x000fe200078e0207 */
[----:B------:R-:W-:Y:S01]  /*18e0*/  LOP3.LUT R9, R10, R3, R216, 0x1e, !PT ;  /* 0x000000030a097212 */ /* 0x000fe200078e1ed8 */
[----:B------:R-:W-:Y:S01]  /*18f0*/  IMAD.SHL.U32 R20, R23, 0x400, RZ ;  /* 0x0000040017147824 */ /* 0x000fe200078e00ff */
[----:B------:R1:W-:Y:S01]  /*1900*/  LDGSTS.E.BYPASS.LTC128B.128 [R44+0x5080], [R14.64+0x80], !P5 ;  /* 0x050800800e2c7fae */ /* 0x0003e2000e901d4c */
[----:B------:R-:W-:Y:S01]  /*1910*/  IMAD.WIDE.U32 R6, R31, c[0x0][0x218], R12 ;  /* 0x000086001f067a25 */ /* 0x000fe200078e000c */
[----:B------:R-:W-:-:S02]  /*1920*/  LEA.HI.X R51, R8, c[0x0][0x164], R11, 0x1, P0 ;  /* 0x0000590008337a11 */ /* 0x000fc400000f0c0b */
[----:B------:R-:W0:Y:S01]  /*1930*/  LDGDEPBAR ;  /* 0x00000000000079af */ /* 0x000e220000000000 */
[----:B------:R-:W-:Y:S01]  /*1940*/  IMAD R3, R32, 0x2, R20 ;  /* 0x0000000220037824 */ /* 0x000fe200078e0214 */
[C---:B------:R-:W-:Y:S01]  /*1950*/  LEA R46, P0, R6.reuse, c[0x0][0x1f0], 0x1 ;  /* 0x00007c00062e7a11 */ /* 0x040fe200078008ff */
[----:B------:R-:W-:Y:S01]  /*1960*/  IMAD.IADD R7, R7, 0x1, R17 ;  /* 0x0000000107077824 */ /* 0x000fe200078e0211 */
[----:B------:R-:W-:Y:S01]  /*1970*/  ISETP.GE.AND P5, PT, R21, c[0x0][0x16c], PT ;  /* 0x00005b0015007a0c */ /* 0x000fe20003fa6270 */
[----:B------:R-:W-:Y:S01]  /*1980*/  IMAD.IADD R0, R3, 0x1, R9 ;  /* 0x0000000103007824 */ /* 0x000fe200078e0209 */
[----:B------:R-:W-:Y:S01]  /*1990*/  STL.64 [R1+0x20], R50 ;  /* 0x0000203201007387 */ /* 0x000fe20000100a00 */
[----:B------:R-:W-:Y:S01]  /*19a0*/  IMAD.IADD R3, R19, 0x1, R22 ;  /* 0x0000000113037824 */ /* 0x000fe200078e0216 */
[----:B------:R-:W-:Y:S01]  /*19b0*/  LEA.HI.X R47, R6, c[0x0][0x1f4], R7, 0x1, P0 ;  /* 0x00007d00062f7a11 */ /* 0x000fe200000f0c07 */
[----:B------:R-:W-:Y:S01]  /*19c0*/  IMAD.SHL.U32 R231, R0, 0x2, RZ ;  /* 0x0000000200e77824 */ /* 0x000fe200078e00ff */
[----:B------:R-:W-:-:S02]  /*19d0*/  LOP3.LUT R7, R40, 0xfffffff8, RZ, 0xc0, !PT ;  /* 0xfffffff828077812 */ /* 0x000fc400078ec0ff */
[----:B---3--:R-:W-:Y:S01]  /*19e0*/  LOP3.LUT R4, R39, 0xfffffff0, RZ, 0xc0, !PT ;  /* 0xfffffff027047812 */ /* 0x008fe200078ec0ff */
[----:B------:R-:W-:Y:S01]  /*19f0*/  STL.64 [R1+0x18], R46 ;  /* 0x0000182e01007387 */ /* 0x000fe20000100a00 */
[----:B------:R-:W-:Y:S01]  /*1a00*/  IADD3 R0, R231, 0xf480, RZ ;  /* 0x0000f480e7007810 */ /* 0x000fe20007ffe0ff */
[----:B------:R-:W-:Y:S01]  /*1a10*/  IMAD.IADD R7, R87, 0x1, -R7 ;  /* 0x0000000157077824 */ /* 0x000fe200078e0a07 */
[----:B------:R-:W-:Y:S02]  /*1a20*/  IADD3 R232, R231, 0xf4c0, RZ ;  /* 0x0000f4c0e7e87810 */ /* 0x000fe40007ffe0ff */
[----:B------:R-:W-:Y:S01]  /*1a30*/  @P2 IADD3 R232, R0, -0x40, RZ ;  /* 0xffffffc000e82810 */ /* 0x000fe20007ffe0ff */
[----:B------:R-:W-:Y:S01]  /*1a40*/  IMAD R0, R24, c[0x0][0x240], RZ ;  /* 0x0000900018007a24 */ /* 0x000fe200078e02ff */
[----:B------:R-:W-:Y:S02]  /*1a50*/  SHF.R.S32.HI R5, RZ, 0x1f, R16 ;  /* 0x0000001fff057819 */ /* 0x000fe40000011410 */
[----:B------:R-:W-:Y:S01]  /*1a60*/  ISETP.GE.AND P0, PT, R2, c[0x0][0x16c], PT ;  /* 0x00005b0002007a0c */ /* 0x000fe20003f06270 */
[----:B------:R-:W-:Y:S01]  /*1a70*/  IMAD.MOV.U32 R2, RZ, RZ, R18 ;  /* 0x000000ffff027224 */ /* 0x000fe200078e0012 */
[----:B------:R-:W-:Y:S01]  /*1a80*/  LEA.HI R10, R7, R7, RZ, 0x1 ;  /* 0x00000007070a7211 */ /* 0x000fe200078f08ff */
[----:B------:R-:W-:Y:S01]  /*1a90*/  IMAD R17, R31, c[0x0][0x244], R0 ;  /* 0x000091001f117a24 */ /* 0x000fe200078e0200 */
[----:B------:R-:W-:Y:S01]  /*1aa0*/  LEA.HI R5, R5, R16, RZ, 0x2 ;  /* 0x0000001005057211 */ /* 0x000fe200078f10ff */
[----:B------:R-:W-:Y:S01]  /*1ab0*/  IMAD.IADD R0, R87, 0x1, -R4 ;  /* 0x0000000157007824 */ /* 0x000fe200078e0a04 */
[----:B------:R-:W-:-:S04]  /*1ac0*/  DEPBAR.LE SB0, 0x1 ;  /* 0x000080400000791a */ /* 0x000fc80000000000 */
[----:B------:R-:W-:Y:S01]  /*1ad0*/  IMAD.WIDE.U32 R132, R31, c[0x0][0x240], R2 ;  /* 0x000090001f847a25 */ /* 0x000fe200078e0002 */
[----:B------:R-:W-:Y:S02]  /*1ae0*/  LOP3.LUT R3, R10, 0x7fffffe, RZ, 0xc0, !PT ;  /* 0x07fffffe0a037812 */ /* 0x000fe400078ec0ff */
[----:B------:R-:W-:Y:S01]  /*1af0*/  LOP3.LUT R2, R5, 0xfffffffc, RZ, 0xc0, !PT ;  /* 0xfffffffc05027812 */ /* 0x000fe200078ec0ff */
[----:B------:R-:W-:Y:S01]  /*1b00*/  IMAD R4, R34, 0x4, R16 ;  /* 0x0000000422047824 */ /* 0x000fe200078e0210 */
[----:B------:R-:W-:Y:S01]  /*1b10*/  LOP3.LUT R5, R37, 0xffffffe0, RZ, 0xc0, !PT ;  /* 0xffffffe025057812 */ /* 0x000fe200078ec0ff */
[----:B------:R-:W-:Y:S01]  /*1b20*/  IMAD.IADD R8, R7, 0x1, -R3 ;  /* 0x0000000107087824 */ /* 0x000fe200078e0a03 */
[----:B------:R-:W-:Y:S01]  /*1b30*/  SHF.R.S32.HI R11, RZ, 0x1f, R0 ;  /* 0x0000001fff0b7819 */ /* 0x000fe20000011400 */
[----:B------:R-:W-:Y:S01]  /*1b40*/  IMAD.IADD R9, R16, 0x1, -R2 ;  /* 0x0000000110097824 */ /* 0x000fe200078e0a02 */
[-C--:B------:R-:W-:Y:S01]  /*1b50*/  LEA.HI R6, R0, R0.reuse, RZ, 0x1 ;  /* 0x0000000000067211 */ /* 0x080fe200078f08ff */
[----:B------:R-:W-:Y:S01]  /*1b60*/  IMAD.IADD R2, R87, 0x1, -R5 ;  /* 0x0000000157027824 */ /* 0x000fe200078e0a05 */
[----:B------:R-:W-:Y:S01]  /*1b70*/  LEA.HI R3, R11, R0, RZ, 0x3 ;  /* 0x000000000b037211 */ /* 0x000fe200078f18ff */
[----:B------:R-:W-:Y:S01]  /*1b80*/  IMAD R12, R4, 0x8, R8 ;  /* 0x00000008040c7824 */ /* 0x000fe200078e0208 */
[----:B------:R-:W-:Y:S01]  /*1b90*/  LOP3.LUT R5, R6, 0x7fffffe, RZ, 0xc0, !PT ;  /* 0x07fffffe06057812 */ /* 0x000fe200078ec0ff */
[----:B------:R-:W-:Y:S01]  /*1ba0*/  IMAD.SHL.U32 R7, R7, 0x40, RZ ;  /* 0x0000004007077824 */ /* 0x000fe200078e00ff */
[----:B------:R-:W-:Y:S01]  /*1bb0*/  LOP3.LUT R4, R3, 0xfffffff8, RZ, 0xc0, !PT ;  /* 0xfffffff803047812 */ /* 0x000fe200078ec0ff */
[----:B------:R-:W-:Y:S01]  /*1bc0*/  STL.64 [R1+0x40], R132 ;  /* 0x0000408401007387 */ /* 0x000fe20000100a00 */
[----:B------:R-:W-:Y:S01]  /*1bd0*/  SHF.R.S32.HI R11, RZ, 0x1f, R2 ;  /* 0x0000001fff0b7819 */ /* 0x000fe20000011402 */
[----:B------:R-:W-:-:S02]  /*1be0*/  IMAD.IADD R8, R0, 0x1, -R5 ;  /* 0x0000000100087824 */ /* 0x000fc400078e0a05 */
[----:B------:R-:W-:Y:S01]  /*1bf0*/  BAR.SYNC.DEFER_BLOCKING 0x0 ;  /* 0x0000000000007b1d */ /* 0x000fe20000010000 */
[----:B------:R-:W-:Y:S01]  /*1c00*/  IMAD.IADD R13, R0, 0x1, -R4 ;  /* 0x00000001000d7824 */ /* 0x000fe200078e0a04 */
[----:B-1----:R-:W-:Y:S01]  /*1c10*/  LEA.HI R14, R11, R2, RZ, 0x2 ;  /* 0x000000020b0e7211 */ /* 0x002fe200078f10ff */
[----:B------:R-:W-:Y:S01]  /*1c20*/  IMAD.SHL.U32 R5, R36, 0x10, RZ ;  /* 0x0000001024057824 */ /* 0x000fe200078e00ff */
[----:B------:R-:W-:Y:S01]  /*1c30*/  SHF.R.S32.HI R0, RZ, 0x3, R3 ;  /* 0x00000003ff007819 */ /* 0x000fe20000011403 */
[----:B------:R-:W-:Y:S01]  /*1c40*/  IMAD R9, R9, -0x8, R35 ;  /* 0xfffffff809097824 */ /* 0x000fe200078e0223 */
[----:B------:R-:W-:Y:S01]  /*1c50*/  LOP3.LUT R3, R7, 0x1c0, RZ, 0xc0, !PT ;  /* 0x000001c007037812 */ /* 0x000fe200078ec0ff */
[----:B------:R-:W-:Y:S01]  /*1c60*/  CS2R R36, SRZ ;  /* 0x0000000000247805 */ /* 0x000fe2000001ff00 */
[----:B------:R-:W-:Y:S01]  /*1c70*/  LOP3.LUT R4, R14, 0xfffffffc, RZ, 0xc0, !PT ;  /* 0xfffffffc0e047812 */ /* 0x000fe200078ec0ff */
[C---:B------:R-:W-:Y:S01]  /*1c80*/  IMAD R15, R0.reuse, 0x8, R8 ;  /* 0x00000008000f7824 */ /* 0x040fe200078e0208 */
[----:B------:R-:W-:Y:S01]  /*1c90*/  SEL R11, RZ, 0x1, P0 ;  /* 0x00000001ff0b7807 */ /* 0x000fe20000000000 */
[----:B------:R-:W-:Y:S01]  /*1ca0*/  IMAD R20, R0, 0x200, R20 ;  /* 0x0000020000147824 */ /* 0x000fe200078e0214 */
[----:B------:R-:W-:Y:S01]  /*1cb0*/  LOP3.LUT R0, R3, 0x30, R5, 0xf8, !PT ;  /* 0x0000003003007812 */ /* 0x000fe200078ef805 */
[----:B------:R-:W-:Y:S01]  /*1cc0*/  IMAD.IADD R8, R2, 0x1, -R4 ;  /* 0x0000000102087824 */ /* 0x000fe200078e0a04 */
[----:B------:R-:W-:-:S02]  /*1cd0*/  ISETP.GE.AND P0, PT, R45, c[0x0][0x16c], PT ;  /* 0x00005b002d007a0c */ /* 0x000fc40003f06270 */
[----:B------:R-:W-:Y:S01]  /*1ce0*/  LOP3.LUT R2, R0, 0x8, R40, 0xf8, !PT ;  /* 0x0000000800027812 */ /* 0x000fe200078ef828 */
[----:B------:R-:W-:Y:S01]  /*1cf0*/  IMAD R238, R8, -0x2, R9 ;  /* 0xfffffffe08ee7824 */ /* 0x000fe200078e0209 */
[--C-:B------:R-:W-:Y:S02]  /*1d00*/  SHF.R.S32.HI R7, RZ, 0x1, R6.reuse ;  /* 0x00000001ff077819 */ /* 0x100fe40000011406 */
[----:B------:R-:W-:Y:S02]  /*1d10*/  SHF.R.S32.HI R5, RZ, 0x1f, R6 ;  /* 0x0000001fff057819 */ /* 0x000fe40000011406 */
[----:B------:R-:W-:Y:S02]  /*1d20*/  SHF.R.S32.HI R0, RZ, 0x1, R10 ;  /* 0x00000001ff007819 */ /* 0x000fe4000001140a */
[----:B------:R-:W-:Y:S02]  /*1d30*/  SHF.R.U32.HI R4, RZ, 0x3, R3 ;  /* 0x00000003ff047819 */ /* 0x000fe40000011603 */
[----:B------:R-:W-:-:S02]  /*1d40*/  SEL R6, RZ, 0x4, P0 ;  /* 0x00000004ff067807 */ /* 0x000fc40000000000 */
[----:B------:R-:W-:Y:S02]  /*1d50*/  LEA.HI R3, R5, R7, RZ, 0x2 ;  /* 0x0000000705037211 */ /* 0x000fe400078f10ff */
[C---:B------:R-:W-:Y:S01]  /*1d60*/  LOP3.LUT P0, RZ, R0.reuse, 0x2, RZ, 0xc0, !PT ;  /* 0x0000000200ff7812 */ /* 0x040fe2000780c0ff */
[----:B------:R-:W-:Y:S01]  /*1d70*/  IMAD.SHL.U32 R0, R0, 0x40, RZ ;  /* 0x0000004000007824 */ /* 0x000fe200078e00ff */
[----:B------:R-:W-:Y:S02]  /*1d80*/  LOP3.LUT R217, R2, R4, RZ, 0x3c, !PT ;  /* 0x0000000402d97212 */ /* 0x000fe400078e3cff */
[----:B------:R-:W-:Y:S01]  /*1d90*/  LOP3.LUT R2, R3, 0xfffffffc, RZ, 0xc0, !PT ;  /* 0xfffffffc03027812 */ /* 0x000fe200078ec0ff */
[----:B------:R-:W-:Y:S01]  /*1da0*/  IMAD.SHL.U32 R3, R34, 0x10, RZ ;  /* 0x0000001022037824 */ /* 0x000fe200078e00ff */
[----:B------:R-:W-:Y:S01]  /*1db0*/  LOP3.LUT R0, R0, 0xc0, RZ, 0xc0, !PT ;  /* 0x000000c000007812 */ /* 0x000fe200078ec0ff */
[----:B------:R-:W-:Y:S01]  /*1dc0*/  IMAD R217, R34, 0x200, R217 ;  /* 0x0000020022d97824 */ /* 0x000fe200078e02d9 */
[----:B------:R-:W-:Y:S01]  /*1dd0*/  LEA.HI R5, R38, R87, RZ, 0x7 ;  /* 0x0000005726057211 */ /* 0x000fe200078f38ff */
[----:B------:R-:W-:Y:S01]  /*1de0*/  IMAD.IADD R7, R7, 0x1, -R2 ;  /* 0x0000000107077824 */ /* 0x000fe200078e0a02 */
[----:B------:R-:W-:Y:S01]  /*1df0*/  LOP3.LUT R4, R0, 0x8, R40, 0xf8, !PT ;  /* 0x0000000800047812 */ /* 0x000fe200078ef828 */
[----:B------:R-:W-:Y:S01]  /*1e00*/  CS2R R38, SRZ ;  /* 0x0000000000267805 */ /* 0x000fe2000001ff00 */
[----:B------:R-:W-:Y:S01]  /*1e10*/  SHF.R.U32.HI R2, RZ, 0x3, R0 ;  /* 0x00000003ff027819 */ /* 0x000fe20000011600 */
[----:B------:R-:W-:Y:S01]  /*1e20*/  CS2R R40, SRZ ;  /* 0x0000000000287805 */ /* 0x000fe2000001ff00 */
[----:B------:R-:W-:Y:S01]  /*1e30*/  SEL R0, RZ, 0x2, P5 ;  /* 0x00000002ff007807 */ /* 0x000fe20002800000 */
[----:B------:R-:W-:Y:S01]  /*1e40*/  IMAD.SHL.U32 R217, R217, 0x2, RZ ;  /* 0x00000002d9d97824 */ /* 0x000fe200078e00ff */
[----:B------:R-:W-:-:S02]  /*1e50*/  LOP3.LUT R2, R4, R2, RZ, 0x3c, !PT ;  /* 0x0000000204027212 */ /* 0x000fc400078e3cff */
[----:B------:R-:W-:Y:S02]  /*1e60*/  IADD3 R6, R6, R0, R11 ;  /* 0x0000000006067210 */ /* 0x000fe40007ffe00b */
[----:B------:R-:W-:Y:S01]  /*1e70*/  SEL R0, R226, 0xffffffe0, !P0 ;  /* 0xffffffe0e2007807 */ /* 0x000fe20004000000 */
[----:B------:R-:W-:Y:S01]  /*1e80*/  IMAD.U32 R2, R12, 0x20, R2 ;  /* 0x000000200c027824 */ /* 0x000fe200078e0002 */
[----:B------:R-:W-:Y:S02]  /*1e90*/  SHF.R.U32.HI R5, RZ, 0x4, R5 ;  /* 0x00000004ff057819 */ /* 0x000fe40000011605 */
[----:B------:R-:W-:Y:S01]  /*1ea0*/  LOP3.LUT R3, R3, 0x10, RZ, 0xc0, !PT ;  /* 0x0000001003037812 */ /* 0x000fe200078ec0ff */
[----:B------:R-:W-:Y:S01]  /*1eb0*/  IMAD.SHL.U32 R218, R2, 0x2, RZ ;  /* 0x0000000202da7824 */ /* 0x000fe200078e00ff */
[----:B------:R-:W-:Y:S02]  /*1ec0*/  LOP3.LUT P0, RZ, R6, 0x1, RZ, 0xc0, !PT ;  /* 0x0000000106ff7812 */ /* 0x000fe4000780c0ff */
[----:B------:R-:W-:Y:S01]  /*1ed0*/  LOP3.LUT R10, R3, 0x8, R5, 0xf8, !PT ;  /* 0x00000008030a7812 */ /* 0x000fe200078ef805 */
[----:B------:R-:W-:Y:S01]  /*1ee0*/  IMAD.IADD R219, R218, 0x1, R0 ;  /* 0x00000001dadb7824 */ /* 0x000fe200078e0200 */
[----:B------:R-:W1:Y:S01]  /*1ef0*/  LDSM.16.M88.4 R168, [R218+0x6080] ;  /* 0x00608000daa8783b */ /* 0x000e620000000200 */
[----:B------:R-:W-:Y:S01]  /*1f00*/  SEL R3, RZ, 0xffffffff, P5 ;  /* 0xffffffffff037807 */ /* 0x000fe20002800000 */
[----:B------:R-:W-:Y:S01]  /*1f10*/  IMAD.SHL.U32 R0, R13, 0x40, RZ ;  /* 0x000000400d007824 */ /* 0x000fe200078e00ff */
[----:B------:R-:W-:Y:S01]  /*1f20*/  ISETP.GE.OR P0, PT, R52, UR10, !P0 ;  /* 0x0000000a34007c0c */ /* 0x000fe2000c706670 */
[----:B------:R-:W2:Y:S01]  /*1f30*/  LDSM.16.M88.4 R172, [R218+0x7080] ;  /* 0x00708000daac783b */ /* 0x000ea20000000200 */
[----:B------:R-:W-:Y:S01]  /*1f40*/  ISETP.GE.AND P2, PT, R21, c[0x0][0x1fc], PT ;  /* 0x00007f0015007a0c */ /* 0x000fe20003f46270 */
[----:B------:R-:W-:Y:S01]  /*1f50*/  IMAD.SHL.U32 R3, R3, 0x2, RZ ;  /* 0x0000000203037824 */ /* 0x000fe200078e00ff */
[----:B------:R-:W-:Y:S01]  /*1f60*/  LOP3.LUT P5, RZ, R6, 0x2, RZ, 0xc0, !PT ;  /* 0x0000000206ff7812 */ /* 0x000fe200078ac0ff */
[----:B------:R-:W3:Y:S01]  /*1f70*/  LDSM.16.M88.4 R176, [R219+0x6080] ;  /* 0x00608000dbb0783b */ /* 0x000ee20000000200 */
[----:B------:R-:W-:Y:S01]  /*1f80*/  SEL R4, RZ, 0xffffffff, P2 ;  /* 0xffffffffff047807 */ /* 0x000fe20001000000 */
[----:B------:R-:W-:Y:S01]  /*1f90*/  IMAD.SHL.U32 R5, R7, 0x40, RZ ;  /* 0x0000004007057824 */ /* 0x000fe200078e00ff */
[----:B------:R-:W-:Y:S01]  /*1fa0*/  LOP3.LUT R2, R3, 0x2, R11, 0xe2, !PT ;  /* 0x0000000203027812 */ /* 0x000fe200078ee20b */
[----:B------:R-:W4:Y:S01]  /*1fb0*/  LDSM.16.M88.4 R180, [R219+0x7080] ;  /* 0x00708000dbb4783b */ /* 0x000f220000000200 */
[----:B------:R-:W-:Y:S01]  /*1fc0*/  SEL R3, RZ, 0x1, P4 ;  /* 0x00000001ff037807 */ /* 0x000fe20002000000 */
[----:B------:R-:W-:Y:S01]  /*1fd0*/  IMAD.SHL.U32 R4, R4, 0x2, RZ ;  /* 0x0000000204047824 */ /* 0x000fe200078e00ff */
[----:B------:R-:W-:Y:S01]  /*1fe0*/  ISETP.GE.AND P4, PT, R45, c[0x0][0x1fc], PT ;  /* 0x00007f002d007a0c */ /* 0x000fe20003f86270 */
[----:B------:R-:W1:Y:S01]  /*1ff0*/  LDSM.16.M88.4 R184, [R218+0x8080] ;  /* 0x00808000dab8783b */ /* 0x000e620000000200 */
[----:B------:R-:W-:-:S02]  /*2000*/  ISETP.GT.AND P2, PT, R87, 0xf, PT ;  /* 0x0000000f5700780c */ /* 0x000fc40003f44270 */
[----:B------:R-:W-:Y:S01]  /*2010*/  LOP3.LUT R4, R4, 0x2, R3, 0xe2, !PT ;  /* 0x0000000204047812 */ /* 0x000fe200078ee203 */
[----:B------:R-:W1:Y:S01]  /*2020*/  LDSM.16.M88.4 R188, [R218+0x9080] ;  /* 0x00908000dabc783b */ /* 0x000e620000000200 */
[----:B------:R-:W-:Y:S01]  /*2030*/  ISETP.GE.OR P5, PT, R52, UR10, !P5 ;  /* 0x0000000a34007c0c */ /* 0x000fe2000efa6670 */
[----:B------:R-:W-:Y:S01]  /*2040*/  IMAD.SHL.U32 R3, R34, 0x8, RZ ;  /* 0x0000000822037824 */ /* 0x000fe200078e00ff */
[----:B------:R-:W-:Y:S01]  /*2050*/  LOP3.LUT R0, R0, 0x1c0, RZ, 0xc0, !PT ;  /* 0x000001c000007812 */ /* 0x000fe200078ec0ff */
[----:B------:R-:W1:Y:S01]  /*2060*/  LDSM.16.M88.4 R192, [R219+0x8080] ;  /* 0x00808000dbc0783b */ /* 0x000e620000000200 */
[----:B------:R-:W-:Y:S02]  /*2070*/  LOP3.LUT R5, R5, 0xc0, RZ, 0xc0, !PT ;  /* 0x000000c005057812 */ /* 0x000fe400078ec0ff */
[----:B------:R-:W-:Y:S01]  /*2080*/  LOP3.LUT R3, R3, 0x8, RZ, 0xc0, !PT ;  /* 0x0000000803037812 */ /* 0x000fe200078ec0ff */
[----:B------:R-:W1:Y:S01]  /*2090*/  LDSM.16.M88.4 R196, [R219+0x9080] ;  /* 0x00908000dbc4783b */ /* 0x000e620000000200 */
[----:B------:R-:W-:-:S02]  /*20a0*/  ISETP.GE.OR P6, PT, R21, c[0x0][0x1fc], !P1 ;  /* 0x00007f0015007a0c */ /* 0x000fc40004fc6670 */
[----:B------:R-:W-:Y:S01]  /*20b0*/  ISETP.GE.OR P1, PT, R45, c[0x0][0x1fc], !P1 ;  /* 0x00007f002d007a0c */ /* 0x000fe20004f26670 */
[----:B------:R-:W1:Y:S04]  /*20c0*/  LDSM.16.M88.4 R200, [R218+0xa080] ;  /* 0x00a08000dac8783b */ /* 0x000e680000000200 */
[----:B------:R-:W1:Y:S04]  /*20d0*/  LDSM.16.M88.4 R204, [R218+0xb080] ;  /* 0x00b08000dacc783b */ /* 0x000e680000000200 */
[----:B------:R-:W1:Y:S04]  /*20e0*/  LDSM.16.M88.4 R208, [R219+0xa080] ;  /* 0x00a08000dbd0783b */ /* 0x000e680000000200 */
[----:B------:R-:W1:Y:S04]  /*20f0*/  LDSM.16.M88.4 R212, [R219+0xb080] ;  /* 0x00b08000dbd4783b */ /* 0x000e680000000200 */
[----:B------:R-:W-:Y:S06]  /*2100*/  BAR.SYNC.DEFER_BLOCKING 0x0 ;  /* 0x0000000000007b1d */ /* 0x000fec0000010000 */
[----:B------:R2:W-:Y:S04]  /*2110*/  STL [R1+0x28], R2 ;  /* 0x0000280201007387 */ /* 0x0005e80000100800 */
[----:B------:R-:W-:Y:S01]  /*2120*/  @!PT LDS RZ, [RZ] ;  /* 0x00000000fffff984 */ /* 0x000fe20000000800 */
[----:B------:R-:W-:Y:S01]  /*2130*/  @!PT LDS RZ, [RZ] ;  /* 0x00000000fffff984 */ /* 0x000fe20000000800 */
[----:B------:R-:W-:Y:S01]  /*2140*/  @!PT LDS RZ, [RZ] ;  /* 0x00000000fffff984 */ /* 0x000fe20000000800 */
[----:B------:R1:W-:Y:S01]  /*2150*/  LDGSTS.E.BYPASS.LTC128B.128 [R44+0x6080], [R50.64], !P0 ;  /* 0x06080000322c7fae */ /* 0x0003e2000c101d4c */
[----:B------:R-:W-:-:S02]  /*2160*/  LOP3.LUT P0, RZ, R6, 0x4, RZ, 0xc0, !PT ;  /* 0x0000000406ff7812 */ /* 0x000fc4000780c0ff */
[----:B------:R-:W-:Y:S01]  /*2170*/  SHF.R.U32.HI R6, RZ, 0x3, R5 ;  /* 0x00000003ff067819 */ /* 0x000fe20000011605 */
[----:B------:R1:W-:Y:S01]  /*2180*/  LDGSTS.E.BYPASS.LTC128B.128 [R44+0x7080], [R50.64+0x40], !P5 ;  /* 0x07080040322c7fae */ /* 0x0003e2000e901d4c */
[----:B------:R-:W-:Y:S02]  /*2190*/  ISETP.GE.OR P0, PT, R52, UR10, !P0 ;  /* 0x0000000a34007c0c */ /* 0x000fe4000c706670 */
[----:B--2---:R-:W-:Y:S01]  /*21a0*/  SEL R2, RZ, 0x4, P4 ;  /* 0x00000004ff027807 */ /* 0x004fe20002000000 */
[----:B------:R-:W-:Y:S01]  /*21b0*/  CS2R R52, SRZ ;  /* 0x0000000000347805 */ /* 0x000fe2000001ff00 */
[----:B------:R-:W-:Y:S02]  /*21c0*/  LOP3.LUT R216, R6, R5, R216, 0x1e, !PT ;  /* 0x0000000506d87212 */ /* 0x000fe400078e1ed8 */
[----:B------:R-:W-:Y:S01]  /*21d0*/  LOP3.LUT R2, R4, R2, RZ, 0xfc, !PT ;  /* 0x0000000204027212 */ /* 0x000fe200078efcff */
[----:B------:R-:W-:Y:S01]  /*21e0*/  @!P2 IMAD.SHL.U32 R4, R87, 0x10, RZ ;  /* 0x000000105704a824 */ /* 0x000fe200078e00ff */
[----:B------:R-:W-:-:S02]  /*21f0*/  LOP3.LUT P5, RZ, R13, 0x4, RZ, 0xc0, !PT ;  /* 0x000000040dff7812 */ /* 0x000fc400078ac0ff */
[----:B------:R-:W-:Y:S01]  /*2200*/  LOP3.LUT P4, RZ, R13, 0x2, RZ, 0xc0, !PT ;  /* 0x000000020dff7812 */ /* 0x000fe2000788c0ff */
[----:B------:R2:W-:Y:S01]  /*2210*/  STL [R1+0x10], R2 ;  /* 0x0000100201007387 */ /* 0x0005e20000100800 */
[----:B------:R-:W-:Y:S02]  /*2220*/  SEL R226, R226, 0xffffffe0, !P5 ;  /* 0xffffffe0e2e27807 */ /* 0x000fe40006800000 */
[----:B------:R-:W-:Y:S01]  /*2230*/  SEL R227, R229, 0xfffffff0, !P4 ;  /* 0xfffffff0e5e37807 */ /* 0x000fe20006000000 */
[----:B------:R1:W-:Y:S01]  /*2240*/  LDGSTS.E.BYPASS.LTC128B.128 [R44+0x8080], [R50.64+0x80], !P0 ;  /* 0x08080080322c7fae */ /* 0x0003e2000c101d4c */
[----:B------:R-:W-:-:S03]  /*2250*/  LOP3.LUT P0, RZ, R7, 0x2, RZ, 0xc0, !PT ;  /* 0x0000000207ff7812 */ /* 0x000fc6000780c0ff */
[----:B------:R3:W-:Y:S01]  /*2260*/  @!P2 LDGSTS.E.BYPASS.LTC128B.128 [R4+0xf080], [R48.64] ;  /* 0x0f0800003004afae */ /* 0x0007e2000b901d4c */
[----:B------:R-:W-:-:S03]  /*2270*/  SEL R229, R229, 0xfffffff0, !P0 ;  /* 0xfffffff0e5e57807 */ /* 0x000fc60004000000 */
[----:B------:R-:W0:Y:S04]  /*2280*/  LDGDEPBAR ;  /* 0x00000000000079af */ /* 0x000e280000000000 */
[----:B------:R4:W-:Y:S01]  /*2290*/  LDGSTS.E.BYPASS.LTC128B.128 [R44+0xc080], [R46.64], !P3 ;  /* 0x0c0800002e2c7fae */ /* 0x0009e2000d901d4c */
[----:B------:R-:W-:-:S03]  /*22a0*/  ISETP.GE.AND P3, PT, R87, 0x10, PT ;  /* 0x000000105700780c */ /* 0x000fc60003f66270 */
[----:B------:R4:W-:Y:S04]  /*22b0*/  LDGSTS.E.BYPASS.LTC128B.128 [R44+0xd080], [R46.64+0x40], !P6 ;  /* 0x0d0800402e2c7fae */ /* 0x0009e8000f101d4c */
[----:B------:R4:W-:Y:S01]  /*22c0*/  LDGSTS.E.BYPASS.LTC128B.128 [R44+0xe080], [R46.64+0x80], !P1 ;  /* 0x0e0800802e2c7fae */ /* 0x0009e2000c901d4c */
[----:B--2---:R-:W-:-:S04]  /*22d0*/  SHF.R.U32.HI R2, RZ, 0x3, R0 ;  /* 0x00000003ff027819 */ /* 0x004fc80000011600 */
[--C-:B------:R-:W-:Y:S01]  /*22e0*/  LOP3.LUT R222, R2, R0, R3.reuse, 0x1e, !PT ;  /* 0x0000000002de7212 */ /* 0x100fe200078e1e03 */
[----:B------:R-:W-:Y:S01]  /*22f0*/  IMAD.SHL.U32 R0, R15, 0x20, RZ ;  /* 0x000000200f007824 */ /* 0x000fe200078e00ff */
[----:B------:R-:W-:Y:S01]  /*2300*/  SHF.R.S32.HI R2, RZ, 0x2, R14 ;  /* 0x00000002ff027819 */ /* 0x000fe2000001140e */
[----:B-1----:R-:W-:Y:S01]  /*2310*/  CS2R R50, SRZ ;  /* 0x0000000000327805 */ /* 0x002fe2000001ff00 */
[----:B------:R-:W-:Y:S01]  /*2320*/  LOP3.LUT R3, R6, R5, R3, 0x1e, !PT ;  /* 0x0000000506037212 */ /* 0x000fe200078e1e03 */
[----:B------:R-:W-:Y:S01]  /*2330*/  IMAD.IADD R216, R0, 0x1, R216 ;  /* 0x0000000100d87824 */ /* 0x000fe200078e02d8 */
[----:B---3--:R-:W-:Y:S01]  /*2340*/  CS2R R48, SRZ ;  /* 0x0000000000307805 */ /* 0x008fe2000001ff00 */
[C---:B------:R-:W-:Y:S02]  /*2350*/  IMAD R2, R23.reuse, 0x10, R2 ;  /* 0x0000001017027824 */ /* 0x040fe400078e0202 */
[----:B------:R-:W-:Y:S01]  /*2360*/  IMAD R4, R23, 0x200, R0 ;  /* 0x0000020017047824 */ /* 0x000fe200078e0200 */
[----:B------:R-:W-:Y:S01]  /*2370*/  LEA R216, R216, 0x80, 0x1 ;  /* 0x00000080d8d87811 */ /* 0x000fe200078e08ff */
[----:B------:R-:W-:Y:S01]  /*2380*/  IMAD.IADD R222, R20, 0x1, R222 ;  /* 0x0000000114de7824 */ /* 0x000fe200078e02de */
[----:B------:R1:W-:Y:S01]  /*2390*/  STL [R1+0x8], R2 ;  /* 0x0000080201007387 */ /* 0x0003e20000100800 */
[----:B------:R-:W-:-:S03]  /*23a0*/  IMAD.IADD R225, R4, 0x1, R3 ;  /* 0x0000000104e17824 */ /* 0x000fc600078e0203 */
[----:B------:R-:W-:Y:S01]  /*23b0*/  LEA R222, R222, 0x13480, 0x1 ;  /* 0x00013480dede7811 */ /* 0x000fe200078e08ff */
[C---:B------:R-:W-:Y:S02]  /*23c0*/  IMAD.SHL.U32 R221, R225.reuse, 0x2, RZ ;  /* 0x00000002e1dd7824 */ /* 0x040fe400078e00ff */
[----:B------:R-:W-:Y:S02]  /*23d0*/  IMAD.SHL.U32 R220, R225, 0x2, RZ ;  /* 0x00000002e1dc7824 */ /* 0x000fe400078e00ff */
[--C-:B------:R-:W-:Y:S01]  /*23e0*/  IMAD R223, R226, 0x2, R222.reuse ;  /* 0x00000002e2df7824 */ /* 0x100fe200078e02de */
[----:B------:R-:W-:Y:S01]  /*23f0*/  IADD3 R221, R221, 0xc080, RZ ;  /* 0x0000c080dddd7810 */ /* 0x000fe20007ffe0ff */
[C---:B------:R-:W-:Y:S01]  /*2400*/  IMAD R224, R227.reuse, 0x2, R222 ;  /* 0x00000002e3e07824 */ /* 0x040fe200078e02de */
[----:B----4-:R-:W-:Y:S01]  /*2410*/  CS2R R46, SRZ ;  /* 0x00000000002e7805 */ /* 0x010fe2000001ff00 */
[----:B------:R-:W-:Y:S01]  /*2420*/  CS2R R44, SRZ ;  /* 0x00000000002c7805 */ /* 0x000fe2000001ff00 */
[----:B------:R-:W-:-:S02]  /*2430*/  IMAD R227, R227, 0x2, R223 ;  /* 0x00000002e3e37824 */ /* 0x000fc400078e02df */
[----:B------:R-:W-:Y:S02]  /*2440*/  IMAD R226, R226, 0x2, R224 ;  /* 0x00000002e2e27824 */ /* 0x000fe400078e02e0 */
[----:B------:R-:W-:Y:S02]  /*2450*/  IMAD R221, R229, 0x2, R221 ;  /* 0x00000002e5dd7824 */ /* 0x000fe400078e02dd */
[----:B------:R-:W-:Y:S01]  /*2460*/  IMAD.IADD R230, R225, 0x1, R229 ;  /* 0x00000001e1e67824 */ /* 0x000fe200078e02e5 */
[----:B-1----:R-:W-:-:S05]  /*2470*/  LOP3.LUT R2, R6, R10, R5, 0x1e, !PT ;  /* 0x0000000a06027212 */ /* 0x002fca00078e1e05 */
[----:B------:R-:W-:Y:S02]  /*2480*/  IMAD.IADD R228, R0, 0x1, R2 ;  /* 0x0000000100e47824 */ /* 0x000fe400078e0202 */
[----:B------:R-:W-:Y:S02]  /*2490*/  @!P3 IMAD.SHL.U32 R0, R87, 0x10, RZ ;  /* 0x000000105700b824 */ /* 0x000fe400078e00ff */
[----:B------:R-:W-:-:S03]  /*24a0*/  CS2R R86, SRZ ;  /* 0x0000000000567805 */ /* 0x000fc6000001ff00 */
[----:B------:R1:W-:Y:S04]  /*24b0*/  @!P3 LDGSTS.E.BYPASS.LTC128B.128 [R0+0xf280], [R42.64] ;  /* 0x0f2800002a00bfae */ /* 0x0003e8000b901d4c */
[----:B------:R-:W0:Y:S04]  /*24c0*/  LDGDEPBAR ;  /* 0x00000000000079af */ /* 0x000e280000000000 */
[----:B------:R-:W0:Y:S01]  /*24d0*/  LDGDEPBAR ;  /* 0x00000000000079af */ /* 0x000e220000000000 */
[----:B-1----:R-:W-:Y:S01]  /*24e0*/  IMAD.IADD R0, R133, 0x1, R17 ;  /* 0x0000000185007824 */ /* 0x002fe200078e0211 */
[----:B------:R-:W-:-:S04]  /*24f0*/  CS2R R42, SRZ ;  /* 0x00000000002a7805 */ /* 0x000fc8000001ff00 */
[----:B------:R1:W-:Y:S03]  /*2500*/  STL [R1+0x48], R0 ;  /* 0x0000480001007387 */ /* 0x0003e60000100800 */
.L_x_58:
[----:B------:R-:W-:Y:S04]  /*2510*/  DEPBAR.LE SB0, 0x1 ;  /* 0x000080400000791a */ /* 0x000fe80000000000 */
[----:B------:R-:W-:Y:S01]  /*2520*/  BAR.SYNC.DEFER_BLOCKING 0x0 ;  /* 0x0000000000007b1d */ /* 0x000fe20000010000 */
[----:B-1----:R-:W-:Y:S01]  /*2530*/  MOV R0, UR4 ;  /* 0x0000000400007c02 */ /* 0x002fe20008000f00 */
[----:B------:R-:W-:Y:S01]  /*2540*/  UIADD3 UR15, UR5, 0x1, URZ ;  /* 0x00000001050f7890 */ /* 0x000fe2000fffe03f */
[----:B------:R-:W-:Y:S02]  /*2550*/  MOV R2, UR4 ;  /* 0x0000000400027c02 */ /* 0x000fe40008000f00 */
[----:B------:R-:W-:Y:S01]  /*2560*/  MOV R3, UR4 ;  /* 0x0000000400037c02 */ /* 0x000fe20008000f00 */
[----:B------:R-:W-:Y:S01]  /*2570*/  IMAD R0, R0, 0x1800, R225 ;  /* 0x0000180000007824 */ /* 0x000fe200078e02e1 */
[----:B------:R-:W-:Y:S01]  /*2580*/  UISETP.GE.AND UP0, UPT, UR15, UR8, UPT ;  /* 0x000000080f00728c */ /* 0x000fe2000bf06270 */
[----:B------:R-:W-:Y:S02]  /*2590*/  IMAD R2, R2, 0x1800, R229 ;  /* 0x0000180002027824 */ /* 0x000fe400078e02e5 */
[----:B------:R-:W-:Y:S01]  /*25a0*/  IMAD R3, R3, 0x1800, R230 ;  /* 0x0000180003037824 */ /* 0x000fe200078e02e6 */
[----:B------:R-:W-:Y:S02]  /*25b0*/  SHF.L.U32 R0, R0, 0x1, RZ ;  /* 0x0000000100007819 */ /* 0x000fe400000006ff */
[----:B------:R-:W-:Y:S02]  /*25c0*/  IADD3 R2, R225, R2, RZ ;  /* 0x00000002e1027210 */ /* 0x000fe40007ffe0ff */
[----:B------:R-:W-:Y:S02]  /*25d0*/  SHF.L.U32 R3, R3, 0x1, RZ ;  /* 0x0000000103037819 */ /* 0x000fe400000006ff */
[----:B------:R-:W-:Y:S02]  /*25e0*/  SHF.L.U32 R2, R2, 0x1, RZ ;  /* 0x0000000102027819 */ /* 0x000fe400000006ff */
[----:B------:R-:W-:Y:S01]  /*25f0*/  PLOP3.LUT P0, PT, PT, PT, UP0, 0x80, 0x0 ;  /* 0x000000000000781c */ /* 0x000fe20003f0f008 */
[----:B------:R-:W-:Y:S08]  /*2600*/  LDSM.16.M88.4 R16, [R218+0x80] ;  /* 0x00008000da10783b */ /* 0x000ff00000000200 */
        /* <DEDUP_REMOVED lines=17> */
[-C--:B------:R-:W-:Y:S08]  /*2720*/  HMMA.16816.F32.BF16 R28, R28, R134.reuse, RZ ;  /* 0x000000861c1c723c */ /* 0x080ff000000418ff */
[----:B------:R-:W-:Y:S01]  /*2730*/  HMMA.16816.F32.BF16 R32, R32, R134, RZ ;  /* 0x000000862020723c */ /* 0x000fe200000418ff */
[----:B------:R-:W-:Y:S07]  /*2740*/  LDSM.16.M88.4 R132, [R0+0x7080] ;  /* 0x007080000084783b */ /* 0x000fee0000000200 */
        /* <DEDUP_REMOVED lines=8> */
[----:B------:R-:W-:Y:S07]  /*27d0*/  LDSM.16.M88.4 R144, [R219+0x2080] ;  /* 0x00208000db90783b */ /* 0x000fee0000000200 */
[----:B------:R-:W-:Y:S01]  /*27e0*/  HMMA.16816.F32.BF16 R32, R136, R150, R32 ;  /* 0x000000968820723c */ /* 0x000fe20000041820 */
[----:B------:R-:W2:Y:S07]  /*27f0*/  LDSM.16.M88.4 R136, [R3+0x7080] ;  /* 0x007080000388783b */ /* 0x000eae0000000200 */
[-C--:B-1----:R-:W-:Y:S01]  /*2800*/  HMMA.16816.F32.BF16 R4, R132, R140.reuse, R4 ;  /* 0x0000008c8404723c */ /* 0x082fe20000041804 */
[----:B------:R-:W1:Y:S07]  /*2810*/  LDSM.16.M88.4 R148, [R2+0x7880] ;  /* 0x007880000294783b */ /* 0x000e6e0000000200 */
[C---:B------:R-:W-:Y:S08]  /*2820*/  HMMA.16816.F32.BF16 R8, R152.reuse, R140, R8 ;  /* 0x0000008c9808723c */ /* 0x040ff00000041808 */
[-C--:B------:R-:W-:Y:S08]  /*2830*/  HMMA.16816.F32.BF16 R12, R152, R142.reuse, R12 ;  /* 0x0000008e980c723c */ /* 0x080ff0000004180c */
[C---:B------:R-:W-:Y:S01]  /*2840*/  HMMA.16816.F32.BF16 R16, R132.reuse, R142, R16 ;  /* 0x0000008e8410723c */ /* 0x040fe20000041810 */
[----:B------:R-:W-:Y:S07]  /*2850*/  LDSM.16.M88.4 R140, [R0+0x8080] ;  /* 0x00808000008c783b */ /* 0x000fee0000000200 */
[-C--:B------:R-:W-:Y:S08]  /*2860*/  HMMA.16816.F32.BF16 R20, R132, R156.reuse, R20 ;  /* 0x0000009c8414723c */ /* 0x080ff00000041814 */
[C---:B------:R-:W-:Y:S08]  /*2870*/  HMMA.16816.F32.BF16 R24, R152.reuse, R156, R24 ;  /* 0x0000009c9818723c */ /* 0x040ff00000041818 */
[-C--:B------:R-:W-:Y:S01]  /*2880*/  HMMA.16816.F32.BF16 R28, R152, R158.reuse, R28 ;  /* 0x0000009e981c723c */ /* 0x080fe2000004181c */
[----:B------:R-:W3:Y:S07]  /*2890*/  LDSM.16.M88.4 R152, [R218+0x4080] ;  /* 0x00408000da98783b */ /* 0x000eee0000000200 */
[----:B------:R-:W-:Y:S01]  /*28a0*/  HMMA.16816.F32.BF16 R32, R132, R158, R32 ;  /* 0x0000009e8420723c */ /* 0x000fe20000041820 */
[----:B------:R-:W4:Y:S07]  /*28b0*/  LDSM.16.M88.4 R132, [R0+0x8880] ;  /* 0x008880000084783b */ /* 0x000f2e0000000200 */
[-C--:B--2---:R-:W-:Y:S01]  /*28c0*/  HMMA.16816.F32.BF16 R4, R136, R144.reuse, R4 ;  /* 0x000000908804723c */ /* 0x084fe20000041804 */
[----:B------:R-:W-:Y:S07]  /*28d0*/  LDSM.16.M88.4 R156, [R3+0x8080] ;  /* 0x00808000039c783b */ /* 0x000fee0000000200 */
[C---:B-1----:R-:W-:Y:S08]  /*28e0*/  HMMA.16816.F32.BF16 R8, R148.reuse, R144, R8 ;  /* 0x000000909408723c */ /* 0x042ff00000041808 */
[-C--:B------:R-:W-:Y:S08]  /*28f0*/  HMMA.16816.F32.BF16 R12, R148, R146.reuse, R12 ;  /* 0x00000092940c723c */ /* 0x080ff0000004180c */
[C---:B------:R-:W-:Y:S01]  /*2900*/  HMMA.16816.F32.BF16 R16, R136.reuse, R146, R16 ;  /* 0x000000928810723c */ /* 0x040fe20000041810 */
[----:B------:R-:W1:Y:S07]  /*2910*/  LDSM.16.M88.4 R144, [R218+0x5080] ;  /* 0x00508000da90783b */ /* 0x000e6e0000000200 */
[-C--:B------:R-:W-:Y:S08]  /*2920*/  HMMA.16816.F32.BF16 R20, R136, R160.reuse, R20 ;  /* 0x000000a08814723c */ /* 0x080ff00000041814 */
[C---:B------:R-:W-:Y:S08]  /*2930*/  HMMA.16816.F32.BF16 R24, R148.reuse, R160, R24 ;  /* 0x000000a09418723c */ /* 0x040ff00000041818 */
[-C--:B------:R-:W-:Y:S08]  /*2940*/  HMMA.16816.F32.BF16 R28, R148, R162.reuse, R28 ;  /* 0x000000a2941c723c */ /* 0x080ff0000004181c */
[----:B------:R-:W-:Y:S01]  /*2950*/  HMMA.16816.F32.BF16 R32, R136, R162, R32 ;  /* 0x000000a28820723c */ /* 0x000fe20000041820 */
[----:B------:R-:W2:Y:S07]  /*2960*/  LDSM.16.M88.4 R136, [R2+0x8880] ;  /* 0x008880000288783b */ /* 0x000eae0000000200 */
[-C--:B---3--:R-:W-:Y:S08]  /*2970*/  HMMA.16816.F32.BF16 R4, R140, R152.reuse, R4 ;  /* 0x000000988c04723c */ /* 0x088ff00000041804 */
[C---:B----4-:R-:W-:Y:S08]  /*2980*/  HMMA.16816.F32.BF16 R8, R132.reuse, R152, R8 ;  /* 0x000000988408723c */ /* 0x050ff00000041808 */
[-C--:B------:R-:W-:Y:S08]  /*2990*/  HMMA.16816.F32.BF16 R12, R132, R154.reuse, R12 ;  /* 0x0000009a840c723c */ /* 0x080ff0000004180c */
[C---:B------:R-:W-:Y:S08]  /*29a0*/  HMMA.16816.F32.BF16 R16, R140.reuse, R154, R16 ;  /* 0x0000009a8c10723c */ /* 0x040ff00000041810 */
[-C--:B-1----:R-:W-:Y:S08]  /*29b0*/  HMMA.16816.F32.BF16 R20, R140, R144.reuse, R20 ;  /* 0x000000908c14723c */ /* 0x082ff00000041814 */
        /* <DEDUP_REMOVED lines=92> */
[----:B--2-4-:R-:W2:Y:S01]  /*2f80*/  LDL R3, [R1+0x28] ;  /* 0x0000280001037983 */ /* 0x014ea20000100800 */
[----:B------:R-:W-:Y:S01]  /*2f90*/  ULDC.64 UR6, c[0x0][0x178] ;  /* 0x00005e0000067ab9 */ /* 0x000fe20000000a00 */
[----:B------:R-:W-:Y:S01]  /*2fa0*/  IMAD.U32 R5, RZ, RZ, UR9 ;  /* 0x00000009ff057e24 */ /* 0x000fe2000f8e00ff */
[----:B------:R-:W-:Y:S01]  /*2fb0*/  UIMAD UR14, UR15, -0x40, UR10 ;  /* 0xffffffc00f0e78a4 */ /* 0x000fe2000f8e020a */
[----:B---3--:R-:W3:Y:S01]  /*2fc0*/  LDL R2, [R1+0xc] ;  /* 0x00000c0001027983 */ /* 0x008ee20000100800 */
[----:B------:R-:W-:Y:S02]  /*2fd0*/  UIMAD.WIDE.U32 UR16, UR15, UR6, URZ ;  /* 0x000000060f1072a5 */ /* 0x000fe4000f8e003f */
[----:B------:R-:W-:Y:S01]  /*2fe0*/  USHF.R.S32.HI UR11, URZ, 0x1f, UR15 ;  /* 0x0000001f3f0b7899 */ /* 0x000fe2000801140f */
[----:B------:R-:W4:Y:S03]  /*2ff0*/  LDL R6, [R1+0x2c] ;  /* 0x00002c0001067983 */ /* 0x000f260000100800 */
[----:B------:R-:W-:Y:S01]  /*3000*/  UIMAD UR11, UR11, UR6, URZ ;  /* 0x000000060b0b72a4 */ /* 0x000fe2000f8e023f */
[----:B------:R-:W5:Y:S03]  /*3010*/  LDL.64 R12, [R1+0x20] ;  /* 0x00002000010c7983 */ /* 0x000f660000100a00 */
[----:B------:R-:W-:Y:S01]  /*3020*/  UIMAD UR11, UR15, UR7, UR11 ;  /* 0x000000070f0b72a4 */ /* 0x000fe2000f8e020b */
[----:B------:R-:W5:Y:S03]  /*3030*/  LDL.64 R10, [R1+0x38] ;  /* 0x00003800010a7983 */ /* 0x000f660000100a00 */
[----:B------:R-:W-:Y:S01]  /*3040*/  UIADD3 UR11, UR17, UR11, URZ ;  /* 0x0000000b110b7290 */ /* 0x000fe2000fffe03f */
[----:B------:R-:W1:Y:S02]  /*3050*/  S2R R4, SR_TID.X ;  /* 0x0000000000047919 */ /* 0x000e640000002100 */
[----:B-1----:R-:W-:Y:S01]  /*3060*/  SHF.R.S32.HI R8, RZ, 0x1f, R4 ;  /* 0x0000001fff087819 */ /* 0x002fe20000011404 */
[----:B------:R-:W-:Y:S03]  /*3070*/  IMAD.SHL.U32 R7, R4, 0x4, RZ ;  /* 0x0000000404077824 */ /* 0x000fe600078e00ff */
[----:B------:R-:W-:Y:S01]  /*3080*/  LEA.HI R8, R8, R4, RZ, 0x2 ;  /* 0x0000000408087211 */ /* 0x000fe200078f10ff */
[----:B------:R-:W-:Y:S03]  /*3090*/  IMAD.U32 R4, RZ, RZ, UR5 ;  /* 0x00000005ff047e24 */ /* 0x000fe6000f8e00ff */
[----:B------:R-:W-:Y:S02]  /*30a0*/  SHF.R.S32.HI R8, RZ, 0x2, R8 ;  /* 0x00000002ff087819 */ /* 0x000fe40000011408 */
[----:B------:R-:W-:Y:S02]  /*30b0*/  @!P2 LEA R4, R4, 0x40, 0x6 ;  /* 0x000000400404a811 */ /* 0x000fe400078e30ff */
[----:B------:R-:W-:Y:S02]  /*30c0*/  ISETP.LT.AND P1, PT, R8, UR14, PT ;  /* 0x0000000e08007c0c */ /* 0x000fe4000bf21270 */
[C---:B--2---:R-:W-:Y:S02]  /*30d0*/  LOP3.LUT P4, RZ, R3.reuse, 0x1, RZ, 0xc0, !PT ;  /* 0x0000000103ff7812 */ /* 0x044fe4000788c0ff */
[----:B------:R-:W-:Y:S01]  /*30e0*/  LOP3.LUT P3, RZ, R3, 0x2, RZ, 0xc0, !PT ;  /* 0x0000000203ff7812 */ /* 0x000fe2000786c0ff */
[----:B------:R-:W-:Y:S01]  /*30f0*/  IMAD.U32 R3, RZ, RZ, UR9 ;  /* 0x00000009ff037e24 */ /* 0x000fe2000f8e00ff */
[----:B---3--:R-:W-:Y:S01]  /*3100*/  IADD3 R0, R2, 0x6080, RZ ;  /* 0x0000608002007810 */ /* 0x008fe20007ffe0ff */
[----:B------:R-:W-:Y:S01]  /*3110*/  IMAD.U32 R2, RZ, RZ, UR16 ;  /* 0x00000010ff027e24 */ /* 0x000fe2000f8e00ff */
[C---:B------:R-:W-:Y:S01]  /*3120*/  ISETP.GE.OR P4, PT, R8.reuse, UR14, !P4 ;  /* 0x0000000e08007c0c */ /* 0x040fe2000e786670 */
[----:B------:R-:W-:Y:S01]  /*3130*/  @!P2 IMAD R7, R3, 0x40, R7 ;  /* 0x000000400307a824 */ /* 0x000fe200078e0207 */
[----:B------:R-:W-:Y:S01]  /*3140*/  ISETP.GE.OR P3, PT, R8, UR14, !P3 ;  /* 0x0000000e08007c0c */ /* 0x000fe2000df66670 */
[----:B------:R-:W-:Y:S01]  /*3150*/  IMAD.U32 R8, RZ, RZ, UR16 ;  /* 0x00000010ff087e24 */ /* 0x000fe2000f8e00ff */
[----:B----4-:R-:W-:Y:S01]  /*3160*/  ISETP.GE.OR P1, PT, R6, c[0x0][0x16c], !P1 ;  /* 0x00005b0006007a0c */ /* 0x010fe20004f26670 */
[----:B------:R-:W-:Y:S01]  /*3170*/  IMAD.U32 R6, RZ, RZ, UR11 ;  /* 0x0000000bff067e24 */ /* 0x000fe2000f8e00ff */
[----:B-----5:R-:W-:Y:S01]  /*3180*/  LEA R2, P0, R2, R12, 0x7 ;  /* 0x0000000c02027211 */ /* 0x020fe200078038ff */
[----:B------:R-:W-:Y:S03]  /*3190*/  IMAD R0, R5, 0x3000, R0 ;  /* 0x0000300005007824 */ /* 0x000fe600078e0200 */
[----:B------:R-:W-:Y:S01]  /*31a0*/  LEA.HI.X R3, R8, R13, R6, 0x7, P0 ;  /* 0x0000000d08037211 */ /* 0x000fe200000f3c06 */
[----:B------:R-:W-:Y:S02]  /*31b0*/  @!P2 IMAD.SHL.U32 R6, R7, 0x4, RZ ;  /* 0x000000040706a824 */ /* 0x000fe400078e00ff */
[----:B------:R-:W-:Y:S02]  /*31c0*/  @!P2 IMAD.WIDE R4, R4, 0x4, R10 ;  /* 0x000000040404a825 */ /* 0x000fe400078e020a */
[----:B------:R-:W-:Y:S01]  /*31d0*/  @!PT LDS RZ, [RZ] ;  /* 0x00000000fffff984 */ /* 0x000fe20000000800 */
[----:B------:R-:W-:Y:S01]  /*31e0*/  @!PT LDS RZ, [RZ] ;  /* 0x00000000fffff984 */ /* 0x000fe20000000800 */
[----:B------:R-:W-:Y:S01]  /*31f0*/  @!PT LDS RZ, [RZ] ;  /* 0x00000000fffff984 */ /* 0x000fe20000000800 */
[----:B------:R1:W-:Y:S04]  /*3200*/  LDGSTS.E.BYPASS.LTC128B.128 [R0], [R2.64], !P4 ;  /* 0x0000000002007fae */ /* 0x0003e8000e101d4c */
[----:B------:R1:W-:Y:S04]  /*3210*/  LDGSTS.E.BYPASS.LTC128B.128 [R0+0x1000], [R2.64+0x40], !P3 ;  /* 0x0100004002007fae */ /* 0x0003e8000d901d4c */
[----:B------:R1:W-:Y:S04]  /*3220*/  LDGSTS.E.BYPASS.LTC128B.128 [R0+0x2000], [R2.64+0x80], !P1 ;  /* 0x0200008002007fae */ /* 0x0003e8000c901d4c */
[----:B------:R1:W-:Y:S02]  /*3230*/  @!P2 LDGSTS.E.BYPASS.LTC128B.128 [R6+0xf080], [R4.64] ;  /* 0x0f0800000406afae */ /* 0x0003e4000b901d4c */
.L_x_56:
[-C--:B-12-4-:R-:W-:Y:S01]  /*3240*/  HMMA.16816.F32.BF16 R4, R132, R168.reuse, RZ ;  /* 0x000000a88404723c */ /* 0x096fe200000418ff */
[----:B---3--:R-:W-:Y:S01]  /*3250*/  LDS R0, [R159.X4+0xf280] ;  /* 0x00f280009f007984 */ /* 0x008fe20000004800 */
[----:B------:R-:W-:Y:S01]  /*3260*/  UIADD3 UR11, UR5, 0x1, URZ ;  /* 0x00000001050b7890 */ /* 0x000fe2000fffe03f */
[C---:B------:R-:W-:Y:S02]  /*3270*/  ISETP.GT.AND P0, PT, R238.reuse, 0x1, PT ;  /* 0x00000001ee00780c */ /* 0x040fe40003f04270 */
[----:B------:R1:W-:Y:S01]  /*3280*/  STL [R1+0x54], R85 ;  /* 0x0000545501007387 */ /* 0x0003e20000100800 */
[----:B------:R-:W-:Y:S02]  /*3290*/  MOV R3, R144 ;  /* 0x0000009000037202 */ /* 0x000fe40000000f00 */
[C---:B------:R-:W-:Y:S01]  /*32a0*/  HMMA.16816.F32.BF16 R8, R28.reuse, R168, RZ ;  /* 0x000000a81c08723c */ /* 0x040fe200000418ff */
[----:B------:R-:W-:Y:S01]  /*32b0*/  LDSM.16.M88.4 R144, [R220+0xd880] ;  /* 0x00d88000dc90783b */ /* 0x000fe20000000200 */
[C---:B------:R-:W-:Y:S02]  /*32c0*/  ISETP.GT.AND P1, PT, R238.reuse, RZ, PT ;  /* 0x000000ffee00720c */ /* 0x040fe40003f24270 */
[----:B------:R-:W-:Y:S02]  /*32d0*/  MOV R156, R153 ;  /* 0x00000099009c7202 */ /* 0x000fe40000000f00 */
[----:B------:R-:W-:Y:S02]  /*32e0*/  FSEL R164, R233, -INF , P1 ;  /* 0xff800000e9a47808 */ /* 0x000fe40000800000 */
[-C--:B------:R-:W-:Y:S01]  /*32f0*/  HMMA.16816.F32.BF16 R12, R28, R170.reuse, RZ ;  /* 0x000000aa1c0c723c */ /* 0x080fe200000418ff */
[----:B------:R-:W0:Y:S01]  /*3300*/  LDGDEPBAR ;  /* 0x00000000000079af */ /* 0x000e220000000000 */
[C---:B------:R-:W-:Y:S02]  /*3310*/  ISETP.GT.AND P6, PT, R238.reuse, 0x20, PT ;  /* 0x00000020ee00780c */ /* 0x040fe40003fc4270 */
[----:B------:R-:W-:Y:S02]  /*3320*/  FSEL R165, R235, -INF , P0 ;  /* 0xff800000eba57808 */ /* 0x000fe40000000000 */
[----:B------:R-:W-:Y:S02]  /*3330*/  FSEL R2, R163, -INF , P6 ;  /* 0xff800000a3027808 */ /* 0x000fe40003000000 */
[C---:B------:R-:W-:Y:S02]  /*3340*/  HMMA.16816.F32.BF16 R16, R132.reuse, R170, RZ ;  /* 0x000000aa8410723c */ /* 0x040fe400000418ff */
[C---:B------:R-:W-:Y:S02]  /*3350*/  ISETP.GT.AND P3, PT, R238.reuse, 0x41, PT ;  /* 0x00000041ee00780c */ /* 0x040fe40003f64270 */
[C---:B------:R-:W-:Y:S01]  /*3360*/  ISETP.GT.AND P5, PT, R238.reuse, 0x21, PT ;  /* 0x00000021ee00780c */ /* 0x040fe20003fa4270 */
[----:B-1----:R-:W2:Y:S01]  /*3370*/  LDL.LU R85, [R1+0x4] ;  /* 0x0000040001557983 */ /* 0x002ea20000300800 */
[----:B------:R-:W-:Y:S02]  /*3380*/  ISETP.GT.AND P4, PT, R238, 0x40, PT ;  /* 0x00000040ee00780c */ /* 0x000fe40003f84270 */
[-C--:B------:R-:W-:Y:S01]  /*3390*/  HMMA.16816.F32.BF16 R20, R132, R172.reuse, RZ ;  /* 0x000000ac8414723c */ /* 0x080fe200000418ff */
[----:B------:R-:W-:Y:S01]  /*33a0*/  FSEL R157, R156, -INF , P1 ;  /* 0xff8000009c9d7808 */ /* 0x000fe20000800000 */
[----:B------:R1:W-:Y:S06]  /*33b0*/  STL [R1+0x50], R84 ;  /* 0x0000505401007387 */ /* 0x0003ec0000100800 */
        /* <DEDUP_REMOVED lines=460> */
[----:B-12-4-:R-:W2:Y:S01]  /*5080*/  LDL R156, [R1+0x10] ;  /* 0x00001000019c7983 */ /* 0x016ea20000100800 */
[----:B------:R-:W-:Y:S02]  /*5090*/  ULDC.64 UR6, c[0x0][0x208] ;  /* 0x0000820000067ab9 */ /* 0x000fe40000000a00 */
[----:B------:R-:W-:Y:S01]  /*50a0*/  USHF.L.U32 UR14, UR11, 0x6, URZ ;  /* 0x000000060b0e7899 */ /* 0x000fe2000800063f */
[----:B------:R-:W3:Y:S01]  /*50b0*/  LDL.64 R154, [R1+0x18] ;  /* 0x00001800019a7983 */ /* 0x000ee20000100a00 */
[----:B------:R-:W-:Y:S02]  /*50c0*/  UIMAD.WIDE.U32 UR18, UR11, UR6, URZ ;  /* 0x000000060b1272a5 */ /* 0x000fe4000f8e003f */
[----:B------:R-:W-:Y:S01]  /*50d0*/  UIADD3 UR16, -UR14, UR10, URZ ;  /* 0x0000000a0e107290 */ /* 0x000fe2000fffe13f */
[----:B------:R-:W4:Y:S01]  /*50e0*/  LDL R237, [R1+0xc] ;  /* 0x00000c0001ed7983 */ /* 0x000f220000100800 */
[----:B------:R-:W-:Y:S01]  /*50f0*/  IMAD.U32 R6, RZ, RZ, UR14 ;  /* 0x0000000eff067e24 */ /* 0x000fe2000f8e00ff */
[----:B------:R-:W-:Y:S01]  /*5100*/  USHF.R.S32.HI UR15, URZ, 0x1f, UR11 ;  /* 0x0000001f3f0f7899 */ /* 0x000fe2000801140b */
[----:B------:R-:W-:Y:S01]  /*5110*/  IMAD.U32 R4, RZ, RZ, UR18 ;  /* 0x00000012ff047e24 */ /* 0x000fe2000f8e00ff */
[----:B------:R-:W3:Y:S01]  /*5120*/  LDL.64 R152, [R1+0x30] ;  /* 0x0000300001987983 */ /* 0x000ee20000100a00 */
[----:B------:R-:W-:Y:S01]  /*5130*/  IMAD.U32 R5, RZ, RZ, UR18 ;  /* 0x00000012ff057e24 */ /* 0x000fe2000f8e00ff */
[----:B------:R-:W-:Y:S02]  /*5140*/  UIMAD UR15, UR15, UR6, URZ ;  /* 0x000000060f0f72a4 */ /* 0x000fe4000f8e023f */
[----:B------:R-:W1:Y:S02]  /*5150*/  S2R R158, SR_TID.X ;  /* 0x00000000009e7919 */ /* 0x000e640000002100 */
[----:B------:R-:W-:Y:S04]  /*5160*/  UIMAD UR15, UR11, UR7, UR15 ;  /* 0x000000070b0f72a4 */ /* 0x000fe8000f8e020f */
[----:B------:R-:W-:Y:S06]  /*5170*/  UIADD3 UR15, UR19, UR15, URZ ;  /* 0x0000000f130f7290 */ /* 0x000fec000fffe03f */
[----:B------:R-:W-:Y:S01]  /*5180*/  IMAD.U32 R0, RZ, RZ, UR15 ;  /* 0x0000000fff007e24 */ /* 0x000fe2000f8e00ff */
[----:B-1----:R-:W-:Y:S04]  /*5190*/  SHF.R.S32.HI R159, RZ, 0x1f, R158 ;  /* 0x0000001fff9f7819 */ /* 0x002fe8000001149e */
[----:B------:R-:W-:Y:S04]  /*51a0*/  LEA.HI R159, R159, R158, RZ, 0x2 ;  /* 0x0000009e9f9f7211 */ /* 0x000fe800078f10ff */
[----:B------:R-:W-:Y:S02]  /*51b0*/  SHF.R.S32.HI R159, RZ, 0x2, R159 ;  /* 0x00000002ff9f7819 */ /* 0x000fe4000001149f */
[C---:B--2---:R-:W-:Y:S02]  /*51c0*/  LOP3.LUT P4, RZ, R156.reuse, 0x1, RZ, 0xc0, !PT ;  /* 0x000000019cff7812 */ /* 0x044fe4000788c0ff */
[C---:B------:R-:W-:Y:S02]  /*51d0*/  LOP3.LUT P3, RZ, R156.reuse, 0x2, RZ, 0xc0, !PT ;  /* 0x000000029cff7812 */ /* 0x040fe4000786c0ff */
[----:B------:R-:W-:Y:S02]  /*51e0*/  LOP3.LUT P1, RZ, R156, 0x4, RZ, 0xc0, !PT ;  /* 0x000000049cff7812 */ /* 0x000fe4000782c0ff */
[C---:B------:R-:W-:Y:S02]  /*51f0*/  ISETP.GE.OR P4, PT, R159.reuse, UR16, !P4 ;  /* 0x000000109f007c0c */ /* 0x040fe4000e786670 */
[C---:B------:R-:W-:Y:S02]  /*5200*/  ISETP.GE.OR P3, PT, R159.reuse, UR16, !P3 ;  /* 0x000000109f007c0c */ /* 0x040fe4000df66670 */
[----:B------:R-:W-:Y:S02]  /*5210*/  ISETP.GE.OR P1, PT, R159, UR16, !P1 ;  /* 0x000000109f007c0c */ /* 0x000fe4000cf26670 */
[----:B------:R-:W1:Y:S01]  /*5220*/  S2R R159, SR_TID.X ;  /* 0x00000000009f7919 */ /* 0x000e620000002100 */
[----:B---3--:R-:W-:Y:S01]  /*5230*/  LEA R4, P0, R4, R154, 0x7 ;  /* 0x0000009a04047211 */ /* 0x008fe200078038ff */
[----:B------:R-:W-:Y:S03]  /*5240*/  @!P2 IMAD.WIDE R6, R6, 0x4, R152 ;  /* 0x000000040606a825 */ /* 0x000fe600078e0298 */
[----:B------:R-:W-:Y:S05]  /*5250*/  LEA.HI.X R5, R5, R155, R0, 0x7, P0 ;  /* 0x0000009b05057211 */ /* 0x000fea00000f3c00 */
[----:B------:R-:W-:Y:S01]  /*5260*/  @!PT LDS RZ, [RZ] ;  /* 0x00000000fffff984 */ /* 0x000fe20000000800 */
[----:B------:R-:W-:Y:S01]  /*5270*/  @!PT LDS RZ, [RZ] ;  /* 0x00000000fffff984 */ /* 0x000fe20000000800 */
[----:B------:R-:W-:Y:S01]  /*5280*/  @!PT LDS RZ, [RZ] ;  /* 0x00000000fffff984 */ /* 0x000fe20000000800 */
[----:B----4-:R2:W-:Y:S04]  /*5290*/  LDGSTS.E.BYPASS.LTC128B.128 [R237+0xc080], [R4.64], !P4 ;  /* 0x0c08000004ed7fae */ /* 0x0105e8000e101d4c */
[----:B------:R2:W-:Y:S04]  /*52a0*/  LDGSTS.E.BYPASS.LTC128B.128 [R237+0xd080], [R4.64+0x40], !P3 ;  /* 0x0d08004004ed7fae */ /* 0x0005e8000d901d4c */
[----:B------:R2:W-:Y:S01]  /*52b0*/  LDGSTS.E.BYPASS.LTC128B.128 [R237+0xe080], [R4.64+0x80], !P1 ;  /* 0x0e08008004ed7fae */ /* 0x0005e2000c901d4c */
[----:B-1----:R-:W-:Y:S05]  /*52c0*/  @!P2 IMAD.SHL.U32 R0, R159, 0x10, RZ ;  /* 0x000000109f00a824 */ /* 0x002fea00078e00ff */
[----:B------:R2:W-:Y:S02]  /*52d0*/  @!P2 LDGSTS.E.BYPASS.LTC128B.128 [R0+0xf280], [R6.64] ;  /* 0x0f2800000600afae */ /* 0x0005e4000b901d4c */
.L_x_57:
[-C--:B-12-4-:R-:W-:Y:S01]  /*52e0*/  HMMA.16816.F32.BF16 R4, R20, R2.reuse, RZ ;  /* 0x000000021404723c */ /* 0x096fe200000418ff */
[----:B------:R-:W2:Y:S01]  /*52f0*/  LDL.64 R162, [R1+0x40] ;  /* 0x0000400001a27983 */ /* 0x000ea20000100a00 */
[----:B------:R-:W-:Y:S02]  /*5300*/  UIMAD UR5, UR5, 0x1800, URZ ;  /* 0x00001800050578a4 */ /* 0x000fe4000f8e023f */
[----:B------:R-:W-:Y:S01]  /*5310*/  UISETP.GE.AND UP0, UPT, UR11, UR8, UPT ;  /* 0x000000080b00728c */ /* 0x000fe2000bf06270 */
[----:B------:R-:W3:Y:S01]  /*5320*/  LDL R160, [R1+0x48] ;  /* 0x0000480001a07983 */ /* 0x000ee20000100800 */
[----:B------:R-:W-:Y:S02]  /*5330*/  UISETP.GE.AND UP1, UPT, UR9, 0x1, UPT ;  /* 0x000000010900788c */ /* 0x000fe4000bf26270 */
[C---:B------:R-:W-:Y:S01]  /*5340*/  HMMA.16816.F32.BF16 R8, R24.reuse, R2, RZ ;  /* 0x000000021808723c */ /* 0x040fe200000418ff */
[----:B------:R-:W-:Y:S01]  /*5350*/  LDSM.16.MT88.2 R2, [R216+0x800] ;  /* 0x00080000d802783b */ /* 0x000fe20000004100 */
[----:B------:R-:W-:Y:S02]  /*5360*/  UIADD3 UR6, UR4, 0x1, URZ ;  /* 0x0000000104067890 */ /* 0x000fe4000fffe03f */
[----:B------:R-:W-:Y:S01]  /*5370*/  UISETP.GE.AND UP2, UPT, UR4, 0x1, UPT ;  /* 0x000000010400788c */ /* 0x000fe2000bf46270 */
[----:B------:R-:W1:Y:S03]  /*5380*/  LDSM.16.M88.4 R132, [R223] ;  /* 0x00000000df84783b */ /* 0x000e660000000200 */
[-C--:B------:R-:W-:Y:S01]  /*5390*/  HMMA.16816.F32.BF16 R12, R24, R28.reuse, RZ ;  /* 0x0000001c180c723c */ /* 0x080fe200000418ff */
[----:B------:R-:W4:Y:S04]  /*53a0*/  LDSM.16.M88.4 R136, [R223+0x1000] ;  /* 0x00100000df88783b */ /* 0x000f280000000200 */
        /* <DEDUP_REMOVED lines=66> */
[----:B------:R-:W-:Y:S03]  /*57d0*/  UIADD3 UR5, UR9, 0x1, URZ ;  /* 0x0000000109057890 */ /* 0x000fe6000fffe03f */
[----:B---3--:R-:W-:Y:S01]  /*57e0*/  LEA.HI.X.SX32 R29, R29, R160, 0x1, P0 ;  /* 0x000000a01d1d7211 */ /* 0x008fe200000f0eff */
[----:B------:R-:W-:Y:S01]  /*57f0*/  USEL UR9, UR5, URZ, !UP1 ;  /* 0x0000003f05097287 */ /* 0x000fe2000c800000 */
[C---:B------:R-:W-:Y:S02]  /*5800*/  LEA R28, P0, R0.reuse, c[0x0][0x220], 0x2 ;  /* 0x00008800001c7a11 */ /* 0x040fe400078010ff */
[C---:B------:R-:W-:Y:S01]  /*5810*/  HMMA.16816.F32.BF16 R16, R140.reuse, R152, R16 ;  /* 0x000000988c10723c */ /* 0x040fe20000041810 */
[----:B------:R-:W-:Y:S03]  /*5820*/  UMOV UR5, UR11 ;  /* 0x0000000b00057c82 */ /* 0x000fe60008000000 */
        /* <DEDUP_REMOVED lines=107> */
[----:B------:R-:W-:Y:S01]  /*5ee0*/  FMUL.FTZ R84, R84, c[0x0][0x298] ;  /* 0x0000a60054547a20 */ /* 0x000fe20000410000 */
[----:B------:R-:W-:Y:S01]  /*5ef0*/  PLOP3.LUT P1, PT, PT, PT, PT, 0x8, 0x0 ;  /* 0x000000000000781c */ /* 0x000fe20003f2e170 */
        /* <DEDUP_REMOVED lines=47> */
.L_x_55:
[----:B------:R-:W-:Y:S05]  /*61f0*/  @P1 BRA `(.L_x_59) ;  /* 0x0000119000001947 */ /* 0x000fea0003800000 */
[----:B------:R-:W2:Y:S01]  /*6200*/  LDL R85, [R1+0x4c] ;  /* 0x00004c0001557983 */ /* 0x000ea20000100800 */
[----:B------:R-:W-:Y:S02]  /*6210*/  F2FP.BF16.PACK_AB R36, R37, R36 ;  /* 0x000000242524723e */ /* 0x000fe400000010ff */
[----:B------:R-:W-:Y:S01]  /*6220*/  F2FP.BF16.PACK_AB R38, R39, R38 ;  /* 0x000000262726723e */ /* 0x000fe200000010ff */
[----:B------:R-:W3:Y:S01]  /*6230*/  S2R R31, SR_TID.X ;  /* 0x00000000001f7919 */ /* 0x000ee20000002100 */
[----:B------:R-:W-:-:S02]  /*6240*/  F2FP.BF16.PACK_AB R48, R49, R48 ;  /* 0x000000303130723e */ /* 0x000fc400000010ff */
[----:B------:R-:W-:Y:S02]  /*6250*/  F2FP.BF16.PACK_AB R50, R51, R50 ;  /* 0x000000323332723e */ /* 0x000fe400000010ff */
[----:B------:R-:W-:Y:S02]  /*6260*/  F2FP.BF16.PACK_AB R40, R41, R40 ;  /* 0x000000282928723e */ /* 0x000fe400000010ff */
[----:B------:R-:W-:Y:S02]  /*6270*/  F2FP.BF16.PACK_AB R42, R43, R42 ;  /* 0x0000002a2b2a723e */ /* 0x000fe400000010ff */
[----:B------:R-:W-:Y:S02]  /*6280*/  F2FP.BF16.PACK_AB R44, R45, R44 ;  /* 0x0000002c2d2c723e */ /* 0x000fe400000010ff */
[----:B------:R-:W-:Y:S02]  /*6290*/  F2FP.BF16.PACK_AB R46, R47, R46 ;  /* 0x0000002e2f2e723e */ /* 0x000fe400000010ff */
[----:B------:R-:W-:-:S02]  /*62a0*/  F2FP.BF16.PACK_AB R52, R53, R52 ;  /* 0x000000343534723e */ /* 0x000fc400000010ff */
[----:B------:R-:W-:Y:S02]  /*62b0*/  F2FP.BF16.PACK_AB R54, R55, R54 ;  /* 0x000000363736723e */ /* 0x000fe400000010ff */
[----:B------:R-:W-:Y:S02]  /*62c0*/  F2FP.BF16.PACK_AB R64, R65, R64 ;  /* 0x000000404140723e */ /* 0x000fe400000010ff */
[----:B------:R-:W-:Y:S02]  /*62d0*/  F2FP.BF16.PACK_AB R66, R67, R66 ;  /* 0x000000424342723e */ /* 0x000fe400000010ff */
[----:B------:R-:W-:Y:S02]  /*62e0*/  F2FP.BF16.PACK_AB R56, R57, R56 ;  /* 0x000000383938723e */ /* 0x000fe400000010ff */
[----:B------:R-:W-:Y:S02]  /*62f0*/  F2FP.BF16.PACK_AB R58, R59, R58 ;  /* 0x0000003a3b3a723e */ /* 0x000fe400000010ff */
[----:B---3--:R-:W-:-:S02]  /*6300*/  SHF.R.S32.HI R30, RZ, 0x1f, R31 ;  /* 0x0000001fff1e7819 */ /* 0x008fc4000001141f */
[----:B------:R-:W-:Y:S02]  /*6310*/  F2FP.BF16.PACK_AB R60, R61, R60 ;  /* 0x0000003c3d3c723e */ /* 0x000fe400000010ff */
[CC--:B-1----:R-:W-:Y:S02]  /*6320*/  LEA.HI R3, R30.reuse, R31.reuse, RZ, 0x2 ;  /* 0x0000001f1e037211 */ /* 0x0c2fe400078f10ff */
[----:B------:R-:W-:Y:S02]  /*6330*/  LEA.HI R2, R30, R31, RZ, 0x5 ;  /* 0x0000001f1e027211 */ /* 0x000fe400078f28ff */
[--C-:B------:R-:W-:Y:S02]  /*6340*/  SHF.R.S32.HI R28, RZ, 0x2, R3.reuse ;  /* 0x00000002ff1c7819 */ /* 0x100fe40000011403 */
[----:B------:R-:W-:Y:S02]  /*6350*/  SHF.R.S32.HI R0, RZ, 0x1f, R3 ;  /* 0x0000001fff007819 */ /* 0x000fe40000011403 */
[----:B------:R-:W-:-:S02]  /*6360*/  SHF.R.S32.HI R27, RZ, 0x5, R2 ;  /* 0x00000005ff1b7819 */ /* 0x000fc40000011402 */
[----:B------:R-:W-:Y:S02]  /*6370*/  LEA.HI R0, R0, R28, RZ, 0x3 ;  /* 0x0000001c00007211 */ /* 0x000fe400078f18ff */
[----:B------:R-:W-:Y:S02]  /*6380*/  LOP3.LUT R3, R3, 0xfffffffc, RZ, 0xc0, !PT ;  /* 0xfffffffc03037812 */ /* 0x000fe400078ec0ff */
[----:B------:R-:W-:Y:S02]  /*6390*/  LOP3.LUT R0, R0, 0xfffffff8, RZ, 0xc0, !PT ;  /* 0xfffffff800007812 */ /* 0x000fe400078ec0ff */
[----:B------:R-:W-:Y:S01]  /*63a0*/  LEA.HI R7, R30, R31, RZ, 0x7 ;  /* 0x0000001f1e077211 */ /* 0x000fe200078f38ff */
[----:B------:R-:W-:Y:S01]  /*63b0*/  IMAD.IADD R29, R31, 0x1, -R3 ;  /* 0x000000011f1d7824 */ /* 0x000fe200078e0a03 */
[----:B------:R-:W-:Y:S01]  /*63c0*/  F2FP.BF16.PACK_AB R62, R63, R62 ;  /* 0x0000003e3f3e723e */ /* 0x000fe200000010ff */
[----:B------:R-:W-:Y:S01]  /*63d0*/  IMAD.IADD R4, R28, 0x1, -R0 ;  /* 0x000000011c047824 */ /* 0x000fe200078e0a00 */
[----:B------:R-:W-:-:S02]  /*63e0*/  SHF.R.S32.HI R0, RZ, 0x1f, R2 ;  /* 0x0000001fff007819 */ /* 0x000fc40000011402 */
[----:B------:R-:W-:Y:S02]  /*63f0*/  SHF.R.U32.HI R7, RZ, 0x4, R7 ;  /* 0x00000004ff077819 */ /* 0x000fe40000011607 */
[----:B------:R-:W-:Y:S02]  /*6400*/  LEA.HI R2, R4, R4, RZ, 0x1 ;  /* 0x0000000404027211 */ /* 0x000fe400078f08ff */
[----:B------:R-:W-:Y:S02]  /*6410*/  LEA.HI R0, R0, R27, RZ, 0x2 ;  /* 0x0000001b00007211 */ /* 0x000fe400078f10ff */
[----:B------:R-:W-:Y:S02]  /*6420*/  SHF.R.S32.HI R6, RZ, 0x1, R2 ;  /* 0x00000001ff067819 */ /* 0x000fe40000011402 */
[----:B------:R-:W-:Y:S02]  /*6430*/  LOP3.LUT R0, R0, 0x7ffffc, RZ, 0xc0, !PT ;  /* 0x007ffffc00007812 */ /* 0x000fe400078ec0ff */
[----:B------:R-:W-:Y:S01]  /*6440*/  LOP3.LUT R3, R2, 0x3fffffe, RZ, 0xc0, !PT ;  /* 0x03fffffe02037812 */ /* 0x000fe200078ec0ff */
[C---:B------:R-:W-:Y:S01]  /*6450*/  IMAD.SHL.U32 R5, R6.reuse, 0x40, RZ ;  /* 0x0000004006057824 */ /* 0x040fe200078e00ff */
[----:B------:R-:W-:Y:S01]  /*6460*/  LOP3.LUT P0, RZ, R6, 0x2, RZ, 0xc0, !PT ;  /* 0x0000000206ff7812 */ /* 0x000fe2000780c0ff */
[----:B------:R-:W-:Y:S01]  /*6470*/  IMAD.IADD R0, R27, 0x1, -R0 ;  /* 0x000000011b007824 */ /* 0x000fe200078e0a00 */
[----:B------:R-:W-:Y:S01]  /*6480*/  F2FP.BF16.PACK_AB R68, R69, R68 ;  /* 0x000000444544723e */ /* 0x000fe200000010ff */
[----:B------:R-:W-:Y:S01]  /*6490*/  IMAD.IADD R3, R4, 0x1, -R3 ;  /* 0x0000000104037824 */ /* 0x000fe200078e0a03 */
[----:B------:R-:W-:Y:S01]  /*64a0*/  LOP3.LUT R2, R5, 0xc0, RZ, 0xc0, !PT ;  /* 0x000000c005027812 */ /* 0x000fe200078ec0ff */
[----:B------:R-:W-:Y:S01]  /*64b0*/  IMAD R0, R0, 0x100, R29 ;  /* 0x0000010000007824 */ /* 0x000fe200078e021d */
[----:B------:R-:W-:-:S02]  /*64c0*/  F2FP.BF16.PACK_AB R70, R71, R70 ;  /* 0x000000464746723e */ /* 0x000fc400000010ff */
[----:B------:R-:W-:Y:S01]  /*64d0*/  LOP3.LUT R4, R2, 0x8, R7, 0xf8, !PT ;  /* 0x0000000802047812 */ /* 0x000fe200078ef807 */
[----:B------:R-:W-:Y:S01]  /*64e0*/  IMAD R0, R3, 0x10, R0 ;  /* 0x0000001003007824 */ /* 0x000fe200078e0200 */
[----:B------:R-:W-:Y:S02]  /*64f0*/  SHF.R.U32.HI R2, RZ, 0x3, R2 ;  /* 0x00000003ff027819 */ /* 0x000fe40000011602 */
[----:B------:R-:W-:Y:S02]  /*6500*/  F2FP.BF16.PACK_AB R80, R81, R80 ;  /* 0x000000505150723e */ /* 0x000fe400000010ff */
[----:B------:R-:W-:Y:S02]  /*6510*/  LOP3.LUT R2, R4, R2, RZ, 0x3c, !PT ;  /* 0x0000000204027212 */ /* 0x000fe400078e3cff */
[----:B------:R-:W-:Y:S02]  /*6520*/  F2FP.BF16.PACK_AB R82, R83, R82 ;  /* 0x000000525352723e */ /* 0x000fe400000010ff */
[----:B------:R-:W-:Y:S01]  /*6530*/  F2FP.BF16.PACK_AB R72, R73, R72 ;  /* 0x000000484948723e */ /* 0x000fe200000010ff */
[----:B------:R-:W-:Y:S01]  /*6540*/  IMAD.U32 R0, R0, 0x2, R2 ;  /* 0x0000000200007824 */ /* 0x000fe200078e0002 */
[----:B------:R-:W-:-:S02]  /*6550*/  F2FP.BF16.PACK_AB R74, R75, R74 ;  /* 0x0000004a4b4a723e */ /* 0x000fc400000010ff */
[----:B------:R-:W-:Y:S01]  /*6560*/  F2FP.BF16.PACK_AB R76, R77, R76 ;  /* 0x0000004c4d4c723e */ /* 0x000fe200000010ff */
[----:B------:R-:W-:Y:S01]  /*6570*/  IMAD.SHL.U32 R0, R0, 0x2, RZ ;  /* 0x0000000200007824 */ /* 0x000fe200078e00ff */
[----:B------:R-:W-:Y:S01]  /*6580*/  BAR.SYNC.DEFER_BLOCKING 0x1, 0x100 ;  /* 0x0044000000007b1d */ /* 0x000fe20000010000 */
[----:B------:R-:W-:Y:S02]  /*6590*/  F2FP.BF16.PACK_AB R78, R79, R78 ;  /* 0x0000004e4f4e723e */ /* 0x000fe400000010ff */
[----:B------:R-:W-:Y:S02]  /*65a0*/  F2FP.BF16.PACK_AB R26, R26, R84 ;  /* 0x000000541a1a723e */ /* 0x000fe400000010ff */
[C---:B------:R-:W-:Y:S02]  /*65b0*/  IADD3 R2, R0.reuse, 0x20, RZ ;  /* 0x0000002000027810 */ /* 0x040fe40007ffe0ff */
[----:B------:R-:W-:Y:S02]  /*65c0*/  @P0 IADD3 R2, R0, -0x20, RZ ;  /* 0xffffffe000020810 */ /* 0x000fe40007ffe0ff */
[----:B------:R-:W-:-:S02]  /*65d0*/  F2FP.BF16.PACK_AB R25, R25, R86 ;  /* 0x000000561919723e */ /* 0x000fc400000010ff */
[----:B------:R-:W-:Y:S02]  /*65e0*/  F2FP.BF16.PACK_AB R22, R22, R96 ;  /* 0x000000601616723e */ /* 0x000fe400000010ff */
[----:B------:R-:W-:Y:S02]  /*65f0*/  F2FP.BF16.PACK_AB R21, R21, R98 ;  /* 0x000000621515723e */ /* 0x000fe400000010ff */
[----:B------:R-:W-:Y:S02]  /*6600*/  F2FP.BF16.PACK_AB R24, R24, R88 ;  /* 0x000000581818723e */ /* 0x000fe400000010ff */
[----:B------:R-:W-:Y:S02]  /*6610*/  F2FP.BF16.PACK_AB R23, R23, R90 ;  /* 0x0000005a1717723e */ /* 0x000fe400000010ff */
[----:B------:R-:W-:Y:S02]  /*6620*/  F2FP.BF16.PACK_AB R20, R20, R92 ;  /* 0x0000005c1414723e */ /* 0x000fe400000010ff */
[----:B------:R-:W-:-:S02]  /*6630*/  F2FP.BF16.PACK_AB R19, R19, R94 ;  /* 0x0000005e1313723e */ /* 0x000fc400000010ff */
[----:B------:R-:W-:Y:S01]  /*6640*/  F2FP.BF16.PACK_AB R18, R18, R100 ;  /* 0x000000641212723e */ /* 0x000fe200000010ff */
[----:B------:R-:W-:Y:S01]  /*6650*/  STS [R0+0x6080], R36 ;  /* 0x0060802400007388 */ /* 0x000fe20000000800 */
[----:B-----5:R-:W-:Y:S02]  /*6660*/  F2FP.BF16.PACK_AB R17, R103, R102 ;  /* 0x000000666711723e */ /* 0x020fe400000010ff */
[----:B------:R-:W-:Y:S01]  /*6670*/  F2FP.BF16.PACK_AB R14, R14, R112 ;  /* 0x000000700e0e723e */ /* 0x000fe200000010ff */
[----:B------:R-:W-:Y:S01]  /*6680*/  STS [R0+0x6280], R38 ;  /* 0x0062802600007388 */ /* 0x000fe20000000800 */
[----:B------:R-:W-:Y:S02]  /*6690*/  F2FP.BF16.PACK_AB R13, R13, R114 ;  /* 0x000000720d0d723e */ /* 0x000fe400000010ff */
[----:B------:R-:W-:Y:S01]  /*66a0*/  F2FP.BF16.PACK_AB R16, R16, R104 ;  /* 0x000000681010723e */ /* 0x000fe200000010ff */
[----:B------:R-:W-:Y:S01]  /*66b0*/  STS [R2+0x6080], R48 ;  /* 0x0060803002007388 */ /* 0x000fe20000000800 */
[----:B------:R-:W-:-:S02]  /*66c0*/  F2FP.BF16.PACK_AB R15, R107, R106 ;  /* 0x0000006a6b0f723e */ /* 0x000fc400000010ff */
[----:B------:R-:W-:Y:S01]  /*66d0*/  F2FP.BF16.PACK_AB R9, R109, R108 ;  /* 0x0000006c6d09723e */ /* 0x000fe200000010ff */
[----:B------:R-:W-:Y:S01]  /*66e0*/  STS [R2+0x6280], R50 ;  /* 0x0062803202007388 */ /* 0x000fe20000000800 */
[----:B------:R-:W-:Y:S02]  /*66f0*/  F2FP.BF16.PACK_AB R8, R111, R110 ;  /* 0x0000006e6f08723e */ /* 0x000fe400000010ff */
        /* <DEDUP_REMOVED lines=12> */
[----:B------:R-:W-:Y:S01]  /*67c0*/  ISETP.NE.U32.AND P0, PT, RZ, c[0x0][0x360], PT ;  /* 0x0000d800ff007a0c */ /* 0x000fe20003f05070 */
[----:B------:R-:W-:Y:S01]  /*67d0*/  STS [R0+0x8080], R52 ;  /* 0x0080803400007388 */ /* 0x000fe20000000800 */
[----:B------:R-:W-:-:S02]  /*67e0*/  ISETP.NE.U32.AND P1, PT, RZ, c[0x0][0x358], PT ;  /* 0x0000d600ff007a0c */ /* 0x000fc40003f25070 */
[----:B------:R-:W-:Y:S01]  /*67f0*/  ISETP.NE.AND.EX P0, PT, RZ, c[0x0][0x364], PT, P0 ;  /* 0x0000d900ff007a0c */ /* 0x000fe20003f05300 */
[----:B------:R-:W-:Y:S01]  /*6800*/  STS [R0+0x8280], R54 ;  /* 0x0082803600007388 */ /* 0x000fe20000000800 */
[----:B------:R-:W-:-:S03]  /*6810*/  ISETP.NE.AND.EX P1, PT, RZ, c[0x0][0x35c], PT, P1 ;  /* 0x0000d700ff007a0c */ /* 0x000fc60003f25310 */
        /* <DEDUP_REMOVED lines=31> */
[----:B------:R2:W-:Y:S04]  /*6a10*/  STS [R0+0x4280], R6 ;  /* 0x0042800600007388 */ /* 0x0005e80000000800 */
[----:B------:R-:W-:Y:S04]  /*6a20*/  STS [R2+0x4080], R4 ;  /* 0x0040800402007388 */ /* 0x000fe80000000800 */
[----:B------:R-:W-:Y:S04]  /*6a30*/  STS [R2+0x4280], R3 ;  /* 0x0042800302007388 */ /* 0x000fe80000000800 */
[----:B------:R-:W-:Y:S04]  /*6a40*/  STS [R0+0x5080], R5 ;  /* 0x0050800500007388 */ /* 0x000fe80000000800 */
[----:B------:R-:W-:Y:S01]  /*6a50*/  STS [R0+0x5280], R12 ;  /* 0x0052800c00007388 */ /* 0x000fe20000000800 */
[----:B-1----:R-:W-:-:S03]  /*6a60*/  IMAD.MOV.U32 R8, RZ, RZ, 0x4 ;  /* 0x00000004ff087424 */ /* 0x002fc600078e00ff */
[----:B------:R-:W-:Y:S04]  /*6a70*/  STS [R2+0x5080], R11 ;  /* 0x0050800b02007388 */ /* 0x000fe80000000800 */
[----:B------:R1:W-:Y:S01]  /*6a80*/  STS [R2+0x5280], R10 ;  /* 0x0052800a02007388 */ /* 0x0003e20000000800 */
[----:B--2---:R-:W-:-:S03]  /*6a90*/  IMAD.WIDE R6, R85, R8, c[0x0][0x358] ;  /* 0x0000d60055067625 */ /* 0x004fc600078e0208 */
[----:B------:R-:W-:Y:S01]  /*6aa0*/  BAR.SYNC.DEFER_BLOCKING 0x1, 0x100 ;  /* 0x0044000000007b1d */ /* 0x000fe20000010000 */
[----:B-1----:R-:W-:Y:S02]  /*6ab0*/  IMAD.MOV.U32 R10, RZ, RZ, c[0x0][0x2f0] ;  /* 0x0000bc00ff0a7624 */ /* 0x002fe400078e00ff */
[----:B------:R-:W-:-:S03]  /*6ac0*/  @P0 IMAD.WIDE R2, R85, R8, c[0x0][0x360] ;  /* 0x0000d80055020625 */ /* 0x000fc600078e0208 */
[----:B------:R-:W2:Y:S04]  /*6ad0*/  @P1 LDG.E R0, [R6.64] ;  /* 0x0000000c06001981 */ /* 0x000ea8000c1e1900 */
[----:B------:R1:W5:Y:S01]  /*6ae0*/  @P0 LDG.E R10, [R2.64] ;  /* 0x0000000c020a0981 */ /* 0x000362000c1e1900 */
[----:B------:R-:W-:Y:S02]  /*6af0*/  CS2R R4, SRZ ;  /* 0x0000000000047805 */ /* 0x000fe4000001ff00 */
[--C-:B--2---:R-:W-:Y:S01]  /*6b00*/  @P1 SHF.R.S32.HI R5, RZ, 0x1f, R0.reuse ;  /* 0x0000001fff051819 */ /* 0x104fe20000011400 */
[----:B------:R-:W-:Y:S01]  /*6b10*/  @P1 IMAD.MOV.U32 R4, RZ, RZ, R0 ;  /* 0x000000ffff041224 */ /* 0x000fe200078e0000 */
[----:B------:R-:W-:Y:S05]  /*6b20*/  @P0 BRA `(.L_x_60) ;  /* 0x0000004000000947 */ /* 0x000fea0003800000 */
[----:B-1----:R-:W-:Y:S05]  /*6b30*/  @!P1 BRA `(.L_x_60) ;  /* 0x0000003000009947 */ /* 0x002fea0003800000 */
[----:B------:R-:W2:Y:S04]  /*6b40*/  LDG.E R2, [R6.64] ;  /* 0x0000000c06027981 */ /* 0x000ea8000c1e1900 */
[----:B------:R-:W2:Y:S02]  /*6b50*/  LDG.E R0, [R6.64+0x4] ;  /* 0x0000040c06007981 */ /* 0x000ea4000c1e1900 */
[----:B--2--5:R-:W-:-:S02]  /*6b60*/  IADD3 R10, -R2, R0, RZ ;  /* 0x00000000020a7210 */ /* 0x024fc40007ffe1ff */
.L_x_60:
[----:B-1----:R-:W-:Y:S01]  /*6b70*/  LEA.HI R0, R30, R31, RZ, 0x3 ;  /* 0x0000001f1e007211 */ /* 0x002fe200078f18ff */
[----:B------:R-:W-:Y:S01]  /*6b80*/  IMAD.SHL.U32 R2, R29, 0x8, RZ ;  /* 0x000000081d027824 */ /* 0x000fe200078e00ff */
[----:B------:R-:W-:Y:S01]  /*6b90*/  LEA.HI R3, R28, R28, RZ, 0x1 ;  /* 0x0000001c1c037211 */ /* 0x000fe200078f08ff */
[----:B------:R-:W1:Y:S01]  /*6ba0*/  S2R R11, SR_CTAID.X ;  /* 0x00000000000b7919 */ /* 0x000e620000002500 */
[----:B------:R-:W-:Y:S01]  /*6bb0*/  SHF.R.S32.HI R8, RZ, 0x1f, R85 ;  /* 0x0000001fff087819 */ /* 0x000fe20000011455 */
[----:B------:R-:W-:Y:S01]  /*6bc0*/  IMAD.SHL.U32 R0, R0, 0x8, RZ ;  /* 0x0000000800007824 */ /* 0x000fe200078e00ff */
[----:B------:R-:W-:Y:S01]  /*6bd0*/  LOP3.LUT R3, R3, 0x3fffffe, RZ, 0xc0, !PT ;  /* 0x03fffffe03037812 */ /* 0x000fe200078ec0ff */
[----:B------:R-:W2:Y:S01]  /*6be0*/  S2R R31, SR_CTAID.Y ;  /* 0x00000000001f7919 */ /* 0x000ea20000002600 */
[----:B------:R-:W-:Y:S01]  /*6bf0*/  SEL R30, R8, RZ, !P1 ;  /* 0x000000ff081e7207 */ /* 0x000fe20004800000 */
[----:B------:R-:W-:Y:S01]  /*6c00*/  BSSY B0, `(.L_x_61) ;  /* 0x0000036000007945 */ /* 0x000fe20003800000 */
[----:B------:R-:W-:Y:S01]  /*6c10*/  LOP3.LUT R0, R0, 0xc0, RZ, 0xc0, !PT ;  /* 0x000000c000007812 */ /* 0x000fe200078ec0ff */
[C---:B------:R-:W-:Y:S01]  /*6c20*/  IMAD.IADD R3, R28.reuse, 0x1, -R3 ;  /* 0x000000011c037824 */ /* 0x040fe200078e0a03 */
[----:B------:R-:W-:Y:S01]  /*6c30*/  IADD3 R4, P0, R28, R4, RZ ;  /* 0x000000041c047210 */ /* 0x000fe20007f1e0ff */
[----:B------:R-:W-:Y:S01]  /*6c40*/  IMAD R8, R30, c[0x0][0x340], RZ ;  /* 0x0000d0001e087a24 */ /* 0x000fe200078e02ff */
[----:B------:R-:W-:Y:S01]  /*6c50*/  LOP3.LUT R6, R0, 0x18, R2, 0xf8, !PT ;  /* 0x0000001800067812 */ /* 0x000fe200078ef802 */
[----:B------:R-:W-:Y:S01]  /*6c60*/  IMAD R3, R27, 0x8, R3 ;  /* 0x000000081b037824 */ /* 0x000fe200078e0203 */
[----:B------:R-:W-:-:S02]  /*6c70*/  SHF.R.U32.HI R0, RZ, 0x3, R0 ;  /* 0x00000003ff007819 */ /* 0x000fc40000011600 */
[----:B------:R-:W-:Y:S02]  /*6c80*/  SEL R14, R85, RZ, !P1 ;  /* 0x000000ff550e7207 */ /* 0x000fe40004800000 */
[----:B------:R-:W-:Y:S02]  /*6c90*/  LOP3.LUT R0, R6, R0, RZ, 0x3c, !PT ;  /* 0x0000000006007212 */ /* 0x000fe400078e3cff */
[----:B------:R-:W-:Y:S01]  /*6ca0*/  LEA.HI.X.SX32 R5, R28, R5, 0x1, P0 ;  /* 0x000000051c057211 */ /* 0x000fe200000f0eff */
[----:B------:R-:W-:Y:S01]  /*6cb0*/  IMAD R8, R14, c[0x0][0x344], R8 ;  /* 0x0000d1000e087a24 */ /* 0x000fe200078e0208 */
[----:B------:R-:W-:Y:S01]  /*6cc0*/  IADD3 R15, R2, 0x20, RZ ;  /* 0x00000020020f7810 */ /* 0x000fe20007ffe0ff */
[----:B------:R-:W-:Y:S01]  /*6cd0*/  IMAD.U32 R0, R3, 0x20, R0 ;  /* 0x0000002003007824 */ /* 0x000fe200078e0000 */
[----:B------:R-:W-:Y:S01]  /*6ce0*/  SHF.R.S32.HI R3, RZ, 0x1f, R2 ;  /* 0x0000001fff037819 */ /* 0x000fe20000011402 */
[----:B-1---5:R-:W-:Y:S02]  /*6cf0*/  IMAD R10, R11, -0x80, R10 ;  /* 0xffffff800b0a7824 */ /* 0x022fe400078e020a */
[----:B------:R-:W-:Y:S01]  /*6d00*/  IMAD.SHL.U32 R0, R0, 0x2, RZ ;  /* 0x0000000200007824 */ /* 0x000fe200078e00ff */
[----:B--2---:R-:W-:Y:S01]  /*6d10*/  SHF.R.S32.HI R68, RZ, 0x1f, R31 ;  /* 0x0000001fff447819 */ /* 0x004fe2000001141f */
[----:B------:R-:W-:Y:S01]  /*6d20*/  IMAD.WIDE.U32 R6, R31, c[0x0][0x338], R2 ;  /* 0x0000ce001f067a25 */ /* 0x000fe200078e0002 */
[----:B------:R-:W-:-:S02]  /*6d30*/  IMNMX R29, R10, 0x80, PT ;  /* 0x000000800a1d7817 */ /* 0x000fc40003800200 */
[----:B------:R1:W2:Y:S01]  /*6d40*/  LDS.128 R40, [R0+0x7080] ;  /* 0x0070800000287984 */ /* 0x0002a20000000c00 */
[----:B------:R-:W-:Y:S01]  /*6d50*/  IMAD R9, R68, c[0x0][0x338], RZ ;  /* 0x0000ce0044097a24 */ /* 0x000fe200078e02ff */
[----:B------:R-:W-:Y:S02]  /*6d60*/  ISETP.GE.AND P4, PT, R28, R29, PT ;  /* 0x0000001d1c00720c */ /* 0x000fe40003f86270 */
[----:B------:R1:W3:Y:S01]  /*6d70*/  LDS.128 R36, [R0+0x9080] ;  /* 0x0090800000247984 */ /* 0x0002e20000000c00 */
[----:B------:R-:W-:-:S03]  /*6d80*/  IMAD.WIDE R4, R11, 0x80, R4 ;  /* 0x000000800b047825 */ /* 0x000fc600078e0204 */
[----:B------:R1:W4:Y:S01]  /*6d90*/  LDS.128 R32, [R0+0xb080] ;  /* 0x00b0800000207984 */ /* 0x0003220000000c00 */
[----:B------:R-:W-:-:S03]  /*6da0*/  IMAD R9, R31, c[0x0][0x33c], R9 ;  /* 0x0000cf001f097a24 */ /* 0x000fc600078e0209 */
[----:B------:R1:W1:Y:S01]  /*6db0*/  LDS.128 R52, [R0+0x80] ;  /* 0x0000800000347984 */ /* 0x0002620000000c00 */
[----:B------:R-:W-:-:S03]  /*6dc0*/  IMAD.IADD R7, R7, 0x1, R9 ;  /* 0x0000000107077824 */ /* 0x000fc600078e0209 */
[----:B------:R1:W1:Y:S01]  /*6dd0*/  LDS.128 R48, [R0+0x2080] ;  /* 0x0020800000307984 */ /* 0x0002620000000c00 */
[----:B------:R-:W-:-:S03]  /*6de0*/  IMAD.WIDE.U32 R12, R14, c[0x0][0x340], R6 ;  /* 0x0000d0000e0c7a25 */ /* 0x000fc600078e0006 */
[----:B------:R1:W1:Y:S01]  /*6df0*/  LDS.128 R44, [R0+0x4080] ;  /* 0x00408000002c7984 */ /* 0x0002620000000c00 */
[----:B------:R-:W-:-:S03]  /*6e00*/  IMAD.IADD R9, R13, 0x1, R8 ;  /* 0x000000010d097824 */ /* 0x000fc600078e0208 */
[----:B------:R1:W1:Y:S04]  /*6e10*/  LDS.128 R60, [R0+0x1080] ;  /* 0x00108000003c7984 */ /* 0x0002680000000c00 */
[----:B------:R1:W1:Y:S04]  /*6e20*/  LDS.128 R56, [R0+0x3080] ;  /* 0x0030800000387984 */ /* 0x0002680000000c00 */
[----:B------:R1:W1:Y:S01]  /*6e30*/  LDS.128 R64, [R0+0x5080] ;  /* 0x0050800000407984 */ /* 0x0002620000000c00 */
[----:B------:R-:W-:Y:S05]  /*6e40*/  @P4 BRA `(.L_x_62) ;  /* 0x0000011000004947 */ /* 0x000fea0003800000 */
[C---:B------:R-:W-:Y:S01]  /*6e50*/  ISETP.GE.AND P3, PT, R2.reuse, c[0x0][0x324], PT ;  /* 0x0000c90002007a0c */ /* 0x040fe20003f66270 */
[----:B------:R-:W5:Y:S01]  /*6e60*/  LDS.128 R24, [R0+0x8080] ;  /* 0x0080800000187984 */ /* 0x000f620000000c00 */
[----:B------:R-:W-:Y:S01]  /*6e70*/  IMAD.MOV.U32 R8, RZ, RZ, R12 ;  /* 0x000000ffff087224 */ /* 0x000fe200078e000c */
[----:B------:R-:W-:-:S02]  /*6e80*/  IADD3 R6, R2, 0x40, RZ ;  /* 0x0000004002067810 */ /* 0x000fc40007ffe0ff */
[----:B------:R-:W-:Y:S01]  /*6e90*/  LDS.128 R16, [R0+0xa080] ;  /* 0x00a0800000107984 */ /* 0x000fe20000000c00 */
[----:B------:R-:W-:Y:S01]  /*6ea0*/  IMAD.WIDE.U32 R10, R4, c[0x0][0x330], R8 ;  /* 0x0000cc00040a7a25 */ /* 0x000fe200078e0008 */
[----:B------:R-:W-:Y:S02]  /*6eb0*/  ISETP.GE.AND P2, PT, R15, c[0x0][0x324], PT ;  /* 0x0000c9000f007a0c */ /* 0x000fe40003f46270 */
[----:B------:R-:W-:Y:S02]  /*6ec0*/  ISETP.GE.AND P1, PT, R6, c[0x0][0x324], PT ;  /* 0x0000c90006007a0c */ /* 0x000fe40003f26270 */
[----:B------:R-:W-:Y:S02]  /*6ed0*/  LEA R6, P0, R10, c[0x0][0x318], 0x1 ;  /* 0x0000c6000a067a11 */ /* 0x000fe400078008ff */
[----:B------:R4:W3:Y:S02]  /*6ee0*/  @!P3 LDS.128 R20, [R0+0x6080] ;  /* 0x006080000014b984 */ /* 0x0008e40000000c00 */
[----:B-1--4-:R-:W-:-:S04]  /*6ef0*/  IMAD R0, R5, c[0x0][0x330], RZ ;  /* 0x0000cc0005007a24 */ /* 0x012fc800078e02ff */
[----:B------:R-:W-:-:S04]  /*6f00*/  IMAD R0, R4, c[0x0][0x334], R0 ;  /* 0x0000cd0004007a24 */ /* 0x000fc800078e0200 */
[----:B------:R-:W-:-:S05]  /*6f10*/  IMAD.IADD R0, R11, 0x1, R0 ;  /* 0x000000010b007824 */ /* 0x000fca00078e0200 */
[----:B------:R-:W-:-:S05]  /*6f20*/  LEA.HI.X R7, R10, c[0x0][0x31c], R0, 0x1, P0 ;  /* 0x0000c7000a077a11 */ /* 0x000fca00000f0c00 */
[----:B-----5:R1:W-:Y:S04]  /*6f30*/  @!P2 STG.E.128 [R6.64+0x40], R24 ;  /* 0x000040180600a986 */ /* 0x0203e8000c101d0c */
[----:B---3--:R1:W-:Y:S04]  /*6f40*/  @!P3 STG.E.128 [R6.64], R20 ;  /* 0x000000140600b986 */ /* 0x0083e8000c101d0c */
[----:B------:R1:W-:Y:S02]  /*6f50*/  @!P1 STG.E.128 [R6.64+0x80], R16 ;  /* 0x0000801006009986 */ /* 0x0003e4000c101d0c */
.L_x_62:
[----:B------:R-:W-:Y:S05]  /*6f60*/  BSYNC B0 ;  /* 0x0000000000007941 */ /* 0x000fea0003800000 */
.L_x_61:
[----:B------:R-:W-:Y:S01]  /*6f70*/  IADD3 R28, R28, 0x40, RZ ;  /* 0x000000401c1c7810 */ /* 0x000fe20007ffe0ff */
[----:B------:R-:W-:Y:S03]  /*6f80*/  BSSY B0, `(.L_x_63) ;  /* 0x0000014000007945 */ /* 0x000fe60003800000 */
[----:B------:R-:W-:-:S13]  /*6f90*/  ISETP.GE.AND P3, PT, R28, R29, PT ;  /* 0x0000001d1c00720c */ /* 0x000fda0003f66270 */
[----:B------:R-:W-:Y:S05]  /*6fa0*/  @P3 BRA `(.L_x_64) ;  /* 0x0000011000003947 */ /* 0x000fea0003800000 */
[----:B-1----:R-:W-:Y:S01]  /*6fb0*/  IADD3 R0, P0, R4, 0x40, RZ ;  /* 0x0000004004007810 */ /* 0x002fe20007f1e0ff */
[----:B------:R-:W-:Y:S01]  /*6fc0*/  IMAD.MOV.U32 R7, RZ, RZ, R9 ;  /* 0x000000ffff077224 */ /* 0x000fe200078e0009 */
[C---:B------:R-:W-:Y:S02]  /*6fd0*/  IADD3 R10, R2.reuse, 0x40, RZ ;  /* 0x00000040020a7810 */ /* 0x040fe40007ffe0ff */
[----:B------:R-:W-:Y:S01]  /*6fe0*/  ISETP.GE.AND P2, PT, R2, c[0x0][0x324], PT ;  /* 0x0000c90002007a0c */ /* 0x000fe20003f46270 */
[----:B------:R-:W-:Y:S01]  /*6ff0*/  IMAD.X R6, RZ, RZ, R5, P0 ;  /* 0x000000ffff067224 */ /* 0x000fe200000e0605 */
[----:B------:R-:W-:Y:S02]  /*7000*/  ISETP.GE.AND P0, PT, R10, c[0x0][0x324], PT ;  /* 0x0000c9000a007a0c */ /* 0x000fe40003f06270 */
[----:B------:R-:W-:Y:S01]  /*7010*/  ISETP.GE.AND P1, PT, R15, c[0x0][0x324], PT ;  /* 0x0000c9000f007a0c */ /* 0x000fe20003f26270 */
[----:B------:R-:W-:Y:S02]  /*7020*/  IMAD R11, R6, c[0x0][0x330], RZ ;  /* 0x0000cc00060b7a24 */ /* 0x000fe400078e02ff */
[----:B------:R-:W-:-:S04]  /*7030*/  IMAD.MOV.U32 R6, RZ, RZ, R12 ;  /* 0x000000ffff067224 */ /* 0x000fc800078e000c */
[----:B------:R-:W-:-:S04]  /*7040*/  IMAD.WIDE.U32 R8, R0, c[0x0][0x330], R6 ;  /* 0x0000cc0000087a25 */ /* 0x000fc800078e0006 */
[----:B------:R-:W-:Y:S01]  /*7050*/  IMAD R0, R0, c[0x0][0x334], R11 ;  /* 0x0000cd0000007a24 */ /* 0x000fe200078e020b */
[----:B------:R-:W-:-:S03]  /*7060*/  LEA R6, P5, R8, c[0x0][0x318], 0x1 ;  /* 0x0000c60008067a11 */ /* 0x000fc600078a08ff */
[----:B------:R-:W-:-:S05]  /*7070*/  IMAD.IADD R0, R9, 0x1, R0 ;  /* 0x0000000109007824 */ /* 0x000fca00078e0200 */
[----:B------:R-:W-:-:S05]  /*7080*/  LEA.HI.X R7, R8, c[0x0][0x31c], R0, 0x1, P5 ;  /* 0x0000c70008077a11 */ /* 0x000fca00028f0c00 */
[----:B--2---:R1:W-:Y:S04]  /*7090*/  @!P2 STG.E.128 [R6.64], R40 ;  /* 0x000000280600a986 */ /* 0x0043e8000c101d0c */
[----:B---3--:R1:W-:Y:S04]  /*70a0*/  @!P1 STG.E.128 [R6.64+0x40], R36 ;  /* 0x0000402406009986 */ /* 0x0083e8000c101d0c */
[----:B----4-:R1:W-:Y:S02]  /*70b0*/  @!P0 STG.E.128 [R6.64+0x80], R32 ;  /* 0x0000802006008986 */ /* 0x0103e4000c101d0c */
.L_x_64:
[----:B------:R-:W-:Y:S05]  /*70c0*/  BSYNC B0 ;  /* 0x0000000000007941 */ /* 0x000fea0003800000 */
.L_x_63:
[----:B-1----:R-:W-:Y:S01]  /*70d0*/  IMAD R0, R68, c[0x0][0x308], RZ ;  /* 0x0000c20044007a24 */ /* 0x002fe200078e02ff */
[----:B------:R-:W-:Y:S01]  /*70e0*/  BSSY B0, `(.L_x_65) ;  /* 0x0000017000007945 */ /* 0x000fe20003800000 */
[----:B------:R-:W-:-:S04]  /*70f0*/  IMAD.WIDE.U32 R6, R31, c[0x0][0x308], R2 ;  /* 0x0000c2001f067a25 */ /* 0x000fc800078e0002 */
[----:B------:R-:W-:Y:S02]  /*7100*/  IMAD R0, R31, c[0x0][0x30c], R0 ;  /* 0x0000c3001f007a24 */ /* 0x000fe400078e0200 */
[----:B------:R-:W-:-:S03]  /*7110*/  IMAD R8, R30, c[0x0][0x310], RZ ;  /* 0x0000c4001e087a24 */ /* 0x000fc600078e02ff */
[----:B------:R-:W-:Y:S01]  /*7120*/  IADD3 R7, R7, R0, RZ ;  /* 0x0000000007077210 */ /* 0x000fe20007ffe0ff */
[----:B------:R-:W-:-:S04]  /*7130*/  IMAD R0, R14, c[0x0][0x314], R8 ;  /* 0x0000c5000e007a24 */ /* 0x000fc800078e0208 */
[----:B------:R-:W-:-:S05]  /*7140*/  IMAD.WIDE.U32 R10, R14, c[0x0][0x310], R6 ;  /* 0x0000c4000e0a7a25 */ /* 0x000fca00078e0006 */
[----:B------:R-:W-:Y:S01]  /*7150*/  IADD3 R7, R11, R0, RZ ;  /* 0x000000000b077210 */ /* 0x000fe20007ffe0ff */
[----:B------:R-:W-:Y:S05]  /*7160*/  @P4 BRA `(.L_x_66) ;  /* 0x000000e000004947 */ /* 0x000fea0003800000 */
[----:B------:R-:W-:Y:S01]  /*7170*/  IMAD R0, R5, c[0x0][0x300], RZ ;  /* 0x0000c00005007a24 */ /* 0x000fe200078e02ff */
[C---:B------:R-:W-:Y:S01]  /*7180*/  IADD3 R8, R2.reuse, 0x40, RZ ;  /* 0x0000004002087810 */ /* 0x040fe20007ffe0ff */
[----:B------:R-:W-:Y:S01]  /*7190*/  IMAD.MOV.U32 R6, RZ, RZ, R10 ;  /* 0x000000ffff067224 */ /* 0x000fe200078e000a */
[----:B------:R-:W-:Y:S01]  /*71a0*/  ISETP.GE.AND P4, PT, R2, c[0x0][0x2f4], PT ;  /* 0x0000bd0002007a0c */ /* 0x000fe20003f86270 */
[----:B------:R-:W-:Y:S01]  /*71b0*/  IMAD R0, R4, c[0x0][0x304], R0 ;  /* 0x0000c10004007a24 */ /* 0x000fe200078e0200 */
[----:B------:R-:W-:Y:S01]  /*71c0*/  ISETP.GE.AND P1, PT, R8, c[0x0][0x2f4], PT ;  /* 0x0000bd0008007a0c */ /* 0x000fe20003f26270 */
[----:B------:R-:W-:Y:S01]  /*71d0*/  IMAD.WIDE.U32 R12, R4, c[0x0][0x300], R6 ;  /* 0x0000c000040c7a25 */ /* 0x000fe200078e0006 */
[----:B------:R-:W-:-:S03]  /*71e0*/  ISETP.GE.AND P2, PT, R15, c[0x0][0x2f4], PT ;  /* 0x0000bd000f007a0c */ /* 0x000fc60003f46270 */
[----:B------:R-:W-:Y:S01]  /*71f0*/  IMAD.IADD R0, R13, 0x1, R0 ;  /* 0x000000010d007824 */ /* 0x000fe200078e0200 */
[----:B------:R-:W-:-:S04]  /*7200*/  LEA R8, P0, R12, c[0x0][0x2e8], 0x1 ;  /* 0x0000ba000c087a11 */ /* 0x000fc800078008ff */
[----:B------:R-:W-:-:S05]  /*7210*/  LEA.HI.X R9, R12, c[0x0][0x2ec], R0, 0x1, P0 ;  /* 0x0000bb000c097a11 */ /* 0x000fca00000f0c00 */
[----:B------:R1:W-:Y:S04]  /*7220*/  @!P4 STG.E.128 [R8.64], R52 ;  /* 0x000000340800c986 */ /* 0x0003e8000c101d0c */
[----:B------:R1:W-:Y:S04]  /*7230*/  @!P2 STG.E.128 [R8.64+0x40], R48 ;  /* 0x000040300800a986 */ /* 0x0003e8000c101d0c */
[----:B------:R1:W-:Y:S02]  /*7240*/  @!P1 STG.E.128 [R8.64+0x80], R44 ;  /* 0x0000802c08009986 */ /* 0x0003e4000c101d0c */
.L_x_66:
[----:B------:R-:W-:Y:S05]  /*7250*/  BSYNC B0 ;  /* 0x0000000000007941 */ /* 0x000fea0003800000 */
.L_x_65:
[----:B------:R-:W-:Y:S05]  /*7260*/  @P3 EXIT ;  /* 0x000000000000394d */ /* 0x000fea0003800000 */
[----:B------:R-:W-:Y:S01]  /*7270*/  IADD3 R3, P0, R4, 0x40, RZ ;  /* 0x0000004004037810 */ /* 0x000fe20007f1e0ff */
[----:B------:R-:W-:Y:S01]  /*7280*/  IMAD.MOV.U32 R6, RZ, RZ, R10 ;  /* 0x000000ffff067224 */ /* 0x000fe200078e000a */
[----:B------:R-:W-:-:S02]  /*7290*/  ISETP.GE.AND P1, PT, R2, c[0x0][0x2f4], PT ;  /* 0x0000bd0002007a0c */ /* 0x000fc40003f26270 */
[----:B------:R-:W-:Y:S01]  /*72a0*/  IADD3 R2, R2, 0x40, RZ ;  /* 0x0000004002027810 */ /* 0x000fe20007ffe0ff */
[----:B------:R-:W-:Y:S01]  /*72b0*/  IMAD.X R0, RZ, RZ, R5, P0 ;  /* 0x000000ffff007224 */ /* 0x000fe200000e0605 */
[----:B------:R-:W-:Y:S01]  /*72c0*/  ISETP.GE.AND P0, PT, R15, c[0x0][0x2f4], PT ;  /* 0x0000bd000f007a0c */ /* 0x000fe20003f06270 */
[----:B------:R-:W-:-:S04]  /*72d0*/  IMAD.WIDE.U32 R6, R3, c[0x0][0x300], R6 ;  /* 0x0000c00003067a25 */ /* 0x000fc800078e0006 */
        /* <DEDUP_REMOVED lines=11> */
.L_x_59:
[----:B------:R-:W2:Y:S01]  /*7390*/  LDL R10, [R1+0x4c] ;  /* 0x00004c00010a7983 */ /* 0x000ea20000100800 */
[----:B------:R-:W-:Y:S01]  /*73a0*/  ISETP.NE.U32.AND P1, PT, RZ, c[0x0][0x358], PT ;  /* 0x0000d600ff007a0c */ /* 0x000fe20003f25070 */
[----:B-1----:R-:W-:Y:S01]  /*73b0*/  IMAD.MOV.U32 R2, RZ, RZ, 0x4 ;  /* 0x00000004ff027424 */ /* 0x002fe200078e00ff */
[----:B------:R-:W-:-:S02]  /*73c0*/  ISETP.NE.U32.AND P0, PT, RZ, c[0x0][0x360], PT ;  /* 0x0000d800ff007a0c */ /* 0x000fc40003f05070 */
[----:B------:R-:W-:Y:S02]  /*73d0*/  ISETP.NE.AND.EX P1, PT, RZ, c[0x0][0x35c], PT, P1 ;  /* 0x0000d700ff007a0c */ /* 0x000fe40003f25310 */
[----:B------:R-:W-:Y:S01]  /*73e0*/  ISETP.NE.AND.EX P0, PT, RZ, c[0x0][0x364], PT, P0 ;  /* 0x0000d900ff007a0c */ /* 0x000fe20003f05300 */
[----:B--2---:R-:W-:-:S10]  /*73f0*/  IMAD.WIDE R4, R10, R2, c[0x0][0x358] ;  /* 0x0000d6000a047625 */ /* 0x004fd400078e0202 */
[----:B------:R-:W2:Y:S01]  /*7400*/  @P1 LDG.E R0, [R4.64] ;  /* 0x0000000c04001981 */ /* 0x000ea2000c1e1900 */
[----:B------:R-:W-:Y:S02]  /*7410*/  IMAD.MOV.U32 R7, RZ, RZ, c[0x0][0x2f0] ;  /* 0x0000bc00ff077624 */ /* 0x000fe400078e00ff */
[----:B------:R-:W-:-:S05]  /*7420*/  @P0 IMAD.WIDE R2, R10, R2, c[0x0][0x360] ;  /* 0x0000d8000a020625 */ /* 0x000fca00078e0202 */
[----:B------:R1:W5:Y:S02]  /*7430*/  @P0 LDG.E R7, [R2.64] ;  /* 0x0000000c02070981 */ /* 0x000364000c1e1900 */
[----:B-1----:R-:W-:Y:S02]  /*7440*/  CS2R R2, SRZ ;  /* 0x0000000000027805 */ /* 0x002fe4000001ff00 */
[--C-:B--2---:R-:W-:Y:S01]  /*7450*/  @P1 SHF.R.S32.HI R3, RZ, 0x1f, R0.reuse ;  /* 0x0000001fff031819 */ /* 0x104fe20000011400 */
[----:B------:R-:W-:Y:S01]  /*7460*/  @P1 IMAD.MOV.U32 R2, RZ, RZ, R0 ;  /* 0x000000ffff021224 */ /* 0x000fe200078e0000 */
[----:B------:R-:W-:Y:S05]  /*7470*/  @P0 BRA `(.L_x_67) ;  /* 0x0000004000000947 */ /* 0x000fea0003800000 */
[----:B------:R-:W-:Y:S05]  /*7480*/  @!P1 BRA `(.L_x_67) ;  /* 0x0000003000009947 */ /* 0x000fea0003800000 */
[----:B------:R1:W2:Y:S04]  /*7490*/  LDG.E R0, [R4.64] ;  /* 0x0000000c04007981 */ /* 0x0002a8000c1e1900 */
[----:B-1----:R-:W2:Y:S02]  /*74a0*/  LDG.E R4, [R4.64+0x4] ;  /* 0x0000040c04047981 */ /* 0x002ea4000c1e1900 */
[----:B--2--5:R-:W-:-:S02]  /*74b0*/  IADD3 R7, -R0, R4, RZ ;  /* 0x0000000400077210 */ /* 0x024fc40007ffe1ff */
.L_x_67:
[----:B------:R-:W1:Y:S01]  /*74c0*/  S2R R4, SR_TID.X ;  /* 0x0000000000047919 */ /* 0x000e620000002100 */
[----:B-----5:R-:W-:Y:S01]  /*74d0*/  SEL R15, R10, RZ, !P1 ;  /* 0x000000ff0a0f7207 */ /* 0x020fe20004800000 */
[----:B------:R-:W-:Y:S02]  /*74e0*/  BSSY B0, `(.L_x_68) ;  /* 0x000002a000007945 */ /* 0x000fe40003800000 */
[----:B------:R-:W2:Y:S04]  /*74f0*/  S2R R20, SR_CTAID.Y ;  /* 0x0000000000147919 */ /* 0x000ea80000002600 */
[----:B------:R-:W3:Y:S01]  /*7500*/  S2R R9, SR_CTAID.X ;  /* 0x0000000000097919 */ /* 0x000ee20000002500 */
[----:B-1----:R-:W-:-:S04]  /*7510*/  SHF.R.S32.HI R14, RZ, 0x1f, R4 ;  /* 0x0000001fff0e7819 */ /* 0x002fc80000011404 */
[----:B------:R-:W-:Y:S02]  /*7520*/  LEA.HI R14, R14, R4, RZ, 0x2 ;  /* 0x000000040e0e7211 */ /* 0x000fe400078f10ff */
[----:B--2---:R-:W-:Y:S02]  /*7530*/  SHF.R.S32.HI R21, RZ, 0x1f, R20 ;  /* 0x0000001fff157819 */ /* 0x004fe40000011414 */
[----:B------:R-:W-:Y:S01]  /*7540*/  LOP3.LUT R0, R14, 0x1ffffffc, RZ, 0xc0, !PT ;  /* 0x1ffffffc0e007812 */ /* 0x000fe200078ec0ff */
[----:B---3--:R-:W-:Y:S01]  /*7550*/  IMAD R16, R9, -0x80, R7 ;  /* 0xffffff8009107824 */ /* 0x008fe200078e0207 */
[----:B------:R-:W-:Y:S01]  /*7560*/  SHF.R.S32.HI R14, RZ, 0x2, R14 ;  /* 0x00000002ff0e7819 */ /* 0x000fe2000001140e */
[----:B------:R-:W-:Y:S02]  /*7570*/  IMAD R8, R21, c[0x0][0x308], RZ ;  /* 0x0000c20015087a24 */ /* 0x000fe400078e02ff */
[----:B------:R-:W-:Y:S01]  /*7580*/  IMAD.IADD R0, R4, 0x1, -R0 ;  /* 0x0000000104007824 */ /* 0x000fe200078e0a00 */
[----:B------:R-:W-:Y:S01]  /*7590*/  ISETP.GE.AND P4, PT, R14, R16, PT ;  /* 0x000000100e00720c */ /* 0x000fe20003f86270 */
[----:B------:R-:W-:Y:S01]  /*75a0*/  IMAD R8, R20, c[0x0][0x30c], R8 ;  /* 0x0000c30014087a24 */ /* 0x000fe200078e0208 */
[----:B------:R-:W-:Y:S01]  /*75b0*/  IADD3 R6, P0, R14, R2, RZ ;  /* 0x000000020e067210 */ /* 0x000fe20007f1e0ff */
[----:B------:R-:W-:Y:S01]  /*75c0*/  IMAD.SHL.U32 R12, R0, 0x8, RZ ;  /* 0x00000008000c7824 */ /* 0x000fe200078e00ff */
[----:B------:R-:W-:-:S02]  /*75d0*/  SHF.R.S32.HI R0, RZ, 0x1f, R10 ;  /* 0x0000001fff007819 */ /* 0x000fc4000001140a */
[----:B------:R-:W-:Y:S02]  /*75e0*/  LEA.HI.X.SX32 R7, R14, R3, 0x1, P0 ;  /* 0x000000030e077211 */ /* 0x000fe400000f0eff */
[----:B------:R-:W-:Y:S02]  /*75f0*/  SHF.R.S32.HI R13, RZ, 0x1f, R12 ;  /* 0x0000001fff0d7819 */ /* 0x000fe4000001140c */
[----:B------:R-:W-:Y:S01]  /*7600*/  SEL R19, R0, RZ, !P1 ;  /* 0x000000ff00137207 */ /* 0x000fe20004800000 */
[----:B------:R-:W-:Y:S01]  /*7610*/  IMAD.WIDE R6, R9, 0x80, R6 ;  /* 0x0000008009067825 */ /* 0x000fe200078e0206 */
[C---:B------:R-:W-:Y:S02]  /*7620*/  IADD3 R17, R12.reuse, 0x20, RZ ;  /* 0x000000200c117810 */ /* 0x040fe40007ffe0ff */
[----:B------:R-:W-:Y:S01]  /*7630*/  IADD3 R18, R12, 0x40, RZ ;  /* 0x000000400c127810 */ /* 0x000fe20007ffe0ff */
[----:B------:R-:W-:-:S04]  /*7640*/  IMAD.WIDE.U32 R4, R20, c[0x0][0x308], R12 ;  /* 0x0000c20014047a25 */ /* 0x000fc800078e000c */
[----:B------:R-:W-:Y:S02]  /*7650*/  IMAD.IADD R5, R8, 0x1, R5 ;  /* 0x0000000108057824 */ /* 0x000fe400078e0205 */
[----:B------:R-:W-:Y:S02]  /*7660*/  IMAD R2, R19, c[0x0][0x310], RZ ;  /* 0x0000c40013027a24 */ /* 0x000fe400078e02ff */
[----:B------:R-:W-:-:S04]  /*7670*/  IMAD.WIDE.U32 R10, R15, c[0x0][0x310], R4 ;  /* 0x0000c4000f0a7a25 */ /* 0x000fc800078e0004 */
[----:B------:R-:W-:-:S04]  /*7680*/  IMAD R2, R15, c[0x0][0x314], R2 ;  /* 0x0000c5000f027a24 */ /* 0x000fc800078e0202 */
[----:B------:R-:W-:Y:S01]  /*7690*/  IMAD.IADD R3, R11, 0x1, R2 ;  /* 0x000000010b037824 */ /* 0x000fe200078e0202 */
        /* <DEDUP_REMOVED lines=11> */
[----:B------:R1:W-:Y:S04]  /*7750*/  @!P3 STG.E.128 [R4.64], RZ ;  /* 0x000000ff0400b986 */ /* 0x0003e8000c101d0c */
[----:B------:R1:W-:Y:S04]  /*7760*/  @!P2 STG.E.128 [R4.64+0x40], RZ ;  /* 0x000040ff0400a986 */ /* 0x0003e8000c101d0c */
[----:B------:R1:W-:Y:S02]  /*7770*/  @!P1 STG.E.128 [R4.64+0x80], RZ ;  /* 0x000080ff04009986 */ /* 0x0003e4000c101d0c */
.L_x_69:
[----:B------:R-:W-:Y:S05]  /*7780*/  BSYNC B0 ;  /* 0x0000000000007941 */ /* 0x000fea0003800000 */
.L_x_68:
[----:B------:R-:W-:Y:S01]  /*7790*/  IADD3 R14, R14, 0x40, RZ ;  /* 0x000000400e0e7810 */ /* 0x000fe20007ffe0ff */
[----:B------:R-:W-:Y:S03]  /*77a0*/  BSSY B0, `(.L_x_70) ;  /* 0x0000012000007945 */ /* 0x000fe60003800000 */
[----:B------:R-:W-:-:S13]  /*77b0*/  ISETP.GE.AND P3, PT, R14, R16, PT ;  /* 0x000000100e00720c */ /* 0x000fda0003f66270 */
        /* <DEDUP_REMOVED lines=8> */
[----:B-1----:R-:W-:-:S04]  /*7840*/  IMAD.WIDE.U32 R4, R0, c[0x0][0x300], R2 ;  /* 0x0000c00000047a25 */ /* 0x002fc800078e0002 */
[----:B------:R-:W-:Y:S01]  /*7850*/  IMAD R0, R0, c[0x0][0x304], R8 ;  /* 0x0000c10000007a24 */ /* 0x000fe200078e0208 */
[----:B------:R-:W-:-:S03]  /*7860*/  LEA R2, P5, R4, c[0x0][0x2e8], 0x1 ;  /* 0x0000ba0004027a11 */ /* 0x000fc600078a08ff */
[----:B------:R-:W-:-:S05]  /*7870*/  IMAD.IADD R0, R5, 0x1, R0 ;  /* 0x0000000105007824 */ /* 0x000fca00078e0200 */
[----:B------:R-:W-:-:S05]  /*7880*/  LEA.HI.X R3, R4, c[0x0][0x2ec], R0, 0x1, P5 ;  /* 0x0000bb0004037a11 */ /* 0x000fca00028f0c00 */
[----:B------:R1:W-:Y:S04]  /*7890*/  @!P2 STG.E.128 [R2.64], RZ ;  /* 0x000000ff0200a986 */ /* 0x0003e8000c101d0c */
[----:B------:R1:W-:Y:S04]  /*78a0*/  @!P1 STG.E.128 [R2.64+0x40], RZ ;  /* 0x000040ff02009986 */ /* 0x0003e8000c101d0c */
[----:B------:R1:W-:Y:S02]  /*78b0*/  @!P0 STG.E.128 [R2.64+0x80], RZ ;  /* 0x000080ff02008986 */ /* 0x0003e4000c101d0c */
.L_x_71:
[----:B------:R-:W-:Y:S05]  /*78c0*/  BSYNC B0 ;  /* 0x0000000000007941 */ /* 0x000fea0003800000 */
.L_x_70:
[----:B------:R-:W-:Y:S01]  /*78d0*/  IMAD R0, R21, c[0x0][0x338], RZ ;  /* 0x0000ce0015007a24 */ /* 0x000fe200078e02ff */
[----:B------:R-:W-:Y:S01]  /*78e0*/  BSSY B0, `(.L_x_72) ;  /* 0x0000016000007945 */ /* 0x000fe20003800000 */
[----:B-1----:R-:W-:-:S04]  /*78f0*/  IMAD.WIDE.U32 R2, R20, c[0x0][0x338], R12 ;  /* 0x0000ce0014027a25 */ /* 0x002fc800078e000c */
        /* <DEDUP_REMOVED lines=20> */
.L_x_73:
[----:B------:R-:W-:Y:S05]  /*7a40*/  BSYNC B0 ;  /* 0x0000000000007941 */ /* 0x000fea0003800000 */
.L_x_72:
        /* <DEDUP_REMOVED lines=12> */
[----:B------:R1:W-:Y:S01]  /*7b10*/  @!P0 STG.E.128 [R2.64+0x40], RZ ;  /* 0x000040ff02008986 */ /* 0x0003e2000c101d0c */
[----:B------:R-:W-:-:S03]  /*7b20*/  ISETP.GE.AND P0, PT, R18, c[0x0][0x324], PT ;  /* 0x0000c90012007a0c */ /* 0x000fc60003f06270 */
[----:B------:R1:W-:Y:S10]  /*7b30*/  @!P1 STG.E.128 [R2.64], RZ ;  /* 0x000000ff02009986 */ /* 0x0003f4000c101d0c */
[----:B------:R-:W-:Y:S05]  /*7b40*/  @P0 EXIT ;  /* 0x000000000000094d */ /* 0x000fea0003800000 */
[----:B------:R-:W-:Y:S01]  /*7b50*/  STG.E.128 [R2.64+0x80], RZ ;  /* 0x000080ff02007986 */ /* 0x000fe2000c101d0c */
[----:B------:R-:W-:Y:S05]  /*7b60*/  EXIT ;  /* 0x000000000000794d */ /* 0x000fea0003800000 */
.L_x_74:
        /* <DEDUP_REMOVED lines=9> */
.L_x_1386:


//--------------------- .text._ZN7cutlass13device_kernelIN5flash19enable_sm80_to_sm89INS1_16FlashAttnBwdSm80INS1_25CollectiveMainloopBwdSm80ILi2ELi1EN4cute5tupleIJNS5_1CILi64EEENS7_ILi128EEENS7_ILi96EEEEEENS_10bfloat16_tEfNS_4arch4Sm80ELb0ELb0ELb1ELb1ELb1ELb0ELb0ELb0ELi2ELi2ELi4ELi2ELb1EEENS1_21CollectiveEpilogueBwdISB_SC_SE_Li256ELb1ELb0ELi2EEENS1_19SingleTileSchedulerILb1ELb0ELb0ELi128EEEEEEEEEvNT_6ParamsE --------------------------
	.section	.text._ZN7cutlass13device_kernelIN5flash19enable_sm80_to_sm89INS1_16FlashAttnBwdSm80INS1_25CollectiveMainloopBwdSm80ILi2ELi1EN4cute5tupleIJNS5_1CILi64EEENS7_ILi128EEENS7_ILi96EEEEEENS_10bfloat16_tEfNS_4arch4Sm80ELb0ELb0ELb1ELb1ELb1ELb0ELb0ELb0ELi2ELi2ELi4ELi2ELb1EEENS1_21CollectiveEpilogueBwdISB_SC_SE_Li256ELb1ELb0ELi2EEENS1_19SingleTileSchedulerILb1ELb0ELb0ELi128EEEEEEEEEvNT_6ParamsE,"ax",@progbits
	.sectioninfo	@"SHI_REGISTERS=255"
	.align	128
.text._ZN7cutlass13device_kernelIN5flash19enable_sm80_to_sm89INS1_16FlashAttnBwdSm80INS1_25CollectiveMainloopBwdSm80ILi2ELi1EN4cute5tupleIJNS5_1CILi64EEENS7_ILi128EEENS7_ILi96EEEEEENS_10bfloat16_tEfNS_4arch4Sm80ELb0ELb0ELb1ELb1ELb1ELb0ELb0ELb0ELi2ELi2ELi4ELi2ELb1EEENS1_21CollectiveEpilogueBwdISB_SC_SE_Li256ELb1ELb0ELi2EEENS1_19SingleTileSchedulerILb1ELb0ELb0ELi128EEEEEEEEEvNT_6ParamsE:
        .type           _ZN7cutlass13device_kernelIN5flash19enable_sm80_to_sm89INS1_16FlashAttnBwdSm80INS1_25CollectiveMainloopBwdSm80ILi2ELi1EN4cute5tupleIJNS5_1CILi64EEENS7_ILi128EEENS7_ILi96EEEEEENS_10bfloat16_tEfNS_4arch4Sm80ELb0ELb0ELb1ELb1ELb1ELb0ELb0ELb0ELi2ELi2ELi4ELi2ELb1EEENS1_21CollectiveEpilogueBwdISB_SC_SE_Li256ELb1ELb0ELi2EEENS1_19SingleTileSchedulerILb1ELb0ELb0ELi128EEEEEEEEEvNT_6ParamsE,@function
        .size           _ZN7cutlass13device_kernelIN5flash19enable_sm80_to_sm89INS1_16FlashAttnBwdSm80INS1_25CollectiveMainloopBwdSm80ILi2ELi1EN4cute5tupleIJNS5_1CILi64EEENS7_ILi128EEENS7_ILi96EEEEEENS_10bfloat16_tEfNS_4arch4Sm80ELb0ELb0ELb1ELb1ELb1ELb0ELb0ELb0ELi2ELi2ELi4ELi2ELb1EEENS1_21CollectiveEpilogueBwdISB_SC_SE_Li256ELb1ELb0ELi2EEENS1_19SingleTileSchedulerILb1ELb0ELb0ELi128EEEEEEEEEvNT_6ParamsE,(.L_x_1387 - _ZN7cutlass13device_kernelIN5flash19enable_sm80_to_sm89INS1_16FlashAttnBwdSm80INS1_25CollectiveMainloopBwdSm80ILi2ELi1EN4cute5tupleIJNS5_1CILi64EEENS7_ILi128EEENS7_ILi96EEEEEENS_10bfloat16_tEfNS_4arch4Sm80ELb0ELb0ELb1ELb1ELb1ELb0ELb0ELb0ELi2ELi2ELi4ELi2ELb1EEENS1_21CollectiveEpilogueBwdISB_SC_SE_Li256ELb1ELb0ELi2EEENS1_19SingleTileSchedulerILb1ELb0ELb0ELi128EEEEEEEEEvNT_6ParamsE)
        .other          _ZN7cutlass13device_kernelIN5flash19enable_sm80_to_sm89INS1_16FlashAttnBwdSm80INS1_25CollectiveMainloopBwdSm80ILi2ELi1EN4cute5tupleIJNS5_1CILi64EEENS7_ILi128EEENS7_ILi96EEEEEENS_10bfloat16_tEfNS_4arch4Sm80ELb0ELb0ELb1ELb1ELb1ELb0ELb0ELb0ELi2ELi2ELi4ELi2ELb1EEENS1_21CollectiveEpilogueBwdISB_SC_SE_Li256ELb1ELb0ELi2EEENS1_19SingleTileSchedulerILb1ELb0ELb0ELi128EEEEEEEEEvNT_6ParamsE,@"STO_CUDA_ENTRY STV_DEFAULT"
_ZN7cutlass13device_kernelIN5flash19enable_sm80_to_sm89INS1_16FlashAttnBwdSm80INS1_25CollectiveMainloopBwdSm80ILi2ELi1EN4cute5tupleIJNS5_1CILi64EEENS7_ILi128EEENS7_ILi96EEEEEENS_10bfloat16_tEfNS_4arch4Sm80ELb0ELb0ELb1ELb1ELb1ELb0ELb0ELb0ELi2ELi2ELi4ELi2ELb1EEENS1_21CollectiveEpilogueBwdISB_SC_SE_Li256ELb1ELb0ELi2EEENS1_19SingleTileSchedulerILb1ELb0ELb0ELi128EEEEEEEEEvNT_6ParamsE:
        /* <DEDUP_REMOVED lines=18> */
.L_x_76:
        /* <DEDUP_REMOVED lines=8> */
.L_x_78:
[----:B------:R-:W-:Y:S02]  /*01a0*/  MOV R0, c[0x0][0x3a4] ;  /* 0x0000e90000007a02 */ /* 0x000fe40000000f00 */
.L_x_77:
[----:B-1----:R-:W-:-:S05]  /*01b0*/  IMAD.SHL.U32 R2, R27, 0x80, RZ ;  /* 0x000000801b027824 */ /* 0x002fca00078e00ff */
[----:B-----5:R-:W-:-:S04]  /*01c0*/  ISETP.GE.AND P0, PT, R2, R0, PT ;  /* 0x000000000200720c */ /* 0x020fc80003f06270 */
[----:B------:R-:W-:-:S05]  /*01d0*/  SEL R0, R5, 0xffffffff, !P0 ;  /* 0xffffffff05007807 */ /* 0x000fca0004000000 */
[----:B------:R1:W-:Y:S01]  /*01e0*/  STL [R1+0x4c], R0 ;  /* 0x00004c0001007387 */ /* 0x0003e20000100800 */
[----:B------:R-:W-:Y:S05]  /*01f0*/  BRA `(.L_x_79) ;  /* 0x0000012000007947 */ /* 0x000fea0003800000 */
.L_x_75:
[----:B---34-:R-:W-:-:S04]  /*0200*/  ISETP.NE.U32.AND P0, PT, RZ, c[0x0][0x3c0], PT ;  /* 0x0000f000ff007a0c */ /* 0x018fc80003f05070 */
[----:B------:R-:W-:-:S13]  /*0210*/  ISETP.NE.AND.EX P0, PT, RZ, c[0x0][0x3c4], PT, P0 ;  /* 0x0000f100ff007a0c */ /* 0x000fda0003f05300 */
[----:B------:R-:W-:Y:S05]  /*0220*/  @!P0 BRA `(.L_x_80) ;  /* 0x0000002000008947 */ /* 0x000fea0003800000 */
[----:B------:R1:W5:Y:S01]  /*0230*/  LDG.E R0, [R2.64] ;  /* 0x0000000c02007981 */ /* 0x000362000c1e1900 */
[----:B------:R-:W-:Y:S05]  /*0240*/  BRA `(.L_x_81) ;  /* 0x0000009000007947 */ /* 0x000fea0003800000 */
.L_x_80:
        /* <DEDUP_REMOVED lines=8> */
.L_x_82:
[----:B------:R-:W-:Y:S02]  /*02d0*/  MOV R0, c[0x0][0x3a4] ;  /* 0x0000e90000007a02 */ /* 0x000fe40000000f00 */
.L_x_81:
[----:B-1----:R-:W-:-:S05]  /*02e0*/  IMAD.SHL.U32 R2, R27, 0x80, RZ ;  /* 0x000000801b027824 */ /* 0x002fca00078e00ff */
[----:B-----5:R-:W-:-:S04]  /*02f0*/  ISETP.GE.AND P0, PT, R2, R0, PT ;  /* 0x000000000200720c */ /* 0x020fc80003f06270 */
[----:B------:R-:W-:-:S05]  /*0300*/  SEL R0, R5, 0xffffffff, !P0 ;  /* 0xffffffff05007807 */ /* 0x000fca0004000000 */
[----:B------:R1:W-:Y:S04]  /*0310*/  STL [R1+0x4c], R0 ;  /* 0x00004c0001007387 */ /* 0x0003e80000100800 */
.L_x_79:
        /* <DEDUP_REMOVED lines=32> */
.L_x_83:
[----:B-1----:R-:W-:-:S04]  /*0520*/  ISETP.NE.U32.AND P0, PT, RZ, c[0x0][0x2e0], PT ;  /* 0x0000b800ff007a0c */ /* 0x002fc80003f05070 */
[----:B------:R-:W-:-:S13]  /*0530*/  ISETP.NE.AND.EX P0, PT, RZ, c[0x0][0x2e4], PT, P0 ;  /* 0x0000b900ff007a0c */ /* 0x000fda0003f05300 */
[----:B------:R-:W-:Y:S05]  /*0540*/  @!P0 BRA `(.L_x_84) ;  /* 0x0000003000008947 */ /* 0x000fea0003800000 */
[----:B------:R-:W-:-:S05]  /*0550*/  IMAD.WIDE R2, R89, R10, c[0x0][0x2e0] ;  /* 0x0000b80059027625 */ /* 0x000fca00078e020a */
[----:B------:R1:W5:Y:S01]  /*0560*/  LDG.E R17, [R2.64] ;  /* 0x0000000c02117981 */ /* 0x000362000c1e1900 */
[----:B------:R-:W-:Y:S05]  /*0570*/  BRA `(.L_x_85) ;  /* 0x0000004000007947 */ /* 0x000fea0003800000 */
.L_x_84:
[----:B------:R-:W-:Y:S05]  /*0580*/  @!P3 BRA `(.L_x_85) ;  /* 0x000000300000b947 */ /* 0x000fea0003800000 */
[----:B------:R-:W2:Y:S04]  /*0590*/  LDG.E R0, [R4.64] ;  /* 0x0000000c04007981 */ /* 0x000ea8000c1e1900 */
[----:B------:R-:W2:Y:S02]  /*05a0*/  LDG.E R2, [R4.64+0x4] ;  /* 0x0000040c04027981 */ /* 0x000ea4000c1e1900 */
[----:B--2---:R-:W-:Y:S02]  /*05b0*/  IADD3 R17, -R0, R2, RZ ;  /* 0x0000000200117210 */ /* 0x004fe40007ffe1ff */
.L_x_85:
        /* <DEDUP_REMOVED lines=501> */
.L_x_89:
        /* <DEDUP_REMOVED lines=211> */
.L_x_87:
        /* <DEDUP_REMOVED lines=522> */
.L_x_88:
        /* <DEDUP_REMOVED lines=241> */
.L_x_86:
        /* <DEDUP_REMOVED lines=152> */
.L_x_91:
        /* <DEDUP_REMOVED lines=63> */
.L_x_93:
[----:B------:R-:W-:Y:S05]  /*6f60*/  BSYNC B0 ;  /* 0x0000000000007941 */ /* 0x000fea0003800000 */
.L_x_92:
        /* <DEDUP_REMOVED lines=21> */
.L_x_95:
[----:B------:R-:W-:Y:S05]  /*70c0*/  BSYNC B0 ;  /* 0x0000000000007941 */ /* 0x000fea0003800000 */
.L_x_94:
        /* <DEDUP_REMOVED lines=24> */
.L_x_97:
[----:B------:R-:W-:Y:S05]  /*7250*/  BSYNC B0 ;  /* 0x0000000000007941 */ /* 0x000fea0003800000 */
.L_x_96:
        /* <DEDUP_REMOVED lines=19> */
.L_x_90:
        /* <DEDUP_REMOVED lines=19> */
.L_x_98:
        /* <DEDUP_REMOVED lines=44> */
.L_x_100:
[----:B------:R-:W-:Y:S05]  /*7780*/  BSYNC B0 ;  /* 0x0000000000007941 */ /* 0x000fea0003800000 */
.L_x_99:
        /* <DEDUP_REMOVED lines=19> */
.L_x_102:
[----:B------:R-:W-:Y:S05]  /*78c0*/  BSYNC B0 ;  /* 0x0000000000007941 */ /* 0x000fea0003800000 */
.L_x_101:
        /* <DEDUP_REMOVED lines=23> */
.L_x_104:
[----:B------:R-:W-:Y:S05]  /*7a40*/  BSYNC B0 ;  /* 0x0000000000007941 */ /* 0x000fea0003800000 */
.L_x_103:
        /* <DEDUP_REMOVED lines=18> */
.L_x_105:
        /* <DEDUP_REMOVED lines=9> */
.L_x_1387:


//--------------------- .text._ZN7cutlass13device_kernelIN5flash19enable_sm80_to_sm89INS1_16FlashAttnBwdSm80INS1_25CollectiveMainloopBwdSm80ILi2ELi1EN4cute5tupleIJNS5_1CILi64EEENS7_ILi128EEENS7_ILi96EEEEEENS_10bfloat16_tEfNS_4arch4Sm80ELb0ELb0ELb1ELb1ELb0ELb0ELb0ELb0ELi2ELi2ELi4ELi2ELb1EEENS1_24CollectiveEpilogueBwdGQAISB_fSE_Li256ELb1ELb0EEENS1_19SingleTileSchedulerILb1ELb0ELb0ELi128EEEEEEEEEvNT_6ParamsE --------------------------
	.section	.text._ZN7cutlass13device_kernelIN5flash19enable_sm80_to_sm89INS1_16FlashAttnBwdSm80INS1_25CollectiveMainloopBwdSm80ILi2ELi1EN4cute5tupleIJNS5_1CILi64EEENS7_ILi128EEENS7_ILi96EEEEEENS_10bfloat16_tEfNS_4arch4Sm80ELb0ELb0ELb1ELb1ELb0ELb0ELb0ELb0ELi2ELi2ELi4ELi2ELb1EEENS1_24CollectiveEpilogueBwdGQAISB_fSE_Li256ELb1ELb0EEENS1_19SingleTileSchedulerILb1ELb0ELb0ELi128EEEEEEEEEvNT_6ParamsE,"ax",@progbits
	.sectioninfo	@"SHI_REGISTERS=255"
	.align	128
.text._ZN7cutlass13device_kernelIN5flash19enable_sm80_to_sm89INS1_16FlashAttnBwdSm80INS1_25CollectiveMainloopBwdSm80ILi2ELi1EN4cute5tupleIJNS5_1CILi64EEENS7_ILi128EEENS7_ILi96EEEEEENS_10bfloat16_tEfNS_4arch4Sm80ELb0ELb0ELb1ELb1ELb0ELb0ELb0ELb0ELi2ELi2ELi4ELi2ELb1EEENS1_24CollectiveEpilogueBwdGQAISB_fSE_Li256ELb1ELb0EEENS1_19SingleTileSchedulerILb1ELb0ELb0ELi128EEEEEEEEEvNT_6ParamsE:
        .type           _ZN7cutlass13device_kernelIN5flash19enable_sm80_to_sm89INS1_16FlashAttnBwdSm80INS1_25CollectiveMainloopBwdSm80ILi2ELi1EN4cute5tupleIJNS5_1CILi64EEENS7_ILi128EEENS7_ILi96EEEEEENS_10bfloat16_tEfNS_4arch4Sm80ELb0ELb0ELb1ELb1ELb0ELb0ELb0ELb0ELi2ELi2ELi4ELi2ELb1EEENS1_24CollectiveEpilogueBwdGQAISB_fSE_Li256ELb1ELb0EEENS1_19SingleTileSchedulerILb1ELb0ELb0ELi128EEEEEEEEEvNT_6ParamsE,@function
        .size           _ZN7cutlass13device_kernelIN5flash19enable_sm80_to_sm89INS1_16FlashAttnBwdSm80INS1_25CollectiveMainloopBwdSm80ILi2ELi1EN4cute5tupleIJNS5_1CILi64EEENS7_ILi128EEENS7_ILi96EEEEEENS_10bfloat16_tEfNS_4arch4Sm80ELb0ELb0ELb1ELb1ELb0ELb0ELb0ELb0ELi2ELi2ELi4ELi2ELb1EEENS1_24CollectiveEpilogueBwdGQAISB_fSE_Li256ELb1ELb0EEENS1_19SingleTileSchedulerILb1ELb0ELb0ELi128EEEEEEEEEvNT_6ParamsE,(.L_x_1388 - _ZN7cutlass13device_kernelIN5flash19enable_sm80_to_sm89INS1_16FlashAttnBwdSm80INS1_25CollectiveMainloopBwdSm80ILi2ELi1EN4cute5tupleIJNS5_1CILi64EEENS7_ILi128EEENS7_ILi96EEEEEENS_10bfloat16_tEfNS_4arch4Sm80ELb0ELb0ELb1ELb1ELb0ELb0ELb0ELb0ELi2ELi2ELi4ELi2ELb1EEENS1_24CollectiveEpilogueBwdGQAISB_fSE_Li256ELb1ELb0EEENS1_19SingleTileSchedulerILb1ELb0ELb0ELi128EEEEEEEEEvNT_6ParamsE)
        .other          _ZN7cutlass13device_kernelIN5flash19enable_sm80_to_sm89INS1_16FlashAttnBwdSm80INS1_25CollectiveMainloopBwdSm80ILi2ELi1EN4cute5tupleIJNS5_1CILi64EEENS7_ILi128EEENS7_ILi96EEEEEENS_10bfloat16_tEfNS_4arch4Sm80ELb0ELb0ELb1ELb1ELb0ELb0ELb0ELb0ELi2ELi2ELi4ELi2ELb1EEENS1_24CollectiveEpilogueBwdGQAISB_fSE_Li256ELb1ELb0EEENS1_19SingleTileSchedulerILb1ELb0ELb0ELi128EEEEEEEEEvNT_6ParamsE,@"STO_CUDA_ENTRY STV_DEFAULT"
_ZN7cutlass13device_kernelIN5flash19enable_sm80_to_sm89INS1_16FlashAttnBwdSm80INS1_25CollectiveMainloopBwdSm80ILi2ELi1EN4cute5tupleIJNS5_1CILi64EEENS7_ILi128EEENS7_ILi96EEEEEENS_10bfloat16_tEfNS_4arch4Sm80ELb0ELb0ELb1ELb1ELb0ELb0ELb0ELb0ELi2ELi2ELi4ELi2ELb1EEENS1_24CollectiveEpilogueBwdGQAISB_fSE_Li256ELb1ELb0EEENS1_19SingleTileSchedulerILb1ELb0ELb0ELi128EEEEEEEEEvNT_6ParamsE:
        /* <DEDUP_REMOVED lines=18> */
.L_x_107:
        /* <DEDUP_REMOVED lines=8> */
.L_x_109:
[----:B------:R-:W-:Y:S02]  /*01a0*/  MOV R0, c[0x0][0x3ac] ;  /* 0x0000eb0000007a02 */ /* 0x000fe40000000f00 */
.L_x_108:
[----:B-1----:R-:W-:-:S05]  /*01b0*/  IMAD.SHL.U32 R2, R18, 0x80, RZ ;  /* 0x0000008012027824 */ /* 0x002fca00078e00ff */
[----:B-----5:R-:W-:-:S04]  /*01c0*/  ISETP.GE.AND P0, PT, R2, R0, PT ;  /* 0x000000000200720c */ /* 0x020fc80003f06270 */
[----:B------:R-:W-:-:S05]  /*01d0*/  SEL R0, R5, 0xffffffff, !P0 ;  /* 0xffffffff05007807 */ /* 0x000fca0004000000 */
[----:B------:R1:W-:Y:S01]  /*01e0*/  STL [R1+0x4c], R0 ;  /* 0x00004c0001007387 */ /* 0x0003e20000100800 */
[----:B------:R-:W-:Y:S05]  /*01f0*/  BRA `(.L_x_110) ;  /* 0x0000012000007947 */ /* 0x000fea0003800000 */
.L_x_106:
[----:B---34-:R-:W-:-:S04]  /*0200*/  ISETP.NE.U32.AND P0, PT, RZ, c[0x0][0x3c8], PT ;  /* 0x0000f200ff007a0c */ /* 0x018fc80003f05070 */
[----:B------:R-:W-:-:S13]  /*0210*/  ISETP.NE.AND.EX P0, PT, RZ, c[0x0][0x3cc], PT, P0 ;  /* 0x0000f300ff007a0c */ /* 0x000fda0003f05300 */
[----:B------:R-:W-:Y:S05]  /*0220*/  @!P0 BRA `(.L_x_111) ;  /* 0x0000002000008947 */ /* 0x000fea0003800000 */
[----:B------:R1:W5:Y:S01]  /*0230*/  LDG.E R0, [R2.64] ;  /* 0x0000000c02007981 */ /* 0x000362000c1e1900 */
[----:B------:R-:W-:Y:S05]  /*0240*/  BRA `(.L_x_112) ;  /* 0x0000009000007947 */ /* 0x000fea0003800000 */
.L_x_111:
        /* <DEDUP_REMOVED lines=8> */
.L_x_113:
[----:B------:R-:W-:Y:S02]  /*02d0*/  MOV R0, c[0x0][0x3ac] ;  /* 0x0000eb0000007a02 */ /* 0x000fe40000000f00 */
.L_x_112:
[----:B-1----:R-:W-:-:S05]  /*02e0*/  IMAD.SHL.U32 R2, R18, 0x80, RZ ;  /* 0x0000008012027824 */ /* 0x002fca00078e00ff */
[----:B-----5:R-:W-:-:S04]  /*02f0*/  ISETP.GE.AND P0, PT, R2, R0, PT ;  /* 0x000000000200720c */ /* 0x020fc80003f06270 */
[----:B------:R-:W-:-:S05]  /*0300*/  SEL R0, R5, 0xffffffff, !P0 ;  /* 0xffffffff05007807 */ /* 0x000fca0004000000 */
[----:B------:R1:W-:Y:S04]  /*0310*/  STL [R1+0x4c], R0 ;  /* 0x00004c0001007387 */ /* 0x0003e80000100800 */
.L_x_110:
        /* <DEDUP_REMOVED lines=8> */
[----:B------:R-:W-:-:S04]  /*03a0*/  ISETP.NE.U32.AND P3, PT, RZ, c[0x0][0x2d0], PT ;  /* 0x0000b400ff007a0c */ /* 0x000fc80003f65070 */
[----:B------:R-:W-:-:S05]  /*03b0*/  ISETP.NE.AND.EX P3, PT, RZ, c[0x0][0x2d4], PT, P3 ;  /* 0x0000b500ff007a0c */ /* 0x000fca0003f65330 */
[CC--:B------:R-:W-:Y:S02]  /*03c0*/  @P0 IMAD.WIDE R2, R21.reuse, R13.reuse, c[0x0][0x2d8] ;  /* 0x0000b60015020625 */ /* 0x0c0fe400078e020d */
[----:B-1----:R-:W2:Y:S04]  /*03d0*/  @P4 LDG.E R0, [R4.64] ;  /* 0x0000000c04004981 */ /* 0x002ea8000c1e1900 */
[----:B------:R1:W3:Y:S04]  /*03e0*/  @P0 LDG.E R8, [R2.64] ;  /* 0x0000000c02080981 */ /* 0x0002e8000c1e1900 */
[----:B------:R-:W4:Y:S01]  /*03f0*/  @P4 LDG.E R7, [R4.64] ;  /* 0x0000000c04074981 */ /* 0x000f22000c1e1900 */
[----:B-1----:R-:W-:-:S05]  /*0400*/  IMAD.WIDE R2, R21, R13, c[0x0][0x2d0] ;  /* 0x0000b40015027625 */ /* 0x002fca00078e020d */
[----:B------:R-:W5:Y:S01]  /*0410*/  @P3 LDG.E R6, [R2.64] ;  /* 0x0000000c02063981 */ /* 0x000f62000c1e1900 */
[----:B------:R-:W-:Y:S01]  /*0420*/  ULDC UR10, c[0x0][0x168] ;  /* 0x00005a00000a7ab9 */ /* 0x000fe20000000800 */
[----:B------:R-:W-:Y:S01]  /*0430*/  CS2R R10, SRZ ;  /* 0x00000000000a7805 */ /* 0x000fe2000001ff00 */
[----:B------:R-:W-:Y:S02]  /*0440*/  IMAD.MOV.U32 R12, RZ, RZ, RZ ;  /* 0x000000ffff0c7224 */ /* 0x000fe400078e00ff */
[----:B------:R-:W-:Y:S02]  /*0450*/  IMAD.MOV.U32 R17, RZ, RZ, c[0x0][0x198] ;  /* 0x00006600ff117624 */ /* 0x000fe400078e00ff */
[----:B--2---:R-:W-:Y:S01]  /*0460*/  @P4 IMAD R0, R21, 0x40, R0 ;  /* 0x0000004015004824 */ /* 0x004fe200078e0200 */
[----:B---3--:R1:W2:Y:S04]  /*0470*/  @P0 R2UR UR10, R8 ;  /* 0x00000000080a03c2 */ /* 0x0082a800000e0000 */
[----:B-1----:R-:W-:-:S04]  /*0480*/  @P4 SHF.R.S32.HI R8, RZ, 0x1f, R0 ;  /* 0x0000001fff084819 */ /* 0x002fc80000011400 */
[----:B------:R-:W-:Y:S02]  /*0490*/  @P4 LEA.HI R0, R8, R0, RZ, 0x6 ;  /* 0x0000000008004211 */ /* 0x000fe400078f30ff */
[----:B------:R-:W-:Y:S01]  /*04a0*/  CS2R R8, SRZ ;  /* 0x0000000000087805 */ /* 0x000fe2000001ff00 */
[--C-:B-----5:R-:W-:Y:S01]  /*04b0*/  @P3 SHF.R.S32.HI R11, RZ, 0x1f, R6.reuse ;  /* 0x0000001fff0b3819 */ /* 0x120fe20000011406 */
[--C-:B----4-:R-:W-:Y:S01]  /*04c0*/  @P4 IMAD.MOV.U32 R8, RZ, RZ, R7.reuse ;  /* 0x000000ffff084224 */ /* 0x110fe200078e0007 */
[----:B------:R-:W-:Y:S01]  /*04d0*/  @P4 SHF.R.S32.HI R9, RZ, 0x1f, R7 ;  /* 0x0000001fff094819 */ /* 0x000fe20000011407 */
[----:B------:R-:W-:Y:S01]  /*04e0*/  @P3 IMAD.MOV.U32 R10, RZ, RZ, R6 ;  /* 0x000000ffff0a3224 */ /* 0x000fe200078e0006 */
[----:B------:R-:W-:Y:S01]  /*04f0*/  @P4 LOP3.LUT R12, R0, 0xffffffc0, RZ, 0xc0, !PT ;  /* 0xffffffc0000c4812 */ /* 0x000fe200078ec0ff */
[----:B--2---:R-:W-:Y:S05]  /*0500*/  @P0 BRA `(.L_x_114) ;  /* 0x0000006000000947 */ /* 0x004fea0003800000 */
[----:B------:R-:W-:Y:S05]  /*0510*/  @!P4 BRA `(.L_x_114) ;  /* 0x000000500000c947 */ /* 0x000fea0003800000 */
[----:B------:R1:W2:Y:S04]  /*0520*/  LDG.E R0, [R4.64] ;  /* 0x0000000c04007981 */ /* 0x0002a8000c1e1900 */
[----:B-1----:R-:W3:Y:S01]  /*0530*/  LDG.E R4, [R4.64+0x4] ;  /* 0x0000040c04047981 */ /* 0x002ee2000c1e1900 */
[----:B--2---:R-:W1:Y:S08]  /*0540*/  R2UR UR10, R0 ;  /* 0x00000000000a73c2 */ /* 0x004e7000000e0000 */
[----:B---3--:R-:W1:Y:S02]  /*0550*/  R2UR UR4, R4 ;  /* 0x00000000040473c2 */ /* 0x008e6400000e0000 */
[----:B-1----:R-:W-:-:S06]  /*0560*/  UIADD3 UR10, -UR10, UR4, URZ ;  /* 0x000000040a0a7290 */ /* 0x002fcc000fffe13f */
.L_x_114:
[----:B------:R-:W-:-:S04]  /*0570*/  ISETP.NE.U32.AND P0, PT, RZ, c[0x0][0x2e0], PT ;  /* 0x0000b800ff007a0c */ /* 0x000fc80003f05070 */
[----:B------:R-:W-:-:S13]  /*0580*/  ISETP.NE.AND.EX P0, PT, RZ, c[0x0][0x2e4], PT, P0 ;  /* 0x0000b900ff007a0c */ /* 0x000fda0003f05300 */
[----:B------:R-:W-:Y:S05]  /*0590*/  @!P0 BRA `(.L_x_115) ;  /* 0x0000003000008947 */ /* 0x000fea0003800000 */
[----:B------:R-:W-:-:S05]  /*05a0*/  IMAD.WIDE R2, R21, R13, c[0x0][0x2e0] ;  /* 0x0000b80015027625 */ /* 0x000fca00078e020d */
[----:B------:R1:W5:Y:S01]  /*05b0*/  LDG.E R17, [R2.64] ;  /* 0x0000000c02117981 */ /* 0x000362000c1e1900 */
[----:B------:R-:W-:Y:S05]  /*05c0*/  BRA `(.L_x_116) ;  /* 0x0000004000007947 */ /* 0x000fea0003800000 */
.L_x_115:
[----:B------:R-:W-:Y:S05]  /*05d0*/  @!P3 BRA `(.L_x_116) ;  /* 0x000000300000b947 */ /* 0x000fea0003800000 */
[----:B------:R1:W2:Y:S04]  /*05e0*/  LDG.E R0, [R2.64] ;  /* 0x0000000c02007981 */ /* 0x0002a8000c1e1900 */
[----:B-1----:R-:W2:Y:S02]  /*05f0*/  LDG.E R2, [R2.64+0x4] ;  /* 0x0000040c02027981 */ /* 0x002ea4000c1e1900 */
[----:B--2---:R-:W-:Y:S02]  /*0600*/  IADD3 R17, -R0, R2, RZ ;  /* 0x0000000200117210 */ /* 0x004fe40007ffe1ff */
.L_x_116:
[----:B------:R-:W-:Y:S01]  /*0610*/  UISETP.GE.AND UP0, UPT, UR10, 0x1, UPT ;  /* 0x000000010a00788c */ /* 0x000fe2000bf06270 */
[----:B------:R-:W-:Y:S01]  /*0620*/  PLOP3.LUT P1, PT, PT, PT, PT, 0x80, 0x0 ;  /* 0x000000000000781c */ /* 0x000fe20003f2f070 */
[----:B------:R-:W-:Y:S01]  /*0630*/  CS2R R126, SRZ ;  /* 0x00000000007e7805 */ /* 0x000fe2000001ff00 */
[----:B------:R-:W-:Y:S01]  /*0640*/  CS2R R124, SRZ ;  /* 0x00000000007c7805 */ /* 0x000fe2000001ff00 */
[----:B------:R-:W-:Y:S01]  /*0650*/  CS2R R130, SRZ ;  /* 0x0000000000827805 */ /* 0x000fe2000001ff00 */
[----:B------:R-:W-:Y:S01]  /*0660*/  CS2R R128, SRZ ;  /* 0x0000000000807805 */ /* 0x000fe2000001ff00 */
[----:B------:R-:W-:Y:S01]  /*0670*/  PLOP3.LUT P0, PT, PT, PT, UP0, 0x80, 0x0 ;  /* 0x000000000000781c */ /* 0x000fe20003f0f008 */
        /* <DEDUP_REMOVED lines=46> */
[----:B------:R-:W-:Y:S01]  /*0960*/  SHF.R.S32.HI R38, RZ, 0x1f, R133 ;  /* 0x0000001fff267819 */ /* 0x000fe20000011485 */
[----:B------:R-:W-:Y:S01]  /*0970*/  IMAD R0, R12, 0x60, RZ ;  /* 0x000000600c007824 */ /* 0x000fe200078e02ff */
[----:B------:R-:W-:Y:S01]  /*0980*/  SHF.R.S32.HI R3, RZ, 0x1f, R12 ;  /* 0x0000001fff037819 */ /* 0x000fe2000001140c */
[----:B------:R-:W-:Y:S01]  /*0990*/  IMAD.SHL.U32 R4, R133, 0x4, RZ ;  /* 0x0000000485047824 */ /* 0x000fe200078e00ff */
[----:B------:R-:W-:Y:S01]  /*09a0*/  ISETP.NE.AND P2, PT, R2, 0x1, PT ;  /* 0x000000010200780c */ /* 0x000fe20003f45270 */
[----:B-----5:R-:W-:Y:S01]  /*09b0*/  IMAD R35, R18, -0x80, R17 ;  /* 0xffffff8012237824 */ /* 0x020fe200078e0211 */
[-C--:B------:R-:W-:Y:S01]  /*09c0*/  LEA.HI R33, R38, R133.reuse, RZ, 0x2 ;  /* 0x0000008526217211 */ /* 0x080fe200078f10ff */
[----:B------:R-:W-:Y:S01]  /*09d0*/  IMAD.MOV.U32 R226, RZ, RZ, 0x20 ;  /* 0x00000020ffe27424 */ /* 0x000fe200078e00ff */
[----:B------:R-:W-:Y:S01]  /*09e0*/  SHF.R.S32.HI R5, RZ, 0x1f, R133 ;  /* 0x0000001fff057819 */ /* 0x000fe20000011485 */
[----:B------:R-:W-:Y:S01]  /*09f0*/  IMAD.MOV.U32 R229, RZ, RZ, 0x10 ;  /* 0x00000010ffe57424 */ /* 0x000fe200078e00ff */
[----:B------:R-:W-:Y:S01]  /*0a00*/  IADD3 R2, P1, R4, R12, RZ ;  /* 0x0000000c04027210 */ /* 0x000fe20007f3e0ff */
[----:B------:R-:W-:Y:S01]  /*0a10*/  UIADD3 UR6, UR10, 0x3f, URZ ;  /* 0x0000003f0a067890 */ /* 0x000fe2000fffe03f */
[-C--:B------:R-:W-:Y:S01]  /*0a20*/  IADD3 R28, P0, R0, R133.reuse, RZ ;  /* 0x00000085001c7210 */ /* 0x080fe20007f1e0ff */
[----:B------:R-:W-:Y:S01]  /*0a30*/  CS2R R130, SRZ ;  /* 0x0000000000827805 */ /* 0x000fe2000001ff00 */
[----:B------:R-:W-:Y:S01]  /*0a40*/  LEA.HI R39, R38, R133, RZ, 0x4 ;  /* 0x0000008526277211 */ /* 0x000fe200078f20ff */
[----:B------:R-:W-:Y:S01]  /*0a50*/  USHF.R.S32.HI UR5, URZ, 0x1f, UR6 ;  /* 0x0000001f3f057899 */ /* 0x000fe20008011406 */
[----:B------:R-:W-:Y:S01]  /*0a60*/  SHF.R.S32.HI R52, RZ, 0x2, R33 ;  /* 0x00000002ff347819 */ /* 0x000fe20000011421 */
[----:B------:R-:W-:Y:S01]  /*0a70*/  CS2R R128, SRZ ;  /* 0x0000000000807805 */ /* 0x000fe2000001ff00 */
[----:B------:R-:W-:Y:S01]  /*0a80*/  LEA.HI.X.SX32 R3, R4, R3, 0x1, P1 ;  /* 0x0000000304037211 */ /* 0x000fe200008f0eff */
[----:B------:R-:W-:Y:S01]  /*0a90*/  @P2 IMAD.HI.U32 R4, R132, c[0x0][0x24c], RZ ;  /* 0x0000930084042a27 */ /* 0x000fe200078e00ff */
[----:B------:R-:W-:Y:S01]  /*0aa0*/  LEA.HI.X.SX32 R29, R0, R5, 0x1, P0 ;  /* 0x00000005001d7211 */ /* 0x000fe200000f0eff */
[----:B------:R-:W-:Y:S01]  /*0ab0*/  ULEA.HI UR5, UR5, UR6, URZ, 0x6 ;  /* 0x0000000605057291 */ /* 0x000fe2000f8f303f */
[----:B------:R-:W-:Y:S01]  /*0ac0*/  SHF.R.S32.HI R14, RZ, 0x4, R39 ;  /* 0x00000004ff0e7819 */ /* 0x000fe20000011427 */
[----:B------:R-:W-:Y:S01]  /*0ad0*/  IMAD.MOV.U32 R0, RZ, RZ, R132 ;  /* 0x000000ffff007224 */ /* 0x000fe200078e0084 */
[----:B------:R-:W-:Y:S01]  /*0ae0*/  SHF.R.S32.HI R5, RZ, 0x1f, R52 ;  /* 0x0000001fff057819 */ /* 0x000fe20000011434 */
[----:B------:R-:W-:Y:S01]  /*0af0*/  CS2R R126, SRZ ;  /* 0x00000000007e7805 */ /* 0x000fe2000001ff00 */
[C---:B------:R-:W-:Y:S01]  /*0b00*/  IADD3 R12, P1, R52.reuse, R8, RZ ;  /* 0x00000008340c7210 */ /* 0x040fe20007f3e0ff */
[----:B------:R-:W-:Y:S01]  /*0b10*/  CS2R R124, SRZ ;  /* 0x00000000007c7805 */ /* 0x000fe2000001ff00 */
[----:B------:R-:W-:Y:S01]  /*0b20*/  IADD3 R10, P0, R52, R10, RZ ;  /* 0x0000000a340a7210 */ /* 0x000fe20007f1e0ff */
[----:B------:R-:W-:Y:S01]  /*0b30*/  CS2R R122, SRZ ;  /* 0x00000000007a7805 */ /* 0x000fe2000001ff00 */
[----:B------:R-:W-:Y:S01]  /*0b40*/  SHF.R.S32.HI R41, RZ, 0x1f, R132 ;  /* 0x0000001fff297819 */ /* 0x000fe20000011484 */
[----:B------:R-:W-:Y:S01]  /*0b50*/  IMAD.X R15, R5, 0x1, R9, P1 ;  /* 0x00000001050f7824 */ /* 0x000fe200008e0609 */
[----:B------:R-:W-:Y:S01]  /*0b60*/  LEA.HI R7, R39, R14, RZ, 0x1 ;  /* 0x0000000e27077211 */ /* 0x000fe200078f08ff */
[----:B------:R-:W-:Y:S01]  /*0b70*/  IMAD.X R11, R5, 0x1, R11, P0 ;  /* 0x00000001050b7824 */ /* 0x000fe200000e060b */
[-C--:B------:R-:W-:Y:S01]  /*0b80*/  LEA.HI R40, R38, R133.reuse, RZ, 0x3 ;  /* 0x0000008526287211 */ /* 0x080fe200078f18ff */
[C---:B------:R-:W-:Y:S01]  /*0b90*/  IMAD.WIDE.U32 R8, R132.reuse, c[0x0][0x288], R2 ;  /* 0x0000a20084087a25 */ /* 0x040fe200078e0002 */
[----:B------:R-:W-:Y:S01]  /*0ba0*/  LOP3.LUT R16, R33, 0xfffffffc, RZ, 0xc0, !PT ;  /* 0xfffffffc21107812 */ /* 0x000fe200078ec0ff */
[----:B------:R-:W-:Y:S01]  /*0bb0*/  CS2R R120, SRZ ;  /* 0x0000000000787805 */ /* 0x000fe2000001ff00 */
[----:B------:R-:W-:Y:S01]  /*0bc0*/  @P2 SHF.R.U32.HI R0, RZ, c[0x0][0x250], R4 ;  /* 0x00009400ff002a19 */ /* 0x000fe20000011604 */
[----:B------:R-:W-:Y:S01]  /*0bd0*/  IMAD.WIDE.U32 R4, R132, c[0x0][0x270], R2 ;  /* 0x00009c0084047a25 */ /* 0x000fe200078e0002 */
[----:B------:R-:W-:Y:S01]  /*0be0*/  LOP3.LUT R2, R7, 0xfffffffe, RZ, 0xc0, !PT ;  /* 0xfffffffe07027812 */ /* 0x000fe200078ec0ff */
[----:B------:R-:W-:Y:S01]  /*0bf0*/  CS2R R118, SRZ ;  /* 0x0000000000767805 */ /* 0x000fe2000001ff00 */
[----:B------:R-:W-:Y:S01]  /*0c00*/  SHF.R.S32.HI R20, RZ, 0x1f, R21 ;  /* 0x0000001fff147819 */ /* 0x000fe20000011415 */
[----:B------:R-:W-:Y:S01]  /*0c10*/  IMAD R6, R41, c[0x0][0x270], RZ ;  /* 0x00009c0029067a24 */ /* 0x000fe200078e02ff */
[----:B------:R-:W-:Y:S01]  /*0c20*/  SEL R31, R21, RZ, !P4 ;  /* 0x000000ff151f7207 */ /* 0x000fe20006000000 */
[----:B------:R-:W-:Y:S01]  /*0c30*/  IMAD R13, R41, c[0x0][0x288], RZ ;  /* 0x0000a200290d7a24 */ /* 0x000fe200078e02ff */
[----:B------:R-:W-:Y:S01]  /*0c40*/  SEL R24, R20, RZ, !P4 ;  /* 0x000000ff14187207 */ /* 0x000fe20006000000 */
[----:B------:R-:W-:Y:S01]  /*0c50*/  IMAD.SHL.U32 R3, R40, 0x8, RZ ;  /* 0x0000000828037824 */ /* 0x000fe200078e00ff */
[----:B------:R-:W-:Y:S01]  /*0c60*/  LEA.HI R37, R38, R133, RZ, 0x5 ;  /* 0x0000008526257211 */ /* 0x000fe200078f28ff */
[----:B------:R-:W-:Y:S01]  /*0c70*/  IMAD.IADD R32, R133, 0x1, -R16 ;  /* 0x0000000185207824 */ /* 0x000fe200078e0a10 */
[----:B------:R-:W-:Y:S01]  /*0c80*/  SEL R20, R20, RZ, !P3 ;  /* 0x000000ff14147207 */ /* 0x000fe20005800000 */
[----:B------:R-:W-:Y:S01]  /*0c90*/  IMAD R6, R132, c[0x0][0x274], R6 ;  /* 0x00009d0084067a24 */ /* 0x000fe200078e0206 */
[----:B------:R-:W-:Y:S01]  /*0ca0*/  LOP3.LUT R3, R3, 0xc0, RZ, 0xc0, !PT ;  /* 0x000000c003037812 */ /* 0x000fe200078ec0ff */
[----:B------:R-:W-:Y:S01]  /*0cb0*/  IMAD.IADD R34, R14, 0x1, -R2 ;  /* 0x000000010e227824 */ /* 0x000fe200078e0a02 */
[----:B------:R-:W-:Y:S01]  /*0cc0*/  SHF.R.S32.HI R36, RZ, 0x5, R37 ;  /* 0x00000005ff247819 */ /* 0x000fe20000011425 */
[----:B------:R-:W-:Y:S01]  /*0cd0*/  IMAD R13, R132, c[0x0][0x28c], R13 ;  /* 0x0000a300840d7a24 */ /* 0x000fe200078e020d */
[----:B------:R-:W-:Y:S01]  /*0ce0*/  SHF.R.U32.HI R14, RZ, 0x3, R3 ;  /* 0x00000003ff0e7819 */ /* 0x000fe20000011603 */
[----:B------:R-:W-:Y:S01]  /*0cf0*/  IMAD.SHL.U32 R2, R32, 0x8, RZ ;  /* 0x0000000820027824 */ /* 0x000fe200078e00ff */
[----:B------:R-:W-:Y:S01]  /*0d00*/  SEL R21, R21, RZ, !P3 ;  /* 0x000000ff15157207 */ /* 0x000fe20005800000 */
[----:B------:R-:W-:Y:S01]  /*0d10*/  IMAD.IADD R7, R5, 0x1, R6 ;  /* 0x0000000105077824 */ /* 0x000fe200078e0206 */
[----:B------:R-:W-:Y:S01]  /*0d20*/  CS2R R116, SRZ ;  /* 0x0000000000747805 */ /* 0x000fe2000001ff00 */
[----:B------:R-:W-:Y:S01]  /*0d30*/  IMAD.IADD R5, R9, 0x1, R13 ;  /* 0x0000000109057824 */ /* 0x000fe200078e020d */
[----:B------:R-:W-:Y:S01]  /*0d40*/  LOP3.LUT R13, R3, 0x18, R2, 0xf8, !PT ;  /* 0x00000018030d7812 */ /* 0x000fe200078ef802 */
[----:B------:R-:W-:Y:S01]  /*0d50*/  IMAD.MOV.U32 R6, RZ, RZ, R4 ;  /* 0x000000ffff067224 */ /* 0x000fe200078e0004 */
[----:B------:R-:W-:Y:S01]  /*0d60*/  SHF.R.S32.HI R3, RZ, 0x1f, R0 ;  /* 0x0000001fff037819 */ /* 0x000fe20000011400 */
[----:B------:R-:W-:Y:S01]  /*0d70*/  IMAD.MOV.U32 R4, RZ, RZ, R8 ;  /* 0x000000ffff047224 */ /* 0x000fe200078e0008 */
[----:B------:R-:W-:Y:S01]  /*0d80*/  LOP3.LUT R26, R13, R14, RZ, 0x3c, !PT ;  /* 0x0000000e0d1a7212 */ /* 0x000fe200078e3cff */
[----:B------:R-:W-:Y:S01]  /*0d90*/  IMAD.WIDE R8, R18, 0x80, R10 ;  /* 0x0000008012087825 */ /* 0x000fe200078e020a */
[C---:B------:R-:W-:Y:S01]  /*0da0*/  IADD3 R45, R2.reuse, 0x40, RZ ;  /* 0x00000040022d7810 */ /* 0x040fe20007ffe0ff */
[----:B------:R-:W-:Y:S01]  /*0db0*/  CS2R R114, SRZ ;  /* 0x0000000000727805 */ /* 0x000fe2000001ff00 */
[----:B------:R-:W-:Y:S01]  /*0dc0*/  ISETP.GE.AND P3, PT, R2, c[0x0][0x1cc], PT ;  /* 0x0000730002007a0c */ /* 0x000fe20003f66270 */
[----:B------:R-:W-:Y:S01]  /*0dd0*/  IMAD R13, R15, c[0x0][0x208], RZ ;  /* 0x000082000f0d7a24 */ /* 0x000fe200078e02ff */
[----:B------:R-:W-:Y:S01]  /*0de0*/  CS2R R112, SRZ ;  /* 0x0000000000707805 */ /* 0x000fe2000001ff00 */
        /* <DEDUP_REMOVED lines=53> */
[----:B------:R-:W-:Y:S01]  /*1140*/  CS2R R56, SRZ ;  /* 0x0000000000387805 */ /* 0x000fe2000001ff00 */
[----:B------:R-:W-:Y:S01]  /*1150*/  IMAD R23, R20, c[0x0][0x1e8], RZ ;  /* 0x00007a0014177a24 */ /* 0x000fe200078e02ff */
[----:B------:R-:W-:Y:S01]  /*1160*/  CS2R R54, SRZ ;  /* 0x0000000000367805 */ /* 0x000fe2000001ff00 */
[----:B------:R-:W-:Y:S01]  /*1170*/  IMAD.IADD R13, R5, 0x1, R22 ;  /* 0x00000001050d7824 */ /* 0x000fe200078e0216 */
[----:B------:R-:W-:Y:S01]  /*1180*/  LEA.HI.X R49, R12, c[0x0][0x25c], R0, 0x2, P1 ;  /* 0x000097000c317a11 */ /* 0x000fe200008f1400 */
[----:B------:R-:W-:Y:S01]  /*1190*/  IMAD.U32 R26, R3, 0x20, R26 ;  /* 0x00000020031a7824 */ /* 0x000fe200078e001a */
[----:B------:R-:W-:Y:S01]  /*11a0*/  USHF.R.S32.HI UR8, URZ, 0x6, UR5 ;  /* 0x000000063f087899 */ /* 0x000fe20008011405 */
[C---:B------:R-:W-:Y:S01]  /*11b0*/  IMAD R3, R21.reuse, c[0x0][0x1ec], R23 ;  /* 0x00007b0015037a24 */ /* 0x040fe200078e0217 */
[----:B------:R-:W-:Y:S01]  /*11c0*/  LEA.HI.X R43, R4, c[0x0][0x284], R13, 0x2, P0 ;  /* 0x0000a100042b7a11 */ /* 0x000fe200000f140d */
[----:B------:R-:W-:Y:S01]  /*11d0*/  IMAD.WIDE.U32 R6, R21, c[0x0][0x1e8], R10 ;  /* 0x00007a0015067a25 */ /* 0x000fe200078e000a */
[----:B------:R-:W-:Y:S01]  /*11e0*/  STL.64 [R1+0x38], R48 ;  /* 0x0000383001007387 */ /* 0x000fe20000100a00 */
[----:B------:R-:W-:-:S02]  /*11f0*/  UMOV UR4, URZ ;  /* 0x0000003f00047c82 */ /* 0x000fc40008000000 */
[----:B------:R-:W-:Y:S01]  /*1200*/  IMAD.IADD R5, R15, 0x1, R25 ;  /* 0x000000010f057824 */ /* 0x000fe200078e0219 */
[----:B------:R-:W-:Y:S01]  /*1210*/  STL.64 [R1+0x30], R42 ;  /* 0x0000302a01007387 */ /* 0x000fe20000100a00 */
[----:B------:R-:W-:Y:S01]  /*1220*/  IMAD R0, R20, c[0x0][0x1b8], RZ ;  /* 0x00006e0014007a24 */ /* 0x000fe200078e02ff */
[----:B------:R-:W-:Y:S01]  /*1230*/  UMOV UR9, 0x1 ;  /* 0x0000000100097882 */ /* 0x000fe20000000000 */
[----:B------:R-:W-:Y:S01]  /*1240*/  IMAD.MOV.U32 R4, RZ, RZ, R14 ;  /* 0x000000ffff047224 */ /* 0x000fe200078e000e */
[----:B------:R-:W-:Y:S01]  /*1250*/  STL [R1+0x2c], R45 ;  /* 0x00002c2d01007387 */ /* 0x000fe20000100800 */
[----:B------:R-:W-:Y:S01]  /*1260*/  IMAD.IADD R7, R7, 0x1, R3 ;  /* 0x0000000107077824 */ /* 0x000fe200078e0203 */
[----:B------:R-:W-:Y:S01]  /*1270*/  UMOV UR5, URZ ;  /* 0x0000003f00057c82 */ /* 0x000fe20008000000 */
        /* <DEDUP_REMOVED lines=34> */
[----:B------:R-:W-:Y:S01]  /*14a0*/  ISETP.LT.OR P3, PT, R0, 0x41, P3 ;  /* 0x000000410000780c */ /* 0x000fe20001f61670 */
        /* <DEDUP_REMOVED lines=36> */
[----:B------:R-:W-:Y:S01]  /*16f0*/  ISETP.LT.OR P4, PT, R0, 0x1, P6 ;  /* 0x000000010000780c */ /* 0x000fe20003781670 */
[----:B------:R-:W-:Y:S01]  /*1700*/  IMAD R22, R132, c[0x0][0x23c], R22 ;  /* 0x00008f0084167a24 */ /* 0x000fe200078e0216 */
[----:B------:R-:W-:Y:S01]  /*1710*/  ISETP.LT.OR P3, PT, R0, 0x41, P3 ;  /* 0x000000410000780c */ /* 0x000fe20001f61670 */
[----:B------:R-:W-:Y:S01]  /*1720*/  IMAD.WIDE.U32 R18, R132, c[0x0][0x238], R28 ;  /* 0x00008e0084127a25 */ /* 0x000fe200078e001c */
[----:B------:R-:W-:-:S05]  /*1730*/  ISETP.LT.OR P6, PT, R0, 0x41, P6 ;  /* 0x000000410000780c */ /* 0x000fca00037c1670 */
        /* <DEDUP_REMOVED lines=210> */
[----:B------:R-:W-:-:S05]  /*2460*/  @!P3 IMAD.SHL.U32 R0, R133, 0x10, RZ ;  /* 0x000000108500b824 */ /* 0x000fca00078e00ff */
[----:B------:R1:W-:Y:S04]  /*2470*/  @!P3 LDGSTS.E.BYPASS.LTC128B.128 [R0+0xf280], [R42.64] ;  /* 0x0f2800002a00bfae */ /* 0x0003e8000b901d4c */
[----:B------:R-:W0:Y:S04]  /*2480*/  LDGDEPBAR ;  /* 0x00000000000079af */ /* 0x000e280000000000 */
[----:B------:R-:W0:Y:S01]  /*2490*/  LDGDEPBAR ;  /* 0x00000000000079af */ /* 0x000e220000000000 */
[----:B-1----:R-:W-:Y:S01]  /*24a0*/  IMAD.IADD R0, R135, 0x1, R17 ;  /* 0x0000000187007824 */ /* 0x002fe200078e0211 */
[----:B------:R-:W-:-:S04]  /*24b0*/  CS2R R42, SRZ ;  /* 0x00000000002a7805 */ /* 0x000fc8000001ff00 */
[----:B------:R1:W-:Y:S03]  /*24c0*/  STL [R1+0x48], R0 ;  /* 0x0000480001007387 */ /* 0x0003e60000100800 */
.L_x_120:
        /* <DEDUP_REMOVED lines=211> */
.L_x_118:
        /* <DEDUP_REMOVED lines=522> */
.L_x_119:
        /* <DEDUP_REMOVED lines=241> */
.L_x_117:
[----:B------:R-:W-:Y:S05]  /*61b0*/  @P1 EXIT ;  /* 0x000000000000194d */ /* 0x000fea0003800000 */
[----:B------:R-:W2:Y:S01]  /*61c0*/  LDL.LU R9, [R1+0x4c] ;  /* 0x00004c0001097983 */ /* 0x000ea20000300800 */
[----:B------:R-:W-:-:S04]  /*61d0*/  ISETP.NE.U32.AND P2, PT, RZ, c[0x0][0x360], PT ;  /* 0x0000d800ff007a0c */ /* 0x000fc80003f45070 */
[----:B------:R-:W-:-:S13]  /*61e0*/  ISETP.NE.AND.EX P2, PT, RZ, c[0x0][0x364], PT, P2 ;  /* 0x0000d900ff007a0c */ /* 0x000fda0003f45320 */
[----:B-1----:R-:W-:-:S04]  /*61f0*/  @P2 IMAD.MOV.U32 R2, RZ, RZ, 0x4 ;  /* 0x00000004ff022424 */ /* 0x002fc800078e00ff */
[----:B--2---:R-:W-:-:S05]  /*6200*/  @P2 IMAD.WIDE R2, R9, R2, c[0x0][0x360] ;  /* 0x0000d80009022625 */ /* 0x004fca00078e0202 */
[----:B------:R1:W2:Y:S01]  /*6210*/  @P2 LDG.E R0, [R2.64] ;  /* 0x0000000c02002981 */ /* 0x0002a2000c1e1900 */
[----:B------:R-:W3:Y:S01]  /*6220*/  S2UR UR5, SR_CTAID.X ;  /* 0x00000000000579c3 */ /* 0x000ee20000002500 */
[----:B------:R-:W-:Y:S02]  /*6230*/  MOV R4, 0x1 ;  /* 0x0000000100047802 */ /* 0x000fe40000000f00 */
[----:B------:R-:W4:Y:S04]  /*6240*/  S2R R5, SR_TID.X ;  /* 0x0000000000057919 */ /* 0x000f280000002100 */
[----:B------:R-:W-:Y:S01]  /*6250*/  BAR.SYNC.DEFER_BLOCKING 0x1, 0x100 ;  /* 0x0044000000007b1d */ /* 0x000fe20000010000 */
[----:B------:R-:W-:-:S05]  /*6260*/  ISETP.NE.AND P0, PT, R4, c[0x0][0x338], PT ;  /* 0x0000ce0004007a0c */ /* 0x000fca0003f05270 */
[----:B-1----:R-:W1:Y:S01]  /*6270*/  S2R R3, SR_CTAID.Y ;  /* 0x0000000000037919 */ /* 0x002e620000002600 */
[----:B---3--:R-:W-:Y:S01]  /*6280*/  UIMAD UR5, UR5, 0x3000, URZ ;  /* 0x00003000050578a4 */ /* 0x008fe2000f8e023f */
[----:B----4-:R-:W-:-:S03]  /*6290*/  SHF.R.S32.HI R6, RZ, 0x1f, R5 ;  /* 0x0000001fff067819 */ /* 0x010fc60000011405 */
[----:B------:R-:W-:-:S03]  /*62a0*/  USHF.R.S32.HI UR4, URZ, 0x1f, UR5 ;  /* 0x0000001f3f047899 */ /* 0x000fc60008011405 */
[----:B-1----:R-:W-:-:S04]  /*62b0*/  @P0 IMAD.HI.U32 R4, R3, c[0x0][0x33c], RZ ;  /* 0x0000cf0003040a27 */ /* 0x002fc800078e00ff */
[----:B--2---:R-:W-:-:S05]  /*62c0*/  @P2 IMAD R0, R9, 0x80, R0 ;  /* 0x0000008009002824 */ /* 0x004fca00078e0200 */
[----:B------:R-:W-:-:S04]  /*62d0*/  @P2 SHF.R.S32.HI R2, RZ, 0x1f, R0 ;  /* 0x0000001fff022819 */ /* 0x000fc80000011400 */
[----:B------:R-:W-:Y:S01]  /*62e0*/  @P2 LEA.HI R2, R2, R0, RZ, 0x7 ;  /* 0x0000000002022211 */ /* 0x000fe200078f38ff */
[----:B------:R-:W-:Y:S01]  /*62f0*/  IMAD.MOV.U32 R0, RZ, RZ, R3 ;  /* 0x000000ffff007224 */ /* 0x000fe200078e0003 */
[----:B------:R-:W-:Y:S02]  /*6300*/  @P0 SHF.R.U32.HI R0, RZ, c[0x0][0x340], R4 ;  /* 0x0000d000ff000a19 */ /* 0x000fe40000011604 */
[----:B------:R-:W-:Y:S02]  /*6310*/  @P2 SHF.R.S32.HI R2, RZ, 0x7, R2 ;  /* 0x00000007ff022819 */ /* 0x000fe40000011402 */
[----:B------:R-:W-:-:S03]  /*6320*/  SHF.R.S32.HI R4, RZ, 0x1f, R0 ;  /* 0x0000001fff047819 */ /* 0x000fc60000011400 */
[----:B------:R-:W-:-:S05]  /*6330*/  @P2 IMAD R2, R2, 0x3000, RZ ;  /* 0x0000300002022824 */ /* 0x000fca00078e02ff */
[----:B------:R-:W-:Y:S02]  /*6340*/  @P2 SHF.R.S32.HI R3, RZ, 0x1f, R2 ;  /* 0x0000001fff032819 */ /* 0x000fe40000011402 */
[----:B------:R-:W-:-:S06]  /*6350*/  @!P2 CS2R R2, SRZ ;  /* 0x000000000002a805 */ /* 0x000fcc000001ff00 */
[----:B------:R-:W-:Y:S01]  /*6360*/  IADD3 R2, P1, P0, R2, UR5, R5 ;  /* 0x0000000502027c10 */ /* 0x000fe2000f83e005 */
[C---:B------:R-:W-:Y:S02]  /*6370*/  IMAD R5, R4.reuse, c[0x0][0x328], RZ ;  /* 0x0000ca0004057a24 */ /* 0x040fe400078e02ff */
[----:B------:R-:W-:Y:S01]  /*6380*/  IMAD R4, R4, c[0x0][0x300], RZ ;  /* 0x0000c00004047a24 */ /* 0x000fe200078e02ff */
[----:B------:R-:W-:Y:S01]  /*6390*/  IADD3.X R3, R3, UR4, R6, P1, P0 ;  /* 0x0000000403037c10 */ /* 0x000fe20008fe0406 */
[C---:B------:R-:W-:Y:S01]  /*63a0*/  IMAD R7, R0.reuse, c[0x0][0x32c], R5 ;  /* 0x0000cb0000077a24 */ /* 0x040fe200078e0205 */
[----:B------:R-:W-:Y:S01]  /*63b0*/  SHF.R.S32.HI R6, RZ, 0x1f, R9 ;  /* 0x0000001fff067819 */ /* 0x000fe20000011409 */
[C---:B------:R-:W-:Y:S02]  /*63c0*/  IMAD R8, R0.reuse, c[0x0][0x304], R4 ;  /* 0x0000c10000087a24 */ /* 0x040fe400078e0204 */
[----:B------:R-:W-:-:S04]  /*63d0*/  IMAD.WIDE.U32 R4, R0, c[0x0][0x328], R2 ;  /* 0x0000ca0000047a25 */ /* 0x000fc800078e0002 */
[----:B------:R-:W-:Y:S01]  /*63e0*/  IMAD.WIDE.U32 R2, R0, c[0x0][0x300], R2 ;  /* 0x0000c00000027a25 */ /* 0x000fe200078e0002 */
[----:B------:R-:W-:Y:S02]  /*63f0*/  SEL R0, R6, RZ, !P2 ;  /* 0x000000ff06007207 */ /* 0x000fe40005000000 */
[----:B------:R-:W-:Y:S01]  /*6400*/  SEL R6, R9, RZ, !P2 ;  /* 0x000000ff09067207 */ /* 0x000fe20005000000 */
[----:B------:R-:W-:Y:S01]  /*6410*/  IMAD.IADD R5, R5, 0x1, R7 ;  /* 0x0000000105057824 */ /* 0x000fe200078e0207 */
[----:B------:R-:W-:Y:S01]  /*6420*/  IADD3 R3, R3, R8, RZ ;  /* 0x0000000803037210 */ /* 0x000fe20007ffe0ff */
[C---:B------:R-:W-:Y:S02]  /*6430*/  IMAD R10, R0.reuse, c[0x0][0x330], RZ ;  /* 0x0000cc00000a7a24 */ /* 0x040fe400078e02ff */
[----:B------:R-:W-:Y:S02]  /*6440*/  IMAD R0, R0, c[0x0][0x308], RZ ;  /* 0x0000c20000007a24 */ /* 0x000fe400078e02ff */
[----:B------:R-:W-:-:S02]  /*6450*/  IMAD R10, R6, c[0x0][0x334], R10 ;  /* 0x0000cd00060a7a24 */ /* 0x000fc400078e020a */
[----:B------:R-:W-:-:S04]  /*6460*/  IMAD.WIDE.U32 R8, R6, c[0x0][0x330], R4 ;  /* 0x0000cc0006087a25 */ /* 0x000fc800078e0004 */
[----:B------:R-:W-:Y:S01]  /*6470*/  IMAD R0, R6, c[0x0][0x30c], R0 ;  /* 0x0000c30006007a24 */ /* 0x000fe200078e0200 */
[----:B------:R-:W-:Y:S01]  /*6480*/  LEA R4, P1, R8, c[0x0][0x310], 0x2 ;  /* 0x0000c40008047a11 */ /* 0x000fe200078210ff */
[----:B------:R-:W-:-:S04]  /*6490*/  IMAD.WIDE.U32 R6, R6, c[0x0][0x308], R2 ;  /* 0x0000c20006067a25 */ /* 0x000fc800078e0002 */
[----:B------:R-:W-:Y:S01]  /*64a0*/  IMAD.IADD R3, R9, 0x1, R10 ;  /* 0x0000000109037824 */ /* 0x000fe200078e020a */
[----:B------:R-:W-:Y:S02]  /*64b0*/  IADD3 R0, R7, R0, RZ ;  /* 0x0000000007007210 */ /* 0x000fe40007ffe0ff */
[----:B------:R-:W-:Y:S02]  /*64c0*/  LEA R2, P0, R6, c[0x0][0x2e8], 0x2 ;  /* 0x0000ba0006027a11 */ /* 0x000fe400078010ff */
[----:B------:R-:W-:Y:S02]  /*64d0*/  LEA.HI.X R5, R8, c[0x0][0x314], R3, 0x2, P1 ;  /* 0x0000c50008057a11 */ /* 0x000fe400008f1403 */
[----:B------:R-:W-:-:S03]  /*64e0*/  LEA.HI.X R3, R6, c[0x0][0x2ec], R0, 0x2, P0 ;  /* 0x0000bb0006037a11 */ /* 0x000fc600000f1400 */
        /* <DEDUP_REMOVED lines=97> */
.L_x_121:
        /* <DEDUP_REMOVED lines=16> */
.L_x_1388:


//--------------------- .text._ZN7cutlass13device_kernelIN5flash19enable_sm80_to_sm89INS1_16FlashAttnBwdSm80INS1_25CollectiveMainloopBwdSm80ILi2ELi1EN4cute5tupleIJNS5_1CILi64EEENS7_ILi128EEENS7_ILi96EEEEEENS_10bfloat16_tEfNS_4arch4Sm80ELb0ELb0ELb1ELb1ELb1ELb0ELb0ELb0ELi2ELi2ELi4ELi2ELb1EEENS1_24CollectiveEpilogueBwdGQAISB_fSE_Li256ELb1ELb1EEENS1_19SingleTileSchedulerILb1ELb0ELb0ELi128EEEEEEEEEvNT_6ParamsE --------------------------
	.section	.text._ZN7cutlass13device_kernelIN5flash19enable_sm80_to_sm89INS1_16FlashAttnBwdSm80INS1_25CollectiveMainloopBwdSm80ILi2ELi1EN4cute5tupleIJNS5_1CILi64EEENS7_ILi128EEENS7_ILi96EEEEEENS_10bfloat16_tEfNS_4arch4Sm80ELb0ELb0ELb1ELb1ELb1ELb0ELb0ELb0ELi2ELi2ELi4ELi2ELb1EEENS1_24CollectiveEpilogueBwdGQAISB_fSE_Li256ELb1ELb1EEENS1_19SingleTileSchedulerILb1ELb0ELb0ELi128EEEEEEEEEvNT_6ParamsE,"ax",@progbits
	.sectioninfo	@"SHI_REGISTERS=255"
	.align	128
.text._ZN7cutlass13device_kernelIN5flash19enable_sm80_to_sm89INS1_16FlashAttnBwdSm80INS1_25CollectiveMainloopBwdSm80ILi2ELi1EN4cute5tupleIJNS5_1CILi64EEENS7_ILi128EEENS7_ILi96EEEEEENS_10bfloat16_tEfNS_4arch4Sm80ELb0ELb0ELb1ELb1ELb1ELb0ELb0ELb0ELi2ELi2ELi4ELi2ELb1EEENS1_24CollectiveEpilogueBwdGQAISB_fSE_Li256ELb1ELb1EEENS1_19SingleTileSchedulerILb1ELb0ELb0ELi128EEEEEEEEEvNT_6ParamsE:
        .type           _ZN7cutlass13device_kernelIN5flash19enable_sm80_to_sm89INS1_16FlashAttnBwdSm80INS1_25CollectiveMainloopBwdSm80ILi2ELi1EN4cute5tupleIJNS5_1CILi64EEENS7_ILi128EEENS7_ILi96EEEEEENS_10bfloat16_tEfNS_4arch4Sm80ELb0ELb0ELb1ELb1ELb1ELb0ELb0ELb0ELi2ELi2ELi4ELi2ELb1EEENS1_24CollectiveEpilogueBwdGQAISB_fSE_Li256ELb1ELb1EEENS1_19SingleTileSchedulerILb1ELb0ELb0ELi128EEEEEEEEEvNT_6ParamsE,@function
        .size           _ZN7cutlass13device_kernelIN5flash19enable_sm80_to_sm89INS1_16FlashAttnBwdSm80INS1_25CollectiveMainloopBwdSm80ILi2ELi1EN4cute5tupleIJNS5_1CILi64EEENS7_ILi128EEENS7_ILi96EEEEEENS_10bfloat16_tEfNS_4arch4Sm80ELb0ELb0ELb1ELb1ELb1ELb0ELb0ELb0ELi2ELi2ELi4ELi2ELb1EEENS1_24CollectiveEpilogueBwdGQAISB_fSE_Li256ELb1ELb1EEENS1_19SingleTileSchedulerILb1ELb0ELb0ELi128EEEEEEEEEvNT_6ParamsE,(.L_x_1389 - _ZN7cutlass13device_kernelIN5flash19enable_sm80_to_sm89INS1_16FlashAttnBwdSm80INS1_25CollectiveMainloopBwdSm80ILi2ELi1EN4cute5tupleIJNS5_1CILi64EEENS7_ILi128EEENS7_ILi96EEEEEENS_10bfloat16_tEfNS_4arch4Sm80ELb0ELb0ELb1ELb1ELb1ELb0ELb0ELb0ELi2ELi2ELi4ELi2ELb1EEENS1_24CollectiveEpilogueBwdGQAISB_fSE_Li256ELb1ELb1EEENS1_19SingleTileSchedulerILb1ELb0ELb0ELi128EEEEEEEEEvNT_6ParamsE)
        .other          _ZN7cutlass13device_kernelIN5flash19enable_sm80_to_sm89INS1_16FlashAttnBwdSm80INS1_25CollectiveMainloopBwdSm80ILi2ELi1EN4cute5tupleIJNS5_1CILi64EEENS7_ILi128EEENS7_ILi96EEEEEENS_10bfloat16_tEfNS_4arch4Sm80ELb0ELb0ELb1ELb1ELb1ELb0ELb0ELb0ELi2ELi2ELi4ELi2ELb1EEENS1_24CollectiveEpilogueBwdGQAISB_fSE_Li256ELb1ELb1EEENS1_19SingleTileSchedulerILb1ELb0ELb0ELi128EEEEEEEEEvNT_6ParamsE,@"STO_CUDA_ENTRY STV_DEFAULT"
_ZN7cutlass13device_kernelIN5flash19enable_sm80_to_sm89INS1_16FlashAttnBwdSm80INS1_25CollectiveMainloopBwdSm80ILi2ELi1EN4cute5tupleIJNS5_1CILi64EEENS7_ILi128EEENS7_ILi96EEEEEENS_10bfloat16_tEfNS_4arch4Sm80ELb0ELb0ELb1ELb1ELb1ELb0ELb0ELb0ELi2ELi2ELi4ELi2ELb1EEENS1_24CollectiveEpilogueBwdGQAISB_fSE_Li256ELb1ELb1EEENS1_19SingleTileSchedulerILb1ELb0ELb0ELi128EEEEEEEEEvNT_6ParamsE:
        /* <DEDUP_REMOVED lines=18> */
.L_x_123:
        /* <DEDUP_REMOVED lines=8> */
.L_x_125:
[----:B------:R-:W-:Y:S02]  /*01a0*/  MOV R0, c[0x0][0x3ac] ;  /* 0x0000eb0000007a02 */ /* 0x000fe40000000f00 */
.L_x_124:
[----:B-1----:R-:W-:-:S05]  /*01b0*/  IMAD.SHL.U32 R2, R18, 0x80, RZ ;  /* 0x0000008012027824 */ /* 0x002fca00078e00ff */
[----:B-----5:R-:W-:-:S04]  /*01c0*/  ISETP.GE.AND P0, PT, R2, R0, PT ;  /* 0x000000000200720c */ /* 0x020fc80003f06270 */
[----:B------:R-:W-:-:S05]  /*01d0*/  SEL R0, R5, 0xffffffff, !P0 ;  /* 0xffffffff05007807 */ /* 0x000fca0004000000 */
[----:B------:R1:W-:Y:S01]  /*01e0*/  STL [R1+0x4c], R0 ;  /* 0x00004c0001007387 */ /* 0x0003e20000100800 */
[----:B------:R-:W-:Y:S05]  /*01f0*/  BRA `(.L_x_126) ;  /* 0x0000012000007947 */ /* 0x000fea0003800000 */
.L_x_122:
[----:B---34-:R-:W-:-:S04]  /*0200*/  ISETP.NE.U32.AND P0, PT, RZ, c[0x0][0x3c8], PT ;  /* 0x0000f200ff007a0c */ /* 0x018fc80003f05070 */
[----:B------:R-:W-:-:S13]  /*0210*/  ISETP.NE.AND.EX P0, PT, RZ, c[0x0][0x3cc], PT, P0 ;  /* 0x0000f300ff007a0c */ /* 0x000fda0003f05300 */
[----:B------:R-:W-:Y:S05]  /*0220*/  @!P0 BRA `(.L_x_127) ;  /* 0x0000002000008947 */ /* 0x000fea0003800000 */
[----:B------:R1:W5:Y:S01]  /*0230*/  LDG.E R0, [R2.64] ;  /* 0x0000000c02007981 */ /* 0x000362000c1e1900 */
[----:B------:R-:W-:Y:S05]  /*0240*/  BRA `(.L_x_128) ;  /* 0x0000009000007947 */ /* 0x000fea0003800000 */
.L_x_127:
        /* <DEDUP_REMOVED lines=8> */
.L_x_129:
[----:B------:R-:W-:Y:S02]  /*02d0*/  MOV R0, c[0x0][0x3ac] ;  /* 0x0000eb0000007a02 */ /* 0x000fe40000000f00 */
.L_x_128:
[----:B-1----:R-:W-:-:S05]  /*02e0*/  IMAD.SHL.U32 R2, R18, 0x80, RZ ;  /* 0x0000008012027824 */ /* 0x002fca00078e00ff */
[----:B-----5:R-:W-:-:S04]  /*02f0*/  ISETP.GE.AND P0, PT, R2, R0, PT ;  /* 0x000000000200720c */ /* 0x020fc80003f06270 */
[----:B------:R-:W-:-:S05]  /*0300*/  SEL R0, R5, 0xffffffff, !P0 ;  /* 0xffffffff05007807 */ /* 0x000fca0004000000 */
[----:B------:R1:W-:Y:S04]  /*0310*/  STL [R1+0x4c], R0 ;  /* 0x00004c0001007387 */ /* 0x0003e80000100800 */
.L_x_126:
        /* <DEDUP_REMOVED lines=37> */
.L_x_130:
[----:B------:R-:W-:-:S04]  /*0570*/  ISETP.NE.U32.AND P0, PT, RZ, c[0x0][0x2e0], PT ;  /* 0x0000b800ff007a0c */ /* 0x000fc80003f05070 */
[----:B------:R-:W-:-:S13]  /*0580*/  ISETP.NE.AND.EX P0, PT, RZ, c[0x0][0x2e4], PT, P0 ;  /* 0x0000b900ff007a0c */ /* 0x000fda0003f05300 */
[----:B------:R-:W-:Y:S05]  /*0590*/  @!P0 BRA `(.L_x_131) ;  /* 0x0000003000008947 */ /* 0x000fea0003800000 */
[----:B------:R-:W-:-:S05]  /*05a0*/  IMAD.WIDE R2, R21, R13, c[0x0][0x2e0] ;  /* 0x0000b80015027625 */ /* 0x000fca00078e020d */
[----:B------:R1:W5:Y:S01]  /*05b0*/  LDG.E R17, [R2.64] ;  /* 0x0000000c02117981 */ /* 0x000362000c1e1900 */
[----:B------:R-:W-:Y:S05]  /*05c0*/  BRA `(.L_x_132) ;  /* 0x0000004000007947 */ /* 0x000fea0003800000 */
.L_x_131:
[----:B------:R-:W-:Y:S05]  /*05d0*/  @!P3 BRA `(.L_x_132) ;  /* 0x000000300000b947 */ /* 0x000fea0003800000 */
[----:B------:R1:W2:Y:S04]  /*05e0*/  LDG.E R0, [R2.64] ;  /* 0x0000000c02007981 */ /* 0x0002a8000c1e1900 */
[----:B-1----:R-:W2:Y:S02]  /*05f0*/  LDG.E R2, [R2.64+0x4] ;  /* 0x0000040c02027981 */ /* 0x002ea4000c1e1900 */
[----:B--2---:R-:W-:Y:S02]  /*0600*/  IADD3 R17, -R0, R2, RZ ;  /* 0x0000000200117210 */ /* 0x004fe40007ffe1ff */
.L_x_132:
        /* <DEDUP_REMOVED lines=492> */
.L_x_136:
        /* <DEDUP_REMOVED lines=211> */
.L_x_134:
        /* <DEDUP_REMOVED lines=522> */
.L_x_135:
        /* <DEDUP_REMOVED lines=241> */
.L_x_133:
[----:B------:R-:W-:Y:S05]  /*61b0*/  @P1 EXIT ;  /* 0x000000000000194d */ /* 0x000fea0003800000 */
[----:B------:R-:W2:Y:S01]  /*61c0*/  LDL.LU R8, [R1+0x4c] ;  /* 0x00004c0001087983 */ /* 0x000ea20000300800 */
[----:B------:R-:W-:-:S04]  /*61d0*/  ISETP.NE.U32.AND P1, PT, RZ, c[0x0][0x360], PT ;  /* 0x0000d800ff007a0c */ /* 0x000fc80003f25070 */
[----:B------:R-:W-:-:S13]  /*61e0*/  ISETP.NE.AND.EX P1, PT, RZ, c[0x0][0x364], PT, P1 ;  /* 0x0000d900ff007a0c */ /* 0x000fda0003f25310 */
[----:B-1----:R-:W-:Y:S01]  /*61f0*/  @P1 IMAD.MOV.U32 R2, RZ, RZ, 0x4 ;  /* 0x00000004ff021424 */ /* 0x002fe200078e00ff */
[----:B------:R-:W1:Y:S01]  /*6200*/  S2UR UR6, SR_CTAID.X ;  /* 0x00000000000679c3 */ /* 0x000e620000002500 */
[----:B------:R-:W3:Y:S02]  /*6210*/  S2R R5, SR_CTAID.Y ;  /* 0x0000000000057919 */ /* 0x000ee40000002600 */
[----:B--2---:R-:W-:-:S06]  /*6220*/  @P1 IMAD.WIDE R2, R8, R2, c[0x0][0x360] ;  /* 0x0000d80008021625 */ /* 0x004fcc00078e0202 */
[----:B------:R2:W4:Y:S01]  /*6230*/  @P1 LDG.E R2, [R2.64] ;  /* 0x0000000c02021981 */ /* 0x000522000c1e1900 */
[----:B------:R-:W-:Y:S01]  /*6240*/  IMAD.MOV.U32 R0, RZ, RZ, 0x1 ;  /* 0x00000001ff007424 */ /* 0x000fe200078e00ff */
[----:B------:R-:W-:Y:S01]  /*6250*/  ULDC UR5, c[0x0][0x358] ;  /* 0x0000d60000057ab9 */ /* 0x000fe20000000800 */
[----:B---3--:R-:W-:Y:S01]  /*6260*/  IMAD.MOV.U32 R7, RZ, RZ, R5 ;  /* 0x000000ffff077224 */ /* 0x008fe200078e0005 */
[----:B------:R-:W3:Y:S01]  /*6270*/  S2R R4, SR_TID.X ;  /* 0x0000000000047919 */ /* 0x000ee20000002100 */
[----:B-1----:R-:W-:-:S03]  /*6280*/  UIMAD UR5, UR6, UR5, URZ ;  /* 0x00000005060572a4 */ /* 0x002fc6000f8e023f */
[----:B------:R-:W-:Y:S01]  /*6290*/  BAR.SYNC.DEFER_BLOCKING 0x1, 0x100 ;  /* 0x0044000000007b1d */ /* 0x000fe20000010000 */
[----:B------:R-:W-:Y:S01]  /*62a0*/  ISETP.NE.AND P0, PT, R0, c[0x0][0x338], PT ;  /* 0x0000ce0000007a0c */ /* 0x000fe20003f05270 */
[C---:B------:R-:W-:Y:S01]  /*62b0*/  IMAD R0, R8.reuse, c[0x0][0x2f4], RZ ;  /* 0x0000bd0008007a24 */ /* 0x040fe200078e02ff */
[----:B------:R-:W-:Y:S02]  /*62c0*/  SHF.R.S32.HI R16, RZ, 0x1f, R8 ;  /* 0x0000001fff107819 */ /* 0x000fe40000011408 */
[----:B------:R-:W-:Y:S01]  /*62d0*/  SEL R12, R8, RZ, !P1 ;  /* 0x000000ff080c7207 */ /* 0x000fe20004800000 */
[----:B------:R-:W-:Y:S01]  /*62e0*/  ULDC UR4, c[0x0][0x2f4] ;  /* 0x0000bd0000047ab9 */ /* 0x000fe20000000800 */
[----:B------:R-:W-:Y:S01]  /*62f0*/  SHF.R.S32.HI R15, RZ, 0x1f, R0 ;  /* 0x0000001fff0f7819 */ /* 0x000fe20000011400 */
[----:B------:R-:W-:Y:S01]  /*6300*/  UIMAD UR5, UR5, UR4, URZ ;  /* 0x00000004050572a4 */ /* 0x000fe2000f8e023f */
[----:B------:R-:W-:Y:S01]  /*6310*/  BSSY B0, `(.L_x_137) ;  /* 0x000001c000007945 */ /* 0x000fe20003800000 */
[----:B------:R-:W-:-:S02]  /*6320*/  SEL R16, R16, RZ, !P1 ;  /* 0x000000ff10107207 */ /* 0x000fc40004800000 */
[----:B------:R-:W-:Y:S02]  /*6330*/  USHF.R.S32.HI UR4, URZ, 0x1f, UR5 ;  /* 0x0000001f3f047899 */ /* 0x000fe40008011405 */
[----:B--2---:R-:W-:-:S05]  /*6340*/  @P0 IMAD.HI.U32 R3, R5, c[0x0][0x33c], RZ ;  /* 0x0000cf0005030a27 */ /* 0x004fca00078e00ff */
[----:B------:R-:W-:-:S04]  /*6350*/  @P0 SHF.R.U32.HI R7, RZ, c[0x0][0x340], R3 ;  /* 0x0000d000ff070a19 */ /* 0x000fc80000011603 */
[--C-:B------:R-:W-:Y:S01]  /*6360*/  IADD3 R0, P2, P0, R0, UR5, R7.reuse ;  /* 0x0000000500007c10 */ /* 0x100fe2000f85e007 */
[--C-:B------:R-:W-:Y:S01]  /*6370*/  IMAD.MOV R6, RZ, RZ, -R7.reuse ;  /* 0x000000ffff067224 */ /* 0x100fe200078e0a07 */
[----:B------:R-:W-:-:S03]  /*6380*/  SHF.R.S32.HI R13, RZ, 0x1f, R7 ;  /* 0x0000001fff0d7819 */ /* 0x000fc60000011407 */
[----:B------:R-:W-:Y:S01]  /*6390*/  IMAD.SHL.U32 R14, R0, 0x4, RZ ;  /* 0x00000004000e7824 */ /* 0x000fe200078e00ff */
[----:B------:R-:W-:Y:S01]  /*63a0*/  IADD3.X R15, R15, UR4, R13, P2, P0 ;  /* 0x000000040f0f7c10 */ /* 0x000fe200097e040d */
[----:B------:R-:W-:Y:S01]  /*63b0*/  IMAD R6, R6, c[0x0][0x338], R5 ;  /* 0x0000ce0006067a24 */ /* 0x000fe200078e0205 */
[----:B---3--:R-:W-:Y:S02]  /*63c0*/  ISETP.NE.AND P2, PT, R4, RZ, PT ;  /* 0x000000ff0400720c */ /* 0x008fe40003f45270 */
[----:B------:R-:W-:Y:S02]  /*63d0*/  SHF.L.U64.HI R15, R0, 0x2, R15 ;  /* 0x00000002000f7819 */ /* 0x000fe4000001020f */
[----:B------:R-:W-:-:S04]  /*63e0*/  IADD3 R4, P0, R14, c[0x0][0x350], RZ ;  /* 0x0000d4000e047a10 */ /* 0x000fc80007f1e0ff */
[----:B------:R-:W-:Y:S01]  /*63f0*/  IADD3.X R5, R15, c[0x0][0x354], RZ, P0, !PT ;  /* 0x0000d5000f057a10 */ /* 0x000fe200007fe4ff */
[----:B----4-:R-:W-:-:S05]  /*6400*/  @P1 IMAD R2, R8, 0x80, R2 ;  /* 0x0000008008021824 */ /* 0x010fca00078e0202 */
[----:B------:R-:W-:-:S04]  /*6410*/  @P1 SHF.R.S32.HI R3, RZ, 0x1f, R2 ;  /* 0x0000001fff031819 */ /* 0x000fc80000011402 */
[----:B------:R-:W-:-:S04]  /*6420*/  @P1 LEA.HI R2, R3, R2, RZ, 0x7 ;  /* 0x0000000203021211 */ /* 0x000fc800078f38ff */
[----:B------:R-:W-:-:S05]  /*6430*/  @P1 SHF.R.S32.HI R2, RZ, 0x7, R2 ;  /* 0x00000007ff021819 */ /* 0x000fca0000011402 */
[----:B------:R-:W-:-:S05]  /*6440*/  @P1 IMAD R2, R2, 0x3000, RZ ;  /* 0x0000300002021824 */ /* 0x000fca00078e02ff */
[----:B------:R-:W-:Y:S02]  /*6450*/  @P1 SHF.R.S32.HI R3, RZ, 0x1f, R2 ;  /* 0x0000001fff031819 */ /* 0x000fe40000011402 */
[----:B------:R-:W-:Y:S01]  /*6460*/  @!P1 CS2R R2, SRZ ;  /* 0x0000000000029805 */ /* 0x000fe2000001ff00 */
[----:B------:R-:W-:Y:S05]  /*6470*/  @P2 BRA `(.L_x_138) ;  /* 0x0000005000002947 */ /* 0x000fea0003800000 */
.L_x_139:
[----:B------:R-:W2:Y:S01]  /*6480*/  LDG.E.STRONG.GPU R0, [R4.64] ;  /* 0x0000000c04007981 */ /* 0x000ea2000c1ef900 */
[----:B------:R-:W-:Y:S01]  /*6490*/  YIELD ;  /* 0x0000000000007946 */ /* 0x000fe20003800000 */
[----:B--2---:R-:W-:Y:S01]  /*64a0*/  ISETP.NE.AND P0, PT, R0, R6, PT ;  /* 0x000000060000720c */ /* 0x004fe20003f05270 */
[----:B------:R-:W-:-:S12]  /*64b0*/  CCTL.IVALL ;  /* 0x00000000ff00798f */ /* 0x000fd80002000000 */
[----:B------:R-:W-:Y:S05]  /*64c0*/  @P0 BRA `(.L_x_139) ;  /* 0xffffffb000000947 */ /* 0x000fea000383ffff */
.L_x_138:
[----:B------:R-:W-:Y:S05]  /*64d0*/  BSYNC B0 ;  /* 0x0000000000007941 */ /* 0x000fea0003800000 */
.L_x_137:
[----:B-----5:R-:W-:Y:S01]  /*64e0*/  MOV R17, 0xffffffff ;  /* 0xffffffff00117802 */ /* 0x020fe20000000f00 */
[----:B------:R-:W-:Y:S05]  /*64f0*/  BRA.CONV ~URZ, `(.L_x_140) ;  /* 0x000000237f007947 */ /* 0x000fea000b800000 */
[----:B------:R-:W-:Y:S02]  /*6500*/  MOV R8, 0x6520 ;  /* 0x0000652000087802 */ /* 0x000fe40000000f00 */
[----:B------:R-:W-:Y:S05]  /*6510*/  CALL.REL.NOINC `($__internal_1_$__cuda_sm70_warpsync) ;  /* 0x00000aa000007944 */ /* 0x000fea0003c00000 */
.L_x_140:
[----:B------:R-:W1:Y:S01]  /*6520*/  S2R R0, SR_TID.X ;  /* 0x0000000000007919 */ /* 0x000e620000002100 */
[----:B------:R-:W-:Y:S01]  /*6530*/  UIMAD UR5, UR6, 0x3000, URZ ;  /* 0x00003000060578a4 */ /* 0x000fe2000f8e023f */
[----:B------:R-:W-:-:S06]  /*6540*/  NOP ;  /* 0x0000000000007918 */ /* 0x000fcc0000000000 */
[----:B------:R-:W-:Y:S01]  /*6550*/  USHF.R.S32.HI UR4, URZ, 0x1f, UR5 ;  /* 0x0000001f3f047899 */ /* 0x000fe20008011405 */
[--C-:B-1----:R-:W-:Y:S02]  /*6560*/  SHF.R.S32.HI R8, RZ, 0x1f, R0.reuse ;  /* 0x0000001fff087819 */ /* 0x102fe40000011400 */
[----:B------:R-:W-:Y:S01]  /*6570*/  IADD3 R10, P1, P0, R2, UR5, R0 ;  /* 0x00000005020a7c10 */ /* 0x000fe2000f83e000 */
[----:B------:R-:W-:-:S03]  /*6580*/  IMAD R0, R13, c[0x0][0x328], RZ ;  /* 0x0000ca000d007a24 */ /* 0x000fc600078e02ff */
[----:B------:R-:W-:Y:S01]  /*6590*/  IADD3.X R11, R3, UR4, R8, P1, P0 ;  /* 0x00000004030b7c10 */ /* 0x000fe20008fe0408 */
[C---:B------:R-:W-:Y:S02]  /*65a0*/  IMAD R0, R7.reuse, c[0x0][0x32c], R0 ;  /* 0x0000cb0007007a24 */ /* 0x040fe400078e0200 */
[----:B------:R-:W-:Y:S02]  /*65b0*/  IMAD R8, R16, c[0x0][0x330], RZ ;  /* 0x0000cc0010087a24 */ /* 0x000fe400078e02ff */
[----:B------:R-:W-:-:S05]  /*65c0*/  IMAD.WIDE.U32 R2, R7, c[0x0][0x328], R10 ;  /* 0x0000ca0007027a25 */ /* 0x000fca00078e000a */
[----:B------:R-:W-:Y:S01]  /*65d0*/  IADD3 R3, R3, R0, RZ ;  /* 0x0000000003037210 */ /* 0x000fe20007ffe0ff */
[----:B------:R-:W-:-:S04]  /*65e0*/  IMAD R0, R12, c[0x0][0x334], R8 ;  /* 0x0000cd000c007a24 */ /* 0x000fc800078e0208 */
[----:B------:R-:W-:-:S05]  /*65f0*/  IMAD.WIDE.U32 R8, R12, c[0x0][0x330], R2 ;  /* 0x0000cc000c087a25 */ /* 0x000fca00078e0002 */
[----:B------:R-:W-:Y:S02]  /*6600*/  IADD3 R0, R9, R0, RZ ;  /* 0x0000000009007210 */ /* 0x000fe40007ffe0ff */
        /* <DEDUP_REMOVED lines=51> */
[----:B------:R-:W-:Y:S02]  /*6940*/  MOV R8, 0x6960 ;  /* 0x0000696000087802 */ /* 0x000fe40000000f00 */
[----:B-1----:R-:W-:Y:S05]  /*6950*/  CALL.REL.NOINC `($__internal_1_$__cuda_sm70_warpsync) ;  /* 0x0000066000007944 */ /* 0x002fea0003c00000 */
.L_x_141:
        /* <DEDUP_REMOVED lines=12> */
.L_x_143:
[----:B------:R-:W-:Y:S05]  /*6a20*/  BSYNC B0 ;  /* 0x0000000000007941 */ /* 0x000fea0003800000 */
.L_x_142:
[----:B--2---:R-:W-:Y:S01]  /*6a30*/  IADD3 R4, P0, R14, c[0x0][0x348], RZ ;  /* 0x0000d2000e047a10 */ /* 0x004fe20007f1e0ff */
[----:B------:R-:W-:Y:S03]  /*6a40*/  BSSY B0, `(.L_x_144) ;  /* 0x0000008000007945 */ /* 0x000fe60003800000 */
[----:B------:R-:W-:Y:S01]  /*6a50*/  IADD3.X R5, R15, c[0x0][0x34c], RZ, P0, !PT ;  /* 0x0000d3000f057a10 */ /* 0x000fe200007fe4ff */
[----:B------:R-:W-:Y:S05]  /*6a60*/  @P2 BRA `(.L_x_145) ;  /* 0x0000005000002947 */ /* 0x000fea0003800000 */
.L_x_146:
[----:B------:R-:W2:Y:S01]  /*6a70*/  LDG.E.STRONG.GPU R0, [R4.64] ;  /* 0x0000000c04007981 */ /* 0x000ea2000c1ef900 */
[----:B------:R-:W-:Y:S01]  /*6a80*/  YIELD ;  /* 0x0000000000007946 */ /* 0x000fe20003800000 */
[----:B--2---:R-:W-:Y:S01]  /*6a90*/  ISETP.NE.AND P0, PT, R0, R6, PT ;  /* 0x000000060000720c */ /* 0x004fe20003f05270 */
[----:B------:R-:W-:-:S12]  /*6aa0*/  CCTL.IVALL ;  /* 0x00000000ff00798f */ /* 0x000fd80002000000 */
[----:B------:R-:W-:Y:S05]  /*6ab0*/  @P0 BRA `(.L_x_146) ;  /* 0xffffffb000000947 */ /* 0x000fea000383ffff */
.L_x_145:
[----:B------:R-:W-:Y:S05]  /*6ac0*/  BSYNC B0 ;  /* 0x0000000000007941 */ /* 0x000fea0003800000 */
.L_x_144:
[----:B------:R-:W-:Y:S05]  /*6ad0*/  BRA.CONV ~URZ, `(.L_x_147) ;  /* 0x000000237f007947 */ /* 0x000fea000b800000 */
[----:B------:R-:W-:Y:S02]  /*6ae0*/  MOV R8, 0x6b00 ;  /* 0x00006b0000087802 */ /* 0x000fe40000000f00 */
[----:B-1----:R-:W-:Y:S05]  /*6af0*/  CALL.REL.NOINC `($__internal_1_$__cuda_sm70_warpsync) ;  /* 0x000004c000007944 */ /* 0x002fea0003c00000 */
.L_x_147:
[----:B-1----:R-:W-:Y:S01]  /*6b00*/  MOV R2, R10 ;  /* 0x0000000a00027202 */ /* 0x002fe20000000f00 */
[----:B------:R-:W-:Y:S01]  /*6b10*/  IMAD R0, R13, c[0x0][0x300], RZ ;  /* 0x0000c0000d007a24 */ /* 0x000fe200078e02ff */
[----:B------:R-:W-:Y:S01]  /*6b20*/  MOV R3, R11 ;  /* 0x0000000b00037202 */ /* 0x000fe20000000f00 */
[----:B------:R-:W-:Y:S01]  /*6b30*/  IMAD R6, R16, c[0x0][0x308], RZ ;  /* 0x0000c20010067a24 */ /* 0x000fe200078e02ff */
[----:B------:R-:W-:-:S06]  /*6b40*/  NOP ;  /* 0x0000000000007918 */ /* 0x000fcc0000000000 */
[----:B------:R-:W-:-:S04]  /*6b50*/  IMAD.WIDE.U32 R2, R7, c[0x0][0x300], R2 ;  /* 0x0000c00007027a25 */ /* 0x000fc800078e0002 */
[----:B------:R-:W-:-:S05]  /*6b60*/  IMAD R0, R7, c[0x0][0x304], R0 ;  /* 0x0000c10007007a24 */ /* 0x000fca00078e0200 */
        /* <DEDUP_REMOVED lines=57> */
.L_x_148:
        /* <DEDUP_REMOVED lines=12> */
        .weak           $__internal_1_$__cuda_sm70_warpsync
        .type           $__internal_1_$__cuda_sm70_warpsync,@function
        .size           $__internal_1_$__cuda_sm70_warpsync,(.L_x_1389 - $__internal_1_$__cuda_sm70_warpsync)
$__internal_1_$__cuda_sm70_warpsync:
[----:B------:R-:W-:Y:S01]  /*6fc0*/  MOV R9, 0x0 ;  /* 0x0000000000097802 */ /* 0x000fe20000000f00 */
[----:B------:R-:W-:Y:S04]  /*6fd0*/  WARPSYNC R17 ;  /* 0x0000001100007348 */ /* 0x000fe80003800000 */
[----:B------:R-:W-:Y:S05]  /*6fe0*/  RET.REL.NODEC R8 `(_ZN7cutlass13device_kernelIN5flash19enable_sm80_to_sm89INS1_16FlashAttnBwdSm80INS1_25CollectiveMainloopBwdSm80ILi2ELi1EN4cute5tupleIJNS5_1CILi64EEENS7_ILi128EEENS7_ILi96EEEEEENS_10bfloat16_tEfNS_4arch4Sm80ELb0ELb0ELb1ELb1ELb1ELb0ELb0ELb0ELi2ELi2ELi4ELi2ELb1EEENS1_24CollectiveEpilogueBwdGQAISB_fSE_Li256ELb1ELb1EEENS1_19SingleTileSchedulerILb1ELb0ELb0ELi128EEEEEEEEEvNT_6ParamsE) ;  /* 0xffff901008007950 */ /* 0x000fea0003c3ffff */
.L_x_149:
        /* <DEDUP_REMOVED lines=9> */
.L_x_1389:


//--------------------- .text._ZN7cutlass13device_kernelIN5flash19enable_sm80_to_sm89INS1_16FlashAttnBwdSm80INS1_25CollectiveMainloopBwdSm80ILi2ELi1EN4cute5tupleIJNS5_1CILi64EEENS7_ILi128EEENS7_ILi96EEEEEENS_10bfloat16_tEfNS_4arch4Sm80ELb0ELb1ELb1ELb0ELb0ELb0ELb0ELb0ELi2ELi2ELi4ELi2ELb1EEENS1_21CollectiveEpilogueBwdISB_SC_SE_Li256ELb0ELb0ELi2EEENS1_19SingleTileSchedulerILb0ELb0ELb0ELi128EEEEEEEEEvNT_6ParamsE --------------------------
	.section	.text._ZN7cutlass13device_kernelIN5flash19enable_sm80_to_sm89INS1_16FlashAttnBwdSm80INS1_25CollectiveMainloopBwdSm80ILi2ELi1EN4cute5tupleIJNS5_1CILi64EEENS7_ILi128EEENS7_ILi96EEEEEENS_10bfloat16_tEfNS_4arch4Sm80ELb0ELb1ELb1ELb0ELb0ELb0ELb0ELb0ELi2ELi2ELi4ELi2ELb1EEENS1_21CollectiveEpilogueBwdISB_SC_SE_Li256ELb0ELb0ELi2EEENS1_19SingleTileSchedulerILb0ELb0ELb0ELi128EEEEEEEEEvNT_6ParamsE,"ax",@progbits
	.sectioninfo	@"SHI_REGISTERS=255"
	.align	128
.text._ZN7cutlass13device_kernelIN5flash19enable_sm80_to_sm89INS1_16FlashAttnBwdSm80INS1_25CollectiveMainloopBwdSm80ILi2ELi1EN4cute5tupleIJNS5_1CILi64EEENS7_ILi128EEENS7_ILi96EEEEEENS_10bfloat16_tEfNS_4arch4Sm80ELb0ELb1ELb1ELb0ELb0ELb0ELb0ELb0ELi2ELi2ELi4ELi2ELb1EEENS1_21CollectiveEpilogueBwdISB_SC_SE_Li256ELb0ELb0ELi2EEENS1_19SingleTileSchedulerILb0ELb0ELb0ELi128EEEEEEEEEvNT_6ParamsE:
        .type           _ZN7cutlass13device_kernelIN5flash19enable_sm80_to_sm89INS1_16FlashAttnBwdSm80INS1_25CollectiveMainloopBwdSm80ILi2ELi1EN4cute5tupleIJNS5_1CILi64EEENS7_ILi128EEENS7_ILi96EEEEEENS_10bfloat16_tEfNS_4arch4Sm80ELb0ELb1ELb1ELb0ELb0ELb0ELb0ELb0ELi2ELi2ELi4ELi2ELb1EEENS1_21CollectiveEpilogueBwdISB_SC_SE_Li256ELb0ELb0ELi2EEENS1_19SingleTileSchedulerILb0ELb0ELb0ELi128EEEEEEEEEvNT_6ParamsE,@function
        .size           _ZN7cutlass13device_kernelIN5flash19enable_sm80_to_sm89INS1_16FlashAttnBwdSm80INS1_25CollectiveMainloopBwdSm80ILi2ELi1EN4cute5tupleIJNS5_1CILi64EEENS7_ILi128EEENS7_ILi96EEEEEENS_10bfloat16_tEfNS_4arch4Sm80ELb0ELb1ELb1ELb0ELb0ELb0ELb0ELb0ELi2ELi2ELi4ELi2ELb1EEENS1_21CollectiveEpilogueBwdISB_SC_SE_Li256ELb0ELb0ELi2EEENS1_19SingleTileSchedulerILb0ELb0ELb0ELi128EEEEEEEEEvNT_6ParamsE,(.L_x_1391 - _ZN7cutlass13device_kernelIN5flash19enable_sm80_to_sm89INS1_16FlashAttnBwdSm80INS1_25CollectiveMainloopBwdSm80ILi2ELi1EN4cute5tupleIJNS5_1CILi64EEENS7_ILi128EEENS7_ILi96EEEEEENS_10bfloat16_tEfNS_4arch4Sm80ELb0ELb1ELb1ELb0ELb0ELb0ELb0ELb0ELi2ELi2ELi4ELi2ELb1EEENS1_21CollectiveEpilogueBwdISB_SC_SE_Li256ELb0ELb0ELi2EEENS1_19SingleTileSchedulerILb0ELb0ELb0ELi128EEEEEEEEEvNT_6ParamsE)
        .other          _ZN7cutlass13device_kernelIN5flash19enable_sm80_to_sm89INS1_16FlashAttnBwdSm80INS1_25CollectiveMainloopBwdSm80ILi2ELi1EN4cute5tupleIJNS5_1CILi64EEENS7_ILi128EEENS7_ILi96EEEEEENS_10bfloat16_tEfNS_4arch4Sm80ELb0ELb1ELb1ELb0ELb0ELb0ELb0ELb0ELi2ELi2ELi4ELi2ELb1EEENS1_21CollectiveEpilogueBwdISB_SC_SE_Li256ELb0ELb0ELi2EEENS1_19SingleTileSchedulerILb0ELb0ELb0ELi128EEEEEEEEEvNT_6ParamsE,@"STO_CUDA_ENTRY STV_DEFAULT"
_ZN7cutlass13device_kernelIN5flash19enable_sm80_to_sm89INS1_16FlashAttnBwdSm80INS1_25CollectiveMainloopBwdSm80ILi2ELi1EN4cute5tupleIJNS5_1CILi64EEENS7_ILi128EEENS7_ILi96EEEEEENS_10bfloat16_tEfNS_4arch4Sm80ELb0ELb1ELb1ELb0ELb0ELb0ELb0ELb0ELi2ELi2ELi4ELi2ELb1EEENS1_21CollectiveEpilogueBwdISB_SC_SE_Li256ELb0ELb0ELi2EEENS1_19SingleTileSchedulerILb0ELb0ELb0ELi128EEEEEEEEEvNT_6ParamsE:
[----:B------:R-:W-:-:S03]  /*0000*/  MOV R1, c[0x0][0x28] ;  /* 0x00000a0000017a02 */ /* 0x000fc60000000f00 */
[----:B------:R-:W1:Y:S01]  /*0010*/  S2UR UR9, SR_CTAID.Z ;  /* 0x00000000000979c3 */ /* 0x000e620000002700 */
[----:B------:R-:W-:Y:S02]  /*0020*/  IADD3 R1, R1, -0xb8, RZ ;  /* 0xffffff4801017810 */ /* 0x000fe40007ffe0ff */
[----:B-1----:R-:W-:-:S13]  /*0030*/  ISETP.LE.AND P0, PT, RZ, UR9, PT ;  /* 0x00000009ff007c0c */ /* 0x002fda000bf03270 */
[----:B------:R-:W-:Y:S05]  /*0040*/  @!P0 EXIT ;  /* 0x000000000000894d */ /* 0x000fea0003800000 */
[----:B------:R-:W1:Y:S01]  /*0050*/  S2R R4, SR_TID.X ;  /* 0x0000000000047919 */ /* 0x000e620000002100 */
[----:B------:R-:W2:Y:S01]  /*0060*/  S2UR UR8, SR_CTAID.X ;  /* 0x00000000000879c3 */ /* 0x000ea20000002500 */
[----:B------:R-:W-:Y:S02]  /*0070*/  ULDC UR5, c[0x0][0x168] ;  /* 0x00005a0000057ab9 */ /* 0x000fe40000000800 */
[----:B------:R-:W3:Y:S01]  /*0080*/  S2R R35, SR_CTAID.Y ;  /* 0x0000000000237919 */ /* 0x000ee20000002600 */
[----:B------:R-:W-:-:S04]  /*0090*/  UIADD3 UR5, UR5, 0x3f, URZ ;  /* 0x0000003f05057890 */ /* 0x000fc8000fffe03f */
[----:B------:R-:W-:-:S04]  /*00a0*/  USHF.R.S32.HI UR4, URZ, 0x1f, UR5 ;  /* 0x0000001f3f047899 */ /* 0x000fc80008011405 */
[----:B------:R-:W-:-:S04]  /*00b0*/  ULEA.HI UR4, UR4, UR5, URZ, 0x6 ;  /* 0x0000000504047291 */ /* 0x000fc8000f8f303f */
[----:B------:R-:W-:Y:S01]  /*00c0*/  USHF.R.S32.HI UR12, URZ, 0x6, UR4 ;  /* 0x000000063f0c7899 */ /* 0x000fe20008011404 */
[----:B-1----:R1:W-:Y:S01]  /*00d0*/  STL [R1+0x58], R4 ;  /* 0x0000580401007387 */ /* 0x0023e20000100800 */
[----:B--2---:R-:W-:-:S13]  /*00e0*/  ISETP.LE.AND P0, PT, RZ, UR8, PT ;  /* 0x00000008ff007c0c */ /* 0x004fda000bf03270 */
[----:B------:R-:W-:Y:S05]  /*00f0*/  @!P0 BRA `(.L_x_150) ;  /* 0x000000c000008947 */ /* 0x000fea0003800000 */
[----:B---3--:R-:W-:Y:S02]  /*0100*/  ULDC UR4, c[0x0][0x168] ;  /* 0x00005a0000047ab9 */ /* 0x008fe40000000800 */
[----:B------:R-:W-:-:S04]  /*0110*/  ULEA UR4, UR8, UR4, 0x7 ;  /* 0x0000000408047291 */ /* 0x000fc8000f8e383f */
[----:B------:R-:W-:-:S03]  /*0120*/  UIADD3 UR5, UR4, 0xbf, URZ ;  /* 0x000000bf04057890 */ /* 0x000fc6000fffe03f */
[----:B------:R-:W-:Y:S02]  /*0130*/  ULDC UR4, c[0x0][0x198] ;  /* 0x0000660000047ab9 */ /* 0x000fe40000000800 */
[----:B------:R-:W-:-:S03]  /*0140*/  UIADD3 UR4, UR5, -UR4, URZ ;  /* 0x8000000405047290 */ /* 0x000fc6000fffe03f */
[----:B------:R-:W-:Y:S02]  /*0150*/  ULDC UR5, c[0x0][0x2a0] ;  /* 0x0000a80000057ab9 */ /* 0x000fe40000000800 */
[----:B------:R-:W-:-:S04]  /*0160*/  UIADD3 UR5, UR4, UR5, URZ ;  /* 0x0000000504057290 */ /* 0x000fc8000fffe03f */
[----:B------:R-:W-:-:S04]  /*0170*/  USHF.R.S32.HI UR4, URZ, 0x1f, UR5 ;  /* 0x0000001f3f047899 */ /* 0x000fc80008011405 */
[----:B------:R-:W-:-:S04]  /*0180*/  ULEA.HI UR4, UR4, UR5, URZ, 0x6 ;  /* 0x0000000504047291 */ /* 0x000fc8000f8f303f */
[----:B------:R-:W-:-:S04]  /*0190*/  USHF.R.S32.HI UR4, URZ, 0x6, UR4 ;  /* 0x000000063f047899 */ /* 0x000fc80008011404 */
[----:B------:R-:W-:-:S04]  /*01a0*/  UISETP.LT.AND UP0, UPT, UR12, UR4, UPT ;  /* 0x000000040c00728c */ /* 0x000fc8000bf01270 */
[----:B------:R-:W-:Y:S02]  /*01b0*/  USEL UR12, UR12, UR4, UP0 ;  /* 0x000000040c0c7287 */ /* 0x000fe40008000000 */
.L_x_150:
[----:B---3--:R-:W-:Y:S01]  /*01c0*/  USHF.L.U32 UR11, UR8, 0x7, URZ ;  /* 0x00000007080b7899 */ /* 0x008fe2000800063f */
[----:B------:R-:W-:Y:S01]  /*01d0*/  PLOP3.LUT P1, PT, PT, PT, PT, 0x80, 0x0 ;  /* 0x000000000000781c */ /* 0x000fe20003f2f070 */
[----:B------:R-:W-:Y:S01]  /*01e0*/  ULDC UR5, c[0x0][0x168] ;  /* 0x00005a0000057ab9 */ /* 0x000fe20000000800 */
[----:B------:R-:W-:Y:S01]  /*01f0*/  CS2R R126, SRZ ;  /* 0x00000000007e7805 */ /* 0x000fe2000001ff00 */
[----:B------:R-:W-:Y:S01]  /*0200*/  UIADD3 UR5, UR11, UR5, URZ ;  /* 0x000000050b057290 */ /* 0x000fe2000fffe03f */
[----:B------:R-:W-:Y:S01]  /*0210*/  CS2R R124, SRZ ;  /* 0x00000000007c7805 */ /* 0x000fe2000001ff00 */
[----:B------:R-:W-:Y:S01]  /*0220*/  ULDC UR4, c[0x0][0x198] ;  /* 0x0000660000047ab9 */ /* 0x000fe20000000800 */
[----:B------:R-:W-:Y:S01]  /*0230*/  CS2R R130, SRZ ;  /* 0x0000000000827805 */ /* 0x000fe2000001ff00 */
[----:B------:R-:W-:Y:S01]  /*0240*/  UIADD3 UR4, UR5, -UR4, URZ ;  /* 0x8000000405047290 */ /* 0x000fe2000fffe03f */
[----:B------:R-:W-:Y:S01]  /*0250*/  CS2R R12, SRZ ;  /* 0x00000000000c7805 */ /* 0x000fe2000001ff00 */
[----:B------:R-:W-:Y:S01]  /*0260*/  ULDC.64 UR18, c[0x0][0x118] ;  /* 0x0000460000127ab9 */ /* 0x000fe20000000a00 */
[----:B------:R-:W-:Y:S01]  /*0270*/  IMAD.MOV.U32 R128, RZ, RZ, RZ ;  /* 0x000000ffff807224 */ /* 0x000fe200078e00ff */
[----:B------:R-:W-:Y:S01]  /*0280*/  MOV R122, RZ ;  /* 0x000000ff007a7202 */ /* 0x000fe20000000f00 */
[----:B------:R-:W-:Y:S01]  /*0290*/  IMAD.MOV.U32 R15, RZ, RZ, RZ ;  /* 0x000000ffff0f7224 */ /* 0x000fe200078e00ff */
[----:B------:R-:W-:Y:S01]  /*02a0*/  CS2R R16, SRZ ;  /* 0x0000000000107805 */ /* 0x000fe2000001ff00 */
[----:B------:R-:W-:Y:S01]  /*02b0*/  IMAD.U32 R0, RZ, RZ, UR4 ;  /* 0x00000004ff007e24 */ /* 0x000fe2000f8e00ff */
[----:B------:R-:W-:Y:S01]  /*02c0*/  MOV R118, RZ ;  /* 0x000000ff00767202 */ /* 0x000fe20000000f00 */
[----:B------:R-:W-:Y:S01]  /*02d0*/  IMAD.MOV.U32 R120, RZ, RZ, RZ ;  /* 0x000000ffff787224 */ /* 0x000fe200078e00ff */
[----:B------:R-:W-:Y:S01]  /*02e0*/  CS2R R18, SRZ ;  /* 0x0000000000127805 */ /* 0x000fe2000001ff00 */
[----:B------:R-:W-:Y:S01]  /*02f0*/  IMAD.MOV.U32 R116, RZ, RZ, RZ ;  /* 0x000000ffff747224 */ /* 0x000fe200078e00ff */
[----:B------:R-:W-:Y:S01]  /*0300*/  IADD3 R0, R0, -c[0x0][0x2a4], RZ ;  /* 0x8000a90000007a10 */ /* 0x000fe20007ffe0ff */
[----:B------:R-:W-:Y:S01]  /*0310*/  IMAD.MOV.U32 R110, RZ, RZ, RZ ;  /* 0x000000ffff6e7224 */ /* 0x000fe200078e00ff */
[----:B------:R-:W-:Y:S01]  /*0320*/  MOV R108, RZ ;  /* 0x000000ff006c7202 */ /* 0x000fe20000000f00 */
[----:B------:R-:W-:Y:S01]  /*0330*/  CS2R R20, SRZ ;  /* 0x0000000000147805 */ /* 0x000fe2000001ff00 */
[----:B------:R-:W-:Y:S01]  /*0340*/  SHF.R.S32.HI R2, RZ, 0x1f, R0 ;  /* 0x0000001fff027819 */ /* 0x000fe20000011400 */
[----:B------:R-:W-:Y:S01]  /*0350*/  IMAD.MOV.U32 R114, RZ, RZ, RZ ;  /* 0x000000ffff727224 */ /* 0x000fe200078e00ff */
[----:B------:R-:W-:Y:S01]  /*0360*/  MOV R112, RZ ;  /* 0x000000ff00707202 */ /* 0x000fe20000000f00 */
[----:B------:R-:W-:Y:S01]  /*0370*/  CS2R R22, SRZ ;  /* 0x0000000000167805 */ /* 0x000fe2000001ff00 */
[----:B------:R-:W-:Y:S01]  /*0380*/  LEA.HI R0, R2, R0, RZ, 0x6 ;  /* 0x0000000002007211 */ /* 0x000fe200078f30ff */
[----:B------:R-:W-:Y:S01]  /*0390*/  IMAD.MOV.U32 R106, RZ, RZ, RZ ;  /* 0x000000ffff6a7224 */ /* 0x000fe200078e00ff */
[----:B------:R-:W-:Y:S01]  /*03a0*/  MOV R104, RZ ;  /* 0x000000ff00687202 */ /* 0x000fe20000000f00 */
[----:B------:R-:W-:Y:S01]  /*03b0*/  CS2R R24, SRZ ;  /* 0x0000000000187805 */ /* 0x000fe2000001ff00 */
[----:B------:R-:W2:Y:S01]  /*03c0*/  R2UR UR10, R0 ;  /* 0x00000000000a73c2 */ /* 0x000ea200000e0000 */
[----:B------:R-:W-:Y:S01]  /*03d0*/  IMAD.MOV.U32 R102, RZ, RZ, RZ ;  /* 0x000000ffff667224 */ /* 0x000fe200078e00ff */
[----:B------:R-:W-:Y:S01]  /*03e0*/  MOV R100, RZ ;  /* 0x000000ff00647202 */ /* 0x000fe20000000f00 */
[----:B------:R-:W-:Y:S01]  /*03f0*/  CS2R R26, SRZ ;  /* 0x00000000001a7805 */ /* 0x000fe2000001ff00 */
        /* <DEDUP_REMOVED lines=20> */
[----:B--2---:R-:W-:Y:S01]  /*0540*/  USHF.R.S32.HI UR10, URZ, 0x6, UR10 ;  /* 0x000000063f0a7899 */ /* 0x004fe2000801140a */
[----:B------:R-:W-:Y:S01]  /*0550*/  CS2R R60, SRZ ;  /* 0x00000000003c7805 */ /* 0x000fe2000001ff00 */
[----:B------:R-:W-:Y:S01]  /*0560*/  CS2R R66, SRZ ;  /* 0x0000000000427805 */ /* 0x000fe2000001ff00 */
[----:B------:R-:W-:Y:S01]  /*0570*/  CS2R R64, SRZ ;  /* 0x0000000000407805 */ /* 0x000fe2000001ff00 */
[----:B------:R-:W-:Y:S01]  /*0580*/  UISETP.LT.AND UP0, UPT, URZ, UR10, UPT ;  /* 0x0000000a3f00728c */ /* 0x000fe2000bf01270 */
[----:B------:R-:W-:Y:S01]  /*0590*/  CS2R R58, SRZ ;  /* 0x00000000003a7805 */ /* 0x000fe2000001ff00 */
[----:B------:R-:W-:Y:S01]  /*05a0*/  CS2R R56, SRZ ;  /* 0x0000000000387805 */ /* 0x000fe2000001ff00 */
[----:B------:R-:W-:Y:S01]  /*05b0*/  CS2R R54, SRZ ;  /* 0x0000000000367805 */ /* 0x000fe2000001ff00 */
[----:B------:R-:W-:Y:S01]  /*05c0*/  USEL UR10, URZ, UR10, !UP0 ;  /* 0x0000000a3f0a7287 */ /* 0x000fe2000c000000 */
[----:B------:R-:W-:Y:S01]  /*05d0*/  CS2R R52, SRZ ;  /* 0x0000000000347805 */ /* 0x000fe2000001ff00 */
[----:B------:R-:W-:Y:S01]  /*05e0*/  CS2R R46, SRZ ;  /* 0x00000000002e7805 */ /* 0x000fe2000001ff00 */
[----:B------:R-:W-:Y:S01]  /*05f0*/  CS2R R44, SRZ ;  /* 0x00000000002c7805 */ /* 0x000fe2000001ff00 */
[----:B------:R-:W-:Y:S01]  /*0600*/  UISETP.GT.AND UP0, UPT, UR12, UR10, UPT ;  /* 0x0000000a0c00728c */ /* 0x000fe2000bf04270 */
[----:B------:R-:W-:Y:S01]  /*0610*/  CS2R R50, SRZ ;  /* 0x0000000000327805 */ /* 0x000fe2000001ff00 */
[----:B------:R-:W-:Y:S01]  /*0620*/  CS2R R48, SRZ ;  /* 0x0000000000307805 */ /* 0x000fe2000001ff00 */
[----:B------:R-:W-:Y:S01]  /*0630*/  CS2R R42, SRZ ;  /* 0x00000000002a7805 */ /* 0x000fe2000001ff00 */
[----:B------:R-:W-:Y:S01]  /*0640*/  CS2R R40, SRZ ;  /* 0x0000000000287805 */ /* 0x000fe2000001ff00 */
[----:B------:R-:W-:Y:S01]  /*0650*/  CS2R R38, SRZ ;  /* 0x0000000000267805 */ /* 0x000fe2000001ff00 */
[----:B------:R-:W-:Y:S01]  /*0660*/  PLOP3.LUT P0, PT, PT, PT, UP0, 0x80, 0x0 ;  /* 0x000000000000781c */ /* 0x000fe20003f0f008 */
[----:B------:R-:W-:-:S12]  /*0670*/  CS2R R36, SRZ ;  /* 0x0000000000247805 */ /* 0x000fd8000001ff00 */
[----:B------:R-:W-:Y:S05]  /*0680*/  @!P0 BRA `(.L_x_151) ;  /* 0x00006a0000008947 */ /* 0x000fea0003800000 */
[--C-:B------:R-:W-:Y:S01]  /*0690*/  IMAD.MOV.U32 R136, RZ, RZ, R4.reuse ;  /* 0x000000ffff887224 */ /* 0x100fe200078e0004 */
[----:B------:R-:W-:Y:S01]  /*06a0*/  SHF.R.S32.HI R18, RZ, 0x1f, R35 ;  /* 0x0000001fff127819 */ /* 0x000fe20000011423 */
[----:B------:R-:W-:Y:S01]  /*06b0*/  IMAD.MOV.U32 R136, RZ, RZ, R4 ;  /* 0x000000ffff887224 */ /* 0x000fe200078e0004 */
[----:B------:R-:W-:Y:S01]  /*06c0*/  USHF.L.U32 UR13, UR10, 0x6, URZ ;  /* 0x000000060a0d7899 */ /* 0x000fe2000800063f */
[----:B------:R-:W-:Y:S01]  /*06d0*/  IMAD.MOV.U32 R0, RZ, RZ, c[0x0][0x248] ;  /* 0x00009200ff007624 */ /* 0x000fe200078e00ff */
[----:B------:R-:W-:Y:S01]  /*06e0*/  ULDC.64 UR6, c[0x0][0x278] ;  /* 0x00009e0000067ab9 */ /* 0x000fe20000000a00 */
[C---:B------:R-:W-:Y:S01]  /*06f0*/  IMAD.SHL.U32 R6, R136.reuse, 0x4, RZ ;  /* 0x0000000488067824 */ /* 0x040fe200078e00ff */
[----:B------:R-:W-:Y:S01]  /*0700*/  ISETP.GT.AND P1, PT, R136, 0xf, PT ;  /* 0x0000000f8800780c */ /* 0x000fe20003f24270 */
[----:B------:R-:W-:Y:S01]  /*0710*/  ULDC.64 UR4, c[0x0][0x290] ;  /* 0x0000a40000047ab9 */ /* 0x000fe20000000a00 */
[----:B------:R-:W-:Y:S01]  /*0720*/  ISETP.NE.AND P0, PT, R0, 0x1, PT ;  /* 0x000000010000780c */ /* 0x000fe20003f05270 */
[----:B------:R-:W-:Y:S01]  /*0730*/  IMAD R0, R18, c[0x0][0x270], RZ ;  /* 0x00009c0012007a24 */ /* 0x000fe200078e02ff */
[----:B------:R-:W-:Y:S01]  /*0740*/  SHF.R.S32.HI R7, RZ, 0x1f, R6 ;  /* 0x0000001fff077819 */ /* 0x000fe20000011406 */
[----:B------:R-:W-:Y:S01]  /*0750*/  UIMAD.WIDE.U32 UR14, UR9, UR6, URZ ;  /* 0x00000006090e72a5 */ /* 0x000fe2000f8e003f */
[----:B------:R-:W-:Y:S01]  /*0760*/  SHF.R.S32.HI R25, RZ, 0x1f, R136 ;  /* 0x0000001fff197819 */ /* 0x000fe20000011488 */
[----:B-1----:R-:W-:Y:S01]  /*0770*/  IMAD.U32 R4, RZ, RZ, UR13 ;  /* 0x0000000dff047e24 */ /* 0x002fe2000f8e00ff */
[----:B------:R-:W-:Y:S01]  /*0780*/  UIMAD.WIDE.U32 UR20, UR9, UR4, URZ ;  /* 0x00000004091472a5 */ /* 0x000fe2000f8e003f */
[----:B------:R-:W-:Y:S01]  /*0790*/  IMAD.WIDE.U32 R2, R35, c[0x0][0x270], R6 ;  /* 0x00009c0023027a25 */ /* 0x000fe200078e0006 */
[CC--:B------:R-:W-:Y:S01]  /*07a0*/  LEA.HI R10, R25.reuse, R136.reuse, RZ, 0x2 ;  /* 0x00000088190a7211 */ /* 0x0c0fe200078f10ff */
[----:B------:R-:W-:Y:S01]  /*07b0*/  USHF.R.S32.HI UR16, URZ, 0x1f, UR9 ;  /* 0x0000001f3f107899 */ /* 0x000fe20008011409 */
[-C--:B------:R-:W-:Y:S01]  /*07c0*/  LEA.HI R24, R25, R136.reuse, RZ, 0x3 ;  /* 0x0000008819187211 */ /* 0x080fe200078f18ff */
[C---:B------:R-:W-:Y:S01]  /*07d0*/  IMAD R0, R35.reuse, c[0x0][0x274], R0 ;  /* 0x00009d0023007a24 */ /* 0x040fe200078e0200 */
[----:B------:R-:W-:Y:S01]  /*07e0*/  @!P1 IADD3 R29, P4, P3, R4, UR14, R2 ;  /* 0x0000000e041d9c10 */ /* 0x000fe2000fb9e002 */
[----:B------:R-:W-:Y:S01]  /*07f0*/  IMAD.MOV.U32 R137, RZ, RZ, R5 ;  /* 0x000000ffff897224 */ /* 0x000fe200078e0005 */
[----:B------:R-:W-:Y:S01]  /*0800*/  SHF.R.S32.HI R38, RZ, 0x2, R10 ;  /* 0x00000002ff267819 */ /* 0x000fe2000001140a */
[----:B------:R-:W-:Y:S01]  /*0810*/  @P0 IMAD.HI.U32 R5, R35, c[0x0][0x24c], RZ ;  /* 0x0000930023050a27 */ /* 0x000fe200078e00ff */
[----:B------:R-:W-:Y:S01]  /*0820*/  UIMAD UR4, UR16, UR4, URZ ;  /* 0x00000004100472a4 */ /* 0x000fe2000f8e023f */
[-C--:B------:R-:W-:Y:S01]  /*0830*/  LEA.HI R26, R25, R136.reuse, RZ, 0x5 ;  /* 0x00000088191a7211 */ /* 0x080fe200078f28ff */
[----:B------:R-:W-:Y:S01]  /*0840*/  UIMAD UR6, UR16, UR6, URZ ;  /* 0x00000006100672a4 */ /* 0x000fe2000f8e023f */
[----:B------:R-:W-:Y:S01]  /*0850*/  IMAD.IADD R14, R3, 0x1, R0 ;  /* 0x00000001030e7824 */ /* 0x000fe200078e0200 */
[----:B------:R-:W-:Y:S01]  /*0860*/  SHF.R.S32.HI R39, RZ, 0x1f, R38 ;  /* 0x0000001fff277819 */ /* 0x000fe20000011426 */
[C---:B------:R-:W-:Y:S01]  /*0870*/  IMAD.WIDE.U32 R2, R35.reuse, c[0x0][0x288], R6 ;  /* 0x0000a20023027a25 */ /* 0x040fe200078e0006 */
[----:B------:R-:W-:Y:S01]  /*0880*/  UIMAD UR5, UR9, UR5, UR4 ;  /* 0x00000005090572a4 */ /* 0x000fe2000f8e0204 */
[----:B------:R1:W-:Y:S01]  /*0890*/  STL.64 [R1+0x50], R6 ;  /* 0x0000500601007387 */ /* 0x0003e20000100a00 */
[----:B------:R-:W-:Y:S01]  /*08a0*/  USHF.R.S32.HI UR4, URZ, 0x1f, UR13 ;  /* 0x0000001f3f047899 */ /* 0x000fe2000801140d */
[----:B------:R-:W-:Y:S01]  /*08b0*/  IMAD.U32 R4, RZ, RZ, UR20 ;  /* 0x00000014ff047e24 */ /* 0x000fe2000f8e00ff */
[----:B------:R-:W-:Y:S01]  /*08c0*/  UIMAD UR6, UR9, UR7, UR6 ;  /* 0x00000007090672a4 */ /* 0x000fe2000f8e0206 */
[----:B------:R-:W-:Y:S01]  /*08d0*/  IMAD.MOV.U32 R8, RZ, RZ, R35 ;  /* 0x000000ffff087224 */ /* 0x000fe200078e0023 */
[----:B------:R-:W-:Y:S01]  /*08e0*/  @P0 SHF.R.U32.HI R8, RZ, c[0x0][0x250], R5 ;  /* 0x00009400ff080a19 */ /* 0x000fe20000011605 */
[----:B------:R-:W-:Y:S01]  /*08f0*/  IMAD R0, R18, c[0x0][0x288], RZ ;  /* 0x0000a20012007a24 */ /* 0x000fe200078e02ff */
[----:B------:R-:W-:Y:S01]  /*0900*/  IADD3 R31, P2, P0, R2, UR13, R4 ;  /* 0x0000000d021f7c10 */ /* 0x000fe2000f85e004 */
[----:B------:R-:W-:Y:S01]  /*0910*/  IMAD.U32 R2, RZ, RZ, UR8 ;  /* 0x00000008ff027e24 */ /* 0x000fe2000f8e00ff */
[----:B------:R-:W-:Y:S01]  /*0920*/  SHF.R.S32.HI R11, RZ, 0x1f, R8 ;  /* 0x0000001fff0b7819 */ /* 0x000fe20000011408 */
[----:B------:R-:W-:Y:S01]  /*0930*/  IMAD R0, R35, c[0x0][0x28c], R0 ;  /* 0x0000a30023007a24 */ /* 0x000fe200078e0200 */
[----:B------:R-:W-:Y:S01]  /*0940*/  SHF.R.S32.HI R33, RZ, 0x5, R26 ;  /* 0x00000005ff217819 */ /* 0x000fe2000001141a */
[----:B------:R-:W-:Y:S01]  /*0950*/  IMAD.WIDE R22, R2, 0x80, R38 ;  /* 0x0000008002167825 */ /* 0x000fe200078e0226 */
[----:B------:R-:W-:Y:S01]  /*0960*/  LOP3.LUT R2, R10, 0xfffffffc, RZ, 0xc0, !PT ;  /* 0xfffffffc0a027812 */ /* 0x000fe200078ec0ff */
[----:B------:R-:W-:Y:S01]  /*0970*/  UIADD3 UR17, UR15, UR6, URZ ;  /* 0x000000060f117290 */ /* 0x000fe2000fffe03f */
[----:B------:R-:W-:Y:S01]  /*0980*/  LEA.HI R15, R25, R136, RZ, 0x6 ;  /* 0x00000088190f7211 */ /* 0x000fe200078f30ff */
[----:B------:R-:W-:Y:S01]  /*0990*/  IMAD.IADD R13, R3, 0x1, R0 ;  /* 0x00000001030d7824 */ /* 0x000fe200078e0200 */
[----:B------:R-:W-:Y:S01]  /*09a0*/  UIADD3 UR20, UR21, UR5, URZ ;  /* 0x0000000515147290 */ /* 0x000fe2000fffe03f */
[----:B------:R-:W-:Y:S01]  /*09b0*/  IMAD.IADD R17, R136, 0x1, -R2 ;  /* 0x0000000188117824 */ /* 0x000fe200078e0a02 */
[----:B------:R-:W-:Y:S01]  /*09c0*/  SHF.R.S32.HI R20, RZ, 0x6, R15 ;  /* 0x00000006ff147819 */ /* 0x000fe2000001140f */
[----:B------:R-:W-:Y:S01]  /*09d0*/  IMAD.SHL.U32 R0, R24, 0x8, RZ ;  /* 0x0000000818007824 */ /* 0x000fe200078e00ff */
[----:B------:R-:W-:Y:S01]  /*09e0*/  ULDC.64 UR6, c[0x0][0x1e8] ;  /* 0x00007a0000067ab9 */ /* 0x000fe20000000a00 */
[----:B------:R-:W-:Y:S01]  /*09f0*/  IMAD.U32 R5, RZ, RZ, UR21 ;  /* 0x00000015ff057e24 */ /* 0x000fe2000f8e00ff */
[-C--:B------:R-:W-:Y:S01]  /*0a00*/  LEA.HI R5, R10, R38.reuse, RZ, 0x1 ;  /* 0x000000260a057211 */ /* 0x080fe200078f08ff */
[----:B------:R-:W-:Y:S01]  /*0a10*/  IMAD.SHL.U32 R2, R17, 0x8, RZ ;  /* 0x0000000811027824 */ /* 0x000fe200078e00ff */
[----:B------:R-:W-:Y:S01]  /*0a20*/  LOP3.LUT R0, R0, 0xc0, RZ, 0xc0, !PT ;  /* 0x000000c000007812 */ /* 0x000fe200078ec0ff */
[----:B------:R-:W-:Y:S01]  /*0a30*/  IMAD R4, R11, c[0x0][0x1e0], RZ ;  /* 0x000078000b047a24 */ /* 0x000fe200078e02ff */
[----:B------:R-:W-:Y:S01]  /*0a40*/  LOP3.LUT R5, R5, 0x7fffffe, RZ, 0xc0, !PT ;  /* 0x07fffffe05057812 */ /* 0x000fe200078ec0ff */
[----:B------:R-:W-:Y:S01]  /*0a50*/  UIMAD UR6, UR16, UR6, URZ ;  /* 0x00000006100672a4 */ /* 0x000fe2000f8e023f */
[----:B------:R-:W-:Y:S01]  /*0a60*/  SHF.R.S32.HI R3, RZ, 0x1f, R2 ;  /* 0x0000001fff037819 */ /* 0x000fe20000011402 */
[----:B-1----:R-:W-:Y:S01]  /*0a70*/  IMAD R6, R8, c[0x0][0x1e4], R4 ;  /* 0x0000790008067a24 */ /* 0x002fe200078e0204 */
[----:B------:R-:W-:Y:S01]  /*0a80*/  SHF.R.U32.HI R9, RZ, 0x3, R0 ;  /* 0x00000003ff097819 */ /* 0x000fe20000011600 */
[----:B------:R-:W-:Y:S01]  /*0a90*/  IMAD.IADD R7, R38, 0x1, -R5 ;  /* 0x0000000126077824 */ /* 0x000fe200078e0a05 */
[--C-:B------:R-:W-:Y:S01]  /*0aa0*/  LOP3.LUT R0, R0, 0x18, R2.reuse, 0xf8, !PT ;  /* 0x0000001800007812 */ /* 0x100fe200078ef802 */
[----:B------:R-:W-:Y:S01]  /*0ab0*/  IMAD.WIDE.U32 R4, R8, c[0x0][0x1e0], R2 ;  /* 0x0000780008047a25 */ /* 0x000fe200078e0002 */
[----:B------:R-:W-:Y:S01]  /*0ac0*/  UIMAD UR6, UR9, UR7, UR6 ;  /* 0x00000007090672a4 */ /* 0x000fe2000f8e0206 */
[----:B------:R-:W-:Y:S01]  /*0ad0*/  ISETP.GE.AND P5, PT, R2, c[0x0][0x1cc], PT ;  /* 0x0000730002007a0c */ /* 0x000fe20003fa6270 */
[----:B------:R-:W-:Y:S01]  /*0ae0*/  USHF.R.S32.HI UR7, URZ, 0x1f, UR10 ;  /* 0x0000001f3f077899 */ /* 0x000fe2000801140a */
[----:B------:R-:W-:Y:S01]  /*0af0*/  LOP3.LUT R9, R0, R9, RZ, 0x3c, !PT ;  /* 0x0000000900097212 */ /* 0x000fe200078e3cff */
[----:B------:R-:W-:Y:S01]  /*0b00*/  IMAD.U32 R0, RZ, RZ, UR4 ;  /* 0x00000004ff007e24 */ /* 0x000fe2000f8e00ff */
[----:B------:R-:W-:Y:S01]  /*0b10*/  ULDC.64 UR4, c[0x0][0x1b8] ;  /* 0x00006e0000047ab9 */ /* 0x000fe20000000a00 */
[----:B------:R-:W-:Y:S01]  /*0b20*/  IMAD R12, R33, 0x8, R7 ;  /* 0x00000008210c7824 */ /* 0x000fe200078e0207 */
[----:B------:R-:W-:Y:S01]  /*0b30*/  UIMAD UR4, UR16, UR4, URZ ;  /* 0x00000004100472a4 */ /* 0x000fe2000f8e023f */
[----:B------:R-:W-:Y:S01]  /*0b40*/  IMAD.IADD R7, R5, 0x1, R6 ;  /* 0x0000000105077824 */ /* 0x000fe200078e0206 */
[----:B------:R-:W-:Y:S01]  /*0b50*/  SHF.R.S32.HI R5, RZ, 0x1f, R10 ;  /* 0x0000001fff057819 */ /* 0x000fe2000001140a */
[----:B------:R-:W-:Y:S01]  /*0b60*/  IMAD.MOV.U32 R6, RZ, RZ, R4 ;  /* 0x000000ffff067224 */ /* 0x000fe200078e0004 */
[----:B------:R-:W-:Y:S01]  /*0b70*/  @!P1 IADD3.X R30, R0, UR17, R14, P4, P3 ;  /* 0x00000011001e9c10 */ /* 0x000fe2000a7e640e */
[----:B------:R-:W-:Y:S01]  /*0b80*/  IMAD.U32 R28, R12, 0x20, R9 ;  /* 0x000000200c1c7824 */ /* 0x000fe200078e0009 */
[----:B------:R-:W-:Y:S01]  /*0b90*/  IADD3.X R34, R0, UR20, R13, P2, P0 ;  /* 0x0000001400227c10 */ /* 0x000fe200097e040d */
[----:B------:R-:W-:Y:S01]  /*0ba0*/  IMAD R9, R39, c[0x0][0x178], RZ ;  /* 0x00005e0027097a24 */ /* 0x000fe200078e02ff */
[----:B------:R-:W-:Y:S01]  /*0bb0*/  LEA.HI R0, R5, R38, RZ, 0x3 ;  /* 0x0000002605007211 */ /* 0x000fe200078f18ff */
[----:B------:R-:W-:Y:S01]  /*0bc0*/  IMAD R5, R39, c[0x0][0x208], RZ ;  /* 0x0000820027057a24 */ /* 0x000fe200078e02ff */
[----:B------:R-:W-:Y:S01]  /*0bd0*/  UIMAD UR4, UR9, UR5, UR4 ;  /* 0x00000005090472a4 */ /* 0x000fe2000f8e0204 */
[----:B------:R-:W-:Y:S01]  /*0be0*/  IMAD.WIDE.U32 R12, R8, c[0x0][0x1b0], R2 ;  /* 0x00006c00080c7a25 */ /* 0x000fe200078e0002 */
[----:B------:R-:W-:Y:S01]  /*0bf0*/  LOP3.LUT R4, R0, 0xfffffff8, RZ, 0xc0, !PT ;  /* 0xfffffff800047812 */ /* 0x000fe200078ec0ff */
[----:B------:R-:W-:Y:S01]  /*0c00*/  UMOV UR21, 0x6 ;  /* 0x0000000600157882 */ /* 0x000fe20000000000 */
[----:B------:R-:W-:Y:S01]  /*0c10*/  IADD3 R37, R2, 0x40, RZ ;  /* 0x0000004002257810 */ /* 0x000fe20007ffe0ff */
[----:B------:R-:W-:Y:S01]  /*0c20*/  IMAD R0, R11, c[0x0][0x1b0], RZ ;  /* 0x00006c000b007a24 */ /* 0x000fe200078e02ff */
[----:B------:R-:W-:Y:S01]  /*0c30*/  SHF.R.S32.HI R137, RZ, 0x1f, R136 ;  /* 0x0000001fff897819 */ /* 0x000fe20000011488 */
[----:B------:R-:W-:Y:S01]  /*0c40*/  IMAD.IADD R10, R38, 0x1, -R4 ;  /* 0x00000001260a7824 */ /* 0x000fe200078e0a04 */
[----:B------:R-:W-:Y:S01]  /*0c50*/  STL.64 [R1+0x38], R38 ;  /* 0x0000382601007387 */ /* 0x000fe20000100a00 */
[----:B------:R-:W-:Y:S01]  /*0c60*/  IMAD R16, R8, c[0x0][0x1b4], R0 ;  /* 0x00006d0008107a24 */ /* 0x000fe200078e0200 */
[----:B------:R-:W-:Y:S01]  /*0c70*/  UMOV UR26, 0x1 ;  /* 0x00000001001a7882 */ /* 0x000fe20000000000 */
[C---:B------:R-:W-:Y:S01]  /*0c80*/  IMAD.SHL.U32 R0, R10.reuse, 0x40, RZ ;  /* 0x000000400a007824 */ /* 0x040fe200078e00ff */
[----:B------:R-:W-:Y:S01]  /*0c90*/  LOP3.LUT P0, RZ, R10, 0x4, RZ, 0xc0, !PT ;  /* 0x000000040aff7812 */ /* 0x000fe2000780c0ff */
[C---:B------:R-:W-:Y:S01]  /*0ca0*/  IMAD R11, R38.reuse, c[0x0][0x17c], R9 ;  /* 0x00005f00260b7a24 */ /* 0x040fe200078e0209 */
[----:B------:R-:W-:Y:S01]  /*0cb0*/  STL [R1+0x5c], R137 ;  /* 0x00005c8901007387 */ /* 0x000fe20000100800 */
[----:B------:R-:W-:Y:S01]  /*0cc0*/  IMAD R14, R38, c[0x0][0x20c], R5 ;  /* 0x00008300260e7a24 */ /* 0x000fe200078e0205 */
[----:B------:R-:W-:Y:S01]  /*0cd0*/  LOP3.LUT R0, R0, 0x1c0, RZ, 0xc0, !PT ;  /* 0x000001c000007812 */ /* 0x000fe200078ec0ff */
[C-C-:B------:R-:W-:Y:S01]  /*0ce0*/  IMAD.WIDE.U32 R8, R38.reuse, c[0x0][0x178], R2.reuse ;  /* 0x00005e0026087a25 */ /* 0x140fe200078e0002 */
[----:B------:R-:W-:Y:S01]  /*0cf0*/  ULDC UR25, c[0x0][0x198] ;  /* 0x0000660000197ab9 */ /* 0x000fe20000000800 */
[----:B------:R-:W-:Y:S01]  /*0d00*/  CS2R R130, SRZ ;  /* 0x0000000000827805 */ /* 0x000fe2000001ff00 */
[----:B------:R-:W-:Y:S01]  /*0d10*/  UIADD3 UR25, -UR11, UR25, UR26 ;  /* 0x000000190b197290 */ /* 0x000fe2000fffe11a */
[----:B------:R-:W-:Y:S01]  /*0d20*/  IMAD.WIDE.U32 R4, R38, c[0x0][0x208], R2 ;  /* 0x0000820026047a25 */ /* 0x000fe200078e0002 */
[----:B------:R-:W-:Y:S01]  /*0d30*/  ULDC UR24, c[0x0][0x2a0] ;  /* 0x0000a80000187ab9 */ /* 0x000fe20000000800 */
[----:B------:R-:W-:Y:S01]  /*0d40*/  CS2R R128, SRZ ;  /* 0x0000000000807805 */ /* 0x000fe2000001ff00 */
[----:B------:R-:W-:Y:S01]  /*0d50*/  ULOP3.LUT UR24, URZ, UR24, URZ, 0x33, !UPT ;  /* 0x000000183f187292 */ /* 0x000fe2000f8e333f */
[----:B------:R-:W-:Y:S01]  /*0d60*/  IMAD.SHL.U32 R3, R20, 0x8, RZ ;  /* 0x0000000814037824 */ /* 0x000fe200078e00ff */
[----:B------:R-:W-:Y:S01]  /*0d70*/  CS2R R126, SRZ ;  /* 0x00000000007e7805 */ /* 0x000fe2000001ff00 */
[----:B------:R-:W-:Y:S01]  /*0d80*/  IMAD.MOV.U32 R10, RZ, RZ, R8 ;  /* 0x000000ffff0a7224 */ /* 0x000fe200078e0008 */
[----:B------:R-:W-:Y:S01]  /*0d90*/  CS2R R124, SRZ ;  /* 0x00000000007c7805 */ /* 0x000fe2000001ff00 */
[----:B------:R-:W-:Y:S01]  /*0da0*/  IMAD.MOV.U32 R8, RZ, RZ, R4 ;  /* 0x000000ffff087224 */ /* 0x000fe200078e0004 */
[----:B------:R-:W-:Y:S01]  /*0db0*/  LOP3.LUT R212, R3, 0x18, RZ, 0xc0, !PT ;  /* 0x0000001803d47812 */ /* 0x000fe200078ec0ff */
[----:B------:R-:W-:Y:S01]  /*0dc0*/  IMAD.IADD R11, R9, 0x1, R11 ;  /* 0x00000001090b7824 */ /* 0x000fe200078e020b */
[----:B------:R-:W-:Y:S01]  /*0dd0*/  SHF.R.U32.HI R3, RZ, 0x3, R0 ;  /* 0x00000003ff037819 */ /* 0x000fe20000011600 */
[----:B------:R-:W-:Y:S01]  /*0de0*/  IMAD.MOV.U32 R4, RZ, RZ, R12 ;  /* 0x000000ffff047224 */ /* 0x000fe200078e000c */
[----:B------:R-:W-:Y:S01]  /*0df0*/  CS2R R122, SRZ ;  /* 0x00000000007a7805 */ /* 0x000fe2000001ff00 */
[----:B------:R-:W-:Y:S01]  /*0e00*/  IMAD.IADD R9, R5, 0x1, R14 ;  /* 0x0000000105097824 */ /* 0x000fe200078e020e */
[----:B------:R-:W-:Y:S01]  /*0e10*/  LOP3.LUT R227, R3, R0, R212, 0x1e, !PT ;  /* 0x0000000003e37212 */ /* 0x000fe200078e1ed4 */
[----:B------:R-:W-:Y:S01]  /*0e20*/  IMAD.U32 R12, RZ, RZ, UR9 ;  /* 0x00000009ff0c7e24 */ /* 0x000fe2000f8e00ff */
[----:B------:R-:W-:Y:S01]  /*0e30*/  LEA.HI R0, R26, R33, RZ, 0x1 ;  /* 0x000000211a007211 */ /* 0x000fe200078f08ff */
[----:B------:R-:W-:Y:S01]  /*0e40*/  IMAD.IADD R5, R13, 0x1, R16 ;  /* 0x000000010d057824 */ /* 0x000fe200078e0210 */
[----:B------:R-:W-:Y:S01]  /*0e50*/  CS2R R120, SRZ ;  /* 0x0000000000787805 */ /* 0x000fe2000001ff00 */
[----:B------:R-:W-:Y:S01]  /*0e60*/  IMAD.U32 R3, RZ, RZ, UR9 ;  /* 0x00000009ff037e24 */ /* 0x000fe2000f8e00ff */
[----:B------:R-:W-:Y:S01]  /*0e70*/  LOP3.LUT R0, R0, 0xfffffffe, RZ, 0xc0, !PT ;  /* 0xfffffffe00007812 */ /* 0x000fe200078ec0ff */
[----:B------:R-:W-:Y:S01]  /*0e80*/  IMAD.WIDE.U32 R6, R12, c[0x0][0x1e8], R6 ;  /* 0x00007a000c067a25 */ /* 0x000fe200078e0006 */
[----:B------:R-:W-:Y:S01]  /*0e90*/  CS2R R118, SRZ ;  /* 0x0000000000767805 */ /* 0x000fe2000001ff00 */
[----:B------:R-:W-:Y:S01]  /*0ea0*/  CS2R R116, SRZ ;  /* 0x0000000000747805 */ /* 0x000fe2000001ff00 */
[----:B------:R-:W-:Y:S01]  /*0eb0*/  CS2R R114, SRZ ;  /* 0x0000000000727805 */ /* 0x000fe2000001ff00 */
[----:B------:R-:W-:Y:S01]  /*0ec0*/  IMAD.IADD R32, R33, 0x1, -R0 ;  /* 0x0000000121207824 */ /* 0x000fe200078e0a00 */
[----:B------:R-:W-:Y:S01]  /*0ed0*/  IADD3 R7, R7, UR6, RZ ;  /* 0x0000000607077c10 */ /* 0x000fe2000fffe0ff */
[----:B------:R-:W-:Y:S01]  /*0ee0*/  IMAD.WIDE.U32 R4, R3, c[0x0][0x1b8], R4 ;  /* 0x00006e0003047a25 */ /* 0x000fe200078e0004 */
[----:B------:R-:W-:Y:S01]  /*0ef0*/  CS2R R112, SRZ ;  /* 0x0000000000707805 */ /* 0x000fe2000001ff00 */
[----:B------:R-:W-:Y:S01]  /*0f00*/  CS2R R110, SRZ ;  /* 0x00000000006e7805 */ /* 0x000fe2000001ff00 */
[----:B------:R-:W-:Y:S01]  /*0f10*/  CS2R R108, SRZ ;  /* 0x00000000006c7805 */ /* 0x000fe2000001ff00 */
[----:B------:R-:W-:Y:S01]  /*0f20*/  IMAD.SHL.U32 R27, R32, 0x400, RZ ;  /* 0x00000400201b7824 */ /* 0x000fe200078e00ff */
[----:B------:R-:W-:Y:S01]  /*0f30*/  IADD3 R5, R5, UR4, RZ ;  /* 0x0000000405057c10 */ /* 0x000fe2000fffe0ff */
[C---:B------:R-:W-:Y:S01]  /*0f40*/  IMAD R12, R18.reuse, c[0x0][0x180], RZ ;  /* 0x00006000120c7a24 */ /* 0x040fe200078e02ff */
[----:B------:R-:W-:Y:S01]  /*0f50*/  ULDC.64 UR4, c[0x0][0x178] ;  /* 0x00005e0000047ab9 */ /* 0x000fe20000000a00 */
[----:B------:R-:W-:Y:S01]  /*0f60*/  IMAD R0, R17, 0x2, R27 ;  /* 0x0000000211007824 */ /* 0x000fe200078e021b */
[----:B------:R-:W-:Y:S01]  /*0f70*/  UIMAD UR6, UR7, UR4, URZ ;  /* 0x00000004070672a4 */ /* 0x000fe2000f8e023f */
[----:B------:R-:W-:Y:S01]  /*0f80*/  IMAD R3, R18, c[0x0][0x210], RZ ;  /* 0x0000840012037a24 */ /* 0x000fe200078e02ff */
[----:B------:R-:W-:Y:S01]  /*0f90*/  UIMAD.WIDE.U32 UR22, UR10, UR4, URZ ;  /* 0x000000040a1672a5 */ /* 0x000fe2000f8e003f */
[C---:B------:R-:W-:Y:S01]  /*0fa0*/  IMAD R12, R35.reuse, c[0x0][0x184], R12 ;  /* 0x00006100230c7a24 */ /* 0x040fe200078e020c */
[----:B------:R-:W-:Y:S01]  /*0fb0*/  UIMAD UR6, UR10, UR5, UR6 ;  /* 0x000000050a0672a4 */ /* 0x000fe2000f8e0206 */
[C---:B------:R-:W-:Y:S01]  /*0fc0*/  IMAD.WIDE.U32 R10, R35.reuse, c[0x0][0x180], R10 ;  /* 0x00006000230a7a25 */ /* 0x040fe200078e000a */
[----:B------:R-:W-:Y:S01]  /*0fd0*/  CS2R R106, SRZ ;  /* 0x00000000006a7805 */ /* 0x000fe2000001ff00 */
[----:B------:R-:W-:Y:S01]  /*0fe0*/  ULDC.64 UR4, c[0x0][0x188] ;  /* 0x0000620000047ab9 */ /* 0x000fe20000000a00 */
[----:B------:R-:W-:Y:S01]  /*0ff0*/  CS2R R104, SRZ ;  /* 0x0000000000687805 */ /* 0x000fe2000001ff00 */
[----:B------:R-:W-:Y:S01]  /*1000*/  IMAD.IADD R227, R0, 0x1, R227 ;  /* 0x0000000100e37824 */ /* 0x000fe200078e02e3 */
[----:B------:R-:W-:Y:S01]  /*1010*/  UIMAD UR4, UR16, UR4, URZ ;  /* 0x00000004100472a4 */ /* 0x000fe2000f8e023f */
[C---:B------:R-:W-:Y:S01]  /*1020*/  IMAD R3, R35.reuse, c[0x0][0x214], R3 ;  /* 0x0000850023037a24 */ /* 0x040fe200078e0203 */
[----:B------:R-:W-:Y:S01]  /*1030*/  UIADD3 UR6, UR23, UR6, URZ ;  /* 0x0000000617067290 */ /* 0x000fe2000fffe03f */
[----:B------:R-:W-:Y:S01]  /*1040*/  IMAD.WIDE.U32 R8, R35, c[0x0][0x210], R8 ;  /* 0x0000840023087a25 */ /* 0x000fe200078e0008 */
[----:B------:R-:W-:Y:S01]  /*1050*/  UIMAD UR4, UR9, UR5, UR4 ;  /* 0x00000005090472a4 */ /* 0x000fe2000f8e0204 */
[----:B------:R-:W-:Y:S01]  /*1060*/  CS2R R102, SRZ ;  /* 0x0000000000667805 */ /* 0x000fe2000001ff00 */
[----:B------:R-:W-:Y:S01]  /*1070*/  CS2R R100, SRZ ;  /* 0x0000000000647805 */ /* 0x000fe2000001ff00 */
[----:B------:R-:W-:Y:S01]  /*1080*/  IMAD.IADD R13, R11, 0x1, R12 ;  /* 0x000000010b0d7824 */ /* 0x000fe200078e020c */
[----:B------:R-:W-:Y:S01]  /*1090*/  CS2R R98, SRZ ;  /* 0x0000000000627805 */ /* 0x000fe2000001ff00 */
[----:B------:R-:W-:Y:S01]  /*10a0*/  IMAD R0, R23, c[0x0][0x1a8], RZ ;  /* 0x00006a0017007a24 */ /* 0x000fe200078e02ff */
[----:B------:R-:W-:Y:S01]  /*10b0*/  CS2R R96, SRZ ;  /* 0x0000000000607805 */ /* 0x000fe2000001ff00 */
[----:B------:R-:W-:Y:S01]  /*10c0*/  IMAD.SHL.U32 R227, R227, 0x2, RZ ;  /* 0x00000002e3e37824 */ /* 0x000fe200078e00ff */
[----:B------:R-:W-:Y:S01]  /*10d0*/  CS2R R94, SRZ ;  /* 0x00000000005e7805 */ /* 0x000fe2000001ff00 */
[----:B------:R-:W-:Y:S01]  /*10e0*/  IMAD.IADD R11, R9, 0x1, R3 ;  /* 0x00000001090b7824 */ /* 0x000fe200078e0203 */
[----:B------:R-:W-:Y:S01]  /*10f0*/  CS2R R92, SRZ ;  /* 0x00000000005c7805 */ /* 0x000fe2000001ff00 */
[----:B------:R-:W-:Y:S01]  /*1100*/  IMAD R3, R23, c[0x0][0x1d8], RZ ;  /* 0x0000760017037a24 */ /* 0x000fe200078e02ff */
[C---:B------:R-:W-:Y:S01]  /*1110*/  IADD3 R228, R227.reuse, 0xf4c0, RZ ;  /* 0x0000f4c0e3e47810 */ /* 0x040fe20007ffe0ff */
[----:B------:R-:W-:Y:S01]  /*1120*/  IMAD.MOV.U32 R12, RZ, RZ, R10 ;  /* 0x000000ffff0c7224 */ /* 0x000fe200078e000a */
[----:B------:R-:W-:Y:S01]  /*1130*/  CS2R R90, SRZ ;  /* 0x00000000005a7805 */ /* 0x000fe2000001ff00 */
[C---:B------:R-:W-:Y:S01]  /*1140*/  IMAD R16, R22.reuse, c[0x0][0x1ac], R0 ;  /* 0x00006b0016107a24 */ /* 0x040fe200078e0200 */
[----:B------:R-:W-:Y:S01]  /*1150*/  IADD3 R0, R227, 0xf480, RZ ;  /* 0x0000f480e3007810 */ /* 0x000fe20007ffe0ff */
[----:B------:R-:W-:Y:S01]  /*1160*/  IMAD.MOV.U32 R10, RZ, RZ, R8 ;  /* 0x000000ffff0a7224 */ /* 0x000fe200078e0008 */
[----:B------:R-:W-:Y:S01]  /*1170*/  CS2R R88, SRZ ;  /* 0x0000000000587805 */ /* 0x000fe2000001ff00 */
[----:B------:R-:W-:Y:S01]  /*1180*/  IMAD R3, R22, c[0x0][0x1dc], R3 ;  /* 0x0000770016037a24 */ /* 0x000fe200078e0203 */
[----:B------:R-:W-:Y:S01]  /*1190*/  @P0 IADD3 R228, R0, -0x40, RZ ;  /* 0xffffffc000e40810 */ /* 0x000fe20007ffe0ff */
[----:B------:R-:W-:Y:S01]  /*11a0*/  IMAD.WIDE.U32 R8, R22, c[0x0][0x1d8], R6 ;  /* 0x0000760016087a25 */ /* 0x000fe200078e0006 */
[----:B------:R-:W-:Y:S01]  /*11b0*/  CS2R R86, SRZ ;  /* 0x0000000000567805 */ /* 0x000fe2000001ff00 */
[----:B------:R-:W-:Y:S01]  /*11c0*/  CS2R R84, SRZ ;  /* 0x0000000000547805 */ /* 0x000fe2000001ff00 */
[----:B------:R-:W-:Y:S01]  /*11d0*/  CS2R R82, SRZ ;  /* 0x0000000000527805 */ /* 0x000fe2000001ff00 */
[----:B------:R-:W-:Y:S01]  /*11e0*/  IMAD.IADD R0, R9, 0x1, R3 ;  /* 0x0000000109007824 */ /* 0x000fe200078e0203 */
[----:B------:R-:W-:Y:S01]  /*11f0*/  LEA R6, P0, R8, c[0x0][0x1c0], 0x1 ;  /* 0x0000700008067a11 */ /* 0x000fe200078008ff */
[----:B------:R-:W-:Y:S01]  /*1200*/  IMAD.WIDE.U32 R14, R22, c[0x0][0x1a8], R4 ;  /* 0x00006a00160e7a25 */ /* 0x000fe200078e0004 */
[----:B------:R-:W-:Y:S01]  /*1210*/  CS2R R80, SRZ ;  /* 0x0000000000507805 */ /* 0x000fe2000001ff00 */
[----:B------:R-:W-:Y:S01]  /*1220*/  CS2R R78, SRZ ;  /* 0x00000000004e7805 */ /* 0x000fe2000001ff00 */
[----:B------:R-:W-:Y:S01]  /*1230*/  LEA.HI.X R7, R8, c[0x0][0x1c4], R0, 0x1, P0 ;  /* 0x0000710008077a11 */ /* 0x000fe200000f0c00 */
[----:B------:R-:W-:Y:S01]  /*1240*/  IMAD.U32 R5, RZ, RZ, UR9 ;  /* 0x00000009ff057e24 */ /* 0x000fe2000f8e00ff */
[----:B------:R-:W-:Y:S01]  /*1250*/  CS2R R76, SRZ ;  /* 0x00000000004c7805 */ /* 0x000fe2000001ff00 */
[----:B------:R-:W-:Y:S01]  /*1260*/  IMAD.U32 R4, RZ, RZ, UR9 ;  /* 0x00000009ff047e24 */ /* 0x000fe2000f8e00ff */
[----:B------:R-:W-:Y:S01]  /*1270*/  CS2R R74, SRZ ;  /* 0x00000000004a7805 */ /* 0x000fe2000001ff00 */
[----:B------:R-:W-:Y:S01]  /*1280*/  IMAD.WIDE.U32 R42, R5, c[0x0][0x188], R12 ;  /* 0x00006200052a7a25 */ /* 0x000fe200078e000c */
[----:B------:R-:W-:Y:S01]  /*1290*/  CS2R R72, SRZ ;  /* 0x0000000000487805 */ /* 0x000fe2000001ff00 */
[----:B------:R-:W-:Y:S01]  /*12a0*/  CS2R R70, SRZ ;  /* 0x0000000000467805 */ /* 0x000fe2000001ff00 */
[----:B------:R-:W-:Y:S01]  /*12b0*/  CS2R R68, SRZ ;  /* 0x0000000000447805 */ /* 0x000fe2000001ff00 */
[----:B------:R-:W-:Y:S01]  /*12c0*/  IMAD.U32 R8, RZ, RZ, UR22 ;  /* 0x00000016ff087e24 */ /* 0x000fe2000f8e00ff */
[----:B------:R-:W-:Y:S01]  /*12d0*/  IADD3 R36, R43, UR4, RZ ;  /* 0x000000042b247c10 */ /* 0x000fe2000fffe0ff */
[----:B------:R-:W-:Y:S01]  /*12e0*/  IMAD.U32 R0, RZ, RZ, UR6 ;  /* 0x00000006ff007e24 */ /* 0x000fe2000f8e00ff */
[----:B------:R-:W-:Y:S01]  /*12f0*/  ULDC UR6, c[0x0][0x198] ;  /* 0x0000660000067ab9 */ /* 0x000fe20000000800 */
[----:B------:R-:W-:Y:S01]  /*1300*/  IMAD.WIDE.U32 R40, R4, c[0x0][0x218], R10 ;  /* 0x0000860004287a25 */ /* 0x000fe200078e000a */
[----:B------:R-:W-:Y:S01]  /*1310*/  UIADD3 UR6, -UR11, UR6, URZ ;  /* 0x000000060b067290 */ /* 0x000fe2000fffe13f */
[----:B------:R-:W-:Y:S01]  /*1320*/  LEA R4, P2, R14, c[0x0][0x190], 0x1 ;  /* 0x000064000e047a11 */ /* 0x000fe200078408ff */
[----:B------:R-:W-:Y:S01]  /*1330*/  ULDC.64 UR4, c[0x0][0x218] ;  /* 0x0000860000047ab9 */ /* 0x000fe20000000a00 */
[----:B------:R-:W-:Y:S01]  /*1340*/  IMAD.IADD R3, R15, 0x1, R16 ;  /* 0x000000010f037824 */ /* 0x000fe200078e0210 */
[----:B------:R-:W-:Y:S01]  /*1350*/  LEA R15, P0, R8, R42, 0x6 ;  /* 0x0000002a080f7211 */ /* 0x000fe200078030ff */
[----:B------:R-:W-:Y:S01]  /*1360*/  IMAD.U32 R9, RZ, RZ, UR23 ;  /* 0x00000017ff097e24 */ /* 0x000fe2000f8e00ff */
[----:B------:R-:W-:Y:S01]  /*1370*/  IADD3 R16, R2, 0x20, RZ ;  /* 0x0000002002107810 */ /* 0x000fe20007ffe0ff */
[----:B------:R-:W-:Y:S01]  /*1380*/  IMAD.MOV.U32 R9, RZ, RZ, c[0x0][0x1dc] ;  /* 0x00007700ff097624 */ /* 0x000fe200078e00ff */
[----:B------:R-:W-:Y:S01]  /*1390*/  LEA.HI.X R5, R14, c[0x0][0x194], R3, 0x1, P2 ;  /* 0x000065000e057a11 */ /* 0x000fe200010f0c03 */
[----:B------:R-:W-:Y:S01]  /*13a0*/  IMAD.MOV.U32 R3, RZ, RZ, c[0x0][0x1d8] ;  /* 0x00007600ff037624 */ /* 0x000fe200078e00ff */
[----:B------:R-:W-:Y:S01]  /*13b0*/  LEA.HI.X R17, R8, R36, R0, 0x6, P0 ;  /* 0x0000002408117211 */ /* 0x000fe200000f3400 */
[----:B------:R-:W-:Y:S01]  /*13c0*/  IMAD.MOV.U32 R11, RZ, RZ, c[0x0][0x1a8] ;  /* 0x00006a00ff0b7624 */ /* 0x000fe200078e00ff */
[----:B------:R-:W-:Y:S01]  /*13d0*/  IADD3 R0, -R38, UR6, RZ ;  /* 0x0000000626007c10 */ /* 0x000fe2000fffe1ff */
[----:B------:R-:W-:Y:S01]  /*13e0*/  IMAD.MOV.U32 R12, RZ, RZ, c[0x0][0x1ac] ;  /* 0x00006b00ff0c7624 */ /* 0x000fe200078e00ff */
[----:B------:R-:W-:Y:S01]  /*13f0*/  LEA R8, P2, R3, R6, 0x7 ;  /* 0x0000000603087211 */ /* 0x000fe200078438ff */
[----:B------:R-:W-:Y:S01]  /*1400*/  IMAD.SHL.U32 R132, R28, 0x2, RZ ;  /* 0x000000021c847824 */ /* 0x000fe200078e00ff */
[----:B------:R-:W-:Y:S01]  /*1410*/  ISETP.LT.OR P4, PT, R0, 0x1, P5 ;  /* 0x000000010000780c */ /* 0x000fe20002f81670 */
[----:B------:R-:W-:Y:S01]  /*1420*/  UIMAD UR4, UR16, UR4, URZ ;  /* 0x00000004100472a4 */ /* 0x000fe2000f8e023f */
[----:B------:R-:W-:Y:S01]  /*1430*/  LEA R10, P0, R11, R4, 0x7 ;  /* 0x000000040b0a7211 */ /* 0x000fe200078038ff */
[----:B------:R-:W-:Y:S01]  /*1440*/  IMAD.MOV.U32 R22, RZ, RZ, R40 ;  /* 0x000000ffff167224 */ /* 0x000fe200078e0028 */
[----:B------:R-:W-:Y:S01]  /*1450*/  LEA.HI.X R9, R3, R7, R9, 0x7, P2 ;  /* 0x0000000703097211 */ /* 0x000fe200010f3c09 */
[----:B------:R-:W-:Y:S01]  /*1460*/  UIMAD UR22, UR9, UR5, UR4 ;  /* 0x00000005091672a4 */ /* 0x000fe2000f8e0204 */
[----:B------:R-:W-:Y:S01]  /*1470*/  ISETP.GE.AND P2, PT, R16, c[0x0][0x1cc], PT ;  /* 0x0000730010007a0c */ /* 0x000fe20003f46270 */
[----:B------:R1:W-:Y:S01]  /*1480*/  STL.64 [R1+0x78], R42 ;  /* 0x0000782a01007387 */ /* 0x0003e20000100a00 */
[----:B------:R-:W-:Y:S01]  /*1490*/  LEA.HI.X R11, R11, R5, R12, 0x7, P0 ;  /* 0x000000050b0b7211 */ /* 0x000fe200000f3c0c */
[----:B------:R-:W-:Y:S01]  /*14a0*/  ULDC.64 UR4, c[0x0][0x208] ;  /* 0x0000820000047ab9 */ /* 0x000fe20000000a00 */
[----:B------:R-:W-:Y:S01]  /*14b0*/  ISETP.GE.AND P0, PT, R37, c[0x0][0x1cc], PT ;  /* 0x0000730025007a0c */ /* 0x000fe20003f06270 */
[----:B------:R-:W-:Y:S01]  /*14c0*/  USHF.L.U32 UR23, UR4, 0x6, URZ ;  /* 0x0000000604177899 */ /* 0x000fe2000800063f */
[C---:B------:R-:W-:Y:S01]  /*14d0*/  ISETP.LT.OR P3, PT, R0.reuse, 0x1, P2 ;  /* 0x000000010000780c */ /* 0x040fe20001761670 */
[----:B------:R-:W-:Y:S01]  /*14e0*/  @!PT LDS RZ, [RZ] ;  /* 0x00000000fffff984 */ /* 0x000fe20000000800 */
[----:B------:R-:W-:Y:S01]  /*14f0*/  @!PT LDS RZ, [RZ] ;  /* 0x00000000fffff984 */ /* 0x000fe20000000800 */
[----:B------:R-:W-:Y:S01]  /*1500*/  @!PT LDS RZ, [RZ] ;  /* 0x00000000fffff984 */ /* 0x000fe20000000800 */
[----:B------:R2:W-:Y:S01]  /*1510*/  LDGSTS.E.BYPASS.LTC128B.128 [R132+0x6080], [R6.64], !P4 ;  /* 0x0608000006847fae */ /* 0x0005e2000e101d52 */
[C---:B------:R-:W-:Y:S01]  /*1520*/  ISETP.LT.OR P4, PT, R0.reuse, 0x1, P0 ;  /* 0x000000010000780c */ /* 0x040fe20000781670 */
[----:B------:R-:W-:Y:S01]  /*1530*/  USHF.L.U64.HI UR4, UR4, UR21, UR5 ;  /* 0x0000001504047299 */ /* 0x000fe20008010205 */
[C---:B------:R-:W-:Y:S01]  /*1540*/  ISETP.LT.OR P5, PT, R0.reuse, 0x41, P5 ;  /* 0x000000410000780c */ /* 0x040fe20002fa1670 */
[----:B------:R-:W-:Y:S01]  /*1550*/  IMAD.U32 R12, RZ, RZ, UR23 ;  /* 0x00000017ff0c7e24 */ /* 0x000fe2000f8e00ff */
[C---:B------:R-:W-:Y:S01]  /*1560*/  ISETP.LT.OR P2, PT, R0.reuse, 0x41, P2 ;  /* 0x000000410000780c */ /* 0x040fe20001741670 */
[----:B------:R-:W-:Y:S01]  /*1570*/  UIMAD UR4, UR4, UR10, URZ ;  /* 0x0000000a040472a4 */ /* 0x000fe2000f8e023f */
[----:B------:R-:W-:Y:S01]  /*1580*/  ISETP.LT.OR P0, PT, R0, 0x41, P0 ;  /* 0x000000410000780c */ /* 0x000fe20000701670 */
[----:B------:R3:W-:Y:S01]  /*1590*/  STL.64 [R1+0x70], R40 ;  /* 0x0000702801007387 */ /* 0x0007e20000100a00 */
[----:B------:R-:W-:Y:S01]  /*15a0*/  IADD3 R23, R41, UR22, RZ ;  /* 0x0000001629177c10 */ /* 0x000fe2000fffe0ff */
[----:B------:R-:W-:Y:S01]  /*15b0*/  UIMAD UR4, UR7, UR23, UR4 ;  /* 0x00000017070472a4 */ /* 0x000fe2000f8e0204 */
[----:B------:R-:W-:Y:S01]  /*15c0*/  IMAD R21, R18, c[0x0][0x238], RZ ;  /* 0x00008e0012157a24 */ /* 0x000fe200078e02ff */
[----:B------:R2:W-:Y:S01]  /*15d0*/  LDGSTS.E.BYPASS.LTC128B.128 [R132+0x8080], [R6.64+0x40], !P3 ;  /* 0x0808004006847fae */ /* 0x0005e2000d901d52 */
[----:B------:R-:W-:Y:S01]  /*15e0*/  ISETP.GE.AND P3, PT, R2, c[0x0][0x19c], PT ;  /* 0x0000670002007a0c */ /* 0x000fe20003f66270 */
[----:B------:R-:W-:Y:S01]  /*15f0*/  IMAD.WIDE.U32 R12, R12, UR10, R22 ;  /* 0x0000000a0c0c7c25 */ /* 0x000fe2000f8e0016 */
[----:B------:R-:W-:Y:S01]  /*1600*/  LEA.HI R3, R25, R136, RZ, 0x4 ;  /* 0x0000008819037211 */ /* 0x000fe200078f20ff */
[----:B------:R2:W-:Y:S01]  /*1610*/  LDGSTS.E.BYPASS.LTC128B.128 [R132+0xa080], [R6.64+0x80], !P4 ;  /* 0x0a08008006847fae */ /* 0x0005e2000e101d52 */
[C---:B------:R-:W-:Y:S01]  /*1620*/  ISETP.LT.OR P4, PT, R0.reuse, 0x1, P3 ;  /* 0x000000010000780c */ /* 0x040fe20001f81670 */
[----:B------:R-:W-:Y:S01]  /*1630*/  IMAD.WIDE.U32 R18, R35, c[0x0][0x238], R136 ;  /* 0x00008e0023127a25 */ /* 0x000fe200078e0088 */
[----:B------:R-:W-:Y:S01]  /*1640*/  ISETP.LT.OR P3, PT, R0, 0x41, P3 ;  /* 0x000000410000780c */ /* 0x000fe20001f61670 */
[----:B------:R4:W-:Y:S01]  /*1650*/  LDGSTS.E.BYPASS.LTC128B.128 [R132+0x7080], [R8.64], !P5 ;  /* 0x0708000008847fae */ /* 0x0009e2000e901d52 */
[----:B------:R-:W-:Y:S01]  /*1660*/  ISETP.GE.AND P5, PT, R37, c[0x0][0x19c], PT ;  /* 0x0000670025007a0c */ /* 0x000fe20003fa6270 */
[----:B------:R-:W-:Y:S01]  /*1670*/  IMAD R21, R35, c[0x0][0x23c], R21 ;  /* 0x00008f0023157a24 */ /* 0x000fe200078e0215 */
[----:B------:R-:W-:Y:S01]  /*1680*/  SHF.R.S32.HI R14, RZ, 0x4, R3 ;  /* 0x00000004ff0e7819 */ /* 0x000fe20000011403 */
[----:B------:R4:W-:Y:S01]  /*1690*/  LDGSTS.E.BYPASS.LTC128B.128 [R132+0x9080], [R8.64+0x40], !P2 ;  /* 0x0908004008847fae */ /* 0x0009e2000d101d52 */
[----:B------:R-:W-:Y:S01]  /*16a0*/  IMAD.MOV.U32 R223, RZ, RZ, 0x20 ;  /* 0x00000020ffdf7424 */ /* 0x000fe200078e00ff */
[----:B------:R-:W-:Y:S01]  /*16b0*/  CS2R R66, SRZ ;  /* 0x0000000000427805 */ /* 0x000fe2000001ff00 */
[----:B------:R-:W-:Y:S01]  /*16c0*/  IMAD.U32 R244, RZ, RZ, UR25 ;  /* 0x00000019fff47e24 */ /* 0x000fe2000f8e00ff */
[----:B------:R4:W-:Y:S01]  /*16d0*/  LDGSTS.E.BYPASS.LTC128B.128 [R132+0xb080], [R8.64+0x80], !P0 ;  /* 0x0b08008008847fae */ /* 0x0009e2000c101d52 */
[----:B------:R-:W-:Y:S01]  /*16e0*/  ISETP.GE.AND P0, PT, R16, c[0x0][0x19c], PT ;  /* 0x0000670010007a0c */ /* 0x000fe20003f06270 */
[----:B------:R-:W-:Y:S01]  /*16f0*/  IMAD.MOV.U32 R225, RZ, RZ, 0x10 ;  /* 0x00000010ffe17424 */ /* 0x000fe200078e00ff */
[----:B------:R-:W-:Y:S01]  /*1700*/  CS2R R64, SRZ ;  /* 0x0000000000407805 */ /* 0x000fe2000001ff00 */
[----:B------:R5:W-:Y:S01]  /*1710*/  STL [R1+0x98], R36 ;  /* 0x0000982401007387 */ /* 0x000be20000100800 */
[C---:B------:R-:W-:Y:S01]  /*1720*/  ISETP.LT.OR P6, PT, R0.reuse, 0x1, P0 ;  /* 0x000000010000780c */ /* 0x040fe200007c1670 */
[----:B------:R-:W-:Y:S01]  /*1730*/  CS2R R62, SRZ ;  /* 0x00000000003e7805 */ /* 0x000fe2000001ff00 */
[C---:B------:R-:W-:Y:S01]  /*1740*/  ISETP.LT.OR P0, PT, R0.reuse, 0x41, P0 ;  /* 0x000000410000780c */ /* 0x040fe20000701670 */
[----:B------:R-:W0:Y:S01]  /*1750*/  LDGDEPBAR ;  /* 0x00000000000079af */ /* 0x000e220000000000 */
[----:B------:R-:W-:Y:S01]  /*1760*/  CS2R R60, SRZ ;  /* 0x00000000003c7805 */ /* 0x000fe2000001ff00 */
[----:B------:R-:W-:Y:S01]  /*1770*/  CS2R R58, SRZ ;  /* 0x00000000003a7805 */ /* 0x000fe2000001ff00 */
[----:B------:R-:W-:Y:S01]  /*1780*/  CS2R R56, SRZ ;  /* 0x0000000000387805 */ /* 0x000fe2000001ff00 */
[----:B------:R-:W-:Y:S01]  /*1790*/  STL [R1+0x64], R37 ;  /* 0x0000642501007387 */ /* 0x000fe20000100800 */
[----:B------:R-:W-:Y:S01]  /*17a0*/  CS2R R54, SRZ ;  /* 0x0000000000367805 */ /* 0x000fe2000001ff00 */
[----:B------:R-:W-:Y:S01]  /*17b0*/  CS2R R52, SRZ ;  /* 0x0000000000347805 */ /* 0x000fe2000001ff00 */
[----:B--2---:R-:W-:Y:S01]  /*17c0*/  IMAD.IADD R7, R19, 0x1, R21 ;  /* 0x0000000113077824 */ /* 0x004fe200078e0215 */
[----:B------:R2:W-:Y:S01]  /*17d0*/  LDGSTS.E.BYPASS.LTC128B.128 [R132+0x80], [R4.64], !P4 ;  /* 0x0008000004847fae */ /* 0x0005e2000e101d52 */
[C---:B------:R-:W-:Y:S01]  /*17e0*/  ISETP.LT.OR P4, PT, R0.reuse, 0x1, P5 ;  /* 0x000000010000780c */ /* 0x040fe20002f81670 */
[----:B------:R-:W-:Y:S01]  /*17f0*/  IMAD.MOV.U32 R6, RZ, RZ, R18 ;  /* 0x000000ffff067224 */ /* 0x000fe200078e0012 */
[----:B------:R-:W-:Y:S01]  /*1800*/  ISETP.LT.OR P5, PT, R0, 0x41, P5 ;  /* 0x000000410000780c */ /* 0x000fe20002fa1670 */
[----:B------:R-:W-:Y:S01]  /*1810*/  STL [R1+0x48], R132 ;  /* 0x0000488401007387 */ /* 0x000fe20000100800 */
[----:B------:R-:W-:Y:S01]  /*1820*/  IMAD.U32 R0, RZ, RZ, UR9 ;  /* 0x00000009ff007e24 */ /* 0x000fe2000f8e00ff */
[----:B------:R-:W-:Y:S01]  /*1830*/  CS2R R50, SRZ ;  /* 0x0000000000327805 */ /* 0x000fe2000001ff00 */
[----:B------:R-:W-:Y:S01]  /*1840*/  CS2R R48, SRZ ;  /* 0x0000000000307805 */ /* 0x000fe2000001ff00 */
[----:B------:R2:W-:Y:S01]  /*1850*/  STL.64 [R1+0x68], R22 ;  /* 0x0000681601007387 */ /* 0x0005e20000100a00 */
[----:B------:R-:W-:Y:S01]  /*1860*/  IMAD.WIDE.U32 R134, R0, c[0x0][0x240], R6 ;  /* 0x0000900000867a25 */ /* 0x000fe200078e0006 */
[----:B------:R-:W-:Y:S01]  /*1870*/  LOP3.LUT R0, R24, 0xfffffff8, RZ, 0xc0, !PT ;  /* 0xfffffff818007812 */ /* 0x000fe200078ec0ff */
[----:B------:R-:W-:Y:S01]  /*1880*/  CS2R R46, SRZ ;  /* 0x00000000002e7805 */ /* 0x000fe2000001ff00 */
[----:B----4-:R-:W-:Y:S01]  /*1890*/  IADD3 R8, R13, UR4, RZ ;  /* 0x000000040d087c10 */ /* 0x010fe2000fffe0ff */
[----:B------:R-:W-:Y:S01]  /*18a0*/  ULDC UR4, c[0x0][0x168] ;  /* 0x00005a0000047ab9 */ /* 0x000fe20000000800 */
[C---:B------:R-:W-:Y:S01]  /*18b0*/  LEA.HI R9, R3.reuse, R14, RZ, 0x1 ;  /* 0x0000000e03097211 */ /* 0x040fe200078f08ff */
[----:B------:R-:W-:Y:S01]  /*18c0*/  UIADD3 UR4, -UR13, UR4, URZ ;  /* 0x000000040d047290 */ /* 0x000fe2000fffe13f */
[----:B------:R4:W-:Y:S01]  /*18d0*/  LDGSTS.E.BYPASS.LTC128B.128 [R132+0x2080], [R4.64+0x40], !P6 ;  /* 0x0208004004847fae */ /* 0x0009e2000f101d52 */
[----:B------:R-:W-:Y:S01]  /*18e0*/  LOP3.LUT R3, R3, 0xfffffff0, RZ, 0xc0, !PT ;  /* 0xfffffff003037812 */ /* 0x000fe200078ec0ff */
[----:B------:R-:W-:Y:S01]  /*18f0*/  CS2R R44, SRZ ;  /* 0x00000000002c7805 */ /* 0x000fe2000001ff00 */
[----:B-1----:R-:W-:Y:S01]  /*1900*/  CS2R R42, SRZ ;  /* 0x00000000002a7805 */ /* 0x002fe2000001ff00 */
[----:B------:R4:W-:Y:S01]  /*1910*/  LDGSTS.E.BYPASS.LTC128B.128 [R132+0x4080], [R4.64+0x80], !P4 ;  /* 0x0408008004847fae */ /* 0x0009e2000e101d52 */
[C---:B------:R-:W-:Y:S01]  /*1920*/  ISETP.GE.AND P4, PT, R2.reuse, c[0x0][0x16c], PT ;  /* 0x00005b0002007a0c */ /* 0x040fe20003f86270 */
[----:B---3--:R-:W-:Y:S01]  /*1930*/  CS2R R40, SRZ ;  /* 0x0000000000287805 */ /* 0x008fe2000001ff00 */
[----:B------:R-:W-:Y:S01]  /*1940*/  ULDC UR23, c[0x0][0x2a8] ;  /* 0x0000aa0000177ab9 */ /* 0x000fe20000000800 */
[----:B------:R1:W-:Y:S01]  /*1950*/  LDGSTS.E.BYPASS.LTC128B.128 [R132+0x1080], [R10.64], !P3 ;  /* 0x010800000a847fae */ /* 0x0003e2000d901d52 */
[C---:B------:R-:W-:Y:S01]  /*1960*/  @!P1 LEA R28, P3, R29.reuse, c[0x0][0x258], 0x2 ;  /* 0x000096001d1c9a11 */ /* 0x040fe200078610ff */
[----:B------:R-:W-:Y:S01]  /*1970*/  ULDC UR7, c[0x0][0x290] ;  /* 0x0000a40000077ab9 */ /* 0x000fe20000000800 */
[----:B------:R-:W-:Y:S01]  /*1980*/  SEL R35, RZ, 0x1, P4 ;  /* 0x00000001ff237807 */ /* 0x000fe20002000000 */
[----:B------:R1:W-:Y:S01]  /*1990*/  LDGSTS.E.BYPASS.LTC128B.128 [R132+0x3080], [R10.64+0x40], !P0 ;  /* 0x030800400a847fae */ /* 0x0003e2000c101d52 */
[----:B------:R-:W-:Y:S01]  /*19a0*/  ISETP.GE.AND P0, PT, R2, c[0x0][0x1fc], PT ;  /* 0x00007f0002007a0c */ /* 0x000fe20003f06270 */
[----:B------:R-:W-:Y:S01]  /*19b0*/  ULDC UR22, c[0x0][0x2a0] ;  /* 0x0000a80000167ab9 */ /* 0x000fe20000000800 */
[----:B------:R-:W-:Y:S01]  /*19c0*/  @!P1 LEA.HI.X R29, R29, c[0x0][0x25c], R30, 0x2, P3 ;  /* 0x000097001d1d9a11 */ /* 0x000fe200018f141e */
[----:B------:R1:W-:Y:S01]  /*19d0*/  LDGSTS.E.BYPASS.LTC128B.128 [R132+0x5080], [R10.64+0x80], !P5 ;  /* 0x050800800a847fae */ /* 0x0003e2000e901d52 */
[----:B-----5:R-:W-:Y:S01]  /*19e0*/  SEL R36, RZ, 0x1, P0 ;  /* 0x00000001ff247807 */ /* 0x020fe20000000000 */
[----:B------:R-:W-:Y:S01]  /*19f0*/  ULDC UR21, c[0x0][0x2a0] ;  /* 0x0000a80000157ab9 */ /* 0x000fe20000000800 */
[C---:B--2---:R-:W-:Y:S01]  /*1a00*/  LEA R22, P2, R12.reuse, c[0x0][0x1f0], 0x1 ;  /* 0x00007c000c167a11 */ /* 0x044fe200078408ff */
[----:B------:R-:W0:Y:S01]  /*1a10*/  LDGDEPBAR ;  /* 0x00000000000079af */ /* 0x000e220000000000 */
[----:B------:R-:W-:Y:S01]  /*1a20*/  LEA R30, P0, R31, c[0x0][0x280], 0x2 ;  /* 0x0000a0001f1e7a11 */ /* 0x000fe200078010ff */
[----:B------:R-:W-:Y:S01]  /*1a30*/  UISETP.GT.AND UP4, UPT, UR8, -0x1, UPT ;  /* 0xffffffff0800788c */ /* 0x000fe2000bf84270 */
[----:B------:R-:W-:Y:S01]  /*1a40*/  LEA.HI.X R23, R12, c[0x0][0x1f4], R8, 0x1, P2 ;  /* 0x00007d000c177a11 */ /* 0x000fe200010f0c08 */
[----:B------:R-:W-:Y:S01]  /*1a50*/  STL.64 [R1+0x80], R134 ;  /* 0x0000808601007387 */ /* 0x000fe20000100a00 */
[----:B------:R-:W-:Y:S01]  /*1a60*/  LEA R18, P2, R15, c[0x0][0x160], 0x1 ;  /* 0x000058000f127a11 */ /* 0x000fe200078408ff */
[----:B------:R-:W-:Y:S01]  /*1a70*/  ULDC UR13, c[0x0][0x168] ;  /* 0x00005a00000d7ab9 */ /* 0x000fe20000000800 */
[----:B------:R-:W-:Y:S01]  /*1a80*/  LOP3.LUT R8, R9, 0xfffffffe, RZ, 0xc0, !PT ;  /* 0xfffffffe09087812 */ /* 0x000fe200078ec0ff */
[----:B------:R-:W-:Y:S01]  /*1a90*/  UISETP.LE.AND UP3, UPT, UR26, UR23, UPT ;  /* 0x000000171a00728c */ /* 0x000fe2000bf63270 */
[----:B------:R-:W-:Y:S01]  /*1aa0*/  LEA.HI.X R19, R15, c[0x0][0x164], R17, 0x1, P2 ;  /* 0x000059000f137a11 */ /* 0x000fe200010f0c11 */
[----:B------:R-:W-:Y:S01]  /*1ab0*/  ULOP3.LUT UR22, URZ, UR22, URZ, 0x33, !UPT ;  /* 0x000000163f167292 */ /* 0x000fe2000f8e333f */
[----:B------:R-:W-:Y:S01]  /*1ac0*/  ISETP.LT.AND P2, PT, R38, UR4, PT ;  /* 0x0000000426007c0c */ /* 0x000fe2000bf41270 */
[C---:B----4-:R-:W-:Y:S01]  /*1ad0*/  IMAD.IADD R5, R136.reuse, 0x1, -R0 ;  /* 0x0000000188057824 */ /* 0x050fe200078e0a00 */
[----:B------:R-:W-:Y:S01]  /*1ae0*/  LEA.HI.X R31, R31, c[0x0][0x284], R34, 0x2, P0 ;  /* 0x0000a1001f1f7a11 */ /* 0x000fe200000f1422 */
[----:B------:R-:W-:Y:S01]  /*1af0*/  IMAD.IADD R0, R136, 0x1, -R3 ;  /* 0x0000000188007824 */ /* 0x000fe200078e0a03 */
[----:B------:R-:W-:Y:S01]  /*1b00*/  ISETP.GE.OR P6, PT, R2, c[0x0][0x1fc], !P2 ;  /* 0x00007f0002007a0c */ /* 0x000fe200057c6670 */
[----:B------:R-:W-:Y:S01]  /*1b10*/  IMAD.IADD R21, R14, 0x1, -R8 ;  /* 0x000000010e157824 */ /* 0x000fe200078e0a08 */
[----:B------:R-:W-:Y:S01]  /*1b20*/  SHF.R.S32.HI R2, RZ, 0x1f, R20 ;  /* 0x0000001fff027819 */ /* 0x000fe20000011414 */
[----:B------:R-:W-:Y:S01]  /*1b30*/  ULOP3.LUT UR21, URZ, UR21, URZ, 0x33, !UPT ;  /* 0x000000153f157292 */ /* 0x000fe2000f8e333f */
[----:B------:R-:W-:Y:S01]  /*1b40*/  LEA.HI R8, R5, R5, RZ, 0x1 ;  /* 0x0000000505087211 */ /* 0x000fe200078f08ff */
[----:B------:R-:W-:Y:S01]  /*1b50*/  ULDC UR11, c[0x0][0x168] ;  /* 0x00005a00000b7ab9 */ /* 0x000fe20000000800 */
[----:B------:R-:W-:-:S02]  /*1b60*/  LEA.HI R2, R2, R20, RZ, 0x2 ;  /* 0x0000001402027211 */ /* 0x000fc400078f10ff */
[----:B------:R-:W-:Y:S01]  /*1b70*/  SHF.R.S32.HI R4, RZ, 0x1f, R0 ;  /* 0x0000001fff047819 */ /* 0x000fe20000011400 */
[----:B------:R-:W-:-:S04]  /*1b80*/  DEPBAR.LE SB0, 0x1 ;  /* 0x000080400000791a */ /* 0x000fc80000000000 */
[----:B------:R-:W-:Y:S02]  /*1b90*/  LOP3.LUT R2, R2, 0x1ffffffc, RZ, 0xc0, !PT ;  /* 0x1ffffffc02027812 */ /* 0x000fe400078ec0ff */
[----:B------:R-:W-:Y:S02]  /*1ba0*/  LOP3.LUT R3, R8, 0x7fffffe, RZ, 0xc0, !PT ;  /* 0x07fffffe08037812 */ /* 0x000fe400078ec0ff */
[-C--:B-1----:R-:W-:Y:S01]  /*1bb0*/  LEA.HI R10, R0, R0.reuse, RZ, 0x1 ;  /* 0x00000000000a7211 */ /* 0x082fe200078f08ff */
[----:B------:R-:W-:Y:S01]  /*1bc0*/  IMAD.IADD R17, R20, 0x1, -R2 ;  /* 0x0000000114117824 */ /* 0x000fe200078e0a02 */
[----:B------:R-:W-:Y:S01]  /*1bd0*/  LEA.HI R9, R4, R0, RZ, 0x3 ;  /* 0x0000000004097211 */ /* 0x000fe200078f18ff */
[----:B------:R-:W-:Y:S01]  /*1be0*/  IMAD.IADD R7, R5, 0x1, -R3 ;  /* 0x0000000105077824 */ /* 0x000fe200078e0a03 */
[----:B------:R-:W-:Y:S01]  /*1bf0*/  LOP3.LUT R6, R10, 0x7fffffe, RZ, 0xc0, !PT ;  /* 0x07fffffe0a067812 */ /* 0x000fe200078ec0ff */
[----:B------:R-:W-:Y:S01]  /*1c00*/  IMAD R2, R21, 0x4, R20 ;  /* 0x0000000415027824 */ /* 0x000fe200078e0214 */
[----:B------:R-:W-:-:S02]  /*1c10*/  LOP3.LUT R4, R9, 0xfffffff8, RZ, 0xc0, !PT ;  /* 0xfffffff809047812 */ /* 0x000fc400078ec0ff */
[----:B------:R-:W-:Y:S01]  /*1c20*/  LOP3.LUT R3, R26, 0xffffffe0, RZ, 0xc0, !PT ;  /* 0xffffffe01a037812 */ /* 0x000fe200078ec0ff */
[----:B------:R-:W-:Y:S01]  /*1c30*/  IMAD R13, R2, 0x8, R7 ;  /* 0x00000008020d7824 */ /* 0x000fe200078e0207 */
[----:B------:R-:W-:Y:S01]  /*1c40*/  SHF.R.S32.HI R2, RZ, 0x1, R8 ;  /* 0x00000001ff027819 */ /* 0x000fe20000011408 */
[C---:B------:R-:W-:Y:S01]  /*1c50*/  IMAD.IADD R12, R0.reuse, 0x1, -R6 ;  /* 0x00000001000c7824 */ /* 0x040fe200078e0a06 */
[----:B------:R-:W-:Y:S01]  /*1c60*/  BAR.SYNC.DEFER_BLOCKING 0x0 ;  /* 0x0000000000007b1d */ /* 0x000fe20000010000 */
[----:B------:R-:W-:Y:S01]  /*1c70*/  IMAD.IADD R14, R0, 0x1, -R4 ;  /* 0x00000001000e7824 */ /* 0x000fe200078e0a04 */
[----:B------:R-:W-:Y:S01]  /*1c80*/  LOP3.LUT P0, RZ, R2, 0x2, RZ, 0xc0, !PT ;  /* 0x0000000202ff7812 */ /* 0x000fe2000780c0ff */
[----:B------:R-:W-:Y:S01]  /*1c90*/  IMAD.SHL.U32 R0, R5, 0x40, RZ ;  /* 0x0000004005007824 */ /* 0x000fe200078e00ff */
[----:B------:R-:W-:Y:S01]  /*1ca0*/  ISETP.GE.AND P3, PT, R37, c[0x0][0x16c], PT ;  /* 0x00005b0025007a0c */ /* 0x000fe20003f66270 */
[----:B------:R-:W-:Y:S01]  /*1cb0*/  IMAD.SHL.U32 R4, R33, 0x10, RZ ;  /* 0x0000001021047824 */ /* 0x000fe200078e00ff */
[----:B------:R-:W-:Y:S01]  /*1cc0*/  ISETP.GE.AND P5, PT, R16, c[0x0][0x16c], PT ;  /* 0x00005b0010007a0c */ /* 0x000fe20003fa6270 */
[----:B------:R-:W-:Y:S01]  /*1cd0*/  IMAD.SHL.U32 R2, R2, 0x40, RZ ;  /* 0x0000004002027824 */ /* 0x000fe200078e00ff */
[----:B------:R-:W-:Y:S01]  /*1ce0*/  LOP3.LUT R0, R0, 0x1c0, RZ, 0xc0, !PT ;  /* 0x000001c000007812 */ /* 0x000fe200078ec0ff */
[----:B------:R-:W-:Y:S01]  /*1cf0*/  IMAD.IADD R11, R136, 0x1, -R3 ;  /* 0x00000001880b7824 */ /* 0x000fe200078e0a03 */
[----:B------:R-:W-:-:S02]  /*1d00*/  SEL R15, RZ, 0x4, P3 ;  /* 0x00000004ff0f7807 */ /* 0x000fc40001800000 */
[----:B------:R-:W-:Y:S02]  /*1d10*/  LOP3.LUT R4, R0, 0x30, R4, 0xf8, !PT ;  /* 0x0000003000047812 */ /* 0x000fe400078ef804 */
[----:B------:R-:W-:Y:S02]  /*1d20*/  SHF.R.U32.HI R7, RZ, 0x3, R0 ;  /* 0x00000003ff077819 */ /* 0x000fe40000011600 */
[----:B------:R-:W-:Y:S02]  /*1d30*/  LOP3.LUT R0, R2, 0xc0, RZ, 0xc0, !PT ;  /* 0x000000c002007812 */ /* 0x000fe400078ec0ff */
[--C-:B------:R-:W-:Y:S02]  /*1d40*/  LOP3.LUT R4, R4, 0x8, R24.reuse, 0xf8, !PT ;  /* 0x0000000804047812 */ /* 0x100fe400078ef818 */
[----:B------:R-:W-:Y:S02]  /*1d50*/  LOP3.LUT R5, R0, 0x8, R24, 0xf8, !PT ;  /* 0x0000000800057812 */ /* 0x000fe400078ef818 */
[----:B------:R-:W-:-:S02]  /*1d60*/  SHF.R.U32.HI R2, RZ, 0x3, R0 ;  /* 0x00000003ff027819 */ /* 0x000fc40000011600 */
[----:B------:R-:W-:Y:S02]  /*1d70*/  LOP3.LUT R213, R4, R7, RZ, 0x3c, !PT ;  /* 0x0000000704d57212 */ /* 0x000fe400078e3cff */
[----:B------:R-:W-:Y:S02]  /*1d80*/  LOP3.LUT R2, R5, R2, RZ, 0x3c, !PT ;  /* 0x0000000205027212 */ /* 0x000fe400078e3cff */
[--C-:B------:R-:W-:Y:S01]  /*1d90*/  SHF.R.S32.HI R4, RZ, 0x1, R10.reuse ;  /* 0x00000001ff047819 */ /* 0x100fe2000001140a */
[----:B------:R-:W-:Y:S01]  /*1da0*/  IMAD R213, R21, 0x200, R213 ;  /* 0x0000020015d57824 */ /* 0x000fe200078e02d5 */
[----:B------:R-:W-:Y:S01]  /*1db0*/  SHF.R.S32.HI R0, RZ, 0x1f, R10 ;  /* 0x0000001fff007819 */ /* 0x000fe2000001140a */
[----:B------:R-:W-:Y:S01]  /*1dc0*/  IMAD.U32 R2, R13, 0x20, R2 ;  /* 0x000000200d027824 */ /* 0x000fe200078e0002 */
[----:B------:R-:W-:Y:S01]  /*1dd0*/  SHF.R.S32.HI R3, RZ, 0x1f, R11 ;  /* 0x0000001fff037819 */ /* 0x000fe2000001140b */
[----:B------:R-:W-:Y:S01]  /*1de0*/  IMAD.SHL.U32 R213, R213, 0x2, RZ ;  /* 0x00000002d5d57824 */ /* 0x000fe200078e00ff */
[----:B------:R-:W-:Y:S01]  /*1df0*/  LEA.HI R5, R0, R4, RZ, 0x2 ;  /* 0x0000000400057211 */ /* 0x000fe200078f10ff */
[----:B------:R-:W-:Y:S01]  /*1e00*/  IMAD.SHL.U32 R214, R2, 0x2, RZ ;  /* 0x0000000202d67824 */ /* 0x000fe200078e00ff */
[----:B------:R-:W-:Y:S01]  /*1e10*/  SEL R0, R223, 0xffffffe0, !P0 ;  /* 0xffffffe0df007807 */ /* 0x000fe20004000000 */
[----:B------:R-:W-:Y:S01]  /*1e20*/  IMAD.SHL.U32 R2, R21, 0x10, RZ ;  /* 0x0000001015027824 */ /* 0x000fe200078e00ff */
[----:B------:R-:W-:-:S02]  /*1e30*/  ISETP.GE.AND P4, PT, R16, c[0x0][0x1fc], PT ;  /* 0x00007f0010007a0c */ /* 0x000fc40003f86270 */
[----:B------:R-:W-:Y:S01]  /*1e40*/  ISETP.GE.OR P3, PT, R16, c[0x0][0x1fc], !P2 ;  /* 0x00007f0010007a0c */ /* 0x000fe20005766670 */
[----:B------:R-:W-:Y:S01]  /*1e50*/  IMAD.IADD R215, R214, 0x1, R0 ;  /* 0x00000001d6d77824 */ /* 0x000fe200078e0200 */
[----:B------:R-:W-:Y:S01]  /*1e60*/  LEA.HI R16, R3, R11, RZ, 0x2 ;  /* 0x0000000b03107211 */ /* 0x000fe200078f10ff */
[----:B------:R-:W1:Y:S01]  /*1e70*/  LDSM.16.M88.4 R164, [R214+0x6080] ;  /* 0x00608000d6a4783b */ /* 0x000e620000000200 */
[----:B------:R-:W-:Y:S02]  /*1e80*/  SHF.R.S32.HI R3, RZ, 0x3, R9 ;  /* 0x00000003ff037819 */ /* 0x000fe40000011409 */
[----:B------:R-:W-:Y:S01]  /*1e90*/  SEL R8, RZ, 0x2, P5 ;  /* 0x00000002ff087807 */ /* 0x000fe20002800000 */
[----:B------:R-:W2:Y:S01]  /*1ea0*/  LDSM.16.M88.4 R168, [R214+0x7080] ;  /* 0x00708000d6a8783b */ /* 0x000ea20000000200 */
[----:B------:R-:W-:Y:S01]  /*1eb0*/  SEL R7, RZ, 0xffffffff, P4 ;  /* 0xffffffffff077807 */ /* 0x000fe20002000000 */
[C---:B------:R-:W-:Y:S01]  /*1ec0*/  IMAD R12, R3.reuse, 0x8, R12 ;  /* 0x00000008030c7824 */ /* 0x040fe200078e020c */
[----:B------:R-:W-:Y:S01]  /*1ed0*/  LOP3.LUT R6, R16, 0x7ffffffc, RZ, 0xc0, !PT ;  /* 0x7ffffffc10067812 */ /* 0x000fe200078ec0ff */
[----:B------:R-:W3:Y:S01]  /*1ee0*/  LDSM.16.M88.4 R172, [R215+0x6080] ;  /* 0x00608000d7ac783b */ /* 0x000ee20000000200 */
[----:B------:R-:W-:Y:S01]  /*1ef0*/  IMAD R218, R3, 0x200, R27 ;  /* 0x0000020003da7824 */ /* 0x000fe200078e021b */
[----:B------:R-:W-:-:S02]  /*1f00*/  IADD3 R3, R15, R8, R35 ;  /* 0x000000080f037210 */ /* 0x000fc40007ffe023 */
[----:B------:R-:W4:Y:S01]  /*1f10*/  LDSM.16.M88.4 R176, [R215+0x7080] ;  /* 0x00708000d7b0783b */ /* 0x000f220000000200 */
[----:B------:R-:W-:Y:S01]  /*1f20*/  ISETP.GE.AND P0, PT, R37, c[0x0][0x1fc], PT ;  /* 0x00007f0025007a0c */ /* 0x000fe20003f06270 */
[----:B------:R-:W-:Y:S01]  /*1f30*/  IMAD.IADD R11, R11, 0x1, -R6 ;  /* 0x000000010b0b7824 */ /* 0x000fe200078e0a06 */
[----:B------:R-:W-:Y:S01]  /*1f40*/  LOP3.LUT P4, RZ, R3, 0x1, RZ, 0xc0, !PT ;  /* 0x0000000103ff7812 */ /* 0x000fe2000788c0ff */
[----:B------:R-:W1:Y:S01]  /*1f50*/  LDSM.16.M88.4 R180, [R214+0x8080] ;  /* 0x00808000d6b4783b */ /* 0x000e620000000200 */
[----:B------:R-:W-:Y:S01]  /*1f60*/  SEL R6, RZ, 0x4, P0 ;  /* 0x00000004ff067807 */ /* 0x000fe20000000000 */
[----:B------:R-:W-:Y:S01]  /*1f70*/  IMAD R11, R17, 0x4, R11 ;  /* 0x00000004110b7824 */ /* 0x000fe200078e020b */
[C---:B------:R-:W-:Y:S01]  /*1f80*/  ISETP.GE.OR P4, PT, R38.reuse, UR4, !P4 ;  /* 0x0000000426007c0c */ /* 0x040fe2000e786670 */
[----:B------:R-:W1:Y:S01]  /*1f90*/  LDSM.16.M88.4 R184, [R214+0x9080] ;  /* 0x00908000d6b8783b */ /* 0x000e620000000200 */
[----:B------:R-:W-:Y:S02]  /*1fa0*/  LOP3.LUT P0, RZ, R3, 0x2, RZ, 0xc0, !PT ;  /* 0x0000000203ff7812 */ /* 0x000fe4000780c0ff */
[----:B------:R-:W-:Y:S01]  /*1fb0*/  LEA.HI R0, R25, R136, RZ, 0x7 ;  /* 0x0000008819007211 */ /* 0x000fe200078f38ff */
[----:B------:R-:W1:Y:S01]  /*1fc0*/  LDSM.16.M88.4 R188, [R215+0x8080] ;  /* 0x00808000d7bc783b */ /* 0x000e620000000200 */
[----:B------:R-:W-:-:S02]  /*1fd0*/  ISETP.GE.OR P0, PT, R38, UR4, !P0 ;  /* 0x0000000426007c0c */ /* 0x000fc4000c706670 */
[----:B------:R-:W-:Y:S01]  /*1fe0*/  SEL R20, RZ, 0xffffffff, P5 ;  /* 0xffffffffff147807 */ /* 0x000fe20002800000 */
[----:B------:R-:W1:Y:S01]  /*1ff0*/  LDSM.16.M88.4 R192, [R215+0x9080] ;  /* 0x00908000d7c0783b */ /* 0x000e620000000200 */
[----:B------:R-:W-:Y:S02]  /*2000*/  SHF.R.U32.HI R8, RZ, 0x4, R0 ;  /* 0x00000004ff087819 */ /* 0x000fe40000011600 */
[----:B------:R-:W-:Y:S01]  /*2010*/  LOP3.LUT R2, R2, 0x10, RZ, 0xc0, !PT ;  /* 0x0000001002027812 */ /* 0x000fe200078ec0ff */
[----:B------:R-:W1:Y:S01]  /*2020*/  LDSM.16.M88.4 R196, [R214+0xa080] ;  /* 0x00a08000d6c4783b */ /* 0x000e620000000200 */
[----:B------:R-:W-:Y:S02]  /*2030*/  ISETP.GE.OR P2, PT, R37, c[0x0][0x1fc], !P2 ;  /* 0x00007f0025007a0c */ /* 0x000fe40005746670 */
[----:B------:R-:W-:Y:S01]  /*2040*/  LOP3.LUT P5, RZ, R14, 0x4, RZ, 0xc0, !PT ;  /* 0x000000040eff7812 */ /* 0x000fe200078ac0ff */
[----:B------:R-:W1:Y:S03]  /*2050*/  LDSM.16.M88.4 R200, [R214+0xb080] ;  /* 0x00b08000d6c8783b */ /* 0x000e660000000200 */
[----:B------:R-:W-:Y:S01]  /*2060*/  SEL R223, R223, 0xffffffe0, !P5 ;  /* 0xffffffe0dfdf7807 */ /* 0x000fe20006800000 */
[----:B------:R-:W1:Y:S04]  /*2070*/  LDSM.16.M88.4 R204, [R215+0xa080] ;  /* 0x00a08000d7cc783b */ /* 0x000e680000000200 */
[----:B------:R-:W1:Y:S04]  /*2080*/  LDSM.16.M88.4 R208, [R215+0xb080] ;  /* 0x00b08000d7d0783b */ /* 0x000e680000000200 */
[----:B------:R-:W-:Y:S06]  /*2090*/  BAR.SYNC.DEFER_BLOCKING 0x0 ;  /* 0x0000000000007b1d */ /* 0x000fec0000010000 */
[----:B------:R-:W-:Y:S01]  /*20a0*/  @!PT LDS RZ, [RZ] ;  /* 0x00000000fffff984 */ /* 0x000fe20000000800 */
[----:B------:R-:W-:Y:S01]  /*20b0*/  @!PT LDS RZ, [RZ] ;  /* 0x00000000fffff984 */ /* 0x000fe20000000800 */
[----:B------:R-:W-:Y:S01]  /*20c0*/  @!PT LDS RZ, [RZ] ;  /* 0x00000000fffff984 */ /* 0x000fe20000000800 */
[----:B------:R1:W-:Y:S01]  /*20d0*/  LDGSTS.E.BYPASS.LTC128B.128 [R132+0x6080], [R18.64], !P4 ;  /* 0x0608000012847fae */ /* 0x0003e2000e101d52 */
[----:B------:R-:W-:-:S02]  /*20e0*/  LOP3.LUT P4, RZ, R3, 0x4, RZ, 0xc0, !PT ;  /* 0x0000000403ff7812 */ /* 0x000fc4000788c0ff */
[----:B------:R-:W-:Y:S01]  /*20f0*/  LOP3.LUT R3, R5, 0xfffffffc, RZ, 0xc0, !PT ;  /* 0xfffffffc05037812 */ /* 0x000fe200078ec0ff */
[----:B------:R-:W-:Y:S01]  /*2100*/  IMAD.SHL.U32 R5, R7, 0x2, RZ ;  /* 0x0000000207057824 */ /* 0x000fe200078e00ff */
[----:B------:R-:W-:Y:S01]  /*2110*/  ISETP.GE.OR P4, PT, R38, UR4, !P4 ;  /* 0x0000000426007c0c */ /* 0x000fe2000e786670 */
[----:B------:R1:W-:Y:S01]  /*2120*/  LDGSTS.E.BYPASS.LTC128B.128 [R132+0x7080], [R18.64+0x40], !P0 ;  /* 0x0708004012847fae */ /* 0x0003e2000c101d52 */
[----:B------:R-:W-:Y:S01]  /*2130*/  LOP3.LUT R7, R2, 0x8, R8, 0xf8, !PT ;  /* 0x0000000802077812 */ /* 0x000fe200078ef808 */
[----:B------:R-:W-:Y:S01]  /*2140*/  IMAD.IADD R0, R4, 0x1, -R3 ;  /* 0x0000000104007824 */ /* 0x000fe200078e0a03 */
[----:B------:R-:W-:Y:S01]  /*2150*/  LOP3.LUT R3, R5, 0x2, R36, 0xe2, !PT ;  /* 0x0000000205037812 */ /* 0x000fe200078ee224 */
[----:B------:R-:W-:Y:S01]  /*2160*/  IMAD.SHL.U32 R4, R20, 0x2, RZ ;  /* 0x0000000214047824 */ /* 0x000fe200078e00ff */
[----:B------:R-:W-:Y:S01]  /*2170*/  ULDC.64 UR4, c[0x0][0x240] ;  /* 0x0000900000047ab9 */ /* 0x000fe20000000a00 */
[----:B------:R-:W-:Y:S01]  /*2180*/  @!P1 IMAD.SHL.U32 R2, R136, 0x10, RZ ;  /* 0x0000001088029824 */ /* 0x000fe200078e00ff */
[----:B------:R-:W-:Y:S01]  /*2190*/  LOP3.LUT R3, R3, R6, RZ, 0xfc, !PT ;  /* 0x0000000603037212 */ /* 0x000fe200078efcff */
[----:B------:R-:W-:Y:S01]  /*21a0*/  UIMAD UR4, UR16, UR4, URZ ;  /* 0x00000004100472a4 */ /* 0x000fe2000f8e023f */
[----:B------:R-:W-:Y:S01]  /*21b0*/  LOP3.LUT R4, R4, 0x2, R35, 0xe2, !PT ;  /* 0x0000000204047812 */ /* 0x000fe200078ee223 */
[----:B------:R-:W-:Y:S01]  /*21c0*/  CS2R R38, SRZ ;  /* 0x0000000000267805 */ /* 0x000fe2000001ff00 */
[C---:B------:R-:W-:Y:S01]  /*21d0*/  LOP3.LUT P0, RZ, R0.reuse, 0x2, RZ, 0xc0, !PT ;  /* 0x0000000200ff7812 */ /* 0x040fe2000780c0ff */
[----:B------:R1:W-:Y:S01]  /*21e0*/  LDGSTS.E.BYPASS.LTC128B.128 [R132+0x8080], [R18.64+0x80], !P4 ;  /* 0x0808008012847fae */ /* 0x0003e2000e101d52 */
[----:B------:R-:W-:Y:S01]  /*21f0*/  IMAD.SHL.U32 R0, R0, 0x40, RZ ;  /* 0x0000004000007824 */ /* 0x000fe200078e00ff */
[----:B------:R-:W-:Y:S01]  /*2200*/  UIMAD UR27, UR9, UR5, UR4 ;  /* 0x00000005091b72a4 */ /* 0x000fe2000f8e0204 */
[----:B------:R-:W-:Y:S01]  /*2210*/  LOP3.LUT P4, RZ, R14, 0x2, RZ, 0xc0, !PT ;  /* 0x000000020eff7812 */ /* 0x000fe2000788c0ff */
[----:B------:R5:W-:Y:S01]  /*2220*/  @!P1 LDGSTS.E.BYPASS.LTC128B.128 [R2+0xf080], [R28.64] ;  /* 0x0f0800001c029fae */ /* 0x000be2000b901d52 */
[----:B------:R-:W-:Y:S01]  /*2230*/  CS2R R36, SRZ ;  /* 0x0000000000247805 */ /* 0x000fe2000001ff00 */
[----:B------:R-:W-:Y:S01]  /*2240*/  LOP3.LUT R0, R0, 0xc0, RZ, 0xc0, !PT ;  /* 0x000000c000007812 */ /* 0x000fe200078ec0ff */
[----:B------:R-:W-:Y:S01]  /*2250*/  UMOV UR4, URZ ;  /* 0x0000003f00047c82 */ /* 0x000fe20008000000 */
[----:B------:R1:W-:Y:S01]  /*2260*/  STL [R1+0x60], R4 ;  /* 0x0000600401007387 */ /* 0x0003e20000100800 */
[C---:B------:R-:W-:Y:S01]  /*2270*/  SEL R224, R225.reuse, 0xfffffff0, !P4 ;  /* 0xfffffff0e1e07807 */ /* 0x040fe20006000000 */
[----:B------:R-:W-:Y:S01]  /*2280*/  UMOV UR16, 0x1 ;  /* 0x0000000100107882 */ /* 0x000fe20000000000 */
[----:B------:R-:W-:Y:S01]  /*2290*/  SEL R225, R225, 0xfffffff0, !P0 ;  /* 0xfffffff0e1e17807 */ /* 0x000fe20004000000 */
[----:B------:R2:W-:Y:S01]  /*22a0*/  STL [R1+0x4c], R3 ;  /* 0x00004c0301007387 */ /* 0x0005e20000100800 */
[----:B------:R-:W-:-:S02]  /*22b0*/  USHF.L.U32 UR5, UR8, 0x7, URZ ;  /* 0x0000000708057899 */ /* 0x000fc4000800063f */
[----:B------:R-:W-:Y:S01]  /*22c0*/  UIMAD UR9, UR9, UR7, URZ ;  /* 0x00000007090972a4 */ /* 0x000fe2000f8e023f */
[----:B------:R-:W0:Y:S04]  /*22d0*/  LDGDEPBAR ;  /* 0x00000000000079af */ /* 0x000e280000000000 */
[----:B------:R3:W-:Y:S04]  /*22e0*/  LDGSTS.E.BYPASS.LTC128B.128 [R132+0xc080], [R22.64], !P6 ;  /* 0x0c08000016847fae */ /* 0x0007e8000f101d52 */
[----:B------:R3:W-:Y:S01]  /*22f0*/  LDGSTS.E.BYPASS.LTC128B.128 [R132+0xd080], [R22.64+0x40], !P3 ;  /* 0x0d08004016847fae */ /* 0x0007e2000d901d52 */
[----:B------:R-:W-:-:S03]  /*2300*/  ISETP.GE.AND P3, PT, R136, 0x10, PT ;  /* 0x000000108800780c */ /* 0x000fc60003f66270 */
[----:B------:R3:W-:Y:S01]  /*2310*/  LDGSTS.E.BYPASS.LTC128B.128 [R132+0xe080], [R22.64+0x80], !P2 ;  /* 0x0e08008016847fae */ /* 0x0007e2000d101d52 */
[----:B-----5:R-:W-:Y:S01]  /*2320*/  IMAD.SHL.U32 R2, R14, 0x40, RZ ;  /* 0x000000400e027824 */ /* 0x020fe200078e00ff */
[----:B-1----:R-:W-:-:S04]  /*2330*/  SHF.R.U32.HI R4, RZ, 0x3, R0 ;  /* 0x00000003ff047819 */ /* 0x002fc80000011600 */
[----:B------:R-:W-:Y:S01]  /*2340*/  LOP3.LUT R2, R2, 0x1c0, RZ, 0xc0, !PT ;  /* 0x000001c002027812 */ /* 0x000fe200078ec0ff */
[----:B--2---:R-:W-:Y:S01]  /*2350*/  IMAD.SHL.U32 R3, R21, 0x8, RZ ;  /* 0x0000000815037824 */ /* 0x004fe200078e00ff */
[----:B------:R-:W-:Y:S02]  /*2360*/  LOP3.LUT R212, R4, R0, R212, 0x1e, !PT ;  /* 0x0000000004d47212 */ /* 0x000fe400078e1ed4 */
[----:B------:R-:W-:Y:S02]  /*2370*/  SHF.R.U32.HI R5, RZ, 0x3, R2 ;  /* 0x00000003ff057819 */ /* 0x000fe40000011602 */
[----:B------:R-:W-:-:S04]  /*2380*/  LOP3.LUT R3, R3, 0x8, RZ, 0xc0, !PT ;  /* 0x0000000803037812 */ /* 0x000fc800078ec0ff */
[--C-:B------:R-:W-:Y:S02]  /*2390*/  LOP3.LUT R5, R5, R2, R3.reuse, 0x1e, !PT ;  /* 0x0000000205057212 */ /* 0x100fe400078e1e03 */
[C---:B------:R-:W-:Y:S02]  /*23a0*/  LOP3.LUT R2, R4.reuse, R7, R0, 0x1e, !PT ;  /* 0x0000000704027212 */ /* 0x040fe400078e1e00 */
[----:B------:R-:W-:Y:S01]  /*23b0*/  LOP3.LUT R3, R4, R0, R3, 0x1e, !PT ;  /* 0x0000000004037212 */ /* 0x000fe200078e1e03 */
[----:B------:R-:W-:Y:S01]  /*23c0*/  IMAD.SHL.U32 R0, R12, 0x20, RZ ;  /* 0x000000200c007824 */ /* 0x000fe200078e00ff */
[----:B------:R-:W-:Y:S01]  /*23d0*/  SHF.R.S32.HI R4, RZ, 0x2, R16 ;  /* 0x00000002ff047819 */ /* 0x000fe20000011410 */
[----:B------:R-:W-:Y:S02]  /*23e0*/  IMAD.IADD R218, R218, 0x1, R5 ;  /* 0x00000001dada7824 */ /* 0x000fe400078e0205 */
[----:B------:R-:W-:Y:S01]  /*23f0*/  IMAD.IADD R221, R0, 0x1, R2 ;  /* 0x0000000100dd7824 */ /* 0x000fe200078e0202 */
[----:B------:R-:W-:Y:S01]  /*2400*/  IADD3 R2, R135, UR27, RZ ;  /* 0x0000001b87027c10 */ /* 0x000fe2000fffe0ff */
[----:B------:R-:W-:Y:S01]  /*2410*/  IMAD R6, R32, 0x10, R4 ;  /* 0x0000001020067824 */ /* 0x000fe200078e0204 */
[----:B------:R-:W-:Y:S01]  /*2420*/  LEA R218, R218, 0x13480, 0x1 ;  /* 0x00013480dada7811 */ /* 0x000fe200078e08ff */
[----:B------:R-:W-:-:S02]  /*2430*/  IMAD R4, R32, 0x200, R0 ;  /* 0x0000020020047824 */ /* 0x000fc400078e0200 */
[----:B------:R-:W-:Y:S01]  /*2440*/  IMAD.IADD R212, R0, 0x1, R212 ;  /* 0x0000000100d47824 */ /* 0x000fe200078e02d4 */
[----:B------:R-:W-:Y:S01]  /*2450*/  STL [R1+0x30], R6 ;  /* 0x0000300601007387 */ /* 0x000fe20000100800 */
[----:B------:R-:W-:Y:S02]  /*2460*/  @!P3 IMAD.SHL.U32 R0, R136, 0x10, RZ ;  /* 0x000000108800b824 */ /* 0x000fe400078e00ff */
[----:B------:R-:W-:Y:S01]  /*2470*/  IMAD.IADD R222, R4, 0x1, R3 ;  /* 0x0000000104de7824 */ /* 0x000fe200078e0203 */
[----:B------:R1:W-:Y:S01]  /*2480*/  STL [R1+0x94], R2 ;  /* 0x0000940201007387 */ /* 0x0003e20000100800 */
[--C-:B------:R-:W-:Y:S01]  /*2490*/  IMAD R219, R223, 0x2, R218.reuse ;  /* 0x00000002dfdb7824 */ /* 0x100fe200078e02da */
[----:B------:R-:W-:Y:S01]  /*24a0*/  LEA R212, R212, 0x80, 0x1 ;  /* 0x00000080d4d47811 */ /* 0x000fe200078e08ff */
[----:B------:R-:W-:Y:S01]  /*24b0*/  IMAD.SHL.U32 R216, R222, 0x2, RZ ;  /* 0x00000002ded87824 */ /* 0x000fe200078e00ff */
[----:B------:R2:W-:Y:S01]  /*24c0*/  @!P3 LDGSTS.E.BYPASS.LTC128B.128 [R0+0xf280], [R30.64] ;  /* 0x0f2800001e00bfae */ /* 0x0005e2000b901d52 */
[----:B------:R-:W-:-:S02]  /*24d0*/  IMAD R220, R224, 0x2, R218 ;  /* 0x00000002e0dc7824 */ /* 0x000fc400078e02da */
[----:B------:R-:W-:Y:S01]  /*24e0*/  IMAD R224, R224, 0x2, R219 ;  /* 0x00000002e0e07824 */ /* 0x000fe200078e02db */
[----:B------:R-:W0:Y:S01]  /*24f0*/  LDGDEPBAR ;  /* 0x00000000000079af */ /* 0x000e220000000000 */
[----:B------:R-:W-:Y:S01]  /*2500*/  IADD3 R217, R216, 0xc080, RZ ;  /* 0x0000c080d8d97810 */ /* 0x000fe20007ffe0ff */
[----:B------:R-:W-:Y:S02]  /*2510*/  IMAD R223, R223, 0x2, R220 ;  /* 0x00000002dfdf7824 */ /* 0x000fe400078e02dc */
[----:B------:R-:W0:Y:S01]  /*2520*/  LDGDEPBAR ;  /* 0x00000000000079af */ /* 0x000e220000000000 */
[----:B------:R-:W-:Y:S02]  /*2530*/  IMAD.IADD R226, R222, 0x1, R225 ;  /* 0x00000001dee27824 */ /* 0x000fe400078e02e1 */
[----:B------:R-:W-:Y:S01]  /*2540*/  IMAD R217, R225, 0x2, R217 ;  /* 0x00000002e1d97824 */ /* 0x000fe200078e02d9 */
[----:B-1----:R-:W-:Y:S01]  /*2550*/  IADD3 R2, R132, 0x6080, RZ ;  /* 0x0000608084027810 */ /* 0x002fe20007ffe0ff */
[----:B--2---:R-:W-:-:S05]  /*2560*/  IMAD.SHL.U32 R0, R11, 0x2, RZ ;  /* 0x000000020b007824 */ /* 0x004fca00078e00ff */
[----:B------:R-:W-:Y:S01]  /*2570*/  IADD3 R244, R244, -c[0x0][0x168], -R0 ;  /* 0x80005a00f4f47a10 */ /* 0x000fe20007ffe800 */
[----:B------:R-:W-:Y:S04]  /*2580*/  STL [R1+0x44], R0 ;  /* 0x0000440001007387 */ /* 0x000fe80000100800 */
[----:B------:R1:W-:Y:S02]  /*2590*/  STL [R1+0x90], R2 ;  /* 0x0000900201007387 */ /* 0x0003e40000100800 */
[----:B-1----:R-:W-:Y:S02]  /*25a0*/  IADD3 R2, -R0, UR6, RZ ;  /* 0x0000000600027c10 */ /* 0x002fe4000fffe1ff */
[----:B------:R-:W-:-:S03]  /*25b0*/  IADD3 R0, R244, UR24, RZ ;  /* 0x00000018f4007c10 */ /* 0x000fc6000fffe0ff */
[----:B------:R-:W-:Y:S04]  /*25c0*/  STL [R1+0x40], R2 ;  /* 0x0000400201007387 */ /* 0x000fe80000100800 */
[----:B------:R1:W-:Y:S02]  /*25d0*/  STL [R1+0x8c], R0 ;  /* 0x00008c0001007387 */ /* 0x0003e40000100800 */
[----:B-1----:R-:W-:-:S05]  /*25e0*/  IADD3 R0, R244, c[0x0][0x2a4], RZ ;  /* 0x0000a900f4007a10 */ /* 0x002fca0007ffe0ff */
[----:B---34-:R1:W-:Y:S02]  /*25f0*/  STL [R1+0x88], R0 ;  /* 0x0000880001007387 */ /* 0x0183e40000100800 */
.L_x_170:
[----:B------:R-:W-:Y:S04]  /*2600*/  DEPBAR.LE SB0, 0x1 ;  /* 0x000080400000791a */ /* 0x000fe80000000000 */
[----:B------:R-:W-:Y:S01]  /*2610*/  BAR.SYNC.DEFER_BLOCKING 0x0 ;  /* 0x0000000000007b1d */ /* 0x000fe20000010000 */
[----:B-1----:R-:W-:Y:S02]  /*2620*/  MOV R0, UR4 ;  /* 0x0000000400007c02 */ /* 0x002fe40008000f00 */
[----:B------:R-:W-:Y:S02]  /*2630*/  MOV R2, UR4 ;  /* 0x0000000400027c02 */ /* 0x000fe40008000f00 */
[----:B------:R-:W-:Y:S01]  /*2640*/  PLOP3.LUT P0, PT, PT, PT, UP3, 0x80, 0x0 ;  /* 0x000000000000781c */ /* 0x000fe20003f0f038 */
[----:B------:R-:W-:Y:S02]  /*2650*/  IMAD R0, R0, 0x1800, R222 ;  /* 0x0000180000007824 */ /* 0x000fe400078e02de */
[----:B------:R-:W-:Y:S03]  /*2660*/  IMAD R2, R2, 0x1800, R225 ;  /* 0x0000180002027824 */ /* 0x000fe600078e02e1 */
[----:B------:R-:W-:Y:S02]  /*2670*/  SHF.L.U32 R0, R0, 0x1, RZ ;  /* 0x0000000100007819 */ /* 0x000fe400000006ff */
[----:B------:R-:W-:Y:S04]  /*2680*/  IADD3 R2, R222, R2, RZ ;  /* 0x00000002de027210 */ /* 0x000fe80007ffe0ff */
        /* <DEDUP_REMOVED lines=17> */
[----:B------:R-:W5:Y:S01]  /*27a0*/  LDSM.16.M88.4 R152, [R0+0x7080] ;  /* 0x007080000098783b */ /* 0x000f620000000200 */
[-C--:B---3--:R-:W-:Y:S07]  /*27b0*/  HMMA.16816.F32.BF16 R20, R32, R132.reuse, RZ ;  /* 0x000000842014723c */ /* 0x088fee00000418ff */
[----:B------:R-:W3:Y:S01]  /*27c0*/  LDSM.16.M88.4 R160, [R0+0x7880] ;  /* 0x0078800000a0783b */ /* 0x000ee20000000200 */
[C---:B------:R-:W-:Y:S08]  /*27d0*/  HMMA.16816.F32.BF16 R24, R28.reuse, R132, RZ ;  /* 0x000000841c18723c */ /* 0x040ff000000418ff */
[-C--:B------:R-:W-:Y:S08]  /*27e0*/  HMMA.16816.F32.BF16 R28, R28, R134.reuse, RZ ;  /* 0x000000861c1c723c */ /* 0x080ff000000418ff */
[----:B------:R-:W-:Y:S01]  /*27f0*/  HMMA.16816.F32.BF16 R32, R32, R134, RZ ;  /* 0x000000862020723c */ /* 0x000fe200000418ff */
[----:B------:R-:W3:Y:S07]  /*2800*/  LDSM.16.M88.4 R132, [R214+0x3080] ;  /* 0x00308000d684783b */ /* 0x000eee0000000200 */
[-C--:B----4-:R-:W-:Y:S08]  /*2810*/  HMMA.16816.F32.BF16 R4, R136, R140.reuse, R4 ;  /* 0x0000008c8804723c */ /* 0x090ff00000041804 */
[C---:B-1----:R-:W-:Y:S08]  /*2820*/  HMMA.16816.F32.BF16 R8, R144.reuse, R140, R8 ;  /* 0x0000008c9008723c */ /* 0x042ff00000041808 */
[-C--:B------:R-:W-:Y:S08]  /*2830*/  HMMA.16816.F32.BF16 R12, R144, R142.reuse, R12 ;  /* 0x0000008e900c723c */ /* 0x080ff0000004180c */
[C---:B------:R-:W-:Y:S01]  /*2840*/  HMMA.16816.F32.BF16 R16, R136.reuse, R142, R16 ;  /* 0x0000008e8810723c */ /* 0x040fe20000041810 */
[----:B------:R-:W-:Y:S07]  /*2850*/  LDSM.16.M88.4 R140, [R215+0x2080] ;  /* 0x00208000d78c783b */ /* 0x000fee0000000200 */
[-C--:B--2---:R-:W-:Y:S08]  /*2860*/  HMMA.16816.F32.BF16 R20, R136, R148.reuse, R20 ;  /* 0x000000948814723c */ /* 0x084ff00000041814 */
[C---:B------:R-:W-:Y:S08]  /*2870*/  HMMA.16816.F32.BF16 R24, R144.reuse, R148, R24 ;  /* 0x000000949018723c */ /* 0x040ff00000041818 */
[-C--:B------:R-:W-:Y:S01]  /*2880*/  HMMA.16816.F32.BF16 R28, R144, R150.reuse, R28 ;  /* 0x00000096901c723c */ /* 0x080fe2000004181c */
[----:B------:R-:W-:Y:S07]  /*2890*/  LDSM.16.M88.4 R144, [R3+0x7880] ;  /* 0x007880000390783b */ /* 0x000fee0000000200 */
[----:B------:R-:W-:Y:S01]  /*28a0*/  HMMA.16816.F32.BF16 R32, R136, R150, R32 ;  /* 0x000000968820723c */ /* 0x000fe20000041820 */
[----:B------:R-:W1:Y:S07]  /*28b0*/  LDSM.16.M88.4 R136, [R2+0x7080] ;  /* 0x007080000288783b */ /* 0x000e6e0000000200 */
[-C--:B-----5:R-:W-:Y:S01]  /*28c0*/  HMMA.16816.F32.BF16 R4, R152, R156.reuse, R4 ;  /* 0x0000009c9804723c */ /* 0x0a0fe20000041804 */
[----:B------:R-:W2:Y:S07]  /*28d0*/  LDSM.16.M88.4 R148, [R215+0x3080] ;  /* 0x00308000d794783b */ /* 0x000eae0000000200 */
[C---:B---3--:R-:W-:Y:S08]  /*28e0*/  HMMA.16816.F32.BF16 R8, R160.reuse, R156, R8 ;  /* 0x0000009ca008723c */ /* 0x048ff00000041808 */
[-C--:B------:R-:W-:Y:S08]  /*28f0*/  HMMA.16816.F32.BF16 R12, R160, R158.reuse, R12 ;  /* 0x0000009ea00c723c */ /* 0x080ff0000004180c */
[C---:B------:R-:W-:Y:S01]  /*2900*/  HMMA.16816.F32.BF16 R16, R152.reuse, R158, R16 ;  /* 0x0000009e9810723c */ /* 0x040fe20000041810 */
[----:B------:R-:W-:Y:S07]  /*2910*/  LDSM.16.M88.4 R156, [R214+0x5080] ;  /* 0x00508000d69c783b */ /* 0x000fee0000000200 */
[-C--:B------:R-:W-:Y:S08]  /*2920*/  HMMA.16816.F32.BF16 R20, R152, R132.reuse, R20 ;  /* 0x000000849814723c */ /* 0x080ff00000041814 */
[C---:B------:R-:W-:Y:S08]  /*2930*/  HMMA.16816.F32.BF16 R24, R160.reuse, R132, R24 ;  /* 0x00000084a018723c */ /* 0x040ff00000041818 */
[-C--:B------:R-:W-:Y:S01]  /*2940*/  HMMA.16816.F32.BF16 R28, R160, R134.reuse, R28 ;  /* 0x00000086a01c723c */ /* 0x080fe2000004181c */
[----:B------:R-:W-:Y:S07]  /*2950*/  LDSM.16.M88.4 R160, [R215+0x4080] ;  /* 0x00408000d7a0783b */ /* 0x000fee0000000200 */
[----:B------:R-:W-:Y:S01]  /*2960*/  HMMA.16816.F32.BF16 R32, R152, R134, R32 ;  /* 0x000000869820723c */ /* 0x000fe20000041820 */
[----:B------:R-:W-:Y:S07]  /*2970*/  LDSM.16.M88.4 R152, [R214+0x4080] ;  /* 0x00408000d698783b */ /* 0x000fee0000000200 */
[-C--:B-1----:R-:W-:Y:S01]  /*2980*/  HMMA.16816.F32.BF16 R4, R136, R140.reuse, R4 ;  /* 0x0000008c8804723c */ /* 0x082fe20000041804 */
[----:B------:R-:W1:Y:S07]  /*2990*/  LDSM.16.M88.4 R132, [R0+0x8080] ;  /* 0x008080000084783b */ /* 0x000e6e0000000200 */
[C---:B------:R-:W-:Y:S08]  /*29a0*/  HMMA.16816.F32.BF16 R8, R144.reuse, R140, R8 ;  /* 0x0000008c9008723c */ /* 0x040ff00000041808 */
[-C--:B------:R-:W-:Y:S08]  /*29b0*/  HMMA.16816.F32.BF16 R12, R144, R142.reuse, R12 ;  /* 0x0000008e900c723c */ /* 0x080ff0000004180c */
[C---:B------:R-:W-:Y:S01]  /*29c0*/  HMMA.16816.F32.BF16 R16, R136.reuse, R142, R16 ;  /* 0x0000008e8810723c */ /* 0x040fe20000041810 */
[----:B------:R-:W3:Y:S07]  /*29d0*/  LDSM.16.M88.4 R140, [R0+0x8880] ;  /* 0x00888000008c783b */ /* 0x000eee0000000200 */
[-C--:B--2---:R-:W-:Y:S08]  /*29e0*/  HMMA.16816.F32.BF16 R20, R136, R148.reuse, R20 ;  /* 0x000000948814723c */ /* 0x084ff00000041814 */
[C---:B------:R-:W-:Y:S08]  /*29f0*/  HMMA.16816.F32.BF16 R24, R144.reuse, R148, R24 ;  /* 0x000000949018723c */ /* 0x040ff00000041818 */
[-C--:B------:R-:W-:Y:S01]  /*2a00*/  HMMA.16816.F32.BF16 R28, R144, R150.reuse, R28 ;  /* 0x00000096901c723c */ /* 0x080fe2000004181c */
[----:B------:R-:W2:Y:S07]  /*2a10*/  LDSM.16.M88.4 R144, [R2+0x8080] ;  /* 0x008080000290783b */ /* 0x000eae0000000200 */
[----:B------:R-:W-:Y:S01]  /*2a20*/  HMMA.16816.F32.BF16 R32, R136, R150, R32 ;  /* 0x000000968820723c */ /* 0x000fe20000041820 */
[----:B------:R-:W4:Y:S07]  /*2a30*/  LDSM.16.M88.4 R136, [R3+0x8880] ;  /* 0x008880000388783b */ /* 0x000f2e0000000200 */
[-C--:B-1----:R-:W-:Y:S08]  /*2a40*/  HMMA.16816.F32.BF16 R4, R132, R152.reuse, R4 ;  /* 0x000000988404723c */ /* 0x082ff00000041804 */
[C---:B---3--:R-:W-:Y:S08]  /*2a50*/  HMMA.16816.F32.BF16 R8, R140.reuse, R152, R8 ;  /* 0x000000988c08723c */ /* 0x048ff00000041808 */
[-C--:B------:R-:W-:Y:S08]  /*2a60*/  HMMA.16816.F32.BF16 R12, R140, R154.reuse, R12 ;  /* 0x0000009a8c0c723c */ /* 0x080ff0000004180c */
[C---:B------:R-:W-:Y:S08]  /*2a70*/  HMMA.16816.F32.BF16 R16, R132.reuse, R154, R16 ;  /* 0x0000009a8410723c */ /* 0x040ff00000041810 */
[-C--:B------:R-:W-:Y:S08]  /*2a80*/  HMMA.16816.F32.BF16 R20, R132, R156.reuse, R20 ;  /* 0x0000009c8414723c */ /* 0x080ff00000041814 */
[C---:B------:R-:W-:Y:S08]  /*2a90*/  HMMA.16816.F32.BF16 R24, R140.reuse, R156, R24 ;  /* 0x0000009c8c18723c */ /* 0x040ff00000041818 */
[-C--:B------:R-:W-:Y:S08]  /*2aa0*/  HMMA.16816.F32.BF16 R28, R140, R158.reuse, R28 ;  /* 0x0000009e8c1c723c */ /* 0x080ff0000004181c */
[----:B------:R-:W-:Y:S08]  /*2ab0*/  HMMA.16816.F32.BF16 R32, R132, R158, R32 ;  /* 0x0000009e8420723c */ /* 0x000ff00000041820 */
[-C--:B--2---:R-:W-:Y:S08]  /*2ac0*/  HMMA.16816.F32.BF16 R4, R144, R160.reuse, R4 ;  /* 0x000000a09004723c */ /* 0x084ff00000041804 */
[C---:B----4-:R-:W-:Y:S08]  /*2ad0*/  HMMA.16816.F32.BF16 R8, R136.reuse, R160, R8 ;  /* 0x000000a08808723c */ /* 0x050ff00000041808 */
        /* <DEDUP_REMOVED lines=23> */
[----:B------:R-:W-:Y:S01]  /*2c50*/  MUFU.TANH R233, R8 ;  /* 0x0000000800e97308 */ /* 0x000fe20000002400 */
[----:B-1----:R-:W1:Y:S09]  /*2c60*/  LDSM.16.M88.4 R4, [R215+0x5080] ;  /* 0x00508000d704783b */ /* 0x002e720000000200 */
[----:B------:R-:W-:Y:S10]  /*2c70*/  MUFU.TANH R234, R9 ;  /* 0x0000000900ea7308 */ /* 0x000ff40000002400 */
[----:B------:R-:W2:Y:S10]  /*2c80*/  MUFU.TANH R0, R11 ;  /* 0x0000000b00007308 */ /* 0x000eb40000002400 */
[----:B------:R-:W-:Y:S10]  /*2c90*/  MUFU.TANH R229, R10 ;  /* 0x0000000a00e57308 */ /* 0x000ff40000002400 */
[----:B------:R-:W-:Y:S01]  /*2ca0*/  MUFU.TANH R231, R16 ;  /* 0x0000001000e77308 */ /* 0x000fe20000002400 */
[----:B--2---:R2:W-:Y:S01]  /*2cb0*/  STL [R1+0x2c], R0 ;  /* 0x00002c0001007387 */ /* 0x0045e20000100800 */
[-C--:B-1----:R-:W-:Y:S08]  /*2cc0*/  HMMA.16816.F32.BF16 R20, R144, R4.reuse, R20 ;  /* 0x000000049014723c */ /* 0x082ff00000041814 */
[----:B------:R-:W-:Y:S01]  /*2cd0*/  MUFU.TANH R230, R17 ;  /* 0x0000001100e67308 */ /* 0x000fe20000002400 */
[C---:B------:R-:W-:Y:S09]  /*2ce0*/  HMMA.16816.F32.BF16 R24, R136.reuse, R4, R24 ;  /* 0x000000048818723c */ /* 0x040ff20000041818 */
[----:B------:R-:W-:Y:S01]  /*2cf0*/  MUFU.TANH R247, R18 ;  /* 0x0000001200f77308 */ /* 0x000fe20000002400 */
[-C--:B------:R-:W-:Y:S08]  /*2d00*/  HMMA.16816.F32.BF16 R28, R136, R6.reuse, R28 ;  /* 0x00000006881c723c */ /* 0x080ff0000004181c */
[----:B------:R-:W-:Y:S01]  /*2d10*/  HMMA.16816.F32.BF16 R32, R144, R6, R32 ;  /* 0x000000069020723c */ /* 0x000fe20000041820 */
[----:B--2---:R-:W1:Y:S03]  /*2d20*/  MUFU.TANH R0, R12 ;  /* 0x0000000c00007308 */ /* 0x004e660000002400 */
        /* <DEDUP_REMOVED lines=11> */
[----:B------:R-:W-:Y:S01]  /*2de0*/  FMUL.FTZ R23, R23, c[0x0][0x2b4] ;  /* 0x0000ad0017177a20 */ /* 0x000fe20000410000 */
[----:B-1----:R1:W-:Y:S01]  /*2df0*/  STL [R1+0x14], R0 ;  /* 0x0000140001007387 */ /* 0x0023e20000100800 */
[----:B------:R-:W-:Y:S02]  /*2e00*/  FMUL.FTZ R28, R28, c[0x0][0x2b4] ;  /* 0x0000ad001c1c7a20 */ /* 0x000fe40000410000 */
[----:B------:R-:W-:Y:S02]  /*2e10*/  FMUL.FTZ R29, R29, c[0x0][0x2b4] ;  /* 0x0000ad001d1d7a20 */ /* 0x000fe40000410000 */
[----:B------:R-:W-:Y:S01]  /*2e20*/  FMUL.FTZ R32, R32, c[0x0][0x2b4] ;  /* 0x0000ad0020207a20 */ /* 0x000fe20000410000 */
[----:B------:R-:W-:Y:S01]  /*2e30*/  MUFU.TANH R232, R20 ;  /* 0x0000001400e87308 */ /* 0x000fe20000002400 */
[----:B------:R-:W-:Y:S02]  /*2e40*/  FMUL.FTZ R33, R33, c[0x0][0x2b4] ;  /* 0x0000ad0021217a20 */ /* 0x000fe40000410000 */
[----:B------:R-:W-:Y:S02]  /*2e50*/  FMUL.FTZ R34, R34, c[0x0][0x2b4] ;  /* 0x0000ad0022227a20 */ /* 0x000fe40000410000 */
[----:B------:R-:W-:Y:S05]  /*2e60*/  FMUL.FTZ R35, R35, c[0x0][0x2b4] ;  /* 0x0000ad0023237a20 */ /* 0x000fea0000410000 */
[----:B------:R-:W-:Y:S10]  /*2e70*/  MUFU.TANH R163, R21 ;  /* 0x0000001500a37308 */ /* 0x000ff40000002400 */
[----:B-1----:R-:W1:Y:S10]  /*2e80*/  MUFU.TANH R0, R13 ;  /* 0x0000000d00007308 */ /* 0x002e740000002400 */
[----:B------:R-:W-:Y:S10]  /*2e90*/  MUFU.TANH R242, R22 ;  /* 0x0000001600f27308 */ /* 0x000ff40000002400 */
[----:B------:R-:W-:Y:S01]  /*2ea0*/  MUFU.TANH R250, R23 ;  /* 0x0000001700fa7308 */ /* 0x000fe20000002400 */
[----:B-1----:R1:W-:Y:S04]  /*2eb0*/  STL [R1+0x8], R0 ;  /* 0x0000080001007387 */ /* 0x0023e80000100800 */
[----:B------:R2:W-:Y:S05]  /*2ec0*/  STL [R1+0x28], R2 ;  /* 0x0000280201007387 */ /* 0x0005ea0000100800 */
[----:B------:R-:W-:Y:S01]  /*2ed0*/  MUFU.TANH R252, R28 ;  /* 0x0000001c00fc7308 */ /* 0x000fe20000002400 */
[----:B------:R-:W3:Y:S09]  /*2ee0*/  LDL R8, [R1+0x30] ;  /* 0x0000300001087983 */ /* 0x000ef20000100800 */
[----:B------:R-:W-:Y:S10]  /*2ef0*/  MUFU.TANH R251, R29 ;  /* 0x0000001d00fb7308 */ /* 0x000ff40000002400 */
[----:B-1----:R-:W1:Y:S10]  /*2f00*/  MUFU.TANH R0, R15 ;  /* 0x0000000f00007308 */ /* 0x002e740000002400 */
[----:B--2---:R-:W-:Y:S10]  /*2f10*/  MUFU.TANH R2, R25 ;  /* 0x0000001900027308 */ /* 0x004ff40000002400 */
[----:B------:R-:W-:Y:S01]  /*2f20*/  MUFU.TANH R160, R32 ;  /* 0x0000002000a07308 */ /* 0x000fe20000002400 */
[----:B-1----:R1:W-:Y:S09]  /*2f30*/  STL [R1+0x24], R0 ;  /* 0x0000240001007387 */ /* 0x0023f20000100800 */
[----:B------:R-:W-:Y:S10]  /*2f40*/  MUFU.TANH R159, R33 ;  /* 0x00000021009f7308 */ /* 0x000ff40000002400 */
[----:B------:R-:W-:Y:S10]  /*2f50*/  MUFU.TANH R245, R34 ;  /* 0x0000002200f57308 */ /* 0x000ff40000002400 */
[----:B-1----:R-:W1:Y:S10]  /*2f60*/  MUFU.TANH R0, R24 ;  /* 0x0000001800007308 */ /* 0x002e740000002400 */
[----:B------:R-:W-:Y:S01]  /*2f70*/  MUFU.TANH R243, R35 ;  /* 0x0000002300f37308 */ /* 0x000fe20000002400 */
[----:B-1----:R1:W-:Y:S04]  /*2f80*/  STL [R1+0x4], R0 ;  /* 0x0000040001007387 */ /* 0x0023e80000100800 */
[----:B------:R2:W-:Y:S04]  /*2f90*/  STL [R1], R2 ;  /* 0x0000000201007387 */ /* 0x0005e80000100800 */
[----:B------:R-:W4:Y:S01]  /*2fa0*/  LDL R3, [R1+0x88] ;  /* 0x0000880001037983 */ /* 0x000f220000100800 */
[----:B-1----:R-:W1:Y:S03]  /*2fb0*/  MUFU.TANH R0, R26 ;  /* 0x0000001a00007308 */ /* 0x002e660000002400 */
[----:B--2---:R-:W2:Y:S04]  /*2fc0*/  LDL R2, [R1+0x8c] ;  /* 0x00008c0001027983 */ /* 0x004ea80000100800 */
[----:B-1----:R1:W-:Y:S04]  /*2fd0*/  STL [R1+0x18], R0 ;  /* 0x0000180001007387 */ /* 0x0023e80000100800 */
[----:B------:R-:W5:Y:S01]  /*2fe0*/  LDL R4, [R1+0x40] ;  /* 0x0000400001047983 */ /* 0x000f620000100800 */
[----:B-1----:R-:W1:Y:S03]  /*2ff0*/  MUFU.TANH R0, R27 ;  /* 0x0000001b00007308 */ /* 0x002e660000002400 */
[----:B-1----:R1:W-:Y:S07]  /*3000*/  STL [R1+0x1c], R0 ;  /* 0x00001c0001007387 */ /* 0x0023ee0000100800 */
[----:B-1----:R-:W1:Y:S02]  /*3010*/  MUFU.TANH R0, R30 ;  /* 0x0000001e00007308 */ /* 0x002e640000002400 */
[----:B-1----:R1:W-:Y:S04]  /*3020*/  STL [R1+0x10], R0 ;  /* 0x0000100001007387 */ /* 0x0023e80000100800 */
[----:B------:R-:W-:Y:S01]  /*3030*/  STL [R1+0xc], R5 ;  /* 0x00000c0501007387 */ /* 0x000fe20000100800 */
[----:B-1----:R-:W-:Y:S04]  /*3040*/  MOV R0, UR4 ;  /* 0x0000000400007c02 */ /* 0x002fe80008000f00 */
[-C--:B---3--:R-:W-:Y:S05]  /*3050*/  LEA R0, R0, R8.reuse, 0x6 ;  /* 0x0000000800007211 */ /* 0x088fea00078e30ff */
[----:B------:R-:W1:Y:S04]  /*3060*/  LDS R149, [R0.X4+0xf080] ;  /* 0x00f0800000957984 */ /* 0x000e680000004800 */
[----:B------:R-:W3:Y:S04]  /*3070*/  LDS R148, [R0.X4+0xf0a0] ;  /* 0x00f0a00000947984 */ /* 0x000ee80000004800 */
[----:B------:R-:W1:Y:S04]  /*3080*/  LDS R151, [R0.X4+0xf100] ;  /* 0x00f1000000977984 */ /* 0x000e680000004800 */
[----:B------:R3:W1:Y:S02]  /*3090*/  LDS R150, [R0.X4+0xf120] ;  /* 0x00f1200000967984 */ /* 0x0006640000004800 */
[----:B---3--:R-:W-:Y:S04]  /*30a0*/  MOV R0, UR10 ;  /* 0x0000000a00007c02 */ /* 0x008fe80008000f00 */
[----:B------:R-:W-:Y:S04]  /*30b0*/  LEA R0, R0, R8, 0x6 ;  /* 0x0000000800007211 */ /* 0x000fe800078e30ff */
[C---:B----4-:R-:W-:Y:S02]  /*30c0*/  IADD3 R147, R0.reuse, R3, RZ ;  /* 0x0000000300937210 */ /* 0x050fe40007ffe0ff */
[----:B--2---:R-:W-:Y:S02]  /*30d0*/  IADD3 R146, R0, R2, RZ ;  /* 0x0000000200927210 */ /* 0x004fe40007ffe0ff */
[----:B-----5:R-:W-:Y:S01]  /*30e0*/  IMNMX R147, R4, R147, PT ;  /* 0x0000009304937217 */ /* 0x020fe20003800200 */
[----:B------:R-:W-:-:S05]  /*30f0*/  @!P0 BRA `(.L_x_152) ;  /* 0x000001e000008947 */ /* 0x000fca0003800000 */
[----:B-1----:R-:W-:Y:S01]  /*3100*/  IMAD.MOV.U32 R2, RZ, RZ, c[0x0][0x168] ;  /* 0x00005a00ff027624 */ /* 0x002fe200078e00ff */
[----:B------:R-:W-:Y:S04]  /*3110*/  BSSY B0, `(.L_x_153) ;  /* 0x0000012000007945 */ /* 0x000fe80003800000 */
[----:B------:R-:W-:Y:S04]  /*3120*/  IADD3 R2, R0, c[0x0][0x198], -R2 ;  /* 0x0000660000027a10 */ /* 0x000fe80007ffe802 */
[----:B------:R-:W-:Y:S11]  /*3130*/  ISETP.GT.AND P2, PT, R2, -0x1, PT ;  /* 0xffffffff0200780c */ /* 0x000ff60003f44270 */
[----:B------:R-:W-:Y:S02]  /*3140*/  @!UPT UIADD3 URZ, URZ, URZ, URZ ;  /* 0x0000003f3f3ff290 */ /* 0x000fe4000fffe03f */
[----:B------:R-:W-:-:S05]  /*3150*/  @P2 BRA `(.L_x_154) ;  /* 0x0000008000002947 */ /* 0x000fca0003800000 */
[----:B------:R-:W-:Y:S01]  /*3160*/  LOP3.LUT R2, RZ, R2, RZ, 0x33, !PT ;  /* 0x00000002ff027212 */ /* 0x000fe200078e33ff */
[----:B------:R-:W-:Y:S05]  /*3170*/  IMAD.MOV.U32 R3, RZ, RZ, 0x1 ;  /* 0x00000001ff037424 */ /* 0x000fea00078e00ff */
[----:B------:R-:W-:Y:S11]  /*3180*/  ISETP.NE.AND P2, PT, R3, c[0x0][0x2a8], PT ;  /* 0x0000aa0003007a0c */ /* 0x000ff60003f45270 */
[----:B------:R-:W-:Y:S02]  /*3190*/  @!UPT UIADD3 URZ, URZ, URZ, URZ ;  /* 0x0000003f3f3ff290 */ /* 0x000fe4000fffe03f */
[----:B------:R-:W-:Y:S05]  /*31a0*/  @P2 IMAD.HI.U32 R3, R2, c[0x0][0x2ac], RZ ;  /* 0x0000ab0002032a27 */ /* 0x000fea00078e00ff */
[----:B------:R-:W-:Y:S04]  /*31b0*/  @P2 SHF.R.U32.HI R2, RZ, c[0x0][0x2b0], R3 ;  /* 0x0000ac00ff022a19 */ /* 0x000fe80000011603 */
[----:B------:R-:W-:Y:S01]  /*31c0*/  LOP3.LUT R2, RZ, R2, RZ, 0x33, !PT ;  /* 0x00000002ff027212 */ /* 0x000fe200078e33ff */
[----:B------:R-:W-:-:S05]  /*31d0*/  BRA `(.L_x_155) ;  /* 0x0000005000007947 */ /* 0x000fca0003800000 */
.L_x_154:
[----:B------:R-:W-:Y:S04]  /*31e0*/  MOV R3, 0x1 ;  /* 0x0000000100037802 */ /* 0x000fe80000000f00 */
[----:B------:R-:W-:Y:S11]  /*31f0*/  ISETP.NE.AND P2, PT, R3, c[0x0][0x2a8], PT ;  /* 0x0000aa0003007a0c */ /* 0x000ff60003f45270 */
[----:B------:R-:W-:Y:S02]  /*3200*/  @!UPT UIADD3 URZ, URZ, URZ, URZ ;  /* 0x0000003f3f3ff290 */ /* 0x000fe4000fffe03f */
[----:B------:R-:W-:Y:S05]  /*3210*/  @P2 IMAD.HI.U32 R3, R2, c[0x0][0x2ac], RZ ;  /* 0x0000ab0002032a27 */ /* 0x000fea00078e00ff */
[----:B------:R-:W-:Y:S02]  /*3220*/  @P2 SHF.R.U32.HI R2, RZ, c[0x0][0x2b0], R3 ;  /* 0x0000ac00ff022a19 */ /* 0x000fe40000011603 */
.L_x_155:
[----:B------:R-:W-:Y:S05]  /*3230*/  BSYNC B0 ;  /* 0x0000000000007941 */ /* 0x000fea0003800000 */
.L_x_153:
[--C-:B------:R-:W-:Y:S01]  /*3240*/  IADD3 R3, R0, c[0x0][0x2a4], R244.reuse ;  /* 0x0000a90000037a10 */ /* 0x100fe20007ffe0f4 */
[----:B------:R-:W2:Y:S01]  /*3250*/  LDL R5, [R1+0x44] ;  /* 0x0000440001057983 */ /* 0x000ea20000100800 */
[----:B------:R-:W-:Y:S02]  /*3260*/  IMAD.MOV.U32 R146, RZ, RZ, c[0x0][0x2a8] ;  /* 0x0000aa00ff927624 */ /* 0x000fe400078e00ff */
[----:B------:R-:W-:Y:S02]  /*3270*/  IMNMX R3, R4, R3, PT ;  /* 0x0000000304037217 */ /* 0x000fe40003800200 */
[----:B------:R-:W-:Y:S01]  /*3280*/  IMAD R146, R2, R146, -UR5 ;  /* 0x8000000502927e24 */ /* 0x000fe2000f8e0292 */
[----:B------:R-:W-:Y:S03]  /*3290*/  IADD3 R2, R0, UR22, R244 ;  /* 0x0000001600027c10 */ /* 0x000fe6000fffe0f4 */
[----:B--2---:R-:W-:Y:S05]  /*32a0*/  IMAD.IADD R146, R146, 0x1, -R5 ;  /* 0x0000000192927824 */ /* 0x004fea00078e0a05 */
[----:B------:R-:W-:Y:S02]  /*32b0*/  IADD3 R147, R146, c[0x0][0x2a8], RZ ;  /* 0x0000aa0092937a10 */ /* 0x000fe40007ffe0ff */
[----:B------:R-:W-:Y:S02]  /*32c0*/  IMNMX R146, R2, R146, !PT ;  /* 0x0000009202927217 */ /* 0x000fe40007800200 */
[----:B------:R-:W-:Y:S02]  /*32d0*/  IMNMX R147, R3, R147, PT ;  /* 0x0000009303937217 */ /* 0x000fe40003800200 */
.L_x_152:
[----:B-1----:R-:W-:Y:S04]  /*32e0*/  IADD3 R2, R0, 0x8, RZ ;  /* 0x0000000800027810 */ /* 0x002fe80007ffe0ff */
[C-C-:B------:R-:W-:Y:S02]  /*32f0*/  IADD3 R144, R2.reuse, c[0x0][0x2a4], R244.reuse ;  /* 0x0000a90002907a10 */ /* 0x140fe40007ffe0f4 */
[----:B------:R-:W-:Y:S02]  /*3300*/  IADD3 R140, R2, UR21, R244 ;  /* 0x00000015028c7c10 */ /* 0x000fe4000fffe0f4 */
[----:B------:R-:W-:Y:S01]  /*3310*/  IMNMX R144, R4, R144, PT ;  /* 0x0000009004907217 */ /* 0x000fe20003800200 */
[----:B------:R-:W-:-:S05]  /*3320*/  @!P0 BRA `(.L_x_156) ;  /* 0x000001b000008947 */ /* 0x000fca0003800000 */
[----:B------:R-:W-:Y:S01]  /*3330*/  IMAD.MOV.U32 R3, RZ, RZ, c[0x0][0x168] ;  /* 0x00005a00ff037624 */ /* 0x000fe200078e00ff */
        /* <DEDUP_REMOVED lines=13> */
.L_x_158:
[----:B------:R-:W-:Y:S04]  /*3410*/  MOV R3, 0x1 ;  /* 0x0000000100037802 */ /* 0x000fe80000000f00 */
[----:B------:R-:W-:Y:S11]  /*3420*/  ISETP.NE.AND P2, PT, R3, c[0x0][0x2a8], PT ;  /* 0x0000aa0003007a0c */ /* 0x000ff60003f45270 */
[----:B------:R-:W-:Y:S02]  /*3430*/  @!UPT UIADD3 URZ, URZ, URZ, URZ ;  /* 0x0000003f3f3ff290 */ /* 0x000fe4000fffe03f */
[----:B------:R-:W-:Y:S05]  /*3440*/  @P2 IMAD.HI.U32 R3, R2, c[0x0][0x2ac], RZ ;  /* 0x0000ab0002032a27 */ /* 0x000fea00078e00ff */
[----:B------:R-:W-:Y:S02]  /*3450*/  @P2 SHF.R.U32.HI R2, RZ, c[0x0][0x2b0], R3 ;  /* 0x0000ac00ff022a19 */ /* 0x000fe40000011603 */
.L_x_159:
[----:B------:R-:W-:Y:S05]  /*3460*/  BSYNC B0 ;  /* 0x0000000000007941 */ /* 0x000fea0003800000 */
.L_x_157:
[----:B------:R-:W2:Y:S01]  /*3470*/  LDL R5, [R1+0x44] ;  /* 0x0000440001057983 */ /* 0x000ea20000100800 */
[----:B------:R-:W-:Y:S04]  /*3480*/  IMAD.MOV.U32 R3, RZ, RZ, c[0x0][0x2a8] ;  /* 0x0000aa00ff037624 */ /* 0x000fe800078e00ff */
[----:B------:R-:W-:Y:S04]  /*3490*/  IMAD R2, R2, R3, -UR5 ;  /* 0x8000000502027e24 */ /* 0x000fe8000f8e0203 */
[----:B--2---:R-:W-:Y:S05]  /*34a0*/  IMAD.IADD R2, R2, 0x1, -R5 ;  /* 0x0000000102027824 */ /* 0x004fea00078e0a05 */
[----:B------:R-:W-:Y:S02]  /*34b0*/  IADD3 R3, R2, c[0x0][0x2a8], RZ ;  /* 0x0000aa0002037a10 */ /* 0x000fe40007ffe0ff */
[----:B------:R-:W-:Y:S02]  /*34c0*/  IMNMX R140, R140, R2, !PT ;  /* 0x000000028c8c7217 */ /* 0x000fe40007800200 */
[----:B------:R-:W-:Y:S02]  /*34d0*/  IMNMX R144, R144, R3, PT ;  /* 0x0000000390907217 */ /* 0x000fe40003800200 */
.L_x_156:
[----:B------:R-:W-:Y:S04]  /*34e0*/  IADD3 R2, R0, 0x20, RZ ;  /* 0x0000002000027810 */ /* 0x000fe80007ffe0ff */
        /* <DEDUP_REMOVED lines=18> */
.L_x_162:
[----:B------:R-:W-:Y:S04]  /*3610*/  MOV R3, 0x1 ;  /* 0x0000000100037802 */ /* 0x000fe80000000f00 */
[----:B------:R-:W-:Y:S11]  /*3620*/  ISETP.NE.AND P2, PT, R3, c[0x0][0x2a8], PT ;  /* 0x0000aa0003007a0c */ /* 0x000ff60003f45270 */
[----:B------:R-:W-:Y:S02]  /*3630*/  @!UPT UIADD3 URZ, URZ, URZ, URZ ;  /* 0x0000003f3f3ff290 */ /* 0x000fe4000fffe03f */
[----:B------:R-:W-:Y:S05]  /*3640*/  @P2 IMAD.HI.U32 R3, R2, c[0x0][0x2ac], RZ ;  /* 0x0000ab0002032a27 */ /* 0x000fea00078e00ff */
[----:B------:R-:W-:Y:S02]  /*3650*/  @P2 SHF.R.U32.HI R2, RZ, c[0x0][0x2b0], R3 ;  /* 0x0000ac00ff022a19 */ /* 0x000fe40000011603 */
.L_x_163:
[----:B------:R-:W-:Y:S05]  /*3660*/  BSYNC B0 ;  /* 0x0000000000007941 */ /* 0x000fea0003800000 */
.L_x_161:
[----:B------:R-:W2:Y:S01]  /*3670*/  LDL R5, [R1+0x44] ;  /* 0x0000440001057983 */ /* 0x000ea20000100800 */
[----:B------:R-:W-:Y:S04]  /*3680*/  IMAD.MOV.U32 R3, RZ, RZ, c[0x0][0x2a8] ;  /* 0x0000aa00ff037624 */ /* 0x000fe800078e00ff */
[----:B------:R-:W-:Y:S04]  /*3690*/  IMAD R2, R2, R3, -UR5 ;  /* 0x8000000502027e24 */ /* 0x000fe8000f8e0203 */
[----:B--2---:R-:W-:Y:S05]  /*36a0*/  IMAD.IADD R2, R2, 0x1, -R5 ;  /* 0x0000000102027824 */ /* 0x004fea00078e0a05 */
[----:B------:R-:W-:Y:S02]  /*36b0*/  IADD3 R3, R2, c[0x0][0x2a8], RZ ;  /* 0x0000aa0002037a10 */ /* 0x000fe40007ffe0ff */
[----:B------:R-:W-:Y:S02]  /*36c0*/  IMNMX R141, R141, R2, !PT ;  /* 0x000000028d8d7217 */ /* 0x000fe40007800200 */
[----:B------:R-:W-:Y:S02]  /*36d0*/  IMNMX R145, R145, R3, PT ;  /* 0x0000000391917217 */ /* 0x000fe40003800200 */
.L_x_160:
        /* <DEDUP_REMOVED lines=19> */
.L_x_166:
[----:B------:R-:W-:Y:S04]  /*3810*/  MOV R2, 0x1 ;  /* 0x0000000100027802 */ /* 0x000fe80000000f00 */
[----:B------:R-:W-:Y:S11]  /*3820*/  ISETP.NE.AND P0, PT, R2, c[0x0][0x2a8], PT ;  /* 0x0000aa0002007a0c */ /* 0x000ff60003f05270 */
[----:B------:R-:W-:Y:S02]  /*3830*/  @!UPT UIADD3 URZ, URZ, URZ, URZ ;  /* 0x0000003f3f3ff290 */ /* 0x000fe4000fffe03f */
[----:B------:R-:W-:Y:S05]  /*3840*/  @P0 IMAD.HI.U32 R2, R0, c[0x0][0x2ac], RZ ;  /* 0x0000ab0000020a27 */ /* 0x000fea00078e00ff */
[----:B------:R-:W-:Y:S02]  /*3850*/  @P0 SHF.R.U32.HI R0, RZ, c[0x0][0x2b0], R2 ;  /* 0x0000ac00ff000a19 */ /* 0x000fe40000011602 */
.L_x_167:
[----:B------:R-:W-:Y:S05]  /*3860*/  BSYNC B0 ;  /* 0x0000000000007941 */ /* 0x000fea0003800000 */
.L_x_165:
[----:B------:R-:W2:Y:S01]  /*3870*/  LDL R3, [R1+0x44] ;  /* 0x0000440001037983 */ /* 0x000ea20000100800 */
[----:B------:R-:W-:Y:S04]  /*3880*/  IMAD.MOV.U32 R2, RZ, RZ, c[0x0][0x2a8] ;  /* 0x0000aa00ff027624 */ /* 0x000fe800078e00ff */
[----:B------:R-:W-:Y:S04]  /*3890*/  IMAD R0, R0, R2, -UR5 ;  /* 0x8000000500007e24 */ /* 0x000fe8000f8e0202 */
[----:B--2---:R-:W-:Y:S05]  /*38a0*/  IMAD.IADD R0, R0, 0x1, -R3 ;  /* 0x0000000100007824 */ /* 0x004fea00078e0a03 */
[----:B------:R-:W-:Y:S02]  /*38b0*/  IADD3 R2, R0, c[0x0][0x2a8], RZ ;  /* 0x0000aa0000027a10 */ /* 0x000fe40007ffe0ff */
[----:B------:R-:W-:Y:S02]  /*38c0*/  IMNMX R142, R142, R0, !PT ;  /* 0x000000008e8e7217 */ /* 0x000fe40007800200 */
[----:B------:R-:W-:Y:S02]  /*38d0*/  IMNMX R143, R143, R2, PT ;  /* 0x000000028f8f7217 */ /* 0x000fe40003800200 */
.L_x_164:
[----:B------:R-:W-:Y:S04]  /*38e0*/  DEPBAR.LE SB0, 0x0 ;  /* 0x000080000000791a */ /* 0x000fe80000000000 */
[----:B------:R-:W-:Y:S01]  /*38f0*/  BAR.SYNC.DEFER_BLOCKING 0x0 ;  /* 0x0000000000007b1d */ /* 0x000fe20000010000 */
[----:B------:R-:W-:Y:S04]  /*3900*/  UIADD3 UR23, UR10, 0x1, URZ ;  /* 0x000000010a177890 */ /* 0x000fe8000fffe03f */
[----:B------:R-:W-:Y:S06]  /*3910*/  UISETP.GE.AND UP0, UPT, UR23, UR12, UPT ;  /* 0x0000000c1700728c */ /* 0x000fec000bf06270 */
[----:B------:R-:W-:Y:S01]  /*3920*/  PLOP3.LUT P2, PT, PT, PT, UP0, 0x80, 0x0 ;  /* 0x000000000000781c */ /* 0x000fe20003f4f008 */
[----:B------:R1:W2:Y:S04]  /*3930*/  LDSM.16.M88.4 R32, [R216+0xc080] ;  /* 0x00c08000d820783b */ /* 0x0002a80000000200 */
[----:B------:R1:W3:Y:S04]  /*3940*/  LDSM.16.M88.4 R28, [R216+0xc880] ;  /* 0x00c88000d81c783b */ /* 0x0002e80000000200 */
[----:B------:R1:W4:Y:S04]  /*3950*/  LDSM.16.M88.4 R132, [R217] ;  /* 0x00000000d984783b */ /* 0x0003280000000200 */
[----:B------:R1:W1:Y:S01]  /*3960*/  LDSM.16.M88.4 R136, [R217+0x800] ;  /* 0x00080000d988783b */ /* 0x0002620000000200 */
[----:B------:R-:W-:-:S05]  /*3970*/  @P2 BRA `(.L_x_168) ;  /* 0x0000036000002947 */ /* 0x000fca0003800000 */
[----:B------:R-:W5:Y:S01]  /*3980*/  LDL.64 R14, [R1+0x78] ;  /* 0x00007800010e7983 */ /* 0x000f620000100a00 */
[----:B------:R-:W-:Y:S02]  /*3990*/  ULDC.64 UR6, c[0x0][0x178] ;  /* 0x00005e0000067ab9 */ /* 0x000fe40000000a00 */
[----:B------:R-:W-:Y:S01]  /*39a0*/  UIMAD.WIDE.U32 UR26, UR23, UR6, URZ ;  /* 0x00000006171a72a5 */ /* 0x000fe2000f8e003f */
[----:B----4-:R-:W4:Y:S01]  /*39b0*/  LDL R9, [R1+0x60] ;  /* 0x0000600001097983 */ /* 0x010f220000100800 */
[----:B------:R-:W-:Y:S03]  /*39c0*/  USHF.R.S32.HI UR24, URZ, 0x1f, UR23 ;  /* 0x0000001f3f187899 */ /* 0x000fe60008011417 */
[----:B---3--:R-:W3:Y:S01]  /*39d0*/  LDL R12, [R1+0x98] ;  /* 0x00009800010c7983 */ /* 0x008ee20000100800 */
[----:B------:R-:W-:Y:S01]  /*39e0*/  IMAD.U32 R2, RZ, RZ, UR26 ;  /* 0x0000001aff027e24 */ /* 0x000fe2000f8e00ff */
[----:B------:R-:W-:Y:S01]  /*39f0*/  UIMAD UR24, UR24, UR6, URZ ;  /* 0x00000006181872a4 */ /* 0x000fe2000f8e023f */
[----:B------:R-:W-:Y:S01]  /*3a00*/  IMAD.U32 R0, RZ, RZ, UR26 ;  /* 0x0000001aff007e24 */ /* 0x000fe2000f8e00ff */
[----:B--2---:R-:W2:Y:S01]  /*3a10*/  LDL.64 R10, [R1+0x38] ;  /* 0x00003800010a7983 */ /* 0x004ea20000100a00 */
[----:B------:R-:W-:Y:S02]  /*3a20*/  UIMAD UR6, UR23, -0x40, UR13 ;  /* 0xffffffc0170678a4 */ /* 0x000fe4000f8e020d */
[----:B------:R-:W-:Y:S01]  /*3a30*/  UIMAD UR24, UR23, UR7, UR24 ;  /* 0x00000007171872a4 */ /* 0x000fe2000f8e0218 */
[----:B------:R-:W2:Y:S03]  /*3a40*/  LDL R8, [R1+0x64] ;  /* 0x0000640001087983 */ /* 0x000ea60000100800 */
[----:B------:R-:W-:Y:S01]  /*3a50*/  UIADD3 UR24, UR27, UR24, URZ ;  /* 0x000000181b187290 */ /* 0x000fe2000fffe03f */
[----:B------:R-:W2:Y:S04]  /*3a60*/  LDL R5, [R1+0x90] ;  /* 0x0000900001057983 */ /* 0x000ea80000100800 */
[----:B------:R-:W2:Y:S01]  /*3a70*/  LDL.64 R6, [R1+0x50] ;  /* 0x0000500001067983 */ /* 0x000ea20000100a00 */
[----:B------:R-:W-:Y:S03]  /*3a80*/  IMAD.U32 R3, RZ, RZ, UR24 ;  /* 0x00000018ff037e24 */ /* 0x000fe6000f8e00ff */
[----:B------:R-:W1:Y:S01]  /*3a90*/  @!P1 S2R R4, SR_CTAID.Y ;  /* 0x0000000000049919 */ /* 0x000e620000002600 */
[----:B-----5:R-:W-:Y:S02]  /*3aa0*/  LEA R0, P0, R0, R14, 0x6 ;  /* 0x0000000e00007211 */ /* 0x020fe400078030ff */
[C---:B----4-:R-:W-:Y:S02]  /*3ab0*/  LOP3.LUT P4, RZ, R9.reuse, 0x1, RZ, 0xc0, !PT ;  /* 0x0000000109ff7812 */ /* 0x050fe4000788c0ff */
[----:B------:R-:W-:Y:S02]  /*3ac0*/  LOP3.LUT P3, RZ, R9, 0x2, RZ, 0xc0, !PT ;  /* 0x0000000209ff7812 */ /* 0x000fe4000786c0ff */
[----:B---3--:R-:W-:Y:S02]  /*3ad0*/  LEA.HI.X R3, R2, R12, R3, 0x6, P0 ;  /* 0x0000000c02037211 */ /* 0x008fe400000f3403 */
[----:B------:R-:W-:Y:S02]  /*3ae0*/  LEA R2, P0, R0, c[0x0][0x160], 0x1 ;  /* 0x0000580000027a11 */ /* 0x000fe400078008ff */
[----:B--2---:R-:W-:Y:S02]  /*3af0*/  ISETP.GE.OR P4, PT, R10, UR6, !P4 ;  /* 0x000000060a007c0c */ /* 0x004fe4000e786670 */
[----:B------:R-:W-:Y:S01]  /*3b00*/  LEA.HI.X R3, R0, c[0x0][0x164], R3, 0x1, P0 ;  /* 0x0000590000037a11 */ /* 0x000fe200000f0c03 */
[----:B------:R-:W-:Y:S01]  /*3b10*/  IMAD.U32 R0, RZ, RZ, UR16 ;  /* 0x00000010ff007e24 */ /* 0x000fe2000f8e00ff */
[C---:B------:R-:W-:Y:S02]  /*3b20*/  ISETP.GE.OR P3, PT, R10.reuse, UR6, !P3 ;  /* 0x000000060a007c0c */ /* 0x040fe4000df66670 */
[----:B------:R-:W-:Y:S01]  /*3b30*/  ISETP.LT.AND P5, PT, R10, UR6, PT ;  /* 0x000000060a007c0c */ /* 0x000fe2000bfa1270 */
[----:B------:R-:W-:Y:S03]  /*3b40*/  IMAD R0, R0, 0x3000, R5 ;  /* 0x0000300000007824 */ /* 0x000fe600078e0205 */
[----:B------:R-:W-:Y:S03]  /*3b50*/  ISETP.GE.OR P5, PT, R8, c[0x0][0x16c], !P5 ;  /* 0x00005b0008007a0c */ /* 0x000fe60006fa6670 */
[----:B------:R-:W-:Y:S01]  /*3b60*/  @!PT LDS RZ, [RZ] ;  /* 0x00000000fffff984 */ /* 0x000fe20000000800 */
[----:B------:R-:W-:Y:S01]  /*3b70*/  @!PT LDS RZ, [RZ] ;  /* 0x00000000fffff984 */ /* 0x000fe20000000800 */
[----:B------:R-:W-:Y:S01]  /*3b80*/  @!PT LDS RZ, [RZ] ;  /* 0x00000000fffff984 */ /* 0x000fe20000000800 */
[----:B------:R2:W-:Y:S04]  /*3b90*/  LDGSTS.E.BYPASS.LTC128B.128 [R0], [R2.64], !P4 ;  /* 0x0000000002007fae */ /* 0x0005e8000e101d52 */
[----:B------:R2:W-:Y:S06]  /*3ba0*/  LDGSTS.E.BYPASS.LTC128B.128 [R0+0x1000], [R2.64+0x40], !P3 ;  /* 0x0100004002007fae */ /* 0x0005ec000d901d52 */
[----:B------:R2:W-:Y:S02]  /*3bb0*/  LDGSTS.E.BYPASS.LTC128B.128 [R0+0x2000], [R2.64+0x80], !P5 ;  /* 0x0200008002007fae */ /* 0x0005e4000e901d52 */
[----:B--2---:R-:W-:Y:S01]  /*3bc0*/  @!P1 IMAD.MOV.U32 R2, RZ, RZ, R6 ;  /* 0x000000ffff029224 */ /* 0x004fe200078e0006 */
[----:B-1----:R-:W-:Y:S01]  /*3bd0*/  @!P1 SHF.R.S32.HI R0, RZ, 0x1f, R4 ;  /* 0x0000001fff009819 */ /* 0x002fe20000011404 */
[----:B------:R-:W-:Y:S04]  /*3be0*/  @!P1 IMAD.MOV.U32 R3, RZ, RZ, R7 ;  /* 0x000000ffff039224 */ /* 0x000fe800078e0007 */
[----:B------:R-:W-:Y:S02]  /*3bf0*/  @!P1 IMAD R0, R0, c[0x0][0x270], RZ ;  /* 0x00009c0000009a24 */ /* 0x000fe400078e02ff */
[C---:B------:R-:W-:Y:S04]  /*3c00*/  @!P1 IMAD.WIDE.U32 R2, R4.reuse, c[0x0][0x270], R2 ;  /* 0x00009c0004029a25 */ /* 0x040fe800078e0002 */
[----:B------:R-:W-:Y:S02]  /*3c10*/  @!P1 IMAD R4, R4, c[0x0][0x274], R0 ;  /* 0x00009d0004049a24 */ /* 0x000fe400078e0200 */
[----:B------:R-:W-:Y:S02]  /*3c20*/  IMAD.U32 R0, RZ, RZ, UR10 ;  /* 0x0000000aff007e24 */ /* 0x000fe4000f8e00ff */
[----:B------:R-:W-:Y:S02]  /*3c30*/  @!P1 IMAD.IADD R5, R3, 0x1, R4 ;  /* 0x0000000103059824 */ /* 0x000fe400078e0204 */
[----:B------:R-:W-:Y:S01]  /*3c40*/  IMAD.U32 R4, RZ, RZ, UR16 ;  /* 0x00000010ff047e24 */ /* 0x000fe2000f8e00ff */
[----:B------:R-:W-:Y:S04]  /*3c50*/  @!P1 LEA R0, R0, 0x40, 0x6 ;  /* 0x0000004000009811 */ /* 0x000fe800078e30ff */
[----:B------:R-:W-:Y:S02]  /*3c60*/  @!P1 IADD3 R3, P3, P0, R0, UR14, R2 ;  /* 0x0000000e00039c10 */ /* 0x000fe4000f87e002 */
[----:B------:R-:W-:Y:S04]  /*3c70*/  @!P1 SHF.R.S32.HI R0, RZ, 0x1f, R0 ;  /* 0x0000001fff009819 */ /* 0x000fe80000011400 */
[----:B------:R-:W-:Y:S01]  /*3c80*/  @!P1 IADD3.X R5, R0, UR17, R5, P3, P0 ;  /* 0x0000001100059c10 */ /* 0x000fe20009fe0405 */
[----:B------:R-:W-:Y:S01]  /*3c90*/  @!P1 IMAD R0, R4, 0x40, R6 ;  /* 0x0000004004009824 */ /* 0x000fe200078e0206 */
[C---:B------:R-:W-:Y:S03]  /*3ca0*/  @!P1 LEA R2, P0, R3.reuse, c[0x0][0x258], 0x2 ;  /* 0x0000960003029a11 */ /* 0x040fe600078010ff */
[----:B------:R-:W-:Y:S01]  /*3cb0*/  @!P1 IMAD.SHL.U32 R0, R0, 0x4, RZ ;  /* 0x0000000400009824 */ /* 0x000fe200078e00ff */
[----:B------:R-:W-:Y:S05]  /*3cc0*/  @!P1 LEA.HI.X R3, R3, c[0x0][0x25c], R5, 0x2, P0 ;  /* 0x0000970003039a11 */ /* 0x000fea00000f1405 */
[----:B------:R1:W-:Y:S04]  /*3cd0*/  @!P1 LDGSTS.E.BYPASS.LTC128B.128 [R0+0xf080], [R2.64] ;  /* 0x0f08000002009fae */ /* 0x0003e8000b901d52 */
.L_x_168:
[-C--:B--2---:R-:W-:Y:S01]  /*3ce0*/  HMMA.16816.F32.BF16 R4, R32, R164.reuse, RZ ;  /* 0x000000a42004723c */ /* 0x084fe200000418ff */
[----:B------:R2:W-:Y:S01]  /*3cf0*/  STL [R1+0xb0], R89 ;  /* 0x0000b05901007387 */ /* 0x0005e20000100800 */
[----:B------:R-:W-:Y:S02]  /*3d00*/  PLOP3.LUT P0, PT, PT, PT, UP4, 0x80, 0x0 ;  /* 0x000000000000781c */ /* 0x000fe40003f0f048 */
[----:B-1----:R-:W-:Y:S01]  /*3d10*/  P2R R0, PR, RZ, 0x2 ;  /* 0x00000002ff007803 */ /* 0x002fe20000000000 */
[----:B------:R-:W0:Y:S01]  /*3d20*/  LDGDEPBAR ;  /* 0x00000000000079af */ /* 0x000e220000000000 */
[C---:B------:R-:W-:Y:S02]  /*3d30*/  ISETP.GT.AND P4, PT, R146.reuse, 0x21, P0 ;  /* 0x000000219200780c */ /* 0x040fe40000784270 */
[C---:B---3--:R-:W-:Y:S02]  /*3d40*/  HMMA.16816.F32.BF16 R8, R28.reuse, R164, RZ ;  /* 0x000000a41c08723c */ /* 0x048fe400000418ff */
[C---:B------:R-:W-:Y:S02]  /*3d50*/  ISETP.LT.OR P4, PT, R147.reuse, 0x22, P4 ;  /* 0x000000229300780c */ /* 0x040fe40002781670 */
[C---:B------:R-:W-:Y:S02]  /*3d60*/  ISETP.GT.AND P6, PT, R146.reuse, RZ, P0 ;  /* 0x000000ff9200720c */ /* 0x040fe400007c4270 */
[C---:B------:R-:W-:Y:S02]  /*3d70*/  ISETP.GT.AND P5, PT, R146.reuse, 0x1, P0 ;  /* 0x000000019200780c */ /* 0x040fe400007a4270 */
[-C--:B------:R-:W-:Y:S01]  /*3d80*/  HMMA.16816.F32.BF16 R12, R28, R166.reuse, RZ ;  /* 0x000000a61c0c723c */ /* 0x080fe200000418ff */
[C---:B------:R-:W-:Y:S02]  /*3d90*/  ISETP.LT.OR P6, PT, R147.reuse, 0x1, P6 ;  /* 0x000000019300780c */ /* 0x040fe400037c1670 */
[----:B------:R-:W-:Y:S02]  /*3da0*/  ISETP.GT.AND P3, PT, R146, 0x20, P0 ;  /* 0x000000209200780c */ /* 0x000fe40000764270 */
[C---:B------:R-:W-:Y:S02]  /*3db0*/  ISETP.LT.OR P5, PT, R147.reuse, 0x2, P5 ;  /* 0x000000029300780c */ /* 0x040fe40002fa1670 */
[----:B------:R-:W-:Y:S01]  /*3dc0*/  ISETP.LT.OR P3, PT, R147, 0x21, P3 ;  /* 0x000000219300780c */ /* 0x000fe20001f61670 */
[C---:B------:R-:W-:Y:S01]  /*3dd0*/  HMMA.16816.F32.BF16 R16, R32.reuse, R166, RZ ;  /* 0x000000a62010723c */ /* 0x040fe200000418ff */
[----:B--2---:R-:W2:Y:S04]  /*3de0*/  LDL.LU R89, [R1+0x14] ;  /* 0x0000140001597983 */ /* 0x004ea80000300800 */
[----:B------:R1:W-:Y:S03]  /*3df0*/  STL [R1+0xac], R88 ;  /* 0x0000ac5801007387 */ /* 0x0003e60000100800 */
[-C--:B------:R-:W-:Y:S08]  /*3e00*/  HMMA.16816.F32.BF16 R20, R32, R168.reuse, RZ ;  /* 0x000000a82014723c */ /* 0x080ff000000418ff */
[C---:B------:R-:W-:Y:S08]  /*3e10*/  HMMA.16816.F32.BF16 R24, R28.reuse, R168, RZ ;  /* 0x000000a81c18723c */ /* 0x040ff000000418ff */
[-C--:B------:R-:W-:Y:S01]  /*3e20*/  HMMA.16816.F32.BF16 R28, R28, R170.reuse, RZ ;  /* 0x000000aa1c1c723c */ /* 0x080fe200000418ff */
[----:B-1----:R-:W3:Y:S07]  /*3e30*/  LDL.LU R88, [R1+0x8] ;  /* 0x0000080001587983 */ /* 0x002eee0000300800 */
[----:B------:R-:W-:Y:S01]  /*3e40*/  HMMA.16816.F32.BF16 R32, R32, R170, RZ ;  /* 0x000000aa2020723c */ /* 0x000fe200000418ff */
[----:B------:R1:W-:Y:S07]  /*3e50*/  STL [R1+0xa8], R87 ;  /* 0x0000a85701007387 */ /* 0x0003ee0000100800 */
[-C--:B----4-:R-:W-:Y:S08]  /*3e60*/  HMMA.16816.F32.BF16 R4, R132, R172.reuse, R4 ;  /* 0x000000ac8404723c */ /* 0x090ff00000041804 */
[C---:B------:R-:W-:Y:S08]  /*3e70*/  HMMA.16816.F32.BF16 R8, R136.reuse, R172, R8 ;  /* 0x000000ac8808723c */ /* 0x040ff00000041808 */
[-C--:B------:R-:W-:Y:S01]  /*3e80*/  HMMA.16816.F32.BF16 R12, R136, R174.reuse, R12 ;  /* 0x000000ae880c723c */ /* 0x080fe2000004180c */
[----:B-1----:R-:W4:Y:S07]  /*3e90*/  LDL R87, [R1+0x30] ;  /* 0x0000300001577983 */ /* 0x002f2e0000100800 */
[C---:B------:R-:W-:Y:S01]  /*3ea0*/  HMMA.16816.F32.BF16 R16, R132.reuse, R174, R16 ;  /* 0x000000ae8410723c */ /* 0x040fe20000041810 */
[----:B------:R1:W-:Y:S07]  /*3eb0*/  STL [R1+0xa4], R86 ;  /* 0x0000a45601007387 */ /* 0x0003ee0000100800 */
[-C--:B------:R-:W-:Y:S08]  /*3ec0*/  HMMA.16816.F32.BF16 R20, R132, R176.reuse, R20 ;  /* 0x000000b08414723c */ /* 0x080ff00000041814 */
[C---:B------:R-:W-:Y:S08]  /*3ed0*/  HMMA.16816.F32.BF16 R24, R136.reuse, R176, R24 ;  /* 0x000000b08818723c */ /* 0x040ff00000041818 */
[-C--:B------:R-:W-:Y:S01]  /*3ee0*/  HMMA.16816.F32.BF16 R28, R136, R178.reuse, R28 ;  /* 0x000000b2881c723c */ /* 0x080fe2000004181c */
[----:B------:R-:W1:Y:S07]  /*3ef0*/  LDSM.16.M88.4 R136, [R216+0xd080] ;  /* 0x00d08000d888783b */ /* 0x000e6e0000000200 */
[----:B------:R-:W-:Y:S01]  /*3f00*/  HMMA.16816.F32.BF16 R32, R132, R178, R32 ;  /* 0x000000b28420723c */ /* 0x000fe20000041820 */
[----:B------:R-:W1:Y:S08]  /*3f10*/  LDSM.16.M88.4 R132, [R216+0xd880] ;  /* 0x00d88000d884783b */ /* 0x000e700000000200 */
[----:B-1----:R-:W2:Y:S04]  /*3f20*/  LDL.LU R86, [R1+0x4] ;  /* 0x0000040001567983 */ /* 0x002ea80000300800 */
[----:B------:R1:W-:Y:S01]  /*3f30*/  STL [R1+0xa0], R85 ;  /* 0x0000a05501007387 */ /* 0x0003e20000100800 */
[-C--:B------:R-:W-:Y:S03]  /*3f40*/  HMMA.16816.F32.BF16 R4, R136, R180.reuse, R4 ;  /* 0x000000b48804723c */ /* 0x080fe60000041804 */
[----:B-1----:R-:W2:Y:S05]  /*3f50*/  LDL.LU R85, [R1] ;  /* 0x0000000001557983 */ /* 0x002eaa0000300800 */
[C---:B------:R-:W-:Y:S01]  /*3f60*/  HMMA.16816.F32.BF16 R8, R132.reuse, R180, R8 ;  /* 0x000000b48408723c */ /* 0x040fe20000041808 */
[----:B------:R1:W-:Y:S07]  /*3f70*/  STL [R1+0x9c], R84 ;  /* 0x00009c5401007387 */ /* 0x0003ee0000100800 */
[-C--:B------:R-:W-:Y:S08]  /*3f80*/  HMMA.16816.F32.BF16 R12, R132, R182.reuse, R12 ;  /* 0x000000b6840c723c */ /* 0x080ff0000004180c */
[C---:B------:R-:W-:Y:S08]  /*3f90*/  HMMA.16816.F32.BF16 R16, R136.reuse, R182, R16 ;  /* 0x000000b68810723c */ /* 0x040ff00000041810 */
[-C--:B------:R-:W-:Y:S01]  /*3fa0*/  HMMA.16816.F32.BF16 R20, R136, R184.reuse, R20 ;  /* 0x000000b88814723c */ /* 0x080fe20000041814 */
[----:B-1----:R-:W2:Y:S07]  /*3fb0*/  LDL.LU R84, [R1+0x2c] ;  /* 0x00002c0001547983 */ /* 0x002eae0000300800 */
[C---:B------:R-:W-:Y:S08]  /*3fc0*/  HMMA.16816.F32.BF16 R24, R132.reuse, R184, R24 ;  /* 0x000000b88418723c */ /* 0x040ff00000041818 */
[-C--:B------:R-:W-:Y:S01]  /*3fd0*/  HMMA.16816.F32.BF16 R28, R132, R186.reuse, R28 ;  /* 0x000000ba841c723c */ /* 0x080fe2000004181c */
[----:B------:R-:W1:Y:S07]  /*3fe0*/  LDSM.16.M88.4 R132, [R217+0x1000] ;  /* 0x00100000d984783b */ /* 0x000e6e0000000200 */
[----:B------:R-:W-:Y:S01]  /*3ff0*/  HMMA.16816.F32.BF16 R32, R136, R186, R32 ;  /* 0x000000ba8820723c */ /* 0x000fe20000041820 */
[----:B------:R-:W1:Y:S07]  /*4000*/  LDSM.16.M88.4 R136, [R217+0x1800] ;  /* 0x00180000d988783b */ /* 0x000e6e0000000200 */
[-C--:B-1----:R-:W-:Y:S08]  /*4010*/  HMMA.16816.F32.BF16 R4, R132, R188.reuse, R4 ;  /* 0x000000bc8404723c */ /* 0x082ff00000041804 */
[C---:B------:R-:W-:Y:S08]  /*4020*/  HMMA.16816.F32.BF16 R8, R136.reuse, R188, R8 ;  /* 0x000000bc8808723c */ /* 0x040ff00000041808 */
[-C--:B------:R-:W-:Y:S08]  /*4030*/  HMMA.16816.F32.BF16 R12, R136, R190.reuse, R12 ;  /* 0x000000be880c723c */ /* 0x080ff0000004180c */
[C---:B------:R-:W-:Y:S08]  /*4040*/  HMMA.16816.F32.BF16 R16, R132.reuse, R190, R16 ;  /* 0x000000be8410723c */ /* 0x040ff00000041810 */
[-C--:B------:R-:W-:Y:S08]  /*4050*/  HMMA.16816.F32.BF16 R20, R132, R192.reuse, R20 ;  /* 0x000000c08414723c */ /* 0x080ff00000041814 */
        /* <DEDUP_REMOVED lines=15> */
[-C--:B-1----:R-:W-:Y:S08]  /*4150*/  HMMA.16816.F32.BF16 R4, R132, R204.reuse, R4 ;  /* 0x000000cc8404723c */ /* 0x082ff00000041804 */
[C---:B---3--:R-:W-:Y:S08]  /*4160*/  HMMA.16816.F32.BF16 R8, R136.reuse, R204, R8 ;  /* 0x000000cc8808723c */ /* 0x048ff00000041808 */
[-C--:B------:R-:W-:Y:S08]  /*4170*/  HMMA.16816.F32.BF16 R12, R136, R206.reuse, R12 ;  /* 0x000000ce880c723c */ /* 0x080ff0000004180c */
[C---:B------:R-:W-:Y:S08]  /*4180*/  HMMA.16816.F32.BF16 R16, R132.reuse, R206, R16 ;  /* 0x000000ce8410723c */ /* 0x040ff00000041810 */
[-C--:B------:R-:W-:Y:S08]  /*4190*/  HMMA.16816.F32.BF16 R20, R132, R208.reuse, R20 ;  /* 0x000000d08414723c */ /* 0x080ff00000041814 */
[C---:B------:R-:W-:Y:S08]  /*41a0*/  HMMA.16816.F32.BF16 R24, R136.reuse, R208, R24 ;  /* 0x000000d08818723c */ /* 0x040ff00000041818 */
[-C--:B------:R-:W-:Y:S07]  /*41b0*/  HMMA.16816.F32.BF16 R28, R136, R210.reuse, R28 ;  /* 0x000000d2881c723c */ /* 0x080fee000004181c */
[----:B------:R-:W-:Y:S01]  /*41c0*/  FSEL R136, R230, -INF , !P4 ;  /* 0xff800000e6887808 */ /* 0x000fe20006000000 */
[----:B------:R-:W-:Y:S04]  /*41d0*/  HMMA.16816.F32.BF16 R32, R132, R210, R32 ;  /* 0x000000d28420723c */ /* 0x000fe80000041820 */
[----:B------:R-:W-:Y:S01]  /*41e0*/  ISETP.GT.AND P4, PT, R146, 0x61, P0 ;  /* 0x000000619200780c */ /* 0x000fe20000784270 */
[--C-:B------:R-:W-:Y:S01]  /*41f0*/  FFMA.FTZ R155, R136, c[0x0][0x29c], -R149.reuse ;  /* 0x0000a700889b7a23 */ /* 0x100fe20000010895 */
[----:B------:R-:W-:Y:S02]  /*4200*/  FSEL R139, R161, -INF , !P6 ;  /* 0xff800000a18b7808 */ /* 0x000fe40007000000 */
[----:B------:R-:W-:Y:S01]  /*4210*/  ISETP.LT.OR P4, PT, R147, 0x62, P4 ;  /* 0x000000629300780c */ /* 0x000fe20002781670 */
[----:B------:R-:W-:Y:S01]  /*4220*/  MUFU.EX2 R235, R155 ;  /* 0x0000009b00eb7308 */ /* 0x000fe20000000800 */
[----:B------:R-:W-:Y:S02]  /*4230*/  ISETP.GT.AND P6, PT, R146, 0x40, P0 ;  /* 0x000000409200780c */ /* 0x000fe400007c4270 */
[----:B------:R-:W-:Y:S01]  /*4240*/  FSEL R2, R159, -INF , !P4 ;  /* 0xff8000009f027808 */ /* 0x000fe20006000000 */
[--C-:B------:R-:W-:Y:S01]  /*4250*/  FFMA.FTZ R158, R139, c[0x0][0x29c], -R149.reuse ;  /* 0x0000a7008b9e7a23 */ /* 0x100fe20000010895 */
[----:B------:R-:W-:Y:S02]  /*4260*/  ISETP.GT.AND P4, PT, R140, 0x21, P0 ;  /* 0x000000218c00780c */ /* 0x000fe40000784270 */
[----:B------:R-:W-:Y:S02]  /*4270*/  FSEL R138, R241, -INF , !P5 ;  /* 0xff800000f18a7808 */ /* 0x000fe40006800000 */
[----:B------:R-:W-:Y:S01]  /*4280*/  ISETP.LT.OR P1, PT, R144, 0x22, P4 ;  /* 0x000000229000780c */ /* 0x000fe20002721670 */
[----:B------:R-:W1:Y:S01]  /*4290*/  MUFU.EX2 R240, R158 ;  /* 0x0000009e00f07308 */ /* 0x000e620000000800 */
[----:B------:R-:W-:Y:S01]  /*42a0*/  FSEL R137, R231, -INF , !P3 ;  /* 0xff800000e7897808 */ /* 0x000fe20005800000 */
[--C-:B------:R-:W-:Y:S01]  /*42b0*/  FFMA.FTZ R157, R138, c[0x0][0x29c], -R149.reuse ;  /* 0x0000a7008a9d7a23 */ /* 0x100fe20000010895 */
[----:B------:R-:W-:Y:S02]  /*42c0*/  FSEL R152, R246, -INF , !P1 ;  /* 0xff800000f6987808 */ /* 0x000fe40004800000 */
[----:B------:R-:W-:Y:S01]  /*42d0*/  ISETP.NE.AND P1, PT, R0, RZ, PT ;  /* 0x000000ff0000720c */ /* 0x000fe20003f25270 */
[--C-:B------:R-:W-:Y:S01]  /*42e0*/  FFMA.FTZ R156, R137, c[0x0][0x29c], -R149.reuse ;  /* 0x0000a700899c7a23 */ /* 0x100fe20000010895 */
[----:B----4-:R-:W3:Y:S01]  /*42f0*/  LDS R0, [R87.X4+0xf280] ;  /* 0x00f2800057007984 */ /* 0x010ee20000004800 */
[C---:B------:R-:W-:Y:S02]  /*4300*/  ISETP.GT.AND P5, PT, R146.reuse, 0x41, P0 ;  /* 0x000000419200780c */ /* 0x040fe400007a4270 */
[----:B------:R-:W-:Y:S01]  /*4310*/  ISETP.GT.AND P3, PT, R146, 0x60, P0 ;  /* 0x000000609200780c */ /* 0x000fe20000764270 */
[----:B------:R4:W1:Y:S01]  /*4320*/  MUFU.EX2 R239, R156 ;  /* 0x0000009c00ef7308 */ /* 0x0008620000000800 */
[C---:B------:R-:W-:Y:S02]  /*4330*/  ISETP.LT.OR P6, PT, R147.reuse, 0x41, P6 ;  /* 0x000000419300780c */ /* 0x040fe400037c1670 */
[C---:B------:R-:W-:Y:S02]  /*4340*/  ISETP.LT.OR P5, PT, R147.reuse, 0x42, P5 ;  /* 0x000000429300780c */ /* 0x040fe40002fa1670 */
[----:B------:R-:W-:Y:S02]  /*4350*/  ISETP.LT.OR P3, PT, R147, 0x61, P3 ;  /* 0x000000619300780c */ /* 0x000fe40001f61670 */
[----:B------:R-:W-:Y:S02]  /*4360*/  FSEL R133, R232, -INF , !P6 ;  /* 0xff800000e8857808 */ /* 0x000fe40007000000 */
[----:B------:R-:W-:Y:S01]  /*4370*/  FSEL R132, R163, -INF , !P5 ;  /* 0xff800000a3847808 */ /* 0x000fe20006800000 */
[----:B------:R-:W1:Y:S01]  /*4380*/  MUFU.EX2 R236, R157 ;  /* 0x0000009d00ec7308 */ /* 0x000e620000000800 */
[C---:B------:R-:W-:Y:S02]  /*4390*/  ISETP.GT.AND P6, PT, R140.reuse, RZ, P0 ;  /* 0x000000ff8c00720c */ /* 0x040fe400007c4270 */
[----:B------:R-:W-:Y:S01]  /*43a0*/  ISETP.GT.AND P5, PT, R140, 0x1, P0 ;  /* 0x000000018c00780c */ /* 0x000fe200007a4270 */
[--C-:B------:R-:W-:Y:S01]  /*43b0*/  FFMA.FTZ R139, R132, c[0x0][0x29c], -R149.reuse ;  /* 0x0000a700848b7a23 */ /* 0x100fe20000010895 */
[----:B------:R-:W-:Y:S02]  /*43c0*/  FSEL R3, R160, -INF , !P3 ;  /* 0xff800000a0037808 */ /* 0x000fe40005800000 */
[----:B------:R-:W-:Y:S02]  /*43d0*/  ISETP.GT.AND P3, PT, R140, 0x20, P0 ;  /* 0x000000208c00780c */ /* 0x000fe40000764270 */
[C---:B------:R-:W-:Y:S01]  /*43e0*/  ISETP.LT.OR P6, PT, R144.reuse, 0x1, P6 ;  /* 0x000000019000780c */ /* 0x040fe200037c1670 */
[--C-:B------:R-:W-:Y:S01]  /*43f0*/  FFMA.FTZ R138, R3, c[0x0][0x29c], -R149.reuse ;  /* 0x0000a700038a7a23 */ /* 0x100fe20000010895 */
[C---:B------:R-:W-:Y:S02]  /*4400*/  ISETP.LT.OR P5, PT, R144.reuse, 0x2, P5 ;  /* 0x000000029000780c */ /* 0x040fe40002fa1670 */
[----:B------:R-:W-:Y:S01]  /*4410*/  ISETP.LT.OR P3, PT, R144, 0x21, P3 ;  /* 0x000000219000780c */ /* 0x000fe20001f61670 */
[----:B------:R-:W-:Y:S01]  /*4420*/  MUFU.EX2 R237, R138 ;  /* 0x0000008a00ed7308 */ /* 0x000fe20000000800 */
[----:B------:R-:W-:Y:S02]  /*4430*/  FSEL R146, R249, -INF , !P6 ;  /* 0xff800000f9927808 */ /* 0x000fe40007000000 */
[----:B------:R-:W-:Y:S02]  /*4440*/  FSEL R147, R248, -INF , !P5 ;  /* 0xff800000f8937808 */ /* 0x000fe40006800000 */
[----:B------:R-:W-:Y:S02]  /*4450*/  FSEL R153, R247, -INF , !P3 ;  /* 0xff800000f7997808 */ /* 0x000fe40005800000 */
[C---:B------:R-:W-:Y:S02]  /*4460*/  ISETP.GT.AND P6, PT, R140.reuse, 0x40, P0 ;  /* 0x000000408c00780c */ /* 0x040fe400007c4270 */
[C---:B------:R-:W-:Y:S02]  /*4470*/  ISETP.GT.AND P5, PT, R140.reuse, 0x41, P0 ;  /* 0x000000418c00780c */ /* 0x040fe400007a4270 */
[C---:B------:R-:W-:Y:S01]  /*4480*/  ISETP.GT.AND P4, PT, R140.reuse, 0x60, P0 ;  /* 0x000000608c00780c */ /* 0x040fe20000784270 */
[--C-:B---3--:R-:W-:Y:S01]  /*4490*/  FADD.FTZ R137, R5, -R0.reuse ;  /* 0x8000000005897221 */ /* 0x108fe20000010000 */
[----:B------:R-:W-:Y:S01]  /*44a0*/  ISETP.GT.AND P3, PT, R140, 0x61, P0 ;  /* 0x000000618c00780c */ /* 0x000fe20000764270 */
[--C-:B------:R-:W-:Y:S01]  /*44b0*/  FADD.FTZ R135, R16, -R0.reuse ;  /* 0x8000000010877221 */ /* 0x100fe20000010000 */
[C---:B------:R-:W-:Y:S01]  /*44c0*/  ISETP.LT.OR P6, PT, R144.reuse, 0x41, P6 ;  /* 0x000000419000780c */ /* 0x040fe200037c1670 */
[--C-:B------:R-:W-:Y:S01]  /*44d0*/  FADD.FTZ R132, R17, -R0.reuse ;  /* 0x8000000011847221 */ /* 0x100fe20000010000 */
[----:B------:R-:W-:Y:S01]  /*44e0*/  ISETP.LT.OR P5, PT, R144, 0x42, P5 ;  /* 0x000000429000780c */ /* 0x000fe20002fa1670 */
[--C-:B------:R-:W-:Y:S01]  /*44f0*/  FADD.FTZ R136, R20, -R0.reuse ;  /* 0x8000000014887221 */ /* 0x100fe20000010000 */
[----:B------:R-:W-:Y:S01]  /*4500*/  ISETP.LT.OR P4, PT, R144, 0x61, P4 ;  /* 0x000000619000780c */ /* 0x000fe20002781670 */
[--C-:B------:R-:W-:Y:S01]  /*4510*/  FADD.FTZ R154, R32, -R0.reuse ;  /* 0x80000000209a7221 */ /* 0x100fe20000010000 */
[----:B------:R-:W-:Y:S01]  /*4520*/  ISETP.LT.OR P3, PT, R144, 0x62, P3 ;  /* 0x000000629000780c */ /* 0x000fe20001f61670 */
[--C-:B------:R-:W-:Y:S01]  /*4530*/  FFMA.FTZ R144, R133, c[0x0][0x29c], -R149.reuse ;  /* 0x0000a70085907a23 */ /* 0x100fe20000010895 */
[----:B------:R-:W-:Y:S01]  /*4540*/  FSEL R3, R250, -INF , !P5 ;  /* 0xff800000fa037808 */ /* 0x000fe20006800000 */
[----:B------:R-:W-:Y:S01]  /*4550*/  FFMA.FTZ R149, R2, c[0x0][0x29c], -R149 ;  /* 0x0000a70002957a23 */ /* 0x000fe20000010895 */
[----:B------:R-:W-:Y:S01]  /*4560*/  FSEL R2, R245, -INF , !P4 ;  /* 0xff800000f5027808 */ /* 0x000fe20006000000 */
[--C-:B------:R-:W-:Y:S01]  /*4570*/  FADD.FTZ R140, R33, -R0.reuse ;  /* 0x80000000218c7221 */ /* 0x100fe20000010000 */
[----:B------:R-:W-:Y:S01]  /*4580*/  MOV R33, R234 ;  /* 0x000000ea00217202 */ /* 0x000fe20000000f00 */
[--C-:B------:R-:W-:Y:S01]  /*4590*/  FADD.FTZ R133, R4, -R0.reuse ;  /* 0x8000000004857221 */ /* 0x100fe20000010000 */
[----:B------:R-:W-:Y:S01]  /*45a0*/  FSEL R4, R242, -INF , !P6 ;  /* 0xff800000f2047808 */ /* 0x000fe20007000000 */
[----:B------:R-:W-:Y:S01]  /*45b0*/  FADD.FTZ R134, R21, -R0 ;  /* 0x8000000015867221 */ /* 0x000fe20000010000 */
[----:B------:R-:W-:Y:S01]  /*45c0*/  FSEL R0, R243, -INF , !P3 ;  /* 0xff800000f3007808 */ /* 0x000fe20005800000 */
[--C-:B------:R-:W-:Y:S01]  /*45d0*/  FFMA.FTZ R20, R146, c[0x0][0x29c], -R148.reuse ;  /* 0x0000a70092147a23 */ /* 0x100fe20000010894 */
[----:B------:R-:W-:Y:S01]  /*45e0*/  MOV R146, R229 ;  /* 0x000000e500927202 */ /* 0x000fe20000000f00 */
[--C-:B------:R-:W-:Y:S01]  /*45f0*/  FFMA.FTZ R17, R147, c[0x0][0x29c], -R148.reuse ;  /* 0x0000a70093117a23 */ /* 0x100fe20000010894 */
[----:B------:R3:W-:Y:S01]  /*4600*/  MUFU.EX2 R234, R139 ;  /* 0x0000008b00ea7308 */ /* 0x0007e20000000800 */
[--C-:B------:R-:W-:Y:S01]  /*4610*/  FFMA.FTZ R16, R153, c[0x0][0x29c], -R148.reuse ;  /* 0x0000a70099107a23 */ /* 0x100fe20000010894 */
[----:B------:R-:W-:Y:S01]  /*4620*/  ISETP.GT.AND P6, PT, R141, RZ, P0 ;  /* 0x000000ff8d00720c */ /* 0x000fe200007c4270 */
[--C-:B------:R-:W-:Y:S01]  /*4630*/  FFMA.FTZ R5, R152, c[0x0][0x29c], -R148.reuse ;  /* 0x0000a70098057a23 */ /* 0x100fe20000010894 */
[----:B----4-:R-:W-:Y:S01]  /*4640*/  MOV R156, R146 ;  /* 0x00000092009c7202 */ /* 0x010fe20000000f00 */
[--C-:B------:R-:W-:Y:S01]  /*4650*/  FFMA.FTZ R32, R3, c[0x0][0x29c], -R148.reuse ;  /* 0x0000a70003207a23 */ /* 0x100fe20000010894 */
[----:B------:R-:W-:Y:S01]  /*4660*/  ISETP.LT.OR P6, PT, R145, 0x1, P6 ;  /* 0x000000019100780c */ /* 0x000fe200037c1670 */
[--C-:B------:R-:W-:Y:S01]  /*4670*/  FFMA.FTZ R4, R4, c[0x0][0x29c], -R148.reuse ;  /* 0x0000a70004047a23 */ /* 0x100fe20000010894 */
[----:B------:R-:W-:Y:S01]  /*4680*/  ISETP.GT.AND P3, PT, R141, 0x21, P0 ;  /* 0x000000218d00780c */ /* 0x000fe20000764270 */
[--C-:B------:R-:W-:Y:S01]  /*4690*/  FFMA.FTZ R21, R2, c[0x0][0x29c], -R148.reuse ;  /* 0x0000a70002157a23 */ /* 0x100fe20000010894 */
[----:B------:R-:W4:Y:S01]  /*46a0*/  MUFU.EX2 R238, R144 ;  /* 0x0000009000ee7308 */ /* 0x000f220000000800 */
[----:B------:R-:W-:Y:S01]  /*46b0*/  FFMA.FTZ R148, R0, c[0x0][0x29c], -R148 ;  /* 0x0000a70000947a23 */ /* 0x000fe20000010894 */
[----:B------:R-:W-:Y:S01]  /*46c0*/  ISETP.LT.OR P3, PT, R145, 0x22, P3 ;  /* 0x000000229100780c */ /* 0x000fe20001f61670 */
[----:B------:R-:W-:Y:S01]  /*46d0*/  FFMA.FTZ R0, -R161, R161, 1 ;  /* 0x3f800000a1007423 */ /* 0x000fe200000101a1 */
[C---:B------:R-:W-:Y:S01]  /*46e0*/  ISETP.GT.AND P4, PT, R141.reuse, 0x20, P0 ;  /* 0x000000208d00780c */ /* 0x040fe20000784270 */
[----:B-1----:R-:W-:Y:S01]  /*46f0*/  FMUL.FTZ R133, R240, R133 ;  /* 0x00000085f0857220 */ /* 0x002fe20000410000 */
[----:B------:R-:W-:Y:S01]  /*4700*/  ISETP.GT.AND P5, PT, R141, 0x1, P0 ;  /* 0x000000018d00780c */ /* 0x000fe200007a4270 */
[----:B------:R-:W-:Y:S01]  /*4710*/  FFMA.FTZ R2, -R230, R230, 1 ;  /* 0x3f800000e6027423 */ /* 0x000fe200000101e6 */
[----:B------:R-:W-:Y:S01]  /*4720*/  ISETP.LT.OR P4, PT, R145, 0x21, P4 ;  /* 0x000000219100780c */ /* 0x000fe20002781670 */
[----:B------:R-:W-:Y:S01]  /*4730*/  FMUL.FTZ R229, R133, R0 ;  /* 0x0000000085e57220 */ /* 0x000fe20000410000 */
[----:B------:R1:W-:Y:S01]  /*4740*/  MUFU.EX2 R230, R4 ;  /* 0x0000000400e67308 */ /* 0x0003e20000000800 */
[----:B------:R-:W-:Y:S01]  /*4750*/  FFMA.FTZ R3, -R231, R231, 1 ;  /* 0x3f800000e7037423 */ /* 0x000fe200000101e7 */
[----:B------:R-:W-:Y:S01]  /*4760*/  MOV R133, R33 ;  /* 0x0000002100857202 */ /* 0x000fe20000000f00 */
[----:B------:R-:W-:Y:S01]  /*4770*/  FMUL.FTZ R135, R239, R135 ;  /* 0x00000087ef877220 */ /* 0x000fe20000410000 */
[----:B---3--:R-:W-:Y:S01]  /*4780*/  MOV R139, R233 ;  /* 0x000000e9008b7202 */ /* 0x008fe20000000f00 */
[----:B------:R-:W-:Y:S01]  /*4790*/  FMUL.FTZ R137, R236, R137 ;  /* 0x00000089ec897220 */ /* 0x000fe20000410000 */
[----:B------:R-:W-:Y:S01]  /*47a0*/  FSEL R33, R88, -INF , !P3 ;  /* 0xff80000058217808 */ /* 0x000fe20005800000 */
[----:B------:R-:W-:Y:S01]  /*47b0*/  FMUL.FTZ R146, R135, R3 ;  /* 0x0000000387927220 */ /* 0x000fe20000410000 */
[----:B------:R-:W-:Y:S01]  /*47c0*/  ISETP.LT.OR P5, PT, R145, 0x2, P5 ;  /* 0x000000029100780c */ /* 0x000fe20002fa1670 */
[----:B------:R-:W-:Y:S01]  /*47d0*/  FFMA.FTZ R3, -R232, R232, 1 ;  /* 0x3f800000e8037423 */ /* 0x000fe200000101e8 */
[----:B------:R-:W3:Y:S01]  /*47e0*/  MUFU.EX2 R0, R5 ;  /* 0x0000000500007308 */ /* 0x000ee20000000800 */
[----:B------:R-:W-:Y:S01]  /*47f0*/  ISETP.GT.AND P3, PT, R141, 0x61, P0 ;  /* 0x000000618d00780c */ /* 0x000fe20000764270 */
[----:B------:R-:W-:Y:S02]  /*4800*/  FMUL.FTZ R132, R235, R132 ;  /* 0x00000084eb847220 */ /* 0x000fe40000410000 */
[----:B----4-:R-:W-:Y:S01]  /*4810*/  FMUL.FTZ R136, R238, R136 ;  /* 0x00000088ee887220 */ /* 0x010fe20000410000 */
[----:B------:R-:W-:Y:S01]  /*4820*/  ISETP.LT.OR P3, PT, R145, 0x62, P3 ;  /* 0x000000629100780c */ /* 0x000fe20001f61670 */
[----:B------:R-:W-:Y:S02]  /*4830*/  FMUL.FTZ R132, R132, R2 ;  /* 0x0000000284847220 */ /* 0x000fe40000410000 */
[----:B------:R-:W-:Y:S02]  /*4840*/  FFMA.FTZ R2, -R163, R163, 1 ;  /* 0x3f800000a3027423 */ /* 0x000fe400000101a3 */
[----:B------:R-:W-:Y:S01]  /*4850*/  FMUL.FTZ R144, R136, R3 ;  /* 0x0000000388907220 */ /* 0x000fe20000410000 */
[----:B------:R-:W-:Y:S01]  /*4860*/  F2FP.BF16.PACK_AB R132, R132, R146 ;  /* 0x000000928484723e */ /* 0x000fe200000010ff */
[----:B------:R-:W-:Y:S01]  /*4870*/  FFMA.FTZ R3, -R160, R160, 1 ;  /* 0x3f800000a0037423 */ /* 0x000fe200000101a0 */
[----:B------:R4:W-:Y:S01]  /*4880*/  MUFU.EX2 R161, R16 ;  /* 0x0000001000a17308 */ /* 0x0009e20000000800 */
[----:B-1----:R-:W-:Y:S01]  /*4890*/  FSEL R4, R139, -INF , !P6 ;  /* 0xff8000008b047808 */ /* 0x002fe20007000000 */
[----:B------:R-:W-:Y:S01]  /*48a0*/  FMUL.FTZ R134, R234, R134 ;  /* 0x00000086ea867220 */ /* 0x000fe20000410000 */
[----:B------:R-:W-:Y:S01]  /*48b0*/  ISETP.GT.AND P6, PT, R141, 0x40, P0 ;  /* 0x000000408d00780c */ /* 0x000fe200007c4270 */
[----:B------:R-:W-:Y:S02]  /*48c0*/  FMUL.FTZ R154, R237, R154 ;  /* 0x0000009aed9a7220 */ /* 0x000fe40000410000 */
[----:B------:R-:W-:Y:S01]  /*48d0*/  FMUL.FTZ R135, R134, R2 ;  /* 0x0000000286877220 */ /* 0x000fe20000410000 */
[----:B------:R-:W-:Y:S01]  /*48e0*/  ISETP.LT.OR P6, PT, R145, 0x41, P6 ;  /* 0x000000419100780c */ /* 0x000fe200037c1670 */
[----:B------:R-:W-:Y:S02]  /*48f0*/  FMUL.FTZ R154, R154, R3 ;  /* 0x000000039a9a7220 */ /* 0x000fe40000410000 */
[----:B------:R-:W-:Y:S01]  /*4900*/  MUFU.EX2 R157, R21 ;  /* 0x00000015009d7308 */ /* 0x000fe20000000800 */
[----:B---3--:R1:W-:Y:S01]  /*4910*/  STL [R1+0x20], R0 ;  /* 0x0000200001007387 */ /* 0x0083e20000100800 */
[--C-:B------:R-:W-:Y:S01]  /*4920*/  FFMA.FTZ R4, R4, c[0x0][0x29c], -R151.reuse ;  /* 0x0000a70004047a23 */ /* 0x100fe20000010897 */
[----:B------:R-:W-:Y:S01]  /*4930*/  FSEL R5, R133, -INF , !P5 ;  /* 0xff80000085057808 */ /* 0x000fe20006800000 */
[----:B------:R-:W-:Y:S01]  /*4940*/  FFMA.FTZ R2, -R159, R159, 1 ;  /* 0x3f8000009f027423 */ /* 0x000fe2000001019f */
[----:B------:R-:W-:Y:S02]  /*4950*/  ISETP.GT.AND P5, PT, R141, 0x41, P0 ;  /* 0x000000418d00780c */ /* 0x000fe400007a4270 */
[----:B--2---:R-:W-:Y:S02]  /*4960*/  FSEL R3, R86, -INF , !P6 ;  /* 0xff80000056037808 */ /* 0x004fe40007000000 */
[----:B------:R-:W-:Y:S01]  /*4970*/  ISETP.LT.OR P5, PT, R145, 0x42, P5 ;  /* 0x000000429100780c */ /* 0x000fe20002fa1670 */
[----:B------:R2:W-:Y:S01]  /*4980*/  MUFU.EX2 R160, R4 ;  /* 0x0000000400a07308 */ /* 0x0005e20000000800 */
[----:B------:R-:W-:Y:S01]  /*4990*/  ISETP.GT.AND P6, PT, R142, 0x21, P0 ;  /* 0x000000218e00780c */ /* 0x000fe200007c4270 */
[--C-:B------:R-:W-:Y:S01]  /*49a0*/  FFMA.FTZ R3, R3, c[0x0][0x29c], -R151.reuse ;  /* 0x0000a70003037a23 */ /* 0x100fe20000010897 */
[----:B------:R-:W-:Y:S01]  /*49b0*/  F2FP.BF16.PACK_AB R135, R135, R144 ;  /* 0x000000908787723e */ /* 0x000fe200000010ff */
[----:B----4-:R-:W-:Y:S01]  /*49c0*/  FFMA.FTZ R16, -R249, R249, 1 ;  /* 0x3f800000f9107423 */ /* 0x010fe200000101f9 */
[----:B------:R-:W-:Y:S05]  /*49d0*/  ISETP.LT.OR P6, PT, R143, 0x22, P6 ;  /* 0x000000228f00780c */ /* 0x000fea00037c1670 */
[----:B------:R-:W-:Y:S01]  /*49e0*/  MUFU.EX2 R155, R148 ;  /* 0x00000094009b7308 */ /* 0x000fe20000000800 */
[----:B-1----:R-:W-:Y:S02]  /*49f0*/  FFMA.FTZ R0, -R241, R241, 1 ;  /* 0x3f800000f1007423 */ /* 0x002fe400000101f1 */
[----:B------:R-:W3:Y:S02]  /*4a00*/  LDL.LU R241, [R1+0xc] ;  /* 0x00000c0001f17983 */ /* 0x000ee40000300800 */
[----:B------:R-:W-:Y:S05]  /*4a10*/  FMUL.FTZ R147, R137, R0 ;  /* 0x0000000089937220 */ /* 0x000fea0000410000 */
[----:B------:R1:W-:Y:S01]  /*4a20*/  MUFU.EX2 R158, R32 ;  /* 0x00000020009e7308 */ /* 0x0003e20000000800 */
[----:B------:R-:W4:Y:S01]  /*4a30*/  LDS R0, [R87.X4+0xf2a0] ;  /* 0x00f2a00057007984 */ /* 0x000f220000004800 */
[--C-:B--2---:R-:W-:Y:S01]  /*4a40*/  FFMA.FTZ R4, R33, c[0x0][0x29c], -R151.reuse ;  /* 0x0000a70021047a23 */ /* 0x104fe20000010897 */
[----:B------:R-:W-:Y:S02]  /*4a50*/  MOV R33, R139 ;  /* 0x0000008b00217202 */ /* 0x000fe40000000f00 */
[----:B------:R-:W2:Y:S04]  /*4a60*/  LDL.LU R231, [R1+0x10] ;  /* 0x0000100001e77983 */ /* 0x000ea80000300800 */
[----:B------:R-:W2:Y:S01]  /*4a70*/  LDL.LU R232, [R1+0x1c] ;  /* 0x00001c0001e87983 */ /* 0x000ea20000300800 */
[----:B------:R4:W-:Y:S03]  /*4a80*/  MUFU.EX2 R148, R4 ;  /* 0x0000000400947308 */ /* 0x0009e60000000800 */
[----:B------:R-:W3:Y:S04]  /*4a90*/  LDL.LU R163, [R1+0x18] ;  /* 0x0000180001a37983 */ /* 0x000ee80000300800 */
[----:B------:R-:W3:Y:S03]  /*4aa0*/  LDL.LU R249, [R1+0x24] ;  /* 0x0000240001f97983 */ /* 0x000ee60000300800 */
[----:B------:R-:W4:Y:S01]  /*4ab0*/  MUFU.EX2 R233, R149 ;  /* 0x0000009500e97308 */ /* 0x000f220000000800 */
[----:B-1----:R-:W-:Y:S02]  /*4ac0*/  FSEL R32, R89, -INF , !P4 ;  /* 0xff80000059207808 */ /* 0x002fe40006000000 */
[----:B------:R-:W-:Y:S07]  /*4ad0*/  ISETP.GT.AND P4, PT, R141, 0x60, P0 ;  /* 0x000000608d00780c */ /* 0x000fee0000784270 */
[----:B------:R1:W1:Y:S01]  /*4ae0*/  MUFU.EX2 R152, R17 ;  /* 0x0000001100987308 */ /* 0x0002620000000800 */
[----:B------:R-:W-:Y:S01]  /*4af0*/  ISETP.LT.OR P4, PT, R145, 0x61, P4 ;  /* 0x000000619100780c */ /* 0x000fe20002781670 */
[----:B----4-:R-:W-:Y:S08]  /*4b00*/  FFMA.FTZ R4, -R247, R247, 1 ;  /* 0x3f800000f7047423 */ /* 0x010ff000000101f7 */
[----:B------:R4:W4:Y:S01]  /*4b10*/  MUFU.EX2 R162, R20 ;  /* 0x0000001400a27308 */ /* 0x0009220000000800 */
[--C-:B------:R-:W-:Y:S02]  /*4b20*/  FADD.FTZ R21, R6, -R0.reuse ;  /* 0x8000000006157221 */ /* 0x100fe40000010000 */
[----:B------:R-:W-:Y:S02]  /*4b30*/  FFMA.FTZ R6, -R248, R248, 1 ;  /* 0x3f800000f8067423 */ /* 0x000fe400000101f8 */
[----:B------:R-:W3:Y:S01]  /*4b40*/  LDL.LU R248, [R1+0x28] ;  /* 0x0000280001f87983 */ /* 0x000ee20000300800 */
[--C-:B------:R-:W-:Y:S02]  /*4b50*/  FADD.FTZ R35, R35, -R0.reuse ;  /* 0x8000000023237221 */ /* 0x100fe40000010000 */
[--C-:B------:R-:W-:Y:S01]  /*4b60*/  FADD.FTZ R23, R23, -R0.reuse ;  /* 0x8000000017177221 */ /* 0x100fe20000010000 */
[----:B------:R-:W3:Y:S01]  /*4b70*/  LDL.LU R247, [R1+0x20] ;  /* 0x0000200001f77983 */ /* 0x000ee20000300800 */
[----:B------:R-:W-:Y:S01]  /*4b80*/  FMUL.FTZ R140, R233, R140 ;  /* 0x0000008ce98c7220 */ /* 0x000fe20000410000 */
[----:B------:R-:W-:Y:S01]  /*4b90*/  MUFU.EX2 R159, R3 ;  /* 0x00000003009f7308 */ /* 0x000fe20000000800 */
[--C-:B------:R-:W-:Y:S01]  /*4ba0*/  FADD.FTZ R7, R7, -R0.reuse ;  /* 0x8000000007077221 */ /* 0x100fe20000010000 */
[----:B-1----:R-:W-:Y:S01]  /*4bb0*/  FSEL R17, R252, -INF , !P4 ;  /* 0xff800000fc117808 */ /* 0x002fe20006000000 */
[----:B------:R-:W-:Y:S01]  /*4bc0*/  FMUL.FTZ R134, R140, R2 ;  /* 0x000000028c867220 */ /* 0x000fe20000410000 */
[----:B------:R-:W-:Y:S01]  /*4bd0*/  ISETP.GT.AND P4, PT, R142, 0x1, P0 ;  /* 0x000000018e00780c */ /* 0x000fe20000784270 */
[--C-:B------:R-:W-:Y:S02]  /*4be0*/  FFMA.FTZ R2, R5, c[0x0][0x29c], -R151.reuse ;  /* 0x0000a70005027a23 */ /* 0x100fe40000010897 */
[--C-:B------:R-:W-:Y:S01]  /*4bf0*/  FFMA.FTZ R17, R17, c[0x0][0x29c], -R151.reuse ;  /* 0x0000a70011117a23 */ /* 0x100fe20000010897 */
[----:B------:R-:W-:Y:S02]  /*4c00*/  ISETP.LT.OR P4, PT, R143, 0x2, P4 ;  /* 0x000000028f00780c */ /* 0x000fe40002781670 */
[----:B------:R1:W1:Y:S01]  /*4c10*/  MUFU.EX2 R153, R2 ;  /* 0x0000000200997308 */ /* 0x0002620000000800 */
[----:B------:R-:W-:Y:S01]  /*4c20*/  FMUL.FTZ R7, R152, R7 ;  /* 0x0000000798077220 */ /* 0x000fe20000410000 */
[----:B------:R-:W-:Y:S01]  /*4c30*/  F2FP.BF16.PACK_AB R134, R134, R154 ;  /* 0x0000009a8686723e */ /* 0x000fe200000010ff */
[--C-:B------:R-:W-:Y:S01]  /*4c40*/  FFMA.FTZ R5, R32, c[0x0][0x29c], -R151.reuse ;  /* 0x0000a70020057a23 */ /* 0x100fe20000010897 */
[----:B----4-:R-:W-:Y:S01]  /*4c50*/  FSEL R20, R85, -INF , !P5 ;  /* 0xff80000055147808 */ /* 0x010fe20006800000 */
[----:B------:R-:W-:Y:S01]  /*4c60*/  FMUL.FTZ R32, R7, R6 ;  /* 0x0000000607207220 */ /* 0x000fe20000410000 */
[----:B------:R-:W-:Y:S01]  /*4c70*/  ISETP.GT.AND P5, PT, R142, RZ, P0 ;  /* 0x000000ff8e00720c */ /* 0x000fe200007a4270 */
[--C-:B------:R-:W-:Y:S02]  /*4c80*/  FADD.FTZ R22, R22, -R0.reuse ;  /* 0x8000000016167221 */ /* 0x100fe40000010000 */
[--C-:B------:R-:W-:Y:S01]  /*4c90*/  FFMA.FTZ R20, R20, c[0x0][0x29c], -R151.reuse ;  /* 0x0000a70014147a23 */ /* 0x100fe20000010897 */
[----:B------:R4:W-:Y:S01]  /*4ca0*/  MUFU.EX2 R145, R17 ;  /* 0x0000001100917308 */ /* 0x0009e20000000800 */
[----:B------:R-:W-:Y:S01]  /*4cb0*/  ISETP.LT.OR P5, PT, R143, 0x1, P5 ;  /* 0x000000018f00780c */ /* 0x000fe20002fa1670 */
[----:B------:R-:W-:Y:S02]  /*4cc0*/  FMUL.FTZ R22, R230, R22 ;  /* 0x00000016e6167220 */ /* 0x000fe40000410000 */
[----:B------:R-:W-:Y:S01]  /*4cd0*/  FMUL.FTZ R21, R162, R21 ;  /* 0x00000015a2157220 */ /* 0x000fe20000410000 */
[----:B------:R-:W-:Y:S01]  /*4ce0*/  FSEL R7, R156, -INF , !P5 ;  /* 0xff8000009c077808 */ /* 0x000fe20006800000 */
[----:B------:R-:W-:Y:S01]  /*4cf0*/  FADD.FTZ R18, R18, -R0 ;  /* 0x8000000012127221 */ /* 0x000fe20000010000 */
[----:B------:R-:W-:Y:S01]  /*4d00*/  ISETP.GT.AND P5, PT, R142, 0x40, P0 ;  /* 0x000000408e00780c */ /* 0x000fe200007a4270 */
[----:B------:R-:W-:Y:S01]  /*4d10*/  FMUL.FTZ R139, R21, R16 ;  /* 0x00000010158b7220 */ /* 0x000fe20000410000 */
[----:B------:R-:W-:Y:S01]  /*4d20*/  FSEL R16, R84, -INF , !P4 ;  /* 0xff80000054107808 */ /* 0x000fe20006000000 */
[----:B------:R-:W4:Y:S01]  /*4d30*/  MUFU.EX2 R149, R5 ;  /* 0x0000000500957308 */ /* 0x000f220000000800 */
[----:B------:R-:W-:Y:S01]  /*4d40*/  FFMA.FTZ R7, R7, c[0x0][0x29c], -R150 ;  /* 0x0000a70007077a23 */ /* 0x000fe20000010896 */
[----:B------:R-:W-:Y:S01]  /*4d50*/  ISETP.GT.AND P4, PT, R142, 0x41, P0 ;  /* 0x000000418e00780c */ /* 0x000fe20000784270 */
[----:B------:R-:W-:Y:S01]  /*4d60*/  FMUL.FTZ R18, R161, R18 ;  /* 0x00000012a1127220 */ /* 0x000fe20000410000 */
[----:B-1----:R-:W-:Y:S01]  /*4d70*/  FSEL R2, R251, -INF , !P3 ;  /* 0xff800000fb027808 */ /* 0x002fe20005800000 */
[--C-:B------:R-:W-:Y:S01]  /*4d80*/  FADD.FTZ R34, R34, -R0.reuse ;  /* 0x8000000022227221 */ /* 0x100fe20000010000 */
[----:B------:R-:W-:Y:S01]  /*4d90*/  ISETP.GT.AND P3, PT, R142, 0x20, P0 ;  /* 0x000000208e00780c */ /* 0x000fe20000764270 */
[----:B------:R-:W-:Y:S01]  /*4da0*/  FMUL.FTZ R140, R18, R4 ;  /* 0x00000004128c7220 */ /* 0x000fe20000410000 */
[C---:B------:R-:W-:Y:S01]  /*4db0*/  ISETP.LT.OR P5, PT, R143.reuse, 0x41, P5 ;  /* 0x000000418f00780c */ /* 0x040fe20002fa1670 */
[----:B------:R-:W-:Y:S01]  /*4dc0*/  FFMA.FTZ R151, R2, c[0x0][0x29c], -R151 ;  /* 0x0000a70002977a23 */ /* 0x000fe20000010897 */
[C---:B------:R-:W-:Y:S01]  /*4dd0*/  ISETP.LT.OR P3, PT, R143.reuse, 0x21, P3 ;  /* 0x000000218f00780c */ /* 0x040fe20001f61670 */
[----:B------:R-:W-:Y:S01]  /*4de0*/  FFMA.FTZ R2, -R242, R242, 1 ;  /* 0x3f800000f2027423 */ /* 0x000fe200000101f2 */
[----:B------:R-:W-:Y:S01]  /*4df0*/  ISETP.LT.OR P4, PT, R143, 0x42, P4 ;  /* 0x000000428f00780c */ /* 0x000fe20002781670 */
[----:B------:R-:W-:Y:S01]  /*4e00*/  FMUL.FTZ R34, R157, R34 ;  /* 0x000000229d227220 */ /* 0x000fe20000410000 */
[----:B----4-:R-:W-:Y:S01]  /*4e10*/  F2FP.BF16.PACK_AB R17, R152, R162 ;  /* 0x000000a29811723e */ /* 0x010fe200000010ff */
[----:B------:R-:W-:Y:S01]  /*4e20*/  FMUL.FTZ R141, R22, R2 ;  /* 0x00000002168d7220 */ /* 0x000fe20000410000 */
[----:B------:R1:W-:Y:S01]  /*4e30*/  MUFU.EX2 R152, R7 ;  /* 0x0000000700987308 */ /* 0x0003e20000000800 */
[----:B------:R-:W4:Y:S01]  /*4e40*/  LDS R2, [R87.X4+0xf300] ;  /* 0x00f3000057027984 */ /* 0x000f220000004800 */
[----:B------:R-:W-:Y:S01]  /*4e50*/  MOV R21, R133 ;  /* 0x0000008500157202 */ /* 0x000fe20000000f00 */
[----:B------:R-:W-:Y:S01]  /*4e60*/  FADD.FTZ R19, R19, -R0 ;  /* 0x8000000013137221 */ /* 0x000fe20000010000 */
[----:B------:R-:W-:Y:S01]  /*4e70*/  F2FP.BF16.PACK_AB R32, R32, R139 ;  /* 0x0000008b2020723e */ /* 0x000fe200000010ff */
[----:B------:R-:W-:Y:S01]  /*4e80*/  FFMA.FTZ R3, -R246, R246, 1 ;  /* 0x3f800000f6037423 */ /* 0x000fe200000101f6 */
[----:B------:R-:W-:Y:S01]  /*4e90*/  MOV R246, R33 ;  /* 0x0000002100f67202 */ /* 0x000fe20000000f00 */
[----:B------:R-:W-:Y:S01]  /*4ea0*/  FFMA.FTZ R16, R16, c[0x0][0x29c], -R150 ;  /* 0x0000a70010107a23 */ /* 0x000fe20000010896 */
[----:B------:R-:W-:Y:S01]  /*4eb0*/  F2FP.BF16.PACK_AB R18, R236, R240 ;  /* 0x000000f0ec12723e */ /* 0x000fe200000010ff */
[----:B------:R-:W-:Y:S01]  /*4ec0*/  FMUL.FTZ R139, R158, R23 ;  /* 0x000000179e8b7220 */ /* 0x000fe20000410000 */
[----:B------:R-:W4:Y:S01]  /*4ed0*/  MUFU.EX2 R151, R151 ;  /* 0x0000009700977308 */ /* 0x000f220000000800 */
[----:B------:R-:W-:Y:S02]  /*4ee0*/  F2FP.BF16.PACK_AB R23, R155, R157 ;  /* 0x0000009d9b17723e */ /* 0x000fe400000010ff */
[----:B------:R-:W-:Y:S07]  /*4ef0*/  F2FP.BF16.PACK_AB R33, R147, R229 ;  /* 0x000000e59321723e */ /* 0x000fee00000010ff */
[----:B------:R4:W-:Y:S01]  /*4f00*/  MUFU.EX2 R146, R16 ;  /* 0x0000001000927308 */ /* 0x0009e20000000800 */
[----:B-1----:R-:W-:Y:S02]  /*4f10*/  FMUL.FTZ R7, R155, R35 ;  /* 0x000000239b077220 */ /* 0x002fe40000410000 */
[--C-:B----4-:R-:W-:Y:S02]  /*4f20*/  FADD.FTZ R8, R8, -R2.reuse ;  /* 0x8000000208087221 */ /* 0x110fe40000010000 */
[--C-:B------:R-:W-:Y:S01]  /*4f30*/  FADD.FTZ R13, R13, -R2.reuse ;  /* 0x800000020d0d7221 */ /* 0x100fe20000010000 */
[----:B------:R-:W-:Y:S01]  /*4f40*/  F2FP.BF16.PACK_AB R16, R153, R160 ;  /* 0x000000a09910723e */ /* 0x000fe200000010ff */
[----:B------:R-:W-:Y:S02]  /*4f50*/  FMUL.FTZ R8, R160, R8 ;  /* 0x00000008a0087220 */ /* 0x000fe40000410000 */
[----:B------:R-:W-:Y:S02]  /*4f60*/  FMUL.FTZ R13, R148, R13 ;  /* 0x0000000d940d7220 */ /* 0x000fe40000410000 */
[--C-:B------:R-:W-:Y:S02]  /*4f70*/  FADD.FTZ R12, R12, -R2.reuse ;  /* 0x800000020c0c7221 */ /* 0x100fe40000010000 */
[--C-:B------:R-:W-:Y:S02]  /*4f80*/  FADD.FTZ R28, R28, -R2.reuse ;  /* 0x800000021c1c7221 */ /* 0x100fe40000010000 */
[----:B------:R-:W-:Y:S02]  /*4f90*/  FMUL.FTZ R12, R149, R12 ;  /* 0x0000000c950c7220 */ /* 0x000fe40000410000 */
[--C-:B------:R-:W-:Y:S02]  /*4fa0*/  FADD.FTZ R29, R29, -R2.reuse ;  /* 0x800000021d1d7221 */ /* 0x100fe40000010000 */
[--C-:B------:R-:W-:Y:S02]  /*4fb0*/  FADD.FTZ R24, R24, -R2.reuse ;  /* 0x8000000218187221 */ /* 0x100fe40000010000 */
[----:B------:R-:W-:Y:S02]  /*4fc0*/  FMUL.FTZ R29, R151, R29 ;  /* 0x0000001d971d7220 */ /* 0x000fe40000410000 */
[--C-:B------:R-:W-:Y:S02]  /*4fd0*/  FADD.FTZ R25, R25, -R2.reuse ;  /* 0x8000000219197221 */ /* 0x100fe40000010000 */
[----:B------:R-:W-:Y:S02]  /*4fe0*/  FADD.FTZ R9, R9, -R2 ;  /* 0x8000000209097221 */ /* 0x000fe40000010000 */
[----:B------:R-:W-:Y:S02]  /*4ff0*/  FFMA.FTZ R2, -R251, R251, 1 ;  /* 0x3f800000fb027423 */ /* 0x000fe400000101fb */
[----:B------:R-:W-:Y:S02]  /*5000*/  FMUL.FTZ R9, R153, R9 ;  /* 0x0000000999097220 */ /* 0x000fe40000410000 */
[----:B------:R-:W-:Y:S01]  /*5010*/  FMUL.FTZ R2, R29, R2 ;  /* 0x000000021d027220 */ /* 0x000fe20000410000 */
[----:B--2---:R-:W-:Y:S02]  /*5020*/  FSEL R4, R232, -INF , !P4 ;  /* 0xff800000e8047808 */ /* 0x004fe40006000000 */
[----:B---3--:R-:W-:Y:S03]  /*5030*/  FSEL R5, R163, -INF , !P5 ;  /* 0xff800000a3057808 */ /* 0x008fe60006800000 */
[--C-:B------:R-:W-:Y:S02]  /*5040*/  FFMA.FTZ R137, R4, c[0x0][0x29c], -R150.reuse ;  /* 0x0000a70004897a23 */ /* 0x100fe40000010896 */
[----:B------:R-:W-:Y:S01]  /*5050*/  FFMA.FTZ R4, -R243, R243, 1 ;  /* 0x3f800000f3047423 */ /* 0x000fe200000101f3 */
[----:B------:R-:W-:Y:S01]  /*5060*/  FSEL R6, R249, -INF , !P6 ;  /* 0xff800000f9067808 */ /* 0x000fe20007000000 */
[--C-:B------:R-:W-:Y:S02]  /*5070*/  FFMA.FTZ R136, R5, c[0x0][0x29c], -R150.reuse ;  /* 0x0000a70005887a23 */ /* 0x100fe40000010896 */
[----:B------:R-:W-:Y:S01]  /*5080*/  FFMA.FTZ R5, -R245, R245, 1 ;  /* 0x3f800000f5057423 */ /* 0x000fe200000101f5 */
[----:B------:R-:W-:Y:S01]  /*5090*/  MUFU.EX2 R137, R137 ;  /* 0x0000008900897308 */ /* 0x000fe20000000800 */
[----:B------:R-:W-:Y:S01]  /*50a0*/  FMUL.FTZ R4, R7, R4 ;  /* 0x0000000407047220 */ /* 0x000fe20000410000 */
[----:B------:R-:W-:Y:S01]  /*50b0*/  F2FP.BF16.PACK_AB R7, R148, R149 ;  /* 0x000000959407723e */ /* 0x000fe200000010ff */
[----:B------:R-:W-:Y:S02]  /*50c0*/  FMUL.FTZ R5, R34, R5 ;  /* 0x0000000522057220 */ /* 0x000fe40000410000 */
[--C-:B------:R-:W-:Y:S03]  /*50d0*/  FFMA.FTZ R6, R6, c[0x0][0x29c], -R150.reuse ;  /* 0x0000a70006067a23 */ /* 0x100fe60000010896 */
[----:B------:R-:W-:Y:S01]  /*50e0*/  F2FP.BF16.PACK_AB R34, R4, R5 ;  /* 0x000000050422723e */ /* 0x000fe200000010ff */
[----:B------:R-:W-:Y:S02]  /*50f0*/  FFMA.FTZ R4, -R89, R89, 1 ;  /* 0x3f80000059047423 */ /* 0x000fe40000010159 */
[----:B------:R1:W5:Y:S01]  /*5100*/  LDL.LU R89, [R1+0xb0] ;  /* 0x0000b00001597983 */ /* 0x0003620000300800 */
[----:B------:R-:W-:Y:S02]  /*5110*/  FSEL R133, R248, -INF , !P3 ;  /* 0xff800000f8857808 */ /* 0x000fe40005800000 */
[C---:B------:R-:W-:Y:S02]  /*5120*/  ISETP.GT.AND P3, PT, R142.reuse, 0x60, P0 ;  /* 0x000000608e00780c */ /* 0x040fe40000764270 */
[----:B------:R-:W-:Y:S01]  /*5130*/  ISETP.GT.AND P0, PT, R142, 0x61, P0 ;  /* 0x000000618e00780c */ /* 0x000fe20000704270 */
[--C-:B------:R-:W-:Y:S01]  /*5140*/  FFMA.FTZ R133, R133, c[0x0][0x29c], -R150.reuse ;  /* 0x0000a70085857a23 */ /* 0x100fe20000010896 */
[----:B------:R-:W-:Y:S01]  /*5150*/  ISETP.LT.OR P3, PT, R143, 0x61, P3 ;  /* 0x000000618f00780c */ /* 0x000fe20001f61670 */
[----:B------:R-:W-:Y:S01]  /*5160*/  FMUL.FTZ R19, R247, R19 ;  /* 0x00000013f7137220 */ /* 0x000fe20000410000 */
[----:B------:R-:W-:Y:S01]  /*5170*/  ISETP.LT.OR P0, PT, R143, 0x62, P0 ;  /* 0x000000628f00780c */ /* 0x000fe20000701670 */
[----:B------:R2:W-:Y:S01]  /*5180*/  MUFU.EX2 R144, R133 ;  /* 0x0000008500907308 */ /* 0x0005e20000000800 */
[----:B------:R-:W-:Y:S01]  /*5190*/  MOV R143, R156 ;  /* 0x0000009c008f7202 */ /* 0x000fe20000000f00 */
[----:B------:R-:W-:Y:S01]  /*51a0*/  FMUL.FTZ R142, R19, R3 ;  /* 0x00000003138e7220 */ /* 0x000fe20000410000 */
[----:B------:R-:W-:Y:S02]  /*51b0*/  F2FP.BF16.PACK_AB R22, R247, R161 ;  /* 0x000000a1f716723e */ /* 0x000fe400000010ff */
[----:B------:R-:W-:Y:S02]  /*51c0*/  MOV R247, R143 ;  /* 0x0000008f00f77202 */ /* 0x000fe40000000f00 */
[----:B------:R-:W-:Y:S02]  /*51d0*/  MOV R143, R21 ;  /* 0x00000015008f7202 */ /* 0x000fe40000000f00 */
[----:B------:R-:W-:Y:S01]  /*51e0*/  FSEL R3, R231, -INF , !P3 ;  /* 0xff800000e7037808 */ /* 0x000fe20005800000 */
[----:B------:R3:W4:Y:S01]  /*51f0*/  MUFU.EX2 R156, R20 ;  /* 0x00000014009c7308 */ /* 0x0007220000000800 */
[----:B------:R-:W-:Y:S01]  /*5200*/  FSEL R0, R241, -INF , !P0 ;  /* 0xff800000f1007808 */ /* 0x000fe20004000000 */
[----:B------:R-:W-:Y:S01]  /*5210*/  FFMA.FTZ R5, -R143, R143, 1 ;  /* 0x3f8000008f057423 */ /* 0x000fe2000001018f */
[----:B------:R-:W-:Y:S01]  /*5220*/  F2FP.BF16.PACK_AB R35, R142, R140 ;  /* 0x0000008c8e23723e */ /* 0x000fe200000010ff */
[--C-:B------:R-:W-:Y:S01]  /*5230*/  FFMA.FTZ R138, R3, c[0x0][0x29c], -R150.reuse ;  /* 0x0000a700038a7a23 */ /* 0x100fe20000010896 */
[----:B------:R-:W-:Y:S01]  /*5240*/  F2FP.BF16.PACK_AB R3, R235, R239 ;  /* 0x000000efeb03723e */ /* 0x000fe200000010ff */
[----:B------:R-:W-:Y:S01]  /*5250*/  FFMA.FTZ R150, R0, c[0x0][0x29c], -R150 ;  /* 0x0000a70000967a23 */ /* 0x000fe20000010896 */
[----:B------:R-:W-:Y:S01]  /*5260*/  F2FP.BF16.PACK_AB R21, R234, R238 ;  /* 0x000000eeea15723e */ /* 0x000fe200000010ff */
[----:B------:R-:W-:Y:S01]  /*5270*/  FFMA.FTZ R0, -R250, R250, 1 ;  /* 0x3f800000fa007423 */ /* 0x000fe200000101fa */
[----:B------:R-:W-:Y:S01]  /*5280*/  F2FP.BF16.PACK_AB R19, R233, R237 ;  /* 0x000000ede913723e */ /* 0x000fe200000010ff */
[----:B------:R1:W-:Y:S01]  /*5290*/  MUFU.EX2 R143, R136 ;  /* 0x00000088008f7308 */ /* 0x0003e20000000800 */
[----:B------:R-:W-:Y:S01]  /*52a0*/  FMUL.FTZ R140, R9, R5 ;  /* 0x00000005098c7220 */ /* 0x000fe20000410000 */
[----:B------:R-:W-:Y:S01]  /*52b0*/  F2FP.BF16.PACK_AB R5, R151, R145 ;  /* 0x000000919705723e */ /* 0x000fe200000010ff */
[----:B------:R-:W-:Y:S02]  /*52c0*/  FMUL.FTZ R0, R139, R0 ;  /* 0x000000008b007220 */ /* 0x000fe40000410000 */
[----:B------:R-:W-:Y:S02]  /*52d0*/  FMUL.FTZ R139, R12, R4 ;  /* 0x000000040c8b7220 */ /* 0x000fe40000410000 */
[----:B------:R-:W-:Y:S01]  /*52e0*/  FMUL.FTZ R12, R145, R28 ;  /* 0x0000001c910c7220 */ /* 0x000fe20000410000 */
[----:B--2---:R-:W-:Y:S01]  /*52f0*/  F2FP.BF16.PACK_AB R133, R0, R141 ;  /* 0x0000008d0085723e */ /* 0x004fe200000010ff */
[----:B------:R-:W-:Y:S01]  /*5300*/  FFMA.FTZ R0, -R246, R246, 1 ;  /* 0x3f800000f6007423 */ /* 0x000fe200000101f6 */
[----:B------:R2:W2:Y:S01]  /*5310*/  MUFU.EX2 R142, R6 ;  /* 0x00000006008e7308 */ /* 0x0004a20000000800 */
[----:B------:R-:W-:Y:S02]  /*5320*/  FFMA.FTZ R9, -R86, R86, 1 ;  /* 0x3f80000056097423 */ /* 0x000fe40000010156 */
[----:B------:R-:W-:Y:S01]  /*5330*/  FMUL.FTZ R141, R8, R0 ;  /* 0x00000000088d7220 */ /* 0x000fe20000410000 */
[----:B---3--:R-:W-:Y:S01]  /*5340*/  F2FP.BF16.PACK_AB R20, R158, R230 ;  /* 0x000000e69e14723e */ /* 0x008fe200000010ff */
[----:B------:R-:W-:Y:S01]  /*5350*/  FFMA.FTZ R0, -R88, R88, 1 ;  /* 0x3f80000058007423 */ /* 0x000fe20000010158 */
[C---:B----4-:R-:W-:Y:S01]  /*5360*/  F2FP.BF16.PACK_AB R4, R156.reuse, R159 ;  /* 0x0000009f9c04723e */ /* 0x050fe200000010ff */
[----:B------:R3:W5:Y:S01]  /*5370*/  LDL.LU R88, [R1+0xac] ;  /* 0x0000ac0001587983 */ /* 0x0007620000300800 */
[----:B------:R-:W-:Y:S02]  /*5380*/  FMUL.FTZ R25, R156, R25 ;  /* 0x000000199c197220 */ /* 0x000fe40000410000 */
[----:B------:R-:W4:Y:S01]  /*5390*/  MUFU.EX2 R138, R138 ;  /* 0x0000008a008a7308 */ /* 0x000f220000000800 */
[----:B------:R-:W-:Y:S02]  /*53a0*/  FFMA.FTZ R8, -R85, R85, 1 ;  /* 0x3f80000055087423 */ /* 0x000fe40000010155 */
[----:B-1----:R-:W-:Y:S02]  /*53b0*/  FMUL.FTZ R136, R13, R0 ;  /* 0x000000000d887220 */ /* 0x002fe40000410000 */
[----:B------:R1:W3:Y:S01]  /*53c0*/  LDS R0, [R87.X4+0xf320] ;  /* 0x00f3200057007984 */ /* 0x0002e20000004800 */
[----:B------:R-:W-:Y:S02]  /*53d0*/  FMUL.FTZ R13, R159, R24 ;  /* 0x000000189f0d7220 */ /* 0x000fe40000410000 */
[----:B------:R-:W-:Y:S01]  /*53e0*/  FMUL.FTZ R8, R25, R8 ;  /* 0x0000000819087220 */ /* 0x000fe20000410000 */
[----:B------:R-:W-:Y:S01]  /*53f0*/  STS [R227+0xf480], R18 ;  /* 0x00f48012e3007388 */ /* 0x000fe20000000800 */
[----:B------:R-:W3:Y:S01]  /*5400*/  MUFU.EX2 R150, R150 ;  /* 0x0000009600967308 */ /* 0x000ee20000000800 */
[----:B------:R-:W-:Y:S01]  /*5410*/  FMUL.FTZ R13, R13, R9 ;  /* 0x000000090d0d7220 */ /* 0x000fe20000410000 */
[----:B------:R-:W-:Y:S01]  /*5420*/  F2FP.BF16.PACK_AB R9, R136, R139 ;  /* 0x0000008b8809723e */ /* 0x000fe200000010ff */
[----:B------:R-:W-:Y:S01]  /*5430*/  STS [R227+0xf880], R17 ;  /* 0x00f88011e3007388 */ /* 0x000fe20000000800 */
[----:B--2---:R-:W-:Y:S02]  /*5440*/  FFMA.FTZ R6, -R252, R252, 1 ;  /* 0x3f800000fc067423 */ /* 0x004fe400000101fc */
[----:B------:R-:W-:Y:S01]  /*5450*/  F2FP.BF16.PACK_AB R8, R8, R13 ;  /* 0x0000000d0808723e */ /* 0x000fe200000010ff */
[----:B------:R2:W-:Y:S01]  /*5460*/  STS [R228], R3 ;  /* 0x00000003e4007388 */ /* 0x0005e20000000800 */
[----:B------:R-:W-:Y:S01]  /*5470*/  FMUL.FTZ R12, R12, R6 ;  /* 0x000000060c0c7220 */ /* 0x000fe20000410000 */
[----:B------:R-:W-:Y:S02]  /*5480*/  F2FP.BF16.PACK_AB R6, R140, R141 ;  /* 0x0000008d8c06723e */ /* 0x000fe400000010ff */
[----:B------:R-:W-:Y:S02]  /*5490*/  STS [R228+0x400], R22 ;  /* 0x00040016e4007388 */ /* 0x000fe40000000800 */
[----:B------:R-:W-:Y:S02]  /*54a0*/  F2FP.BF16.PACK_AB R12, R2, R12 ;  /* 0x0000000c020c723e */ /* 0x000fe400000010ff */
[----:B------:R-:W-:Y:S01]  /*54b0*/  F2FP.BF16.PACK_AB R2, R142, R144 ;  /* 0x000000908e02723e */ /* 0x000fe200000010ff */
[----:B------:R-:W-:Y:S04]  /*54c0*/  STS [R227+0x10480], R16 ;  /* 0x01048010e3007388 */ /* 0x000fe80000000800 */
[----:B-1----:R1:W5:Y:S04]  /*54d0*/  LDL.LU R87, [R1+0xa8] ;  /* 0x0000a80001577983 */ /* 0x0023680000300800 */
[----:B------:R1:W5:Y:S04]  /*54e0*/  LDL.LU R86, [R1+0xa4] ;  /* 0x0000a40001567983 */ /* 0x0003680000300800 */
[----:B------:R1:W5:Y:S01]  /*54f0*/  LDL.LU R85, [R1+0xa0] ;  /* 0x0000a00001557983 */ /* 0x0003620000300800 */
[----:B--2---:R-:W-:Y:S01]  /*5500*/  F2FP.BF16.PACK_AB R3, R146, R152 ;  /* 0x000000989203723e */ /* 0x004fe200000010ff */
[--C-:B---3--:R-:W-:Y:S04]  /*5510*/  FADD.FTZ R10, R10, -R0.reuse ;  /* 0x800000000a0a7221 */ /* 0x108fe80000010000 */
[----:B------:R2:W-:Y:S01]  /*5520*/  STS [R227+0x10880], R3 ;  /* 0x01088003e3007388 */ /* 0x0005e20000000800 */
[--C-:B------:R-:W-:Y:S02]  /*5530*/  FADD.FTZ R11, R11, -R0.reuse ;  /* 0x800000000b0b7221 */ /* 0x100fe40000010000 */
[----:B------:R-:W-:Y:S01]  /*5540*/  FMUL.FTZ R10, R152, R10 ;  /* 0x0000000a980a7220 */ /* 0x000fe20000410000 */
[----:B------:R3:W-:Y:S01]  /*5550*/  STS [R228+0x1400], R2 ;  /* 0x00140002e4007388 */ /* 0x0007e20000000800 */
[--C-:B------:R-:W-:Y:S02]  /*5560*/  FADD.FTZ R14, R14, -R0.reuse ;  /* 0x800000000e0e7221 */ /* 0x100fe40000010000 */
[--C-:B------:R-:W-:Y:S01]  /*5570*/  FADD.FTZ R15, R15, -R0.reuse ;  /* 0x800000000f0f7221 */ /* 0x100fe20000010000 */
[----:B------:R1:W-:Y:S01]  /*5580*/  STS [R228+0x1000], R7 ;  /* 0x00100007e4007388 */ /* 0x0003e20000000800 */
[----:B------:R-:W-:Y:S02]  /*5590*/  FMUL.FTZ R14, R144, R14 ;  /* 0x0000000e900e7220 */ /* 0x000fe40000410000 */
[----:B------:R-:W-:Y:S01]  /*55a0*/  FMUL.FTZ R15, R142, R15 ;  /* 0x0000000f8e0f7220 */ /* 0x000fe20000410000 */
[----:B------:R-:W-:Y:S01]  /*55b0*/  STS [R227+0x11480], R21 ;  /* 0x01148015e3007388 */ /* 0x000fe20000000800 */
[--C-:B------:R-:W-:Y:S02]  /*55c0*/  FADD.FTZ R26, R26, -R0.reuse ;  /* 0x800000001a1a7221 */ /* 0x100fe40000010000 */
[--C-:B------:R-:W-:Y:S01]  /*55d0*/  FADD.FTZ R27, R27, -R0.reuse ;  /* 0x800000001b1b7221 */ /* 0x100fe20000010000 */
[----:B------:R-:W-:Y:S01]  /*55e0*/  STS [R227+0x11880], R20 ;  /* 0x01188014e3007388 */ /* 0x000fe20000000800 */
[--C-:B------:R-:W-:Y:S02]  /*55f0*/  FADD.FTZ R30, R30, -R0.reuse ;  /* 0x800000001e1e7221 */ /* 0x100fe40000010000 */
[----:B------:R-:W-:Y:S01]  /*5600*/  FADD.FTZ R31, R31, -R0 ;  /* 0x800000001f1f7221 */ /* 0x000fe20000010000 */
[----:B------:R-:W-:Y:S01]  /*5610*/  STS [R228+0x2000], R19 ;  /* 0x00200013e4007388 */ /* 0x000fe20000000800 */
[----:B------:R-:W-:Y:S02]  /*5620*/  FFMA.FTZ R0, -R163, R163, 1 ;  /* 0x3f800000a3007423 */ /* 0x000fe400000101a3 */
[----:B----4-:R-:W-:Y:S01]  /*5630*/  FMUL.FTZ R30, R138, R30 ;  /* 0x0000001e8a1e7220 */ /* 0x010fe20000410000 */
[----:B------:R-:W-:Y:S01]  /*5640*/  STS [R228+0x2400], R23 ;  /* 0x00240017e4007388 */ /* 0x000fe20000000800 */
[----:B--2---:R-:W-:Y:S02]  /*5650*/  FFMA.FTZ R3, -R84, R84, 1 ;  /* 0x3f80000054037423 */ /* 0x004fe40000010154 */
[----:B------:R-:W-:Y:S01]  /*5660*/  FMUL.FTZ R31, R150, R31 ;  /* 0x0000001f961f7220 */ /* 0x000fe20000410000 */
[----:B------:R2:W-:Y:S01]  /*5670*/  STS [R227+0x12480], R4 ;  /* 0x01248004e3007388 */ /* 0x0005e20000000800 */
[----:B---3--:R-:W-:Y:S03]  /*5680*/  F2FP.BF16.PACK_AB R2, R137, R143 ;  /* 0x0000008f8902723e */ /* 0x008fe600000010ff */
[----:B------:R3:W5:Y:S01]  /*5690*/  LDL.LU R84, [R1+0x9c] ;  /* 0x00009c0001547983 */ /* 0x0007620000300800 */
[----:B-1----:R-:W-:Y:S03]  /*56a0*/  FMUL.FTZ R7, R146, R11 ;  /* 0x0000000b92077220 */ /* 0x002fe60000410000 */
[----:B------:R1:W-:Y:S01]  /*56b0*/  STS [R227+0x12880], R2 ;  /* 0x01288002e3007388 */ /* 0x0003e20000000800 */
[----:B------:R-:W-:Y:S02]  /*56c0*/  FMUL.FTZ R7, R7, R3 ;  /* 0x0000000307077220 */ /* 0x000fe40000410000 */
[----:B------:R-:W-:Y:S01]  /*56d0*/  FFMA.FTZ R3, -R249, R249, 1 ;  /* 0x3f800000f9037423 */ /* 0x000fe200000101f9 */
[----:B------:R4:W-:Y:S03]  /*56e0*/  STS [R228+0x3000], R5 ;  /* 0x00300005e4007388 */ /* 0x0009e60000000800 */
[----:B------:R-:W-:Y:S02]  /*56f0*/  FMUL.FTZ R3, R15, R3 ;  /* 0x000000030f037220 */ /* 0x000fe40000410000 */
[----:B--2---:R-:W-:Y:S04]  /*5700*/  FFMA.FTZ R4, -R248, R248, 1 ;  /* 0x3f800000f8047423 */ /* 0x004fe800000101f8 */
[----:B------:R-:W-:Y:S02]  /*5710*/  FMUL.FTZ R4, R14, R4 ;  /* 0x000000040e047220 */ /* 0x000fe40000410000 */
[----:B-1----:R-:W-:Y:S03]  /*5720*/  FFMA.FTZ R2, -R247, R247, 1 ;  /* 0x3f800000f7027423 */ /* 0x002fe600000101f7 */
[----:B------:R-:W-:Y:S01]  /*5730*/  F2FP.BF16.PACK_AB R4, R3, R4 ;  /* 0x000000040304723e */ /* 0x000fe200000010ff */
[----:B------:R-:W-:Y:S02]  /*5740*/  FFMA.FTZ R3, -R231, R231, 1 ;  /* 0x3f800000e7037423 */ /* 0x000fe400000101e7 */
[----:B------:R-:W-:Y:S01]  /*5750*/  FMUL.FTZ R10, R10, R2 ;  /* 0x000000020a0a7220 */ /* 0x000fe20000410000 */
[----:B------:R-:W-:Y:S01]  /*5760*/  F2FP.BF16.PACK_AB R2, R150, R138 ;  /* 0x0000008a9602723e */ /* 0x000fe200000010ff */
[----:B----4-:R-:W-:Y:S04]  /*5770*/  FFMA.FTZ R5, -R232, R232, 1 ;  /* 0x3f800000e8057423 */ /* 0x010fe800000101e8 */
        /* <DEDUP_REMOVED lines=32> */
[----:B------:R-:W4:Y:S08]  /*5980*/  LDSM.16.MT88.4 R16, [R0+0xd080] ;  /* 0x00d080000010783b */ /* 0x000f300000004200 */
[----:B------:R-:W3:Y:S08]  /*5990*/  LDSM.16.MT88.4 R20, [R0+0xe080] ;  /* 0x00e080000014783b */ /* 0x000ef00000004200 */
        /* <DEDUP_REMOVED lines=9> */
[-C--:B----4-:R-:W-:Y:S07]  /*5a30*/  HMMA.16816.F32.BF16 R52, R4, R16.reuse, R52 ;  /* 0x000000100434723c */ /* 0x090fee0000041834 */
[----:B------:R-:W-:Y:S01]  /*5a40*/  LDSM.16.MT88.4 R136, [R213+0x10c80] ;  /* 0x010c8000d588783b */ /* 0x000fe20000004200 */
[C---:B------:R-:W-:Y:S07]  /*5a50*/  HMMA.16816.F32.BF16 R56, R12.reuse, R16, R56 ;  /* 0x000000100c38723c */ /* 0x040fee0000041838 */
[----:B------:R-:W-:Y:S01]  /*5a60*/  LDSM.16.MT88.4 R140, [R0+0xcc80] ;  /* 0x00cc8000008c783b */ /* 0x000fe20000004200 */
[-C--:B------:R-:W-:Y:S08]  /*5a70*/  HMMA.16816.F32.BF16 R60, R12, R18.reuse, R60 ;  /* 0x000000120c3c723c */ /* 0x080ff0000004183c */
[C---:B------:R-:W-:Y:S01]  /*5a80*/  HMMA.16816.F32.BF16 R64, R4.reuse, R18, R64 ;  /* 0x000000120440723c */ /* 0x040fe20000041840 */
[----:B------:R-:W-:Y:S07]  /*5a90*/  LDSM.16.MT88.4 R16, [R0+0xc880] ;  /* 0x00c880000010783b */ /* 0x000fee0000004200 */
[-C--:B---3--:R-:W-:Y:S08]  /*5aa0*/  HMMA.16816.F32.BF16 R68, R4, R20.reuse, R68 ;  /* 0x000000140444723c */ /* 0x088ff00000041844 */
        /* <DEDUP_REMOVED lines=63> */
[----:B------:R-:W4:Y:S01]  /*5ea0*/  LDL R153, [R1+0x4c] ;  /* 0x00004c0001997983 */ /* 0x000f220000100800 */
[----:B------:R-:W-:Y:S01]  /*5eb0*/  IMAD.U32 R9, RZ, RZ, UR26 ;  /* 0x0000001aff097e24 */ /* 0x000fe2000f8e00ff */
[----:B------:R-:W-:Y:S02]  /*5ec0*/  UIMAD UR24, UR24, UR6, URZ ;  /* 0x00000006181872a4 */ /* 0x000fe4000f8e023f */
[----:B------:R-:W3:Y:S02]  /*5ed0*/  LDL.64 R156, [R1+0x68] ;  /* 0x00006800019c7983 */ /* 0x000ee40000100a00 */
[----:B------:R-:W-:Y:S02]  /*5ee0*/  UIMAD UR24, UR23, UR7, UR24 ;  /* 0x00000007171872a4 */ /* 0x000fe4000f8e0218 */
[----:B------:R-:W3:Y:S01]  /*5ef0*/  LDL.64 R248, [R1+0x38] ;  /* 0x0000380001f87983 */ /* 0x000ee20000100a00 */
[----:B------:R-:W-:Y:S02]  /*5f00*/  USHF.L.U32 UR7, UR23, 0x6, URZ ;  /* 0x0000000617077899 */ /* 0x000fe4000800063f */
[----:B------:R-:W-:Y:S01]  /*5f10*/  UIADD3 UR24, UR27, UR24, URZ ;  /* 0x000000181b187290 */ /* 0x000fe2000fffe03f */
[----:B------:R-:W3:Y:S01]  /*5f20*/  LDL R152, [R1+0x48] ;  /* 0x0000480001987983 */ /* 0x000ee20000100800 */
[----:B------:R-:W-:Y:S02]  /*5f30*/  USHF.R.S32.HI UR6, URZ, 0x1f, UR7 ;  /* 0x0000001f3f067899 */ /* 0x000fe40008011407 */
[----:B------:R-:W-:Y:S01]  /*5f40*/  IMAD.U32 R7, RZ, RZ, UR7 ;  /* 0x00000007ff077e24 */ /* 0x000fe2000f8e00ff */
[----:B------:R-:W3:Y:S01]  /*5f50*/  LDL.64 R154, [R1+0x58] ;  /* 0x00005800019a7983 */ /* 0x000ee20000100a00 */
[----:B------:R-:W-:Y:S01]  /*5f60*/  UIADD3 UR7, -UR7, UR11, URZ ;  /* 0x0000000b07077290 */ /* 0x000fe2000fffe13f */
[----:B------:R-:W-:Y:S02]  /*5f70*/  IMAD.U32 R8, RZ, RZ, UR24 ;  /* 0x00000018ff087e24 */ /* 0x000fe4000f8e00ff */
[----:B------:R-:W1:Y:S02]  /*5f80*/  S2R R0, SR_CTAID.Y ;  /* 0x0000000000007919 */ /* 0x000e640000002600 */
[----:B-1----:R-:W-:Y:S05]  /*5f90*/  SHF.R.S32.HI R6, RZ, 0x1f, R0 ;  /* 0x0000001fff067819 */ /* 0x002fea0000011400 */
[----:B------:R-:W-:Y:S04]  /*5fa0*/  IMAD R6, R6, c[0x0][0x288], RZ ;  /* 0x0000a20006067a24 */ /* 0x000fe800078e02ff */
[C---:B------:R-:W-:Y:S02]  /*5fb0*/  IMAD R6, R0.reuse, c[0x0][0x28c], R6 ;  /* 0x0000a30000067a24 */ /* 0x040fe400078e0206 */
[----:B--2---:R-:W-:Y:S02]  /*5fc0*/  IMAD.MOV.U32 R4, RZ, RZ, R246 ;  /* 0x000000ffff047224 */ /* 0x004fe400078e00f6 */
[----:B------:R-:W-:Y:S04]  /*5fd0*/  IMAD.MOV.U32 R5, RZ, RZ, R247 ;  /* 0x000000ffff057224 */ /* 0x000fe800078e00f7 */
[----:B------:R-:W-:Y:S01]  /*5fe0*/  IMAD.WIDE.U32 R4, R0, c[0x0][0x288], R4 ;  /* 0x0000a20000047a25 */ /* 0x000fe200078e0004 */
[C---:B----4-:R-:W-:Y:S02]  /*5ff0*/  LOP3.LUT P4, RZ, R153.reuse, 0x1, RZ, 0xc0, !PT ;  /* 0x0000000199ff7812 */ /* 0x050fe4000788c0ff */
[----:B------:R-:W-:Y:S01]  /*6000*/  LOP3.LUT P5, RZ, R153, 0x4, RZ, 0xc0, !PT ;  /* 0x0000000499ff7812 */ /* 0x000fe200078ac0ff */
[----:B------:R-:W-:Y:S01]  /*6010*/  IMAD.U32 R0, RZ, RZ, UR26 ;  /* 0x0000001aff007e24 */ /* 0x000fe2000f8e00ff */
[----:B------:R-:W-:Y:S01]  /*6020*/  IADD3 R7, P2, P0, R7, UR9, R4 ;  /* 0x0000000907077c10 */ /* 0x000fe2000f85e004 */
[----:B------:R-:W-:Y:S03]  /*6030*/  IMAD.IADD R4, R5, 0x1, R6 ;  /* 0x0000000105047824 */ /* 0x000fe600078e0206 */
[----:B---3--:R-:W-:Y:S02]  /*6040*/  LEA R0, P3, R0, R158, 0x6 ;  /* 0x0000009e00007211 */ /* 0x008fe400078630ff */
[C---:B------:R-:W-:Y:S02]  /*6050*/  ISETP.GE.OR P4, PT, R248.reuse, UR7, !P4 ;  /* 0x00000007f8007c0c */ /* 0x040fe4000e786670 */
[----:B------:R-:W-:Y:S01]  /*6060*/  LEA.HI.X R5, R9, R157, R8, 0x6, P3 ;  /* 0x0000009d09057211 */ /* 0x000fe200018f3408 */
[----:B------:R-:W-:Y:S01]  /*6070*/  IMAD.U32 R8, RZ, RZ, UR6 ;  /* 0x00000006ff087e24 */ /* 0x000fe2000f8e00ff */
[----:B------:R-:W-:Y:S02]  /*6080*/  LOP3.LUT P3, RZ, R153, 0x2, RZ, 0xc0, !PT ;  /* 0x0000000299ff7812 */ /* 0x000fe4000786c0ff */
[C---:B------:R-:W-:Y:S02]  /*6090*/  ISETP.GE.OR P5, PT, R248.reuse, UR7, !P5 ;  /* 0x00000007f8007c0c */ /* 0x040fe4000efa6670 */
[----:B------:R-:W-:Y:S02]  /*60a0*/  ISETP.GE.OR P3, PT, R248, UR7, !P3 ;  /* 0x00000007f8007c0c */ /* 0x000fe4000df66670 */
[----:B------:R-:W-:Y:S02]  /*60b0*/  IADD3.X R8, R8, UR20, R4, P2, P0 ;  /* 0x0000001408087c10 */ /* 0x000fe400097e0404 */
[C---:B------:R-:W-:Y:S02]  /*60c0*/  LEA R4, P2, R0.reuse, c[0x0][0x1f0], 0x1 ;  /* 0x00007c0000047a11 */ /* 0x040fe400078408ff */
[C---:B------:R-:W-:Y:S02]  /*60d0*/  LEA R6, P0, R7.reuse, c[0x0][0x280], 0x2 ;  /* 0x0000a00007067a11 */ /* 0x040fe400078010ff */
[----:B------:R-:W-:Y:S01]  /*60e0*/  LEA.HI.X R5, R0, c[0x0][0x1f4], R5, 0x1, P2 ;  /* 0x00007d0000057a11 */ /* 0x000fe200010f0c05 */
[----:B------:R-:W-:Y:S01]  /*60f0*/  @!P1 IMAD.SHL.U32 R0, R154, 0x10, RZ ;  /* 0x000000109a009824 */ /* 0x000fe200078e00ff */
[----:B------:R-:W-:Y:S03]  /*6100*/  LEA.HI.X R7, R7, c[0x0][0x284], R8, 0x2, P0 ;  /* 0x0000a10007077a11 */ /* 0x000fe600000f1408 */
[----:B------:R-:W-:Y:S01]  /*6110*/  @!PT LDS RZ, [RZ] ;  /* 0x00000000fffff984 */ /* 0x000fe20000000800 */
[----:B------:R-:W-:Y:S01]  /*6120*/  @!PT LDS RZ, [RZ] ;  /* 0x00000000fffff984 */ /* 0x000fe20000000800 */
[----:B------:R-:W-:Y:S01]  /*6130*/  @!PT LDS RZ, [RZ] ;  /* 0x00000000fffff984 */ /* 0x000fe20000000800 */
[----:B------:R1:W-:Y:S04]  /*6140*/  LDGSTS.E.BYPASS.LTC128B.128 [R152+0xc080], [R4.64], !P4 ;  /* 0x0c08000004987fae */ /* 0x0003e8000e101d52 */
[----:B------:R1:W-:Y:S04]  /*6150*/  LDGSTS.E.BYPASS.LTC128B.128 [R152+0xd080], [R4.64+0x40], !P3 ;  /* 0x0d08004004987fae */ /* 0x0003e8000d901d52 */
[----:B------:R1:W-:Y:S04]  /*6160*/  LDGSTS.E.BYPASS.LTC128B.128 [R152+0xe080], [R4.64+0x80], !P5 ;  /* 0x0e08008004987fae */ /* 0x0003e8000e901d52 */
[----:B------:R1:W-:Y:S02]  /*6170*/  @!P1 LDGSTS.E.BYPASS.LTC128B.128 [R0+0xf280], [R6.64] ;  /* 0x0f28000006009fae */ /* 0x0003e4000b901d52 */
.L_x_169:
        /* <DEDUP_REMOVED lines=241> */
.L_x_151:
[----:B------:R-:W-:Y:S01]  /*7090*/  USHF.L.U32 UR5, UR8, 0x7, URZ ;  /* 0x0000000708057899 */ /* 0x000fe2000800063f */
[----:B------:R-:W-:Y:S05]  /*70a0*/  @P1 BRA `(.L_x_171) ;  /* 0x0000106000001947 */ /* 0x000fea0003800000 */
[----:B------:R-:W2:Y:S01]  /*70b0*/  LDL.LU.64 R34, [R1+0x58] ;  /* 0x0000580001227983 */ /* 0x000ea20000300a00 */
[----:B------:R-:W-:Y:S01]  /*70c0*/  F2FP.BF16.PACK_AB R36, R37, R36 ;  /* 0x000000242524723e */ /* 0x000fe200000010ff */
[----:B------:R-:W-:Y:S01]  /*70d0*/  ULDC UR4, c[0x0][0x2f0] ;  /* 0x0000bc0000047ab9 */ /* 0x000fe20000000800 */
[----:B------:R-:W-:Y:S01]  /*70e0*/  F2FP.BF16.PACK_AB R38, R39, R38 ;  /* 0x000000262726723e */ /* 0x000fe200000010ff */
[----:B------:R-:W-:Y:S01]  /*70f0*/  UIADD3 UR4, -UR5, UR4, URZ ;  /* 0x0000000405047290 */ /* 0x000fe2000fffe13f */
[----:B------:R-:W-:Y:S01]  /*7100*/  F2FP.BF16.PACK_AB R48, R49, R48 ;  /* 0x000000303130723e */ /* 0x000fe200000010ff */
[----:B------:R-:W-:Y:S01]  /*7110*/  BSSY B0, `(.L_x_172) ;  /* 0x00000bd000007945 */ /* 0x000fe20003800000 */
[----:B------:R-:W-:Y:S01]  /*7120*/  F2FP.BF16.PACK_AB R50, R51, R50 ;  /* 0x000000323332723e */ /* 0x000fe200000010ff */
[----:B------:R-:W-:Y:S01]  /*7130*/  UISETP.LT.AND UP0, UPT, UR4, 0x80, UPT ;  /* 0x000000800400788c */ /* 0x000fe2000bf01270 */
[----:B------:R-:W-:-:S02]  /*7140*/  F2FP.BF16.PACK_AB R40, R41, R40 ;  /* 0x000000282928723e */ /* 0x000fc400000010ff */
[----:B------:R-:W-:Y:S01]  /*7150*/  F2FP.BF16.PACK_AB R42, R43, R42 ;  /* 0x0000002a2b2a723e */ /* 0x000fe200000010ff */
[----:B------:R-:W-:Y:S01]  /*7160*/  USEL UR4, UR4, 0x80, UP0 ;  /* 0x0000008004047887 */ /* 0x000fe20008000000 */
        /* <DEDUP_REMOVED lines=38> */
[----:B------:R-:W-:Y:S01]  /*73d0*/  F2FP.BF16.PACK_AB R13, R13, R122 ;  /* 0x0000007a0d0d723e */ /* 0x000fe200000010ff */
[----:B------:R-:W-:Y:S01]  /*73e0*/  BAR.SYNC.DEFER_BLOCKING 0x1, 0x100 ;  /* 0x0044000000007b1d */ /* 0x000fe20000010000 */
[----:B--2---:R-:W-:-:S04]  /*73f0*/  SHF.R.S32.HI R10, RZ, 0x1f, R34 ;  /* 0x0000001fff0a7819 */ /* 0x004fc80000011422 */
[CC--:B------:R-:W-:Y:S02]  /*7400*/  LEA.HI R7, R10.reuse, R34.reuse, RZ, 0x2 ;  /* 0x000000220a077211 */ /* 0x0c0fe400078f10ff */
[----:B------:R-:W-:Y:S02]  /*7410*/  LEA.HI R6, R10, R34, RZ, 0x7 ;  /* 0x000000220a067211 */ /* 0x000fe400078f38ff */
[--C-:B------:R-:W-:Y:S02]  /*7420*/  SHF.R.S32.HI R14, RZ, 0x2, R7.reuse ;  /* 0x00000002ff0e7819 */ /* 0x100fe40000011407 */
[----:B------:R-:W-:Y:S02]  /*7430*/  SHF.R.S32.HI R0, RZ, 0x1f, R7 ;  /* 0x0000001fff007819 */ /* 0x000fe40000011407 */
[----:B------:R-:W-:Y:S02]  /*7440*/  LOP3.LUT R3, R7, 0xfffffffc, RZ, 0xc0, !PT ;  /* 0xfffffffc07037812 */ /* 0x000fe400078ec0ff */
[----:B------:R-:W-:-:S02]  /*7450*/  LEA.HI R0, R0, R14, RZ, 0x3 ;  /* 0x0000000e00007211 */ /* 0x000fc400078f18ff */
[----:B------:R-:W-:Y:S01]  /*7460*/  SHF.R.U32.HI R6, RZ, 0x4, R6 ;  /* 0x00000004ff067819 */ /* 0x000fe20000011606 */
[----:B------:R-:W-:Y:S01]  /*7470*/  IMAD.IADD R9, R34, 0x1, -R3 ;  /* 0x0000000122097824 */ /* 0x000fe200078e0a03 */
[----:B------:R-:W-:Y:S02]  /*7480*/  LOP3.LUT R2, R0, 0xfffffff8, RZ, 0xc0, !PT ;  /* 0xfffffff800027812 */ /* 0x000fe400078ec0ff */
[----:B------:R-:W-:Y:S02]  /*7490*/  LEA.HI R0, R10, R34, RZ, 0x5 ;  /* 0x000000220a007211 */ /* 0x000fe400078f28ff */
[C---:B------:R-:W-:Y:S01]  /*74a0*/  ISETP.GE.AND P5, PT, R14.reuse, UR4, PT ;  /* 0x000000040e007c0c */ /* 0x040fe2000bfa6270 */
[----:B------:R-:W-:Y:S01]  /*74b0*/  IMAD.IADD R5, R14, 0x1, -R2 ;  /* 0x000000010e057824 */ /* 0x000fe200078e0a02 */
[--C-:B------:R-:W-:Y:S02]  /*74c0*/  SHF.R.S32.HI R11, RZ, 0x5, R0.reuse ;  /* 0x00000005ff0b7819 */ /* 0x100fe40000011400 */
[----:B------:R-:W-:-:S02]  /*74d0*/  SHF.R.S32.HI R0, RZ, 0x1f, R0 ;  /* 0x0000001fff007819 */ /* 0x000fc40000011400 */
[----:B------:R-:W-:Y:S02]  /*74e0*/  LEA.HI R2, R5, R5, RZ, 0x1 ;  /* 0x0000000505027211 */ /* 0x000fe400078f08ff */
[----:B------:R-:W-:Y:S02]  /*74f0*/  LEA.HI R0, R0, R11, RZ, 0x2 ;  /* 0x0000000b00007211 */ /* 0x000fe400078f10ff */
[----:B------:R-:W-:Y:S02]  /*7500*/  SHF.R.S32.HI R8, RZ, 0x1, R2 ;  /* 0x00000001ff087819 */ /* 0x000fe40000011402 */
[----:B------:R-:W-:Y:S02]  /*7510*/  LOP3.LUT R0, R0, 0x7ffffc, RZ, 0xc0, !PT ;  /* 0x007ffffc00007812 */ /* 0x000fe400078ec0ff */
[----:B------:R-:W-:Y:S01]  /*7520*/  LOP3.LUT R3, R2, 0x3fffffe, RZ, 0xc0, !PT ;  /* 0x03fffffe02037812 */ /* 0x000fe200078ec0ff */
[C---:B-1----:R-:W-:Y:S01]  /*7530*/  IMAD.SHL.U32 R4, R8.reuse, 0x40, RZ ;  /* 0x0000004008047824 */ /* 0x042fe200078e00ff */
[----:B------:R-:W-:Y:S01]  /*7540*/  LOP3.LUT P0, RZ, R8, 0x2, RZ, 0xc0, !PT ;  /* 0x0000000208ff7812 */ /* 0x000fe2000780c0ff */
[----:B------:R-:W-:-:S02]  /*7550*/  IMAD.IADD R0, R11, 0x1, -R0 ;  /* 0x000000010b007824 */ /* 0x000fc400078e0a00 */
[----:B------:R-:W-:Y:S01]  /*7560*/  IMAD.SHL.U32 R8, R9, 0x8, RZ ;  /* 0x0000000809087824 */ /* 0x000fe200078e00ff */
[----:B------:R-:W-:Y:S01]  /*7570*/  LOP3.LUT R2, R4, 0xc0, RZ, 0xc0, !PT ;  /* 0x000000c004027812 */ /* 0x000fe200078ec0ff */
[----:B------:R-:W-:Y:S02]  /*7580*/  IMAD.IADD R4, R5, 0x1, -R3 ;  /* 0x0000000105047824 */ /* 0x000fe400078e0a03 */
[----:B------:R-:W-:Y:S01]  /*7590*/  IMAD R3, R0, 0x100, R9 ;  /* 0x0000010000037824 */ /* 0x000fe200078e0209 */
[----:B------:R-:W-:Y:S02]  /*75a0*/  LEA.HI R0, R10, R34, RZ, 0x3 ;  /* 0x000000220a007211 */ /* 0x000fe400078f18ff */
[----:B------:R-:W-:Y:S01]  /*75b0*/  LOP3.LUT R6, R2, 0x8, R6, 0xf8, !PT ;  /* 0x0000000802067812 */ /* 0x000fe200078ef806 */
[----:B------:R-:W-:Y:S01]  /*75c0*/  IMAD R3, R4, 0x10, R3 ;  /* 0x0000001004037824 */ /* 0x000fe200078e0203 */
[----:B------:R-:W-:Y:S01]  /*75d0*/  SHF.R.U32.HI R2, RZ, 0x3, R2 ;  /* 0x00000003ff027819 */ /* 0x000fe20000011602 */
[----:B------:R-:W-:Y:S01]  /*75e0*/  IMAD.SHL.U32 R4, R0, 0x8, RZ ;  /* 0x0000000800047824 */ /* 0x000fe200078e00ff */
[----:B------:R-:W-:-:S02]  /*75f0*/  LEA.HI R0, R7, R14, RZ, 0x1 ;  /* 0x0000000e07007211 */ /* 0x000fc400078f08ff */
[----:B------:R-:W-:Y:S02]  /*7600*/  LOP3.LUT R2, R6, R2, RZ, 0x3c, !PT ;  /* 0x0000000206027212 */ /* 0x000fe400078e3cff */
[----:B------:R-:W-:Y:S02]  /*7610*/  LOP3.LUT R5, R4, 0xc0, RZ, 0xc0, !PT ;  /* 0x000000c004057812 */ /* 0x000fe400078ec0ff */
[----:B------:R-:W-:Y:S01]  /*7620*/  LOP3.LUT R4, R0, 0x3fffffe, RZ, 0xc0, !PT ;  /* 0x03fffffe00047812 */ /* 0x000fe200078ec0ff */
[----:B------:R-:W-:Y:S01]  /*7630*/  IMAD.U32 R0, R3, 0x2, R2 ;  /* 0x0000000203007824 */ /* 0x000fe200078e0002 */
[----:B------:R-:W-:Y:S02]  /*7640*/  SHF.R.U32.HI R6, RZ, 0x3, R5 ;  /* 0x00000003ff067819 */ /* 0x000fe40000011605 */
[----:B------:R-:W-:Y:S01]  /*7650*/  F2FP.BF16.PACK_AB R3, R131, R130 ;  /* 0x000000828303723e */ /* 0x000fe200000010ff */
[----:B------:R-:W-:Y:S01]  /*7660*/  IMAD.IADD R2, R14, 0x1, -R4 ;  /* 0x000000010e027824 */ /* 0x000fe200078e0a04 */
[----:B------:R-:W-:Y:S01]  /*7670*/  LOP3.LUT R4, R5, 0x18, R8, 0xf8, !PT ;  /* 0x0000001805047812 */ /* 0x000fe200078ef808 */
[----:B------:R-:W-:Y:S01]  /*7680*/  IMAD.SHL.U32 R0, R0, 0x2, RZ ;  /* 0x0000000200007824 */ /* 0x000fe200078e00ff */
[----:B------:R-:W-:Y:S01]  /*7690*/  F2FP.BF16.PACK_AB R5, R125, R124 ;  /* 0x0000007c7d05723e */ /* 0x000fe200000010ff */
[----:B------:R-:W-:Y:S01]  /*76a0*/  IMAD R7, R11, 0x8, R2 ;  /* 0x000000080b077824 */ /* 0x000fe200078e0202 */
[----:B------:R-:W-:-:S02]  /*76b0*/  LOP3.LUT R6, R4, R6, RZ, 0x3c, !PT ;  /* 0x0000000604067212 */ /* 0x000fc400078e3cff */
[C---:B------:R-:W-:Y:S01]  /*76c0*/  IADD3 R2, R0.reuse, 0x20, RZ ;  /* 0x0000002000027810 */ /* 0x040fe20007ffe0ff */
[----:B------:R-:W-:Y:S01]  /*76d0*/  STS [R0+0x6080], R36 ;  /* 0x0060802400007388 */ /* 0x000fe20000000800 */
[----:B------:R-:W-:Y:S01]  /*76e0*/  @P0 IADD3 R2, R0, -0x20, RZ ;  /* 0xffffffe000020810 */ /* 0x000fe20007ffe0ff */
[----:B------:R-:W-:Y:S01]  /*76f0*/  IMAD.U32 R6, R7, 0x20, R6 ;  /* 0x0000002007067824 */ /* 0x000fe200078e0006 */
[----:B------:R-:W-:Y:S01]  /*7700*/  F2FP.BF16.PACK_AB R4, R127, R126 ;  /* 0x0000007e7f04723e */ /* 0x000fe200000010ff */
[----:B------:R-:W-:Y:S01]  /*7710*/  STS [R0+0x6280], R38 ;  /* 0x0062802600007388 */ /* 0x000fe20000000800 */
[----:B------:R-:W-:-:S03]  /*7720*/  SHF.R.S32.HI R9, RZ, 0x1f, R8 ;  /* 0x0000001fff097819 */ /* 0x000fc60000011408 */
        /* <DEDUP_REMOVED lines=32> */
[----:B-1----:R-:W-:-:S03]  /*7930*/  IADD3 R28, R8, 0x20, RZ ;  /* 0x00000020081c7810 */ /* 0x002fc60007ffe0ff */
        /* <DEDUP_REMOVED lines=11> */
[----:B------:R3:W-:Y:S04]  /*79f0*/  STS [R0+0x5280], R13 ;  /* 0x0052800d00007388 */ /* 0x0007e80000000800 */
[----:B------:R-:W-:Y:S04]  /*7a00*/  STS [R2+0x5080], R5 ;  /* 0x0050800502007388 */ /* 0x000fe80000000800 */
[----:B------:R4:W-:Y:S04]  /*7a10*/  STS [R2+0x5280], R4 ;  /* 0x0052800402007388 */ /* 0x0009e80000000800 */
[----:B--2---:R-:W2:Y:S04]  /*7a20*/  S2R R30, SR_CTAID.Y ;  /* 0x00000000001e7919 */ /* 0x004ea80000002600 */
[----:B------:R-:W5:Y:S01]  /*7a30*/  S2R R29, SR_CTAID.Z ;  /* 0x00000000001d7919 */ /* 0x000f620000002700 */
[----:B-1----:R-:W-:Y:S01]  /*7a40*/  SHF.R.S32.HI R15, RZ, 0x1f, R14 ;  /* 0x0000001fff0f7819 */ /* 0x002fe2000001140e */
[----:B---3--:R-:W-:-:S02]  /*7a50*/  IMAD.SHL.U32 R0, R6, 0x2, RZ ;  /* 0x0000000206007824 */ /* 0x008fc400078e00ff */
[----:B------:R-:W-:Y:S01]  /*7a60*/  BAR.SYNC.DEFER_BLOCKING 0x1, 0x100 ;  /* 0x0044000000007b1d */ /* 0x000fe20000010000 */
[----:B------:R-:W-:-:S04]  /*7a70*/  IMAD.U32 R6, RZ, RZ, UR8 ;  /* 0x00000008ff067e24 */ /* 0x000fc8000f8e00ff */
[----:B------:R-:W-:Y:S01]  /*7a80*/  IMAD.WIDE R6, R6, 0x80, R14 ;  /* 0x0000008006067825 */ /* 0x000fe200078e020e */
[----:B--2---:R-:W-:-:S03]  /*7a90*/  SHF.R.S32.HI R31, RZ, 0x1f, R30 ;  /* 0x0000001fff1f7819 */ /* 0x004fc6000001141e */
[----:B----4-:R-:W-:Y:S01]  /*7aa0*/  IMAD.WIDE.U32 R2, R30, c[0x0][0x338], R8 ;  /* 0x0000ce001e027a25 */ /* 0x010fe200078e0008 */
[----:B-----5:R-:W-:-:S03]  /*7ab0*/  SHF.R.S32.HI R68, RZ, 0x1f, R29 ;  /* 0x0000001fff447819 */ /* 0x020fc6000001141d */
[----:B------:R-:W-:-:S04]  /*7ac0*/  IMAD R4, R31, c[0x0][0x338], RZ ;  /* 0x0000ce001f047a24 */ /* 0x000fc800078e02ff */
[----:B------:R-:W-:-:S04]  /*7ad0*/  IMAD R4, R30, c[0x0][0x33c], R4 ;  /* 0x0000cf001e047a24 */ /* 0x000fc800078e0204 */
[----:B------:R-:W-:Y:S01]  /*7ae0*/  IMAD.IADD R3, R3, 0x1, R4 ;  /* 0x0000000103037824 */ /* 0x000fe200078e0204 */
[----:B------:R1:W2:Y:S01]  /*7af0*/  LDS.128 R40, [R0+0x7080] ;  /* 0x0070800000287984 */ /* 0x0002a20000000c00 */
[----:B------:R-:W-:Y:S02]  /*7b00*/  IMAD R4, R68, c[0x0][0x340], RZ ;  /* 0x0000d00044047a24 */ /* 0x000fe400078e02ff */
[C---:B------:R-:W-:Y:S01]  /*7b10*/  IMAD.WIDE.U32 R12, R29.reuse, c[0x0][0x340], R2 ;  /* 0x0000d0001d0c7a25 */ /* 0x040fe200078e0002 */
[----:B------:R1:W3:Y:S03]  /*7b20*/  LDS.128 R36, [R0+0x9080] ;  /* 0x0090800000247984 */ /* 0x0002e60000000c00 */
[----:B------:R-:W-:Y:S01]  /*7b30*/  IMAD R4, R29, c[0x0][0x344], R4 ;  /* 0x0000d1001d047a24 */ /* 0x000fe200078e0204 */
[----:B------:R1:W4:Y:S03]  /*7b40*/  LDS.128 R32, [R0+0xb080] ;  /* 0x00b0800000207984 */ /* 0x0003260000000c00 */
[----:B------:R-:W-:Y:S01]  /*7b50*/  IMAD.IADD R5, R13, 0x1, R4 ;  /* 0x000000010d057824 */ /* 0x000fe200078e0204 */
[----:B------:R1:W1:Y:S04]  /*7b60*/  LDS.128 R52, [R0+0x80] ;  /* 0x0000800000347984 */ /* 0x0002680000000c00 */
[----:B------:R1:W1:Y:S04]  /*7b70*/  LDS.128 R48, [R0+0x2080] ;  /* 0x0020800000307984 */ /* 0x0002680000000c00 */
[----:B------:R1:W1:Y:S04]  /*7b80*/  LDS.128 R44, [R0+0x4080] ;  /* 0x00408000002c7984 */ /* 0x0002680000000c00 */
        /* <DEDUP_REMOVED lines=21> */
.L_x_173:
[----:B------:R-:W-:Y:S05]  /*7ce0*/  BSYNC B0 ;  /* 0x0000000000007941 */ /* 0x000fea0003800000 */
.L_x_172:
[----:B-1----:R-:W-:Y:S01]  /*7cf0*/  IADD3 R0, R14, 0x40, RZ ;  /* 0x000000400e007810 */ /* 0x002fe20007ffe0ff */
[----:B------:R-:W-:Y:S03]  /*7d00*/  BSSY B0, `(.L_x_174) ;  /* 0x0000014000007945 */ /* 0x000fe60003800000 */
[----:B------:R-:W-:-:S13]  /*7d10*/  ISETP.GE.AND P4, PT, R0, UR4, PT ;  /* 0x0000000400007c0c */ /* 0x000fda000bf86270 */
[----:B------:R-:W-:Y:S05]  /*7d20*/  @P4 BRA `(.L_x_175) ;  /* 0x0000011000004947 */ /* 0x000fea0003800000 */
[----:B------:R-:W-:Y:S01]  /*7d30*/  IADD3 R0, P0, R6, 0x40, RZ ;  /* 0x0000004006007810 */ /* 0x000fe20007f1e0ff */
        /* <DEDUP_REMOVED lines=16> */
.L_x_175:
[----:B------:R-:W-:Y:S05]  /*7e40*/  BSYNC B0 ;  /* 0x0000000000007941 */ /* 0x000fea0003800000 */
.L_x_174:
        /* <DEDUP_REMOVED lines=24> */
.L_x_177:
[----:B------:R-:W-:Y:S05]  /*7fd0*/  BSYNC B0 ;  /* 0x0000000000007941 */ /* 0x000fea0003800000 */
.L_x_176:
        /* <DEDUP_REMOVED lines=11> */
[----:B------:R-:W-:Y:S02]  /*8090*/  LEA.HI.X R3, R4, c[0x0][0x2ec], R0, 0x1, P2 ;  /* 0x0000bb0004037a11 */ /* 0x000fe400010f0c00 */
[----:B------:R-:W-:-:S03]  /*80a0*/  IADD3 R0, R8, 0x40, RZ ;  /* 0x0000004008007810 */ /* 0x000fc60007ffe0ff */
[----:B------:R1:W-:Y:S01]  /*80b0*/  @!P0 STG.E.128 [R2.64+0x40], R56 ;  /* 0x0000403802008986 */ /* 0x0003e2000c101d12 */
[----:B------:R-:W-:-:S03]  /*80c0*/  ISETP.GE.AND P0, PT, R0, c[0x0][0x2f4], PT ;  /* 0x0000bd0000007a0c */ /* 0x000fc60003f06270 */
[----:B------:R1:W-:Y:S10]  /*80d0*/  @!P1 STG.E.128 [R2.64], R60 ;  /* 0x0000003c02009986 */ /* 0x0003f4000c101d12 */
[----:B------:R-:W-:Y:S05]  /*80e0*/  @P0 EXIT ;  /* 0x000000000000094d */ /* 0x000fea0003800000 */
[----:B------:R-:W-:Y:S01]  /*80f0*/  STG.E.128 [R2.64+0x80], R64 ;  /* 0x0000804002007986 */ /* 0x000fe2000c101d12 */
[----:B------:R-:W-:Y:S05]  /*8100*/  EXIT ;  /* 0x000000000000794d */ /* 0x000fea0003800000 */
.L_x_171:
[----:B------:R-:W2:Y:S01]  /*8110*/  LDL.LU.64 R2, [R1+0x58] ;  /* 0x0000580001027983 */ /* 0x000ea20000300a00 */
[----:B------:R-:W-:Y:S01]  /*8120*/  ULDC UR4, c[0x0][0x2f0] ;  /* 0x0000bc0000047ab9 */ /* 0x000fe20000000800 */
[----:B------:R-:W-:Y:S01]  /*8130*/  IMAD.U32 R6, RZ, RZ, UR8 ;  /* 0x00000008ff067e24 */ /* 0x000fe2000f8e00ff */
[----:B------:R-:W-:Y:S01]  /*8140*/  UIADD3 UR4, -UR5, UR4, URZ ;  /* 0x0000000405047290 */ /* 0x000fe2000fffe13f */
[----:B------:R-:W3:Y:S01]  /*8150*/  S2R R18, SR_CTAID.Y ;  /* 0x0000000000127919 */ /* 0x000ee20000002600 */
[----:B------:R-:W-:Y:S03]  /*8160*/  BSSY B0, `(.L_x_178) ;  /* 0x0000026000007945 */ /* 0x000fe60003800000 */
[----:B------:R-:W4:Y:S01]  /*8170*/  S2R R19, SR_CTAID.Z ;  /* 0x0000000000137919 */ /* 0x000f220000002700 */
[----:B---3--:R-:W-:-:S02]  /*8180*/  SHF.R.S32.HI R20, RZ, 0x1f, R18 ;  /* 0x0000001fff147819 */ /* 0x008fc40000011412 */
[----:B----4-:R-:W-:Y:S02]  /*8190*/  SHF.R.S32.HI R21, RZ, 0x1f, R19 ;  /* 0x0000001fff157819 */ /* 0x010fe40000011413 */
[----:B--2---:R-:W-:-:S04]  /*81a0*/  SHF.R.S32.HI R0, RZ, 0x1f, R2 ;  /* 0x0000001fff007819 */ /* 0x004fc80000011402 */
[----:B------:R-:W-:-:S04]  /*81b0*/  LEA.HI R8, R0, R2, RZ, 0x2 ;  /* 0x0000000200087211 */ /* 0x000fc800078f10ff */
[----:B------:R-:W-:Y:S02]  /*81c0*/  LOP3.LUT R0, R8, 0x1ffffffc, RZ, 0xc0, !PT ;  /* 0x1ffffffc08007812 */ /* 0x000fe400078ec0ff */
[----:B------:R-:W-:-:S03]  /*81d0*/  SHF.R.S32.HI R8, RZ, 0x2, R8 ;  /* 0x00000002ff087819 */ /* 0x000fc60000011408 */
[----:B------:R-:W-:Y:S01]  /*81e0*/  IMAD.IADD R0, R2, 0x1, -R0 ;  /* 0x0000000102007824 */ /* 0x000fe200078e0a00 */
[----:B------:R-:W-:Y:S02]  /*81f0*/  ISETP.GE.AND P5, PT, R8, UR4, PT ;  /* 0x0000000408007c0c */ /* 0x000fe4000bfa6270 */
[--C-:B------:R-:W-:Y:S01]  /*8200*/  SHF.R.S32.HI R9, RZ, 0x1f, R8.reuse ;  /* 0x0000001fff097819 */ /* 0x100fe20000011408 */
[----:B------:R-:W-:Y:S02]  /*8210*/  IMAD.SHL.U32 R12, R0, 0x8, RZ ;  /* 0x00000008000c7824 */ /* 0x000fe400078e00ff */
[----:B------:R-:W-:Y:S02]  /*8220*/  IMAD R0, R20, c[0x0][0x308], RZ ;  /* 0x0000c20014007a24 */ /* 0x000fe400078e02ff */
[----:B------:R-:W-:Y:S01]  /*8230*/  IMAD.WIDE R6, R6, 0x80, R8 ;  /* 0x0000008006067825 */ /* 0x000fe200078e0208 */
[----:B------:R-:W-:Y:S02]  /*8240*/  SHF.R.S32.HI R13, RZ, 0x1f, R12 ;  /* 0x0000001fff0d7819 */ /* 0x000fe4000001140c */
[----:B------:R-:W-:Y:S01]  /*8250*/  IADD3 R16, R12, 0x20, RZ ;  /* 0x000000200c107810 */ /* 0x000fe20007ffe0ff */
[----:B------:R-:W-:Y:S01]  /*8260*/  IMAD R0, R18, c[0x0][0x30c], R0 ;  /* 0x0000c30012007a24 */ /* 0x000fe200078e0200 */
[----:B------:R-:W-:Y:S01]  /*8270*/  IADD3 R17, R12, 0x40, RZ ;  /* 0x000000400c117810 */ /* 0x000fe20007ffe0ff */
[----:B------:R-:W-:-:S05]  /*8280*/  IMAD.WIDE.U32 R2, R18, c[0x0][0x308], R12 ;  /* 0x0000c20012027a25 */ /* 0x000fca00078e000c */
[----:B------:R-:W-:Y:S01]  /*8290*/  IADD3 R3, R0, R3, RZ ;  /* 0x0000000300037210 */ /* 0x000fe20007ffe0ff */
[----:B------:R-:W-:-:S04]  /*82a0*/  IMAD R0, R21, c[0x0][0x310], RZ ;  /* 0x0000c40015007a24 */ /* 0x000fc800078e02ff */
[C---:B------:R-:W-:Y:S02]  /*82b0*/  IMAD R0, R19.reuse, c[0x0][0x314], R0 ;  /* 0x0000c50013007a24 */ /* 0x040fe400078e0200 */
[----:B------:R-:W-:-:S05]  /*82c0*/  IMAD.WIDE.U32 R14, R19, c[0x0][0x310], R2 ;  /* 0x0000c400130e7a25 */ /* 0x000fca00078e0002 */
[----:B------:R-:W-:Y:S01]  /*82d0*/  IADD3 R3, R0, R15, RZ ;  /* 0x0000000f00037210 */ /* 0x000fe20007ffe0ff */
[----:B------:R-:W-:Y:S05]  /*82e0*/  @P5 BRA `(.L_x_179) ;  /* 0x000000d000005947 */ /* 0x000fea0003800000 */
[----:B------:R-:W-:Y:S01]  /*82f0*/  IMAD R0, R7, c[0x0][0x300], RZ ;  /* 0x0000c00007007a24 */ /* 0x000fe200078e02ff */
[----:B------:R-:W-:Y:S01]  /*8300*/  ISETP.GE.AND P3, PT, R12, c[0x0][0x2f4], PT ;  /* 0x0000bd000c007a0c */ /* 0x000fe20003f66270 */
[----:B------:R-:W-:Y:S01]  /*8310*/  IMAD.MOV.U32 R2, RZ, RZ, R14 ;  /* 0x000000ffff027224 */ /* 0x000fe200078e000e */
[----:B------:R-:W-:Y:S01]  /*8320*/  ISETP.GE.AND P2, PT, R16, c[0x0][0x2f4], PT ;  /* 0x0000bd0010007a0c */ /* 0x000fe20003f46270 */
[C---:B------:R-:W-:Y:S01]  /*8330*/  IMAD R0, R6.reuse, c[0x0][0x304], R0 ;  /* 0x0000c10006007a24 */ /* 0x040fe200078e0200 */
[----:B------:R-:W-:Y:S01]  /*8340*/  ISETP.GE.AND P1, PT, R17, c[0x0][0x2f4], PT ;  /* 0x0000bd0011007a0c */ /* 0x000fe20003f26270 */
[----:B------:R-:W-:-:S04]  /*8350*/  IMAD.WIDE.U32 R10, R6, c[0x0][0x300], R2 ;  /* 0x0000c000060a7a25 */ /* 0x000fc800078e0002 */
[----:B------:R-:W-:Y:S01]  /*8360*/  IMAD.IADD R0, R0, 0x1, R11 ;  /* 0x0000000100007824 */ /* 0x000fe200078e020b */
[----:B-1----:R-:W-:-:S04]  /*8370*/  LEA R4, P0, R10, c[0x0][0x2e8], 0x1 ;  /* 0x0000ba000a047a11 */ /* 0x002fc800078008ff */
[----:B------:R-:W-:-:S05]  /*8380*/  LEA.HI.X R5, R10, c[0x0][0x2ec], R0, 0x1, P0 ;  /* 0x0000bb000a057a11 */ /* 0x000fca00000f0c00 */
[----:B------:R1:W-:Y:S04]  /*8390*/  @!P3 STG.E.128 [R4.64], RZ ;  /* 0x000000ff0400b986 */ /* 0x0003e8000c101d12 */
[----:B------:R1:W-:Y:S04]  /*83a0*/  @!P2 STG.E.128 [R4.64+0x40], RZ ;  /* 0x000040ff0400a986 */ /* 0x0003e8000c101d12 */
[----:B------:R1:W-:Y:S02]  /*83b0*/  @!P1 STG.E.128 [R4.64+0x80], RZ ;  /* 0x000080ff04009986 */ /* 0x0003e4000c101d12 */
.L_x_179:
[----:B------:R-:W-:Y:S05]  /*83c0*/  BSYNC B0 ;  /* 0x0000000000007941 */ /* 0x000fea0003800000 */
.L_x_178:
        /* <DEDUP_REMOVED lines=19> */
.L_x_181:
[----:B------:R-:W-:Y:S05]  /*8500*/  BSYNC B0 ;  /* 0x0000000000007941 */ /* 0x000fea0003800000 */
.L_x_180:
        /* <DEDUP_REMOVED lines=23> */
.L_x_183:
[----:B------:R-:W-:Y:S05]  /*8680*/  BSYNC B0 ;  /* 0x0000000000007941 */ /* 0x000fea0003800000 */
.L_x_182:
        /* <DEDUP_REMOVED lines=18> */
.L_x_184:
        /* <DEDUP_REMOVED lines=13> */
.L_x_1391:


//--------------------- .text._ZN7cutlass13device_kernelIN5flash19enable_sm80_to_sm89INS1_16FlashAttnBwdSm80INS1_25CollectiveMainloopBwdSm80ILi2ELi1EN4cute5tupleIJNS5_1CILi64EEENS7_ILi128EEENS7_ILi96EEEEEENS_10bfloat16_tEfNS_4arch4Sm80ELb0ELb1ELb1ELb0ELb1ELb0ELb0ELb0ELi2ELi2ELi4ELi2ELb1EEENS1_21CollectiveEpilogueBwdISB_SC_SE_Li256ELb0ELb0ELi2EEENS1_19SingleTileSchedulerILb0ELb0ELb0ELi128EEEEEEEEEvNT_6ParamsE --------------------------
	.section	.text._ZN7cutlass13device_kernelIN5flash19enable_sm80_to_sm89INS1_16FlashAttnBwdSm80INS1_25CollectiveMainloopBwdSm80ILi2ELi1EN4cute5tupleIJNS5_1CILi64EEENS7_ILi128EEENS7_ILi96EEEEEENS_10bfloat16_tEfNS_4arch4Sm80ELb0ELb1ELb1ELb0ELb1ELb0ELb0ELb0ELi2ELi2ELi4ELi2ELb1EEENS1_21CollectiveEpilogueBwdISB_SC_SE_Li256ELb0ELb0ELi2EEENS1_19SingleTileSchedulerILb0ELb0ELb0ELi128EEEEEEEEEvNT_6ParamsE,"ax",@progbits
	.sectioninfo	@"SHI_REGISTERS=255"
	.align	128
.text._ZN7cutlass13device_kernelIN5flash19enable_sm80_to_sm89INS1_16FlashAttnBwdSm80INS1_25CollectiveMainloopBwdSm80ILi2ELi1EN4cute5tupleIJNS5_1CILi64EEENS7_ILi128EEENS7_ILi96EEEEEENS_10bfloat16_tEfNS_4arch4Sm80ELb0ELb1ELb1ELb0ELb1ELb0ELb0ELb0ELi2ELi2ELi4ELi2ELb1EEENS1_21CollectiveEpilogueBwdISB_SC_SE_Li256ELb0ELb0ELi2EEENS1_19SingleTileSchedulerILb0ELb0ELb0ELi128EEEEEEEEEvNT_6ParamsE:
        .type           _ZN7cutlass13device_kernelIN5flash19enable_sm80_to_sm89INS1_16FlashAttnBwdSm80INS1_25CollectiveMainloopBwdSm80ILi2ELi1EN4cute5tupleIJNS5_1CILi64EEENS7_ILi128EEENS7_ILi96EEEEEENS_10bfloat16_tEfNS_4arch4Sm80ELb0ELb1ELb1ELb0ELb1ELb0ELb0ELb0ELi2ELi2ELi4ELi2ELb1EEENS1_21CollectiveEpilogueBwdISB_SC_SE_Li256ELb0ELb0ELi2EEENS1_19SingleTileSchedulerILb0ELb0ELb0ELi128EEEEEEEEEvNT_6ParamsE,@function
        .size           _ZN7cutlass13device_kernelIN5flash19enable_sm80_to_sm89INS1_16FlashAttnBwdSm80INS1_25CollectiveMainloopBwdSm80ILi2ELi1EN4cute5tupleIJNS5_1CILi64EEENS7_ILi128EEENS7_ILi96EEEEEENS_10bfloat16_tEfNS_4arch4Sm80ELb0ELb1ELb1ELb0ELb1ELb0ELb0ELb0ELi2ELi2ELi4ELi2ELb1EEENS1_21CollectiveEpilogueBwdISB_SC_SE_Li256ELb0ELb0ELi2EEENS1_19SingleTileSchedulerILb0ELb0ELb0ELi128EEEEEEEEEvNT_6ParamsE,(.L_x_1392 - _ZN7cutlass13device_kernelIN5flash19enable_sm80_to_sm89INS1_16FlashAttnBwdSm80INS1_25CollectiveMainloopBwdSm80ILi2ELi1EN4cute5tupleIJNS5_1CILi64EEENS7_ILi128EEENS7_ILi96EEEEEENS_10bfloat16_tEfNS_4arch4Sm80ELb0ELb1ELb1ELb0ELb1ELb0ELb0ELb0ELi2ELi2ELi4ELi2ELb1EEENS1_21CollectiveEpilogueBwdISB_SC_SE_Li256ELb0ELb0ELi2EEENS1_19SingleTileSchedulerILb0ELb0ELb0ELi128EEEEEEEEEvNT_6ParamsE)
        .other          _ZN7cutlass13device_kernelIN5flash19enable_sm80_to_sm89INS1_16FlashAttnBwdSm80INS1_25CollectiveMainloopBwdSm80ILi2ELi1EN4cute5tupleIJNS5_1CILi64EEENS7_ILi128EEENS7_ILi96EEEEEENS_10bfloat16_tEfNS_4arch4Sm80ELb0ELb1ELb1ELb0ELb1ELb0ELb0ELb0ELi2ELi2ELi4ELi2ELb1EEENS1_21CollectiveEpilogueBwdISB_SC_SE_Li256ELb0ELb0ELi2EEENS1_19SingleTileSchedulerILb0ELb0ELb0ELi128EEEEEEEEEvNT_6ParamsE,@"STO_CUDA_ENTRY STV_DEFAULT"
_ZN7cutlass13device_kernelIN5flash19enable_sm80_to_sm89INS1_16FlashAttnBwdSm80INS1_25CollectiveMainloopBwdSm80ILi2ELi1EN4cute5tupleIJNS5_1CILi64EEENS7_ILi128EEENS7_ILi96EEEEEENS_10bfloat16_tEfNS_4arch4Sm80ELb0ELb1ELb1ELb0ELb1ELb0ELb0ELb0ELi2ELi2ELi4ELi2ELb1EEENS1_21CollectiveEpilogueBwdISB_SC_SE_Li256ELb0ELb0ELi2EEENS1_19SingleTileSchedulerILb0ELb0ELb0ELi128EEEEEEEEEvNT_6ParamsE:
        /* <DEDUP_REMOVED lines=28> */
.L_x_185:
        /* <DEDUP_REMOVED lines=580> */
.L_x_205:
        /* <DEDUP_REMOVED lines=190> */
.L_x_189:
[----:B------:R-:W-:Y:S04]  /*31e0*/  MOV R3, 0x1 ;  /* 0x0000000100037802 */ /* 0x000fe80000000f00 */
[----:B------:R-:W-:Y:S11]  /*31f0*/  ISETP.NE.AND P2, PT, R3, c[0x0][0x2a8], PT ;  /* 0x0000aa0003007a0c */ /* 0x000ff60003f45270 */
[----:B------:R-:W-:Y:S02]  /*3200*/  @!UPT UIADD3 URZ, URZ, URZ, URZ ;  /* 0x0000003f3f3ff290 */ /* 0x000fe4000fffe03f */
[----:B------:R-:W-:Y:S05]  /*3210*/  @P2 IMAD.HI.U32 R3, R2, c[0x0][0x2ac], RZ ;  /* 0x0000ab0002032a27 */ /* 0x000fea00078e00ff */
[----:B------:R-:W-:Y:S02]  /*3220*/  @P2 SHF.R.U32.HI R2, RZ, c[0x0][0x2b0], R3 ;  /* 0x0000ac00ff022a19 */ /* 0x000fe40000011603 */
.L_x_190:
[----:B------:R-:W-:Y:S05]  /*3230*/  BSYNC B0 ;  /* 0x0000000000007941 */ /* 0x000fea0003800000 */
.L_x_188:
        /* <DEDUP_REMOVED lines=10> */
.L_x_187:
        /* <DEDUP_REMOVED lines=19> */
.L_x_193:
[----:B------:R-:W-:Y:S04]  /*3410*/  MOV R3, 0x1 ;  /* 0x0000000100037802 */ /* 0x000fe80000000f00 */
[----:B------:R-:W-:Y:S11]  /*3420*/  ISETP.NE.AND P2, PT, R3, c[0x0][0x2a8], PT ;  /* 0x0000aa0003007a0c */ /* 0x000ff60003f45270 */
[----:B------:R-:W-:Y:S02]  /*3430*/  @!UPT UIADD3 URZ, URZ, URZ, URZ ;  /* 0x0000003f3f3ff290 */ /* 0x000fe4000fffe03f */
[----:B------:R-:W-:Y:S05]  /*3440*/  @P2 IMAD.HI.U32 R3, R2, c[0x0][0x2ac], RZ ;  /* 0x0000ab0002032a27 */ /* 0x000fea00078e00ff */
[----:B------:R-:W-:Y:S02]  /*3450*/  @P2 SHF.R.U32.HI R2, RZ, c[0x0][0x2b0], R3 ;  /* 0x0000ac00ff022a19 */ /* 0x000fe40000011603 */
.L_x_194:
[----:B------:R-:W-:Y:S05]  /*3460*/  BSYNC B0 ;  /* 0x0000000000007941 */ /* 0x000fea0003800000 */
.L_x_192:
[----:B------:R-:W2:Y:S01]  /*3470*/  LDL R5, [R1+0x44] ;  /* 0x0000440001057983 */ /* 0x000ea20000100800 */
[----:B------:R-:W-:Y:S04]  /*3480*/  IMAD.MOV.U32 R3, RZ, RZ, c[0x0][0x2a8] ;  /* 0x0000aa00ff037624 */ /* 0x000fe800078e00ff */
[----:B------:R-:W-:Y:S04]  /*3490*/  IMAD R2, R2, R3, -UR5 ;  /* 0x8000000502027e24 */ /* 0x000fe8000f8e0203 */
[----:B--2---:R-:W-:Y:S05]  /*34a0*/  IMAD.IADD R2, R2, 0x1, -R5 ;  /* 0x0000000102027824 */ /* 0x004fea00078e0a05 */
[----:B------:R-:W-:Y:S02]  /*34b0*/  IADD3 R3, R2, c[0x0][0x2a8], RZ ;  /* 0x0000aa0002037a10 */ /* 0x000fe40007ffe0ff */
[----:B------:R-:W-:Y:S02]  /*34c0*/  IMNMX R140, R140, R2, !PT ;  /* 0x000000028c8c7217 */ /* 0x000fe40007800200 */
[----:B------:R-:W-:Y:S02]  /*34d0*/  IMNMX R144, R144, R3, PT ;  /* 0x0000000390907217 */ /* 0x000fe40003800200 */
.L_x_191:
        /* <DEDUP_REMOVED lines=19> */
.L_x_197:
[----:B------:R-:W-:Y:S04]  /*3610*/  MOV R3, 0x1 ;  /* 0x0000000100037802 */ /* 0x000fe80000000f00 */
[----:B------:R-:W-:Y:S11]  /*3620*/  ISETP.NE.AND P2, PT, R3, c[0x0][0x2a8], PT ;  /* 0x0000aa0003007a0c */ /* 0x000ff60003f45270 */
[----:B------:R-:W-:Y:S02]  /*3630*/  @!UPT UIADD3 URZ, URZ, URZ, URZ ;  /* 0x0000003f3f3ff290 */ /* 0x000fe4000fffe03f */
[----:B------:R-:W-:Y:S05]  /*3640*/  @P2 IMAD.HI.U32 R3, R2, c[0x0][0x2ac], RZ ;  /* 0x0000ab0002032a27 */ /* 0x000fea00078e00ff */
[----:B------:R-:W-:Y:S02]  /*3650*/  @P2 SHF.R.U32.HI R2, RZ, c[0x0][0x2b0], R3 ;  /* 0x0000ac00ff022a19 */ /* 0x000fe40000011603 */
.L_x_198:
[----:B------:R-:W-:Y:S05]  /*3660*/  BSYNC B0 ;  /* 0x0000000000007941 */ /* 0x000fea0003800000 */
.L_x_196:
[----:B------:R-:W2:Y:S01]  /*3670*/  LDL R5, [R1+0x44] ;  /* 0x0000440001057983 */ /* 0x000ea20000100800 */
[----:B------:R-:W-:Y:S04]  /*3680*/  IMAD.MOV.U32 R3, RZ, RZ, c[0x0][0x2a8] ;  /* 0x0000aa00ff037624 */ /* 0x000fe800078e00ff */
[----:B------:R-:W-:Y:S04]  /*3690*/  IMAD R2, R2, R3, -UR5 ;  /* 0x8000000502027e24 */ /* 0x000fe8000f8e0203 */
[----:B--2---:R-:W-:Y:S05]  /*36a0*/  IMAD.IADD R2, R2, 0x1, -R5 ;  /* 0x0000000102027824 */ /* 0x004fea00078e0a05 */
[----:B------:R-:W-:Y:S02]  /*36b0*/  IADD3 R3, R2, c[0x0][0x2a8], RZ ;  /* 0x0000aa0002037a10 */ /* 0x000fe40007ffe0ff */
[----:B------:R-:W-:Y:S02]  /*36c0*/  IMNMX R141, R141, R2, !PT ;  /* 0x000000028d8d7217 */ /* 0x000fe40007800200 */
[----:B------:R-:W-:Y:S02]  /*36d0*/  IMNMX R145, R145, R3, PT ;  /* 0x0000000391917217 */ /* 0x000fe40003800200 */
.L_x_195:
        /* <DEDUP_REMOVED lines=19> */
.L_x_201:
[----:B------:R-:W-:Y:S04]  /*3810*/  MOV R2, 0x1 ;  /* 0x0000000100027802 */ /* 0x000fe80000000f00 */
[----:B------:R-:W-:Y:S11]  /*3820*/  ISETP.NE.AND P0, PT, R2, c[0x0][0x2a8], PT ;  /* 0x0000aa0002007a0c */ /* 0x000ff60003f05270 */
[----:B------:R-:W-:Y:S02]  /*3830*/  @!UPT UIADD3 URZ, URZ, URZ, URZ ;  /* 0x0000003f3f3ff290 */ /* 0x000fe4000fffe03f */
[----:B------:R-:W-:Y:S05]  /*3840*/  @P0 IMAD.HI.U32 R2, R0, c[0x0][0x2ac], RZ ;  /* 0x0000ab0000020a27 */ /* 0x000fea00078e00ff */
[----:B------:R-:W-:Y:S02]  /*3850*/  @P0 SHF.R.U32.HI R0, RZ, c[0x0][0x2b0], R2 ;  /* 0x0000ac00ff000a19 */ /* 0x000fe40000011602 */
.L_x_202:
[----:B------:R-:W-:Y:S05]  /*3860*/  BSYNC B0 ;  /* 0x0000000000007941 */ /* 0x000fea0003800000 */
.L_x_200:
[----:B------:R-:W2:Y:S01]  /*3870*/  LDL R3, [R1+0x44] ;  /* 0x0000440001037983 */ /* 0x000ea20000100800 */
[----:B------:R-:W-:Y:S04]  /*3880*/  IMAD.MOV.U32 R2, RZ, RZ, c[0x0][0x2a8] ;  /* 0x0000aa00ff027624 */ /* 0x000fe800078e00ff */
[----:B------:R-:W-:Y:S04]  /*3890*/  IMAD R0, R0, R2, -UR5 ;  /* 0x8000000500007e24 */ /* 0x000fe8000f8e0202 */
[----:B--2---:R-:W-:Y:S05]  /*38a0*/  IMAD.IADD R0, R0, 0x1, -R3 ;  /* 0x0000000100007824 */ /* 0x004fea00078e0a03 */
[----:B------:R-:W-:Y:S02]  /*38b0*/  IADD3 R2, R0, c[0x0][0x2a8], RZ ;  /* 0x0000aa0000027a10 */ /* 0x000fe40007ffe0ff */
[----:B------:R-:W-:Y:S02]  /*38c0*/  IMNMX R142, R142, R0, !PT ;  /* 0x000000008e8e7217 */ /* 0x000fe40007800200 */
[----:B------:R-:W-:Y:S02]  /*38d0*/  IMNMX R143, R143, R2, PT ;  /* 0x000000028f8f7217 */ /* 0x000fe40003800200 */
.L_x_199:
        /* <DEDUP_REMOVED lines=64> */
.L_x_203:
        /* <DEDUP_REMOVED lines=586> */
.L_x_204:
        /* <DEDUP_REMOVED lines=241> */
.L_x_186:
        /* <DEDUP_REMOVED lines=197> */
.L_x_208:
[----:B------:R-:W-:Y:S05]  /*7ce0*/  BSYNC B0 ;  /* 0x0000000000007941 */ /* 0x000fea0003800000 */
.L_x_207:
        /* <DEDUP_REMOVED lines=21> */
.L_x_210:
[----:B------:R-:W-:Y:S05]  /*7e40*/  BSYNC B0 ;  /* 0x0000000000007941 */ /* 0x000fea0003800000 */
.L_x_209:
        /* <DEDUP_REMOVED lines=24> */
.L_x_212:
[----:B------:R-:W-:Y:S05]  /*7fd0*/  BSYNC B0 ;  /* 0x0000000000007941 */ /* 0x000fea0003800000 */
.L_x_211:
        /* <DEDUP_REMOVED lines=19> */
.L_x_206:
        /* <DEDUP_REMOVED lines=43> */
.L_x_214:
[----:B------:R-:W-:Y:S05]  /*83c0*/  BSYNC B0 ;  /* 0x0000000000007941 */ /* 0x000fea0003800000 */
.L_x_213:
        /* <DEDUP_REMOVED lines=19> */
.L_x_216:
[----:B------:R-:W-:Y:S05]  /*8500*/  BSYNC B0 ;  /* 0x0000000000007941 */ /* 0x000fea0003800000 */
.L_x_215:
        /* <DEDUP_REMOVED lines=23> */
.L_x_218:
[----:B------:R-:W-:Y:S05]  /*8680*/  BSYNC B0 ;  /* 0x0000000000007941 */ /* 0x000fea0003800000 */
.L_x_217:
        /* <DEDUP_REMOVED lines=18> */
.L_x_219:
        /* <DEDUP_REMOVED lines=13> */
.L_x_1392:


//--------------------- .text._ZN7cutlass13device_kernelIN5flash19enable_sm80_to_sm89INS1_16FlashAttnBwdSm80INS1_25CollectiveMainloopBwdSm80ILi2ELi1EN4cute5tupleIJNS5_1CILi64EEENS7_ILi128EEENS7_ILi96EEEEEENS_10bfloat16_tEfNS_4arch4Sm80ELb0ELb1ELb1ELb0ELb0ELb0ELb0ELb0ELi2ELi2ELi4ELi2ELb1EEENS1_24CollectiveEpilogueBwdGQAISB_fSE_Li256ELb0ELb0EEENS1_19SingleTileSchedulerILb0ELb0ELb0ELi128EEEEEEEEEvNT_6ParamsE --------------------------
	.section	.text._ZN7cutlass13device_kernelIN5flash19enable_sm80_to_sm89INS1_16FlashAttnBwdSm80INS1_25CollectiveMainloopBwdSm80ILi2ELi1EN4cute5tupleIJNS5_1CILi64EEENS7_ILi128EEENS7_ILi96EEEEEENS_10bfloat16_tEfNS_4arch4Sm80ELb0ELb1ELb1ELb0ELb0ELb0ELb0ELb0ELi2ELi2ELi4ELi2ELb1EEENS1_24CollectiveEpilogueBwdGQAISB_fSE_Li256ELb0ELb0EEENS1_19SingleTileSchedulerILb0ELb0ELb0ELi128EEEEEEEEEvNT_6ParamsE,"ax",@progbits
	.sectioninfo	@"SHI_REGISTERS=255"
	.align	128
.text._ZN7cutlass13device_kernelIN5flash19enable_sm80_to_sm89INS1_16FlashAttnBwdSm80INS1_25CollectiveMainloopBwdSm80ILi2ELi1EN4cute5tupleIJNS5_1CILi64EEENS7_ILi128EEENS7_ILi96EEEEEENS_10bfloat16_tEfNS_4arch4Sm80ELb0ELb1ELb1ELb0ELb0ELb0ELb0ELb0ELi2ELi2ELi4ELi2ELb1EEENS1_24CollectiveEpilogueBwdGQAISB_fSE_Li256ELb0ELb0EEENS1_19SingleTileSchedulerILb0ELb0ELb0ELi128EEEEEEEEEvNT_6ParamsE:
        .type           _ZN7cutlass13device_kernelIN5flash19enable_sm80_to_sm89INS1_16FlashAttnBwdSm80INS1_25CollectiveMainloopBwdSm80ILi2ELi1EN4cute5tupleIJNS5_1CILi64EEENS7_ILi128EEENS7_ILi96EEEEEENS_10bfloat16_tEfNS_4arch4Sm80ELb0ELb1ELb1ELb0ELb0ELb0ELb0ELb0ELi2ELi2ELi4ELi2ELb1EEENS1_24CollectiveEpilogueBwdGQAISB_fSE_Li256ELb0ELb0EEENS1_19SingleTileSchedulerILb0ELb0ELb0ELi128EEEEEEEEEvNT_6ParamsE,@function
        .size           _ZN7cutlass13device_kernelIN5flash19enable_sm80_to_sm89INS1_16FlashAttnBwdSm80INS1_25CollectiveMainloopBwdSm80ILi2ELi1EN4cute5tupleIJNS5_1CILi64EEENS7_ILi128EEENS7_ILi96EEEEEENS_10bfloat16_tEfNS_4arch4Sm80ELb0ELb1ELb1ELb0ELb0ELb0ELb0ELb0ELi2ELi2ELi4ELi2ELb1EEENS1_24CollectiveEpilogueBwdGQAISB_fSE_Li256ELb0ELb0EEENS1_19SingleTileSchedulerILb0ELb0ELb0ELi128EEEEEEEEEvNT_6ParamsE,(.L_x_1393 - _ZN7cutlass13device_kernelIN5flash19enable_sm80_to_sm89INS1_16FlashAttnBwdSm80INS1_25CollectiveMainloopBwdSm80ILi2ELi1EN4cute5tupleIJNS5_1CILi64EEENS7_ILi128EEENS7_ILi96EEEEEENS_10bfloat16_tEfNS_4arch4Sm80ELb0ELb1ELb1ELb0ELb0ELb0ELb0ELb0ELi2ELi2ELi4ELi2ELb1EEENS1_24CollectiveEpilogueBwdGQAISB_fSE_Li256ELb0ELb0EEENS1_19SingleTileSchedulerILb0ELb0ELb0ELi128EEEEEEEEEvNT_6ParamsE)
        .other          _ZN7cutlass13device_kernelIN5flash19enable_sm80_to_sm89INS1_16FlashAttnBwdSm80INS1_25CollectiveMainloopBwdSm80ILi2ELi1EN4cute5tupleIJNS5_1CILi64EEENS7_ILi128EEENS7_ILi96EEEEEENS_10bfloat16_tEfNS_4arch4Sm80ELb0ELb1ELb1ELb0ELb0ELb0ELb0ELb0ELi2ELi2ELi4ELi2ELb1EEENS1_24CollectiveEpilogueBwdGQAISB_fSE_Li256ELb0ELb0EEENS1_19SingleTileSchedulerILb0ELb0ELb0ELi128EEEEEEEEEvNT_6ParamsE,@"STO_CUDA_ENTRY STV_DEFAULT"
_ZN7cutlass13device_kernelIN5flash19enable_sm80_to_sm89INS1_16FlashAttnBwdSm80INS1_25CollectiveMainloopBwdSm80ILi2ELi1EN4cute5tupleIJNS5_1CILi64EEENS7_ILi128EEENS7_ILi96EEEEEENS_10bfloat16_tEfNS_4arch4Sm80ELb0ELb1ELb1ELb0ELb0ELb0ELb0ELb0ELi2ELi2ELi4ELi2ELb1EEENS1_24CollectiveEpilogueBwdGQAISB_fSE_Li256ELb0ELb0EEENS1_19SingleTileSchedulerILb0ELb0ELb0ELi128EEEEEEEEEvNT_6ParamsE:
        /* <DEDUP_REMOVED lines=28> */
.L_x_220:
        /* <DEDUP_REMOVED lines=11> */
[----:B------:R-:W-:Y:S01]  /*0270*/  CS2R R122, SRZ ;  /* 0x00000000007a7805 */ /* 0x000fe2000001ff00 */
[----:B------:R-:W-:Y:S01]  /*0280*/  CS2R R120, SRZ ;  /* 0x0000000000787805 */ /* 0x000fe2000001ff00 */
[----:B------:R-:W-:Y:S01]  /*0290*/  CS2R R118, SRZ ;  /* 0x0000000000767805 */ /* 0x000fe2000001ff00 */
[----:B------:R-:W-:Y:S01]  /*02a0*/  IMAD.U32 R0, RZ, RZ, UR4 ;  /* 0x00000004ff007e24 */ /* 0x000fe2000f8e00ff */
[----:B------:R-:W-:Y:S01]  /*02b0*/  CS2R R116, SRZ ;  /* 0x0000000000747805 */ /* 0x000fe2000001ff00 */
[----:B------:R-:W-:Y:S01]  /*02c0*/  CS2R R110, SRZ ;  /* 0x00000000006e7805 */ /* 0x000fe2000001ff00 */
[----:B------:R-:W-:Y:S01]  /*02d0*/  CS2R R108, SRZ ;  /* 0x00000000006c7805 */ /* 0x000fe2000001ff00 */
[----:B------:R-:W-:Y:S01]  /*02e0*/  CS2R R114, SRZ ;  /* 0x0000000000727805 */ /* 0x000fe2000001ff00 */
[----:B------:R-:W-:Y:S01]  /*02f0*/  IADD3 R0, R0, -c[0x0][0x2a4], RZ ;  /* 0x8000a90000007a10 */ /* 0x000fe20007ffe0ff */
[----:B------:R-:W-:Y:S01]  /*0300*/  CS2R R112, SRZ ;  /* 0x0000000000707805 */ /* 0x000fe2000001ff00 */
[----:B------:R-:W-:Y:S01]  /*0310*/  CS2R R106, SRZ ;  /* 0x00000000006a7805 */ /* 0x000fe2000001ff00 */
[----:B------:R-:W-:Y:S01]  /*0320*/  CS2R R104, SRZ ;  /* 0x0000000000687805 */ /* 0x000fe2000001ff00 */
[----:B------:R-:W-:Y:S01]  /*0330*/  SHF.R.S32.HI R2, RZ, 0x1f, R0 ;  /* 0x0000001fff027819 */ /* 0x000fe20000011400 */
[----:B------:R-:W-:Y:S01]  /*0340*/  CS2R R102, SRZ ;  /* 0x0000000000667805 */ /* 0x000fe2000001ff00 */
[----:B------:R-:W-:Y:S01]  /*0350*/  CS2R R100, SRZ ;  /* 0x0000000000647805 */ /* 0x000fe2000001ff00 */
[----:B------:R-:W-:Y:S01]  /*0360*/  CS2R R94, SRZ ;  /* 0x00000000005e7805 */ /* 0x000fe2000001ff00 */
[----:B------:R-:W-:Y:S01]  /*0370*/  LEA.HI R0, R2, R0, RZ, 0x6 ;  /* 0x0000000002007211 */ /* 0x000fe200078f30ff */
[----:B------:R-:W-:Y:S01]  /*0380*/  CS2R R92, SRZ ;  /* 0x00000000005c7805 */ /* 0x000fe2000001ff00 */
[----:B------:R-:W-:Y:S01]  /*0390*/  CS2R R98, SRZ ;  /* 0x0000000000627805 */ /* 0x000fe2000001ff00 */
[----:B------:R-:W-:Y:S01]  /*03a0*/  CS2R R96, SRZ ;  /* 0x0000000000607805 */ /* 0x000fe2000001ff00 */
[----:B------:R-:W2:Y:S01]  /*03b0*/  R2UR UR10, R0 ;  /* 0x00000000000a73c2 */ /* 0x000ea200000e0000 */
        /* <DEDUP_REMOVED lines=29> */
[----:B------:R-:W-:-:S02]  /*0590*/  CS2R R36, SRZ ;  /* 0x0000000000247805 */ /* 0x000fc4000001ff00 */
[----:B------:R-:W-:-:S04]  /*05a0*/  USEL UR10, URZ, UR10, !UP0 ;  /* 0x0000000a3f0a7287 */ /* 0x000fc8000c000000 */
[----:B------:R-:W-:-:S06]  /*05b0*/  UISETP.GT.AND UP0, UPT, UR12, UR10, UPT ;  /* 0x0000000a0c00728c */ /* 0x000fcc000bf04270 */
[----:B------:R-:W-:-:S13]  /*05c0*/  PLOP3.LUT P0, PT, PT, PT, UP0, 0x80, 0x0 ;  /* 0x000000000000781c */ /* 0x000fda0003f0f008 */
[----:B------:R-:W-:Y:S05]  /*05d0*/  @!P0 BRA `(.L_x_221) ;  /* 0x0000694000008947 */ /* 0x000fea0003800000 */
[----:B------:R-:W-:Y:S01]  /*05e0*/  IMAD.MOV.U32 R136, RZ, RZ, R4 ;  /* 0x000000ffff887224 */ /* 0x000fe200078e0004 */
[----:B------:R-:W-:Y:S01]  /*05f0*/  SHF.R.S32.HI R27, RZ, 0x1f, R28 ;  /* 0x0000001fff1b7819 */ /* 0x000fe2000001141c */
[----:B------:R-:W-:Y:S01]  /*0600*/  IMAD.MOV.U32 R136, RZ, RZ, R4 ;  /* 0x000000ffff887224 */ /* 0x000fe200078e0004 */
[----:B------:R-:W-:Y:S01]  /*0610*/  USHF.L.U32 UR13, UR10, 0x6, URZ ;  /* 0x000000060a0d7899 */ /* 0x000fe2000800063f */
[----:B------:R-:W-:Y:S01]  /*0620*/  IMAD.MOV.U32 R0, RZ, RZ, c[0x0][0x248] ;  /* 0x00009200ff007624 */ /* 0x000fe200078e00ff */
[----:B------:R-:W-:Y:S01]  /*0630*/  ULDC.64 UR6, c[0x0][0x278] ;  /* 0x00009e0000067ab9 */ /* 0x000fe20000000a00 */
[C---:B------:R-:W-:Y:S01]  /*0640*/  IMAD.SHL.U32 R10, R136.reuse, 0x4, RZ ;  /* 0x00000004880a7824 */ /* 0x040fe200078e00ff */
[----:B------:R-:W-:Y:S01]  /*0650*/  ISETP.GT.AND P1, PT, R136, 0xf, PT ;  /* 0x0000000f8800780c */ /* 0x000fe20003f24270 */
[----:B------:R-:W-:Y:S01]  /*0660*/  UIMAD.WIDE.U32 UR14, UR9, UR6, URZ ;  /* 0x00000006090e72a5 */ /* 0x000fe2000f8e003f */
[----:B------:R-:W-:Y:S01]  /*0670*/  ISETP.NE.AND P0, PT, R0, 0x1, PT ;  /* 0x000000010000780c */ /* 0x000fe20003f05270 */
[----:B------:R-:W-:Y:S01]  /*0680*/  IMAD R0, R27, c[0x0][0x270], RZ ;  /* 0x00009c001b007a24 */ /* 0x000fe200078e02ff */
[----:B------:R-:W-:Y:S01]  /*0690*/  SHF.R.S32.HI R11, RZ, 0x1f, R10 ;  /* 0x0000001fff0b7819 */ /* 0x000fe2000001140a */
[----:B------:R-:W-:Y:S01]  /*06a0*/  IMAD.MOV.U32 R137, RZ, RZ, R5 ;  /* 0x000000ffff897224 */ /* 0x000fe200078e0005 */
[----:B------:R-:W-:Y:S01]  /*06b0*/  SHF.R.S32.HI R25, RZ, 0x1f, R136 ;  /* 0x0000001fff197819 */ /* 0x000fe20000011488 */
[C---:B------:R-:W-:Y:S01]  /*06c0*/  IMAD R0, R28.reuse, c[0x0][0x274], R0 ;  /* 0x00009d001c007a24 */ /* 0x040fe200078e0200 */
[----:B------:R-:W-:Y:S01]  /*06d0*/  SHF.R.S32.HI R137, RZ, 0x1f, R136 ;  /* 0x0000001fff897819 */ /* 0x000fe20000011488 */
[----:B------:R-:W-:Y:S01]  /*06e0*/  IMAD.WIDE.U32 R2, R28, c[0x0][0x270], R10 ;  /* 0x00009c001c027a25 */ /* 0x000fe200078e000a */
[-C--:B------:R-:W-:Y:S01]  /*06f0*/  LEA.HI R7, R25, R136.reuse, RZ, 0x2 ;  /* 0x0000008819077211 */ /* 0x080fe200078f10ff */
[----:B------:R-:W-:Y:S01]  /*0700*/  ULDC.64 UR4, c[0x0][0x290] ;  /* 0x0000a40000047ab9 */ /* 0x000fe20000000a00 */
[----:B------:R2:W-:Y:S01]  /*0710*/  STL.64 [R1+0x50], R10 ;  /* 0x0000500a01007387 */ /* 0x0005e20000100a00 */
[----:B-1----:R-:W-:Y:S01]  /*0720*/  IMAD.U32 R4, RZ, RZ, UR13 ;  /* 0x0000000dff047e24 */ /* 0x002fe2000f8e00ff */
[----:B------:R-:W-:Y:S01]  /*0730*/  UIMAD.WIDE.U32 UR16, UR9, UR4, URZ ;  /* 0x00000004091072a5 */ /* 0x000fe2000f8e003f */
[----:B------:R-:W-:Y:S01]  /*0740*/  IMAD.IADD R12, R3, 0x1, R0 ;  /* 0x00000001030c7824 */ /* 0x000fe200078e0200 */
[----:B------:R-:W-:Y:S01]  /*0750*/  SHF.R.S32.HI R38, RZ, 0x2, R7 ;  /* 0x00000002ff267819 */ /* 0x000fe20000011407 */
[----:B------:R-:W-:Y:S01]  /*0760*/  IMAD R0, R27, c[0x0][0x238], RZ ;  /* 0x00008e001b007a24 */ /* 0x000fe200078e02ff */
[----:B------:R-:W-:Y:S01]  /*0770*/  @!P1 IADD3 R29, P4, P3, R4, UR14, R2 ;  /* 0x0000000e041d9c10 */ /* 0x000fe2000fb9e002 */
[C---:B------:R-:W-:Y:S01]  /*0780*/  @P0 IMAD.HI.U32 R5, R28.reuse, c[0x0][0x24c], RZ ;  /* 0x000093001c050a27 */ /* 0x040fe200078e00ff */
[----:B------:R-:W-:Y:S01]  /*0790*/  SHF.R.S32.HI R39, RZ, 0x1f, R38 ;  /* 0x0000001fff277819 */ /* 0x000fe20000011426 */
[----:B------:R-:W-:Y:S01]  /*07a0*/  UMOV UR20, 0x6 ;  /* 0x0000000600147882 */ /* 0x000fe20000000000 */
[CC--:B------:R-:W-:Y:S01]  /*07b0*/  LEA.HI R30, R25.reuse, R136.reuse, RZ, 0x3 ;  /* 0x00000088191e7211 */ /* 0x0c0fe200078f18ff */
[C---:B------:R-:W-:Y:S01]  /*07c0*/  IMAD.WIDE.U32 R2, R28.reuse, c[0x0][0x238], R136 ;  /* 0x00008e001c027a25 */ /* 0x040fe200078e0088 */
[----:B------:R-:W-:Y:S01]  /*07d0*/  LEA.HI R26, R25, R136, RZ, 0x5 ;  /* 0x00000088191a7211 */ /* 0x000fe200078f28ff */
[----:B------:R-:W-:Y:S01]  /*07e0*/  USHF.R.S32.HI UR22, URZ, 0x1f, UR10 ;  /* 0x0000001f3f167899 */ /* 0x000fe2000801140a */
[----:B------:R-:W-:Y:S01]  /*07f0*/  STL [R1+0x4c], R137 ;  /* 0x00004c8901007387 */ /* 0x000fe20000100800 */
[C---:B------:R-:W-:Y:S01]  /*0800*/  IMAD R0, R28.reuse, c[0x0][0x23c], R0 ;  /* 0x00008f001c007a24 */ /* 0x040fe200078e0200 */
[----:B------:R-:W-:Y:S01]  /*0810*/  SHF.R.S32.HI R24, RZ, 0x5, R26 ;  /* 0x00000005ff187819 */ /* 0x000fe2000001141a */
[----:B------:R-:W-:Y:S01]  /*0820*/  IMAD.MOV.U32 R8, RZ, RZ, R28 ;  /* 0x000000ffff087224 */ /* 0x000fe200078e001c */
[----:B------:R-:W-:Y:S01]  /*0830*/  @P0 SHF.R.U32.HI R8, RZ, c[0x0][0x250], R5 ;  /* 0x00009400ff080a19 */ /* 0x000fe20000011605 */
[----:B------:R-:W-:Y:S01]  /*0840*/  IMAD.IADD R23, R3, 0x1, R0 ;  /* 0x0000000103177824 */ /* 0x000fe200078e0200 */
[C---:B------:R-:W-:Y:S01]  /*0850*/  LEA.HI R3, R7.reuse, R38, RZ, 0x1 ;  /* 0x0000002607037211 */ /* 0x040fe200078f08ff */
[----:B------:R-:W-:Y:S01]  /*0860*/  IMAD.MOV.U32 R22, RZ, RZ, R2 ;  /* 0x000000ffff167224 */ /* 0x000fe200078e0002 */
[----:B------:R-:W-:Y:S01]  /*0870*/  LOP3.LUT R2, R7, 0xfffffffc, RZ, 0xc0, !PT ;  /* 0xfffffffc07027812 */ /* 0x000fe200078ec0ff */
[----:B------:R-:W-:Y:S01]  /*0880*/  IMAD.WIDE.U32 R4, R28, c[0x0][0x288], R10 ;  /* 0x0000a2001c047a25 */ /* 0x000fe200078e000a */
[----:B------:R-:W-:Y:S01]  /*0890*/  LOP3.LUT R3, R3, 0x7fffffe, RZ, 0xc0, !PT ;  /* 0x07fffffe03037812 */ /* 0x000fe200078ec0ff */
[----:B------:R-:W-:Y:S01]  /*08a0*/  STL.64 [R1+0x20], R38 ;  /* 0x0000202601007387 */ /* 0x000fe20000100a00 */
[----:B------:R-:W-:Y:S01]  /*08b0*/  CS2R R130, SRZ ;  /* 0x0000000000827805 */ /* 0x000fe2000001ff00 */
[----:B------:R-:W-:Y:S01]  /*08c0*/  IMAD.U32 R0, RZ, RZ, UR8 ;  /* 0x00000008ff007e24 */ /* 0x000fe2000f8e00ff */
[----:B------:R-:W-:Y:S01]  /*08d0*/  CS2R R128, SRZ ;  /* 0x0000000000807805 */ /* 0x000fe2000001ff00 */
[----:B--2---:R-:W-:Y:S01]  /*08e0*/  IMAD.U32 R10, RZ, RZ, UR16 ;  /* 0x00000010ff0a7e24 */ /* 0x004fe2000f8e00ff */
[----:B------:R-:W-:Y:S01]  /*08f0*/  USHF.R.S32.HI UR16, URZ, 0x1f, UR9 ;  /* 0x0000001f3f107899 */ /* 0x000fe20008011409 */
[----:B------:R-:W-:Y:S01]  /*0900*/  IMAD.WIDE R18, R0, 0x80, R38 ;  /* 0x0000008000127825 */ /* 0x000fe200078e0226 */
[----:B------:R-:W-:Y:S01]  /*0910*/  CS2R R126, SRZ ;  /* 0x00000000007e7805 */ /* 0x000fe2000001ff00 */
[----:B------:R-:W-:Y:S01]  /*0920*/  CS2R R124, SRZ ;  /* 0x00000000007c7805 */ /* 0x000fe2000001ff00 */
[----:B------:R-:W-:Y:S01]  /*0930*/  UIMAD UR4, UR16, UR4, URZ ;  /* 0x00000004100472a4 */ /* 0x000fe2000f8e023f */
[----:B------:R-:W-:Y:S01]  /*0940*/  IMAD R6, R27, c[0x0][0x288], RZ ;  /* 0x0000a2001b067a24 */ /* 0x000fe200078e02ff */
[----:B------:R-:W-:Y:S01]  /*0950*/  UIMAD UR6, UR16, UR6, URZ ;  /* 0x00000006100672a4 */ /* 0x000fe2000f8e023f */
[----:B------:R-:W-:Y:S01]  /*0960*/  IMAD.SHL.U32 R0, R30, 0x8, RZ ;  /* 0x000000081e007824 */ /* 0x000fe200078e00ff */
[----:B------:R-:W-:Y:S01]  /*0970*/  UIMAD UR5, UR9, UR5, UR4 ;  /* 0x00000005090572a4 */ /* 0x000fe2000f8e0204 */
[----:B------:R-:W-:Y:S01]  /*0980*/  IMAD.IADD R20, R136, 0x1, -R2 ;  /* 0x0000000188147824 */ /* 0x000fe200078e0a02 */
[----:B------:R-:W-:Y:S01]  /*0990*/  USHF.R.S32.HI UR4, URZ, 0x1f, UR13 ;  /* 0x0000001f3f047899 */ /* 0x000fe2000801140d */
[----:B------:R-:W-:Y:S01]  /*09a0*/  IMAD R6, R28, c[0x0][0x28c], R6 ;  /* 0x0000a3001c067a24 */ /* 0x000fe200078e0206 */
[----:B------:R-:W-:Y:S01]  /*09b0*/  LOP3.LUT R0, R0, 0xc0, RZ, 0xc0, !PT ;  /* 0x000000c000007812 */ /* 0x000fe200078ec0ff */
[----:B------:R-:W-:Y:S01]  /*09c0*/  IMAD.SHL.U32 R2, R20, 0x8, RZ ;  /* 0x0000000814027824 */ /* 0x000fe200078e00ff */
[----:B------:R-:W-:Y:S01]  /*09d0*/  UIMAD UR6, UR9, UR7, UR6 ;  /* 0x00000007090672a4 */ /* 0x000fe2000f8e0206 */
[----:B------:R-:W-:Y:S01]  /*09e0*/  IADD3 R31, P2, P0, R4, UR13, R10 ;  /* 0x0000000d041f7c10 */ /* 0x000fe2000f85e00a */
[----:B------:R-:W-:Y:S01]  /*09f0*/  IMAD.IADD R9, R5, 0x1, R6 ;  /* 0x0000000105097824 */ /* 0x000fe200078e0206 */
[----:B------:R-:W-:Y:S01]  /*0a00*/  SHF.R.U32.HI R6, RZ, 0x3, R0 ;  /* 0x00000003ff067819 */ /* 0x000fe20000011600 */
[----:B------:R-:W-:Y:S01]  /*0a10*/  UIADD3 UR6, UR15, UR6, URZ ;  /* 0x000000060f067290 */ /* 0x000fe2000fffe03f */
[----:B------:R-:W-:Y:S01]  /*0a20*/  LOP3.LUT R4, R0, 0x18, R2, 0xf8, !PT ;  /* 0x0000001800047812 */ /* 0x000fe200078ef802 */
[----:B------:R-:W-:Y:S01]  /*0a30*/  IMAD.IADD R0, R38, 0x1, -R3 ;  /* 0x0000000126007824 */ /* 0x000fe200078e0a03 */
[----:B------:R-:W-:Y:S01]  /*0a40*/  UIADD3 UR7, UR17, UR5, URZ ;  /* 0x0000000511077290 */ /* 0x000fe2000fffe03f */
[----:B------:R-:W-:Y:S01]  /*0a50*/  IMAD.U32 R5, RZ, RZ, UR4 ;  /* 0x00000004ff057e24 */ /* 0x000fe2000f8e00ff */
[----:B------:R-:W-:Y:S01]  /*0a60*/  LOP3.LUT R3, R4, R6, RZ, 0x3c, !PT ;  /* 0x0000000604037212 */ /* 0x000fe200078e3cff */
[----:B------:R-:W-:Y:S01]  /*0a70*/  IMAD R0, R24, 0x8, R0 ;  /* 0x0000000818007824 */ /* 0x000fe200078e0200 */
[----:B------:R-:W-:Y:S01]  /*0a80*/  SHF.R.S32.HI R6, RZ, 0x1f, R8 ;  /* 0x0000001fff067819 */ /* 0x000fe20000011408 */
[----:B------:R-:W-:Y:S01]  /*0a90*/  IMAD R4, R39, c[0x0][0x178], RZ ;  /* 0x00005e0027047a24 */ /* 0x000fe200078e02ff */
[C---:B------:R-:W-:Y:S01]  /*0aa0*/  @!P1 IADD3.X R33, R5.reuse, UR6, R12, P4, P3 ;  /* 0x0000000605219c10 */ /* 0x040fe2000a7e640c */
[----:B------:R-:W-:Y:S01]  /*0ab0*/  IMAD.U32 R21, R0, 0x20, R3 ;  /* 0x0000002000157824 */ /* 0x000fe200078e0003 */
[----:B------:R-:W-:Y:S01]  /*0ac0*/  IADD3.X R34, R5, UR7, R9, P2, P0 ;  /* 0x0000000705227c10 */ /* 0x000fe200097e0409 */
[----:B------:R-:W-:Y:S01]  /*0ad0*/  IMAD R0, R6, c[0x0][0x1e0], RZ ;  /* 0x0000780006007a24 */ /* 0x000fe200078e02ff */
[----:B------:R-:W-:Y:S01]  /*0ae0*/  SHF.R.S32.HI R5, RZ, 0x1f, R7 ;  /* 0x0000001fff057819 */ /* 0x000fe20000011407 */
[----:B------:R-:W-:Y:S01]  /*0af0*/  IMAD R12, R38, c[0x0][0x17c], R4 ;  /* 0x00005f00260c7a24 */ /* 0x000fe200078e0204 */
[----:B------:R-:W-:Y:S01]  /*0b00*/  SHF.R.S32.HI R3, RZ, 0x1f, R2 ;  /* 0x0000001fff037819 */ /* 0x000fe20000011402 */
[C---:B------:R-:W-:Y:S01]  /*0b10*/  IMAD R0, R8.reuse, c[0x0][0x1e4], R0 ;  /* 0x0000790008007a24 */ /* 0x040fe200078e0200 */
[----:B------:R-:W-:Y:S01]  /*0b20*/  LEA.HI R7, R5, R38, RZ, 0x3 ;  /* 0x0000002605077211 */ /* 0x000fe200078f18ff */
[----:B------:R-:W-:Y:S01]  /*0b30*/  IMAD R9, R39, c[0x0][0x208], RZ ;  /* 0x0000820027097a24 */ /* 0x000fe200078e02ff */
[----:B------:R-:W-:Y:S01]  /*0b40*/  ULDC.64 UR4, c[0x0][0x1e8] ;  /* 0x00007a0000047ab9 */ /* 0x000fe20000000a00 */
[----:B------:R-:W-:Y:S01]  /*0b50*/  IMAD.WIDE.U32 R4, R8, c[0x0][0x1e0], R2 ;  /* 0x0000780008047a25 */ /* 0x000fe200078e0002 */
[----:B------:R-:W-:Y:S01]  /*0b60*/  LOP3.LUT R17, R7, 0xfffffff8, RZ, 0xc0, !PT ;  /* 0xfffffff807117812 */ /* 0x000fe200078ec0ff */
[----:B------:R-:W-:Y:S01]  /*0b70*/  UIMAD UR4, UR16, UR4, URZ ;  /* 0x00000004100472a4 */ /* 0x000fe2000f8e023f */
[----:B------:R-:W-:Y:S01]  /*0b80*/  ISETP.GE.AND P5, PT, R2, c[0x0][0x1cc], PT ;  /* 0x0000730002007a0c */ /* 0x000fe20003fa6270 */
[----:B------:R-:W-:Y:S01]  /*0b90*/  IMAD R6, R6, c[0x0][0x1b0], RZ ;  /* 0x00006c0006067a24 */ /* 0x000fe200078e02ff */
[----:B------:R-:W-:Y:S01]  /*0ba0*/  IADD3 R37, R2, 0x40, RZ ;  /* 0x0000004002257810 */ /* 0x000fe20007ffe0ff */
[----:B------:R-:W-:Y:S01]  /*0bb0*/  IMAD.U32 R11, RZ, RZ, UR17 ;  /* 0x00000011ff0b7e24 */ /* 0x000fe2000f8e00ff */
[----:B------:R-:W-:Y:S01]  /*0bc0*/  UIMAD UR17, UR9, UR5, UR4 ;  /* 0x00000005091172a4 */ /* 0x000fe2000f8e0204 */
[----:B------:R-:W-:Y:S01]  /*0bd0*/  IMAD.IADD R7, R5, 0x1, R0 ;  /* 0x0000000105077824 */ /* 0x000fe200078e0200 */
[----:B------:R-:W-:Y:S01]  /*0be0*/  CS2R R122, SRZ ;  /* 0x00000000007a7805 */ /* 0x000fe2000001ff00 */
[----:B------:R-:W-:Y:S01]  /*0bf0*/  IMAD R16, R38, c[0x0][0x20c], R9 ;  /* 0x0000830026107a24 */ /* 0x000fe200078e0209 */
[----:B------:R-:W-:Y:S01]  /*0c00*/  ULDC.64 UR4, c[0x0][0x1b8] ;  /* 0x00006e0000047ab9 */ /* 0x000fe20000000a00 */
[C---:B------:R-:W-:Y:S01]  /*0c10*/  IMAD R5, R8.reuse, c[0x0][0x1b4], R6 ;  /* 0x00006d0008057a24 */ /* 0x040fe200078e0206 */
[----:B------:R-:W-:Y:S01]  /*0c20*/  UIMAD UR4, UR16, UR4, URZ ;  /* 0x00000004100472a4 */ /* 0x000fe2000f8e023f */
[--C-:B------:R-:W-:Y:S01]  /*0c30*/  IMAD.WIDE.U32 R14, R8, c[0x0][0x1b0], R2.reuse ;  /* 0x00006c00080e7a25 */ /* 0x100fe200078e0002 */
[----:B------:R-:W-:Y:S01]  /*0c40*/  CS2R R120, SRZ ;  /* 0x0000000000787805 */ /* 0x000fe2000001ff00 */
[----:B------:R-:W-:Y:S01]  /*0c50*/  CS2R R118, SRZ ;  /* 0x0000000000767805 */ /* 0x000fe2000001ff00 */
[----:B------:R-:W-:Y:S01]  /*0c60*/  UIMAD UR4, UR9, UR5, UR4 ;  /* 0x00000005090472a4 */ /* 0x000fe2000f8e0204 */
[C-C-:B------:R-:W-:Y:S01]  /*0c70*/  IMAD.WIDE.U32 R10, R38.reuse, c[0x0][0x178], R2.reuse ;  /* 0x00005e00260a7a25 */ /* 0x140fe200078e0002 */
[----:B------:R-:W-:Y:S01]  /*0c80*/  CS2R R116, SRZ ;  /* 0x0000000000747805 */ /* 0x000fe2000001ff00 */
[----:B------:R-:W-:Y:S01]  /*0c90*/  CS2R R114, SRZ ;  /* 0x0000000000727805 */ /* 0x000fe2000001ff00 */
[----:B------:R-:W-:Y:S01]  /*0ca0*/  CS2R R112, SRZ ;  /* 0x0000000000707805 */ /* 0x000fe2000001ff00 */
[C---:B------:R-:W-:Y:S01]  /*0cb0*/  IMAD.WIDE.U32 R8, R38.reuse, c[0x0][0x208], R2 ;  /* 0x0000820026087a25 */ /* 0x040fe200078e0002 */
[----:B------:R-:W-:Y:S01]  /*0cc0*/  LEA.HI R3, R25, R136, RZ, 0x6 ;  /* 0x0000008819037211 */ /* 0x000fe200078f30ff */
[----:B------:R-:W-:Y:S01]  /*0cd0*/  CS2R R110, SRZ ;  /* 0x00000000006e7805 */ /* 0x000fe2000001ff00 */
[----:B------:R-:W-:Y:S01]  /*0ce0*/  CS2R R108, SRZ ;  /* 0x00000000006c7805 */ /* 0x000fe2000001ff00 */
[----:B------:R-:W-:Y:S01]  /*0cf0*/  IMAD.IADD R0, R38, 0x1, -R17 ;  /* 0x0000000126007824 */ /* 0x000fe200078e0a11 */
[----:B------:R-:W-:Y:S01]  /*0d00*/  SHF.R.S32.HI R17, RZ, 0x6, R3 ;  /* 0x00000006ff117819 */ /* 0x000fe20000011403 */
[----:B------:R-:W-:Y:S01]  /*0d10*/  IMAD.IADD R13, R11, 0x1, R12 ;  /* 0x000000010b0d7824 */ /* 0x000fe200078e020c */
[----:B------:R-:W-:Y:S01]  /*0d20*/  CS2R R106, SRZ ;  /* 0x00000000006a7805 */ /* 0x000fe2000001ff00 */
[----:B------:R-:W-:Y:S01]  /*0d30*/  IMAD.MOV.U32 R12, RZ, RZ, R10 ;  /* 0x000000ffff0c7224 */ /* 0x000fe200078e000a */
[C---:B------:R-:W-:Y:S01]  /*0d40*/  LOP3.LUT P0, RZ, R0.reuse, 0x4, RZ, 0xc0, !PT ;  /* 0x0000000400ff7812 */ /* 0x040fe2000780c0ff */
[----:B------:R-:W-:Y:S01]  /*0d50*/  IMAD.SHL.U32 R0, R0, 0x40, RZ ;  /* 0x0000004000007824 */ /* 0x000fe200078e00ff */
[----:B------:R-:W-:Y:S01]  /*0d60*/  LEA.HI R10, R26, R24, RZ, 0x1 ;  /* 0x000000181a0a7211 */ /* 0x000fe200078f08ff */
[----:B------:R-:W-:Y:S01]  /*0d70*/  IMAD.SHL.U32 R3, R17, 0x8, RZ ;  /* 0x0000000811037824 */ /* 0x000fe200078e00ff */
[----:B------:R-:W-:Y:S01]  /*0d80*/  CS2R R104, SRZ ;  /* 0x0000000000687805 */ /* 0x000fe2000001ff00 */
[----:B------:R-:W-:Y:S01]  /*0d90*/  IMAD.IADD R9, R9, 0x1, R16 ;  /* 0x0000000109097824 */ /* 0x000fe200078e0210 */
[----:B------:R-:W-:Y:S01]  /*0da0*/  LOP3.LUT R0, R0, 0x1c0, RZ, 0xc0, !PT ;  /* 0x000001c000007812 */ /* 0x000fe200078ec0ff */
[----:B------:R-:W-:Y:S01]  /*0db0*/  IMAD R16, R27, c[0x0][0x210], RZ ;  /* 0x000084001b107a24 */ /* 0x000fe200078e02ff */
[----:B------:R-:W-:Y:S01]  /*0dc0*/  LOP3.LUT R212, R3, 0x18, RZ, 0xc0, !PT ;  /* 0x0000001803d47812 */ /* 0x000fe200078ec0ff */
[----:B------:R-:W-:Y:S01]  /*0dd0*/  IMAD.MOV.U32 R6, RZ, RZ, R4 ;  /* 0x000000ffff067224 */ /* 0x000fe200078e0004 */
[----:B------:R-:W-:Y:S01]  /*0de0*/  SHF.R.U32.HI R3, RZ, 0x3, R0 ;  /* 0x00000003ff037819 */ /* 0x000fe20000011600 */
[----:B------:R-:W-:Y:S01]  /*0df0*/  IMAD.MOV.U32 R4, RZ, RZ, R14 ;  /* 0x000000ffff047224 */ /* 0x000fe200078e000e */
[----:B------:R-:W-:Y:S01]  /*0e00*/  CS2R R102, SRZ ;  /* 0x0000000000667805 */ /* 0x000fe2000001ff00 */
[----:B------:R-:W-:Y:S01]  /*0e10*/  IMAD.IADD R5, R15, 0x1, R5 ;  /* 0x000000010f057824 */ /* 0x000fe200078e0205 */
[----:B------:R-:W-:Y:S01]  /*0e20*/  LOP3.LUT R227, R3, R0, R212, 0x1e, !PT ;  /* 0x0000000003e37212 */ /* 0x000fe200078e1ed4 */
[----:B------:R-:W-:Y:S01]  /*0e30*/  IMAD.U32 R11, RZ, RZ, UR9 ;  /* 0x00000009ff0b7e24 */ /* 0x000fe2000f8e00ff */
[----:B------:R-:W-:Y:S01]  /*0e40*/  LOP3.LUT R0, R10, 0xfffffffe, RZ, 0xc0, !PT ;  /* 0xfffffffe0a007812 */ /* 0x000fe200078ec0ff */
[----:B------:R-:W-:Y:S01]  /*0e50*/  IMAD.U32 R14, RZ, RZ, UR9 ;  /* 0x00000009ff0e7e24 */ /* 0x000fe2000f8e00ff */
[----:B------:R-:W-:Y:S01]  /*0e60*/  CS2R R100, SRZ ;  /* 0x0000000000647805 */ /* 0x000fe2000001ff00 */
[----:B------:R-:W-:Y:S01]  /*0e70*/  IMAD.WIDE.U32 R6, R11, c[0x0][0x1e8], R6 ;  /* 0x00007a000b067a25 */ /* 0x000fe200078e0006 */
[----:B------:R-:W-:Y:S01]  /*0e80*/  CS2R R98, SRZ ;  /* 0x0000000000627805 */ /* 0x000fe2000001ff00 */
[----:B------:R-:W-:Y:S01]  /*0e90*/  CS2R R96, SRZ ;  /* 0x0000000000607805 */ /* 0x000fe2000001ff00 */
[----:B------:R-:W-:Y:S01]  /*0ea0*/  CS2R R94, SRZ ;  /* 0x00000000005e7805 */ /* 0x000fe2000001ff00 */
[----:B------:R-:W-:Y:S01]  /*0eb0*/  IMAD.IADD R32, R24, 0x1, -R0 ;  /* 0x0000000118207824 */ /* 0x000fe200078e0a00 */
[----:B------:R-:W-:Y:S01]  /*0ec0*/  IADD3 R11, R7, UR17, RZ ;  /* 0x00000011070b7c10 */ /* 0x000fe2000fffe0ff */
[----:B------:R-:W-:Y:S01]  /*0ed0*/  IMAD R0, R27, c[0x0][0x180], RZ ;  /* 0x000060001b007a24 */ /* 0x000fe200078e02ff */
[----:B------:R-:W-:Y:S01]  /*0ee0*/  ULDC UR17, c[0x0][0x198] ;  /* 0x0000660000117ab9 */ /* 0x000fe20000000800 */
[----:B------:R-:W-:Y:S01]  /*0ef0*/  IMAD.SHL.U32 R27, R32, 0x400, RZ ;  /* 0x00000400201b7824 */ /* 0x000fe200078e00ff */
[----:B------:R-:W-:Y:S01]  /*0f00*/  UIADD3 UR17, -UR11, UR17, URZ ;  /* 0x000000110b117290 */ /* 0x000fe2000fffe13f */
[----:B------:R-:W-:Y:S01]  /*0f10*/  IMAD.WIDE.U32 R4, R14, c[0x0][0x1b8], R4 ;  /* 0x00006e000e047a25 */ /* 0x000fe200078e0004 */
[----:B------:R-:W-:Y:S01]  /*0f20*/  CS2R R92, SRZ ;  /* 0x00000000005c7805 */ /* 0x000fe2000001ff00 */
[----:B------:R-:W-:Y:S01]  /*0f30*/  CS2R R90, SRZ ;  /* 0x00000000005a7805 */ /* 0x000fe2000001ff00 */
[----:B------:R-:W-:Y:S01]  /*0f40*/  CS2R R88, SRZ ;  /* 0x0000000000587805 */ /* 0x000fe2000001ff00 */
[----:B------:R-:W-:Y:S01]  /*0f50*/  IMAD R3, R20, 0x2, R27 ;  /* 0x0000000214037824 */ /* 0x000fe200078e021b */
[----:B------:R-:W-:Y:S01]  /*0f60*/  IADD3 R5, R5, UR4, RZ ;  /* 0x0000000405057c10 */ /* 0x000fe2000fffe0ff */
[C---:B------:R-:W-:Y:S01]  /*0f70*/  IMAD R0, R28.reuse, c[0x0][0x184], R0 ;  /* 0x000061001c007a24 */ /* 0x040fe200078e0200 */
[----:B------:R-:W-:Y:S01]  /*0f80*/  ULDC.64 UR4, c[0x0][0x208] ;  /* 0x0000820000047ab9 */ /* 0x000fe20000000a00 */
[C---:B------:R-:W-:Y:S01]  /*0f90*/  IMAD.WIDE.U32 R14, R28.reuse, c[0x0][0x180], R12 ;  /* 0x000060001c0e7a25 */ /* 0x040fe200078e000c */
[----:B------:R-:W-:Y:S01]  /*0fa0*/  USHF.L.U64.HI UR20, UR4, UR20, UR5 ;  /* 0x0000001404147299 */ /* 0x000fe20008010205 */
[----:B------:R-:W-:Y:S01]  /*0fb0*/  CS2R R86, SRZ ;  /* 0x0000000000567805 */ /* 0x000fe2000001ff00 */
[----:B------:R-:W-:Y:S01]  /*0fc0*/  USHF.L.U32 UR21, UR4, 0x6, URZ ;  /* 0x0000000604157899 */ /* 0x000fe2000800063f */
[----:B------:R-:W-:Y:S01]  /*0fd0*/  IMAD.IADD R227, R3, 0x1, R227 ;  /* 0x0000000103e37824 */ /* 0x000fe200078e02e3 */
[----:B------:R-:W-:Y:S01]  /*0fe0*/  UIMAD UR20, UR20, UR10, URZ ;  /* 0x0000000a141472a4 */ /* 0x000fe2000f8e023f */
[C---:B------:R-:W-:Y:S01]  /*0ff0*/  IMAD.WIDE.U32 R12, R28.reuse, c[0x0][0x210], R8 ;  /* 0x000084001c0c7a25 */ /* 0x040fe200078e0008 */
[----:B------:R-:W-:Y:S01]  /*1000*/  ULDC.64 UR4, c[0x0][0x188] ;  /* 0x0000620000047ab9 */ /* 0x000fe20000000a00 */
[----:B------:R-:W-:Y:S01]  /*1010*/  CS2R R84, SRZ ;  /* 0x0000000000547805 */ /* 0x000fe2000001ff00 */
[----:B------:R-:W-:Y:S01]  /*1020*/  UIMAD UR4, UR16, UR4, URZ ;  /* 0x00000004100472a4 */ /* 0x000fe2000f8e023f */
[----:B------:R-:W-:Y:S01]  /*1030*/  IMAD R16, R28, c[0x0][0x214], R16 ;  /* 0x000085001c107a24 */ /* 0x000fe200078e0210 */
[----:B------:R-:W-:Y:S01]  /*1040*/  UIMAD UR20, UR22, UR21, UR20 ;  /* 0x00000015161472a4 */ /* 0x000fe2000f8e0214 */
[----:B------:R-:W-:Y:S01]  /*1050*/  IMAD.IADD R9, R15, 0x1, R0 ;  /* 0x000000010f097824 */ /* 0x000fe200078e0200 */
[----:B------:R-:W-:Y:S01]  /*1060*/  UIMAD UR24, UR9, UR5, UR4 ;  /* 0x00000005091872a4 */ /* 0x000fe2000f8e0204 */
[----:B------:R-:W-:Y:S01]  /*1070*/  IMAD.MOV.U32 R10, RZ, RZ, R6 ;  /* 0x000000ffff0a7224 */ /* 0x000fe200078e0006 */
[----:B------:R-:W-:Y:S01]  /*1080*/  IADD3 R15, R2, 0x20, RZ ;  /* 0x00000020020f7810 */ /* 0x000fe20007ffe0ff */
[----:B------:R-:W-:Y:S01]  /*1090*/  IMAD R0, R19, c[0x0][0x1a8], RZ ;  /* 0x00006a0013007a24 */ /* 0x000fe200078e02ff */
[----:B------:R-:W-:Y:S01]  /*10a0*/  ULDC.64 UR4, c[0x0][0x178] ;  /* 0x00005e0000047ab9 */ /* 0x000fe20000000a00 */
[----:B------:R-:W-:Y:S01]  /*10b0*/  IMAD.SHL.U32 R227, R227, 0x2, RZ ;  /* 0x00000002e3e37824 */ /* 0x000fe200078e00ff */
[----:B------:R-:W-:Y:S01]  /*10c0*/  UIMAD UR23, UR22, UR4, URZ ;  /* 0x00000004161772a4 */ /* 0x000fe2000f8e023f */
[----:B------:R-:W-:Y:S01]  /*10d0*/  IMAD R3, R19, c[0x0][0x1d8], RZ ;  /* 0x0000760013037a24 */ /* 0x000fe200078e02ff */
[----:B------:R-:W-:Y:S01]  /*10e0*/  UIMAD.WIDE.U32 UR26, UR10, UR4, URZ ;  /* 0x000000040a1a72a5 */ /* 0x000fe2000f8e003f */
[----:B------:R-:W-:Y:S01]  /*10f0*/  IMAD.IADD R7, R13, 0x1, R16 ;  /* 0x000000010d077824 */ /* 0x000fe200078e0210 */
[----:B------:R-:W-:Y:S01]  /*1100*/  IADD3 R228, R227, 0xf4c0, RZ ;  /* 0x0000f4c0e3e47810 */ /* 0x000fe20007ffe0ff */
[----:B------:R-:W-:Y:S01]  /*1110*/  IMAD.MOV.U32 R8, RZ, RZ, R14 ;  /* 0x000000ffff087224 */ /* 0x000fe200078e000e */
[----:B------:R-:W-:Y:S01]  /*1120*/  UIMAD UR5, UR10, UR5, UR23 ;  /* 0x000000050a0572a4 */ /* 0x000fe2000f8e0217 */
[----:B------:R-:W-:Y:S01]  /*1130*/  IMAD.MOV.U32 R6, RZ, RZ, R12 ;  /* 0x000000ffff067224 */ /* 0x000fe200078e000c */
[----:B------:R-:W-:Y:S01]  /*1140*/  ISETP.GE.AND P4, PT, R15, c[0x0][0x1cc], PT ;  /* 0x000073000f007a0c */ /* 0x000fe20003f86270 */
[C---:B------:R-:W-:Y:S01]  /*1150*/  IMAD R14, R18.reuse, c[0x0][0x1ac], R0 ;  /* 0x00006b00120e7a24 */ /* 0x040fe200078e0200 */
[----:B------:R-:W-:Y:S01]  /*1160*/  IADD3 R0, R227, 0xf480, RZ ;  /* 0x0000f480e3007810 */ /* 0x000fe20007ffe0ff */
[----:B------:R-:W-:Y:S01]  /*1170*/  IMAD.WIDE.U32 R12, R18, c[0x0][0x1d8], R10 ;  /* 0x00007600120c7a25 */ /* 0x000fe200078e000a */
[----:B------:R-:W-:Y:S01]  /*1180*/  UIADD3 UR5, UR27, UR5, URZ ;  /* 0x000000051b057290 */ /* 0x000fe2000fffe03f */
[----:B------:R-:W-:Y:S01]  /*1190*/  CS2R R82, SRZ ;  /* 0x0000000000527805 */ /* 0x000fe2000001ff00 */
[----:B------:R-:W-:Y:S01]  /*11a0*/  @P0 IADD3 R228, R0, -0x40, RZ ;  /* 0xffffffc000e40810 */ /* 0x000fe20007ffe0ff */
[C---:B------:R-:W-:Y:S01]  /*11b0*/  IMAD.WIDE.U32 R10, R18.reuse, c[0x0][0x1a8], R4 ;  /* 0x00006a00120a7a25 */ /* 0x040fe200078e0004 */
[----:B------:R-:W-:Y:S01]  /*11c0*/  ULDC UR23, c[0x0][0x198] ;  /* 0x0000660000177ab9 */ /* 0x000fe20000000800 */
[----:B------:R-:W-:Y:S01]  /*11d0*/  CS2R R80, SRZ ;  /* 0x0000000000507805 */ /* 0x000fe2000001ff00 */
[----:B------:R-:W-:Y:S01]  /*11e0*/  ULDC UR22, c[0x0][0x2a0] ;  /* 0x0000a80000167ab9 */ /* 0x000fe20000000800 */
[----:B------:R-:W-:Y:S01]  /*11f0*/  IMAD R3, R18, c[0x0][0x1dc], R3 ;  /* 0x0000770012037a24 */ /* 0x000fe200078e0203 */
[----:B------:R-:W-:Y:S01]  /*1200*/  ULOP3.LUT UR22, URZ, UR22, URZ, 0x33, !UPT ;  /* 0x000000163f167292 */ /* 0x000fe2000f8e333f */
[----:B------:R-:W-:Y:S01]  /*1210*/  IMAD.U32 R4, RZ, RZ, UR9 ;  /* 0x00000009ff047e24 */ /* 0x000fe2000f8e00ff */
[----:B------:R-:W-:Y:S01]  /*1220*/  CS2R R78, SRZ ;  /* 0x00000000004e7805 */ /* 0x000fe2000001ff00 */
[----:B------:R-:W-:Y:S01]  /*1230*/  IMAD.IADD R0, R13, 0x1, R3 ;  /* 0x000000010d007824 */ /* 0x000fe200078e0203 */
[----:B------:R-:W-:Y:S01]  /*1240*/  CS2R R76, SRZ ;  /* 0x00000000004c7805 */ /* 0x000fe2000001ff00 */
[----:B------:R-:W-:Y:S01]  /*1250*/  IMAD.WIDE.U32 R40, R4, c[0x0][0x218], R6 ;  /* 0x0000860004287a25 */ /* 0x000fe200078e0006 */
[----:B------:R-:W-:Y:S01]  /*1260*/  LEA R6, P2, R12, c[0x0][0x1c0], 0x1 ;  /* 0x000070000c067a11 */ /* 0x000fe200078408ff */
[----:B------:R-:W-:Y:S01]  /*1270*/  CS2R R74, SRZ ;  /* 0x00000000004a7805 */ /* 0x000fe2000001ff00 */
[----:B------:R-:W-:Y:S01]  /*1280*/  LEA R4, P0, R10, c[0x0][0x190], 0x1 ;  /* 0x000064000a047a11 */ /* 0x000fe200078008ff */
[----:B------:R-:W-:Y:S01]  /*1290*/  IMAD.U32 R5, RZ, RZ, UR9 ;  /* 0x00000009ff057e24 */ /* 0x000fe2000f8e00ff */
[----:B------:R-:W-:Y:S01]  /*12a0*/  LEA.HI.X R7, R12, c[0x0][0x1c4], R0, 0x1, P2 ;  /* 0x000071000c077a11 */ /* 0x000fe200010f0c00 */
[----:B------:R-:W-:Y:S01]  /*12b0*/  IMAD.IADD R3, R11, 0x1, R14 ;  /* 0x000000010b037824 */ /* 0x000fe200078e020e */
[----:B------:R-:W-:Y:S01]  /*12c0*/  IADD3 R0, -R38, UR17, RZ ;  /* 0x0000001126007c10 */ /* 0x000fe2000fffe1ff */
[----:B------:R-:W-:Y:S01]  /*12d0*/  IMAD.MOV.U32 R11, RZ, RZ, c[0x0][0x1a8] ;  /* 0x00006a00ff0b7624 */ /* 0x000fe200078e00ff */
[----:B------:R-:W-:Y:S01]  /*12e0*/  CS2R R72, SRZ ;  /* 0x0000000000487805 */ /* 0x000fe2000001ff00 */
[----:B------:R-:W-:Y:S01]  /*12f0*/  IMAD.WIDE.U32 R42, R5, c[0x0][0x188], R8 ;  /* 0x00006200052a7a25 */ /* 0x000fe200078e0008 */
[----:B------:R-:W-:Y:S01]  /*1300*/  ISETP.LT.OR P2, PT, R0, 0x1, P5 ;  /* 0x000000010000780c */ /* 0x000fe20002f41670 */
[----:B------:R-:W-:Y:S01]  /*1310*/  CS2R R70, SRZ ;  /* 0x0000000000467805 */ /* 0x000fe2000001ff00 */
[----:B------:R-:W-:Y:S01]  /*1320*/  LEA.HI.X R5, R10, c[0x0][0x194], R3, 0x1, P0 ;  /* 0x000065000a057a11 */ /* 0x000fe200000f0c03 */
[----:B------:R-:W-:Y:S01]  /*1330*/  IMAD.MOV.U32 R12, RZ, RZ, c[0x0][0x1ac] ;  /* 0x00006b00ff0c7624 */ /* 0x000fe200078e00ff */
[----:B------:R-:W-:Y:S01]  /*1340*/  LEA R10, P0, R11, R4, 0x7 ;  /* 0x000000040b0a7211 */ /* 0x000fe200078038ff */
[----:B------:R-:W-:Y:S01]  /*1350*/  IMAD.SHL.U32 R132, R21, 0x2, RZ ;  /* 0x0000000215847824 */ /* 0x000fe200078e00ff */
[C---:B------:R-:W-:Y:S01]  /*1360*/  ISETP.LT.OR P6, PT, R0.reuse, 0x1, P4 ;  /* 0x000000010000780c */ /* 0x040fe200027c1670 */
[----:B------:R-:W-:Y:S01]  /*1370*/  IMAD.MOV.U32 R3, RZ, RZ, c[0x0][0x1d8] ;  /* 0x00007600ff037624 */ /* 0x000fe200078e00ff */
[----:B------:R-:W-:Y:S01]  /*1380*/  LEA.HI.X R11, R11, R5, R12, 0x7, P0 ;  /* 0x000000050b0b7211 */ /* 0x000fe200000f3c0c */
[----:B------:R-:W-:Y:S01]  /*1390*/  IMAD.MOV.U32 R9, RZ, RZ, c[0x0][0x1dc] ;  /* 0x00007700ff097624 */ /* 0x000fe200078e00ff */
[----:B------:R-:W-:Y:S01]  /*13a0*/  ISETP.GE.AND P0, PT, R37, c[0x0][0x1cc], PT ;  /* 0x0000730025007a0c */ /* 0x000fe20003f06270 */
[----:B------:R-:W-:Y:S01]  /*13b0*/  IMAD.U32 R12, RZ, RZ, UR26 ;  /* 0x0000001aff0c7e24 */ /* 0x000fe2000f8e00ff */
[C---:B------:R-:W-:Y:S01]  /*13c0*/  LEA R8, P3, R3.reuse, R6, 0x7 ;  /* 0x0000000603087211 */ /* 0x040fe200078638ff */
[----:B------:R-:W-:Y:S01]  /*13d0*/  @!PT LDS RZ, [RZ] ;  /* 0x00000000fffff984 */ /* 0x000fe20000000800 */
[----:B------:R-:W-:Y:S01]  /*13e0*/  @!PT LDS RZ, [RZ] ;  /* 0x00000000fffff984 */ /* 0x000fe20000000800 */
[----:B------:R-:W-:Y:S01]  /*13f0*/  @!PT LDS RZ, [RZ] ;  /* 0x00000000fffff984 */ /* 0x000fe20000000800 */
[----:B------:R1:W-:Y:S01]  /*1400*/  LDGSTS.E.BYPASS.LTC128B.128 [R132+0x6080], [R6.64], !P2 ;  /* 0x0608000006847fae */ /* 0x0003e2000d101d52 */
[C---:B------:R-:W-:Y:S01]  /*1410*/  ISETP.LT.OR P2, PT, R0.reuse, 0x1, P0 ;  /* 0x000000010000780c */ /* 0x040fe20000741670 */
[----:B------:R-:W-:Y:S01]  /*1420*/  IMAD.U32 R13, RZ, RZ, UR27 ;  /* 0x0000001bff0d7e24 */ /* 0x000fe2000f8e00ff */
[C---:B------:R-:W-:Y:S01]  /*1430*/  ISETP.LT.OR P5, PT, R0.reuse, 0x41, P5 ;  /* 0x000000410000780c */ /* 0x040fe20002fa1670 */
[----:B------:R-:W-:Y:S01]  /*1440*/  IMAD.MOV.U32 R18, RZ, RZ, R40 ;  /* 0x000000ffff127224 */ /* 0x000fe200078e0028 */
[C---:B------:R-:W-:Y:S01]  /*1450*/  ISETP.LT.OR P4, PT, R0.reuse, 0x41, P4 ;  /* 0x000000410000780c */ /* 0x040fe20002781670 */
[----:B------:R1:W-:Y:S01]  /*1460*/  LDGSTS.E.BYPASS.LTC128B.128 [R132+0x8080], [R6.64+0x40], !P6 ;  /* 0x0808004006847fae */ /* 0x0003e2000f101d52 */
[----:B------:R-:W-:Y:S01]  /*1470*/  ISETP.LT.OR P0, PT, R0, 0x41, P0 ;  /* 0x000000410000780c */ /* 0x000fe20000701670 */
[----:B------:R-:W-:Y:S01]  /*1480*/  IMAD.MOV.U32 R223, RZ, RZ, 0x20 ;  /* 0x00000020ffdf7424 */ /* 0x000fe200078e00ff */
[----:B------:R-:W-:Y:S01]  /*1490*/  LEA.HI.X R9, R3, R7, R9, 0x7, P3 ;  /* 0x0000000703097211 */ /* 0x000fe200018f3c09 */
[----:B------:R-:W-:Y:S01]  /*14a0*/  IMAD.U32 R3, RZ, RZ, UR5 ;  /* 0x00000005ff037e24 */ /* 0x000fe2000f8e00ff */
[----:B------:R-:W-:Y:S01]  /*14b0*/  IADD3 R35, R43, UR24, RZ ;  /* 0x000000182b237c10 */ /* 0x000fe2000fffe0ff */
[----:B------:R-:W-:Y:S01]  /*14c0*/  ULDC.64 UR4, c[0x0][0x218] ;  /* 0x0000860000047ab9 */ /* 0x000fe20000000a00 */
[C---:B------:R-:W-:Y:S01]  /*14d0*/  LEA R13, P3, R12.reuse, R42, 0x6 ;  /* 0x0000002a0c0d7211 */ /* 0x040fe200078630ff */
[----:B------:R-:W-:Y:S01]  /*14e0*/  UIMAD UR4, UR16, UR4, URZ ;  /* 0x00000004100472a4 */ /* 0x000fe2000f8e023f */
[----:B------:R1:W-:Y:S01]  /*14f0*/  LDGSTS.E.BYPASS.LTC128B.128 [R132+0xa080], [R6.64+0x80], !P2 ;  /* 0x0a08008006847fae */ /* 0x0003e2000d101d52 */
[----:B------:R-:W-:Y:S01]  /*1500*/  UMOV UR24, 0x1 ;  /* 0x0000000100187882 */ /* 0x000fe20000000000 */
[----:B------:R-:W-:Y:S01]  /*1510*/  LEA.HI.X R14, R12, R35, R3, 0x6, P3 ;  /* 0x000000230c0e7211 */ /* 0x000fe200018f3403 */
[----:B------:R-:W-:Y:S01]  /*1520*/  UIMAD UR4, UR9, UR5, UR4 ;  /* 0x00000005090472a4 */ /* 0x000fe2000f8e0204 */
[----:B------:R-:W-:Y:S01]  /*1530*/  ISETP.GE.AND P3, PT, R2, c[0x0][0x19c], PT ;  /* 0x0000670002007a0c */ /* 0x000fe20003f66270 */
[----:B------:R2:W-:Y:S01]  /*1540*/  LDGSTS.E.BYPASS.LTC128B.128 [R132+0x7080], [R8.64], !P5 ;  /* 0x0708000008847fae */ /* 0x0005e2000e901d52 */
[----:B------:R-:W-:Y:S01]  /*1550*/  ISETP.GE.AND P5, PT, R37, c[0x0][0x19c], PT ;  /* 0x0000670025007a0c */ /* 0x000fe20003fa6270 */
[----:B------:R-:W-:Y:S01]  /*1560*/  UIADD3 UR23, -UR11, UR23, UR24 ;  /* 0x000000170b177290 */ /* 0x000fe2000fffe118 */
[C---:B------:R-:W-:Y:S01]  /*1570*/  ISETP.LT.OR P2, PT, R0.reuse, 0x1, P3 ;  /* 0x000000010000780c */ /* 0x040fe20001f41670 */
[----:B------:R2:W-:Y:S01]  /*1580*/  LDGSTS.E.BYPASS.LTC128B.128 [R132+0x9080], [R8.64+0x40], !P4 ;  /* 0x0908004008847fae */ /* 0x0005e2000e101d52 */
[----:B------:R-:W-:Y:S01]  /*1590*/  IADD3 R19, R41, UR4, RZ ;  /* 0x0000000429137c10 */ /* 0x000fe2000fffe0ff */
[----:B------:R-:W-:Y:S01]  /*15a0*/  ULDC UR4, c[0x0][0x168] ;  /* 0x00005a0000047ab9 */ /* 0x000fe20000000800 */
[C---:B------:R-:W-:Y:S01]  /*15b0*/  ISETP.LT.OR P4, PT, R0.reuse, 0x1, P5 ;  /* 0x000000010000780c */ /* 0x040fe20002f81670 */
[----:B------:R2:W-:Y:S01]  /*15c0*/  LDGSTS.E.BYPASS.LTC128B.128 [R132+0xb080], [R8.64+0x80], !P0 ;  /* 0x0b08008008847fae */ /* 0x0005e2000c101d52 */
[----:B------:R-:W-:Y:S01]  /*15d0*/  ISETP.GE.AND P0, PT, R15, c[0x0][0x19c], PT ;  /* 0x000067000f007a0c */ /* 0x000fe20003f06270 */
[----:B------:R-:W-:Y:S01]  /*15e0*/  UIADD3 UR4, -UR13, UR4, URZ ;  /* 0x000000040d047290 */ /* 0x000fe2000fffe13f */
[C---:B------:R-:W-:Y:S01]  /*15f0*/  ISETP.LT.OR P3, PT, R0.reuse, 0x41, P3 ;  /* 0x000000410000780c */ /* 0x040fe20001f61670 */
[----:B------:R-:W0:Y:S01]  /*1600*/  LDGDEPBAR ;  /* 0x00000000000079af */ /* 0x000e220000000000 */
[C---:B------:R-:W-:Y:S01]  /*1610*/  ISETP.LT.OR P6, PT, R0.reuse, 0x1, P0 ;  /* 0x000000010000780c */ /* 0x040fe200007c1670 */
[----:B------:R-:W-:Y:S01]  /*1620*/  IMAD.MOV.U32 R225, RZ, RZ, 0x10 ;  /* 0x00000010ffe17424 */ /* 0x000fe200078e00ff */
[C---:B------:R-:W-:Y:S01]  /*1630*/  ISETP.LT.OR P0, PT, R0.reuse, 0x41, P0 ;  /* 0x000000410000780c */ /* 0x040fe20000701670 */
[----:B------:R3:W-:Y:S01]  /*1640*/  LDGSTS.E.BYPASS.LTC128B.128 [R132+0x80], [R4.64], !P2 ;  /* 0x0008000004847fae */ /* 0x0007e2000d101d52 */
[CC--:B------:R-:W-:Y:S01]  /*1650*/  LEA.HI R12, R25.reuse, R136.reuse, RZ, 0x4 ;  /* 0x00000088190c7211 */ /* 0x0c0fe200078f20ff */
[----:B------:R-:W-:Y:S01]  /*1660*/  CS2R R68, SRZ ;  /* 0x0000000000447805 */ /* 0x000fe2000001ff00 */
[----:B------:R-:W-:Y:S01]  /*1670*/  ISETP.LT.OR P5, PT, R0, 0x41, P5 ;  /* 0x000000410000780c */ /* 0x000fe20002fa1670 */
[----:B------:R-:W-:Y:S01]  /*1680*/  IMAD.U32 R0, RZ, RZ, UR9 ;  /* 0x00000009ff007e24 */ /* 0x000fe2000f8e00ff */
[----:B------:R-:W-:Y:S01]  /*1690*/  STL.64 [R1+0x70], R42 ;  /* 0x0000702a01007387 */ /* 0x000fe20000100a00 */
[----:B-1----:R-:W-:Y:S01]  /*16a0*/  IMAD.U32 R6, RZ, RZ, UR21 ;  /* 0x00000015ff067e24 */ /* 0x002fe2000f8e00ff */
[----:B------:R-:W-:Y:S01]  /*16b0*/  SHF.R.S32.HI R3, RZ, 0x4, R12 ;  /* 0x00000004ff037819 */ /* 0x000fe2000001140c */
[----:B------:R-:W-:Y:S01]  /*16c0*/  IMAD.WIDE.U32 R134, R0, c[0x0][0x240], R22 ;  /* 0x0000900000867a25 */ /* 0x000fe200078e0016 */
[----:B------:R-:W-:Y:S01]  /*16d0*/  STL.64 [R1+0x68], R40 ;  /* 0x0000682801007387 */ /* 0x000fe20000100a00 */
[----:B------:R-:W-:Y:S01]  /*16e0*/  SHF.R.S32.HI R0, RZ, 0x1f, R17 ;  /* 0x0000001fff007819 */ /* 0x000fe20000011411 */
[----:B------:R-:W-:Y:S01]  /*16f0*/  ULDC UR21, c[0x0][0x2a8] ;  /* 0x0000aa0000157ab9 */ /* 0x000fe20000000800 */
[----:B------:R-:W-:Y:S01]  /*1700*/  IMAD.WIDE.U32 R6, R6, UR10, R18 ;  /* 0x0000000a06067c25 */ /* 0x000fe2000f8e0012 */
[----:B------:R3:W-:Y:S01]  /*1710*/  LDGSTS.E.BYPASS.LTC128B.128 [R132+0x2080], [R4.64+0x40], !P6 ;  /* 0x0208004004847fae */ /* 0x0007e2000f101d52 */
[----:B------:R-:W-:Y:S01]  /*1720*/  LEA.HI R0, R0, R17, RZ, 0x2 ;  /* 0x0000001100007211 */ /* 0x000fe200078f10ff */
[----:B------:R-:W-:Y:S01]  /*1730*/  CS2R R66, SRZ ;  /* 0x0000000000427805 */ /* 0x000fe2000001ff00 */
[----:B------:R-:W-:Y:S01]  /*1740*/  LEA.HI R25, R25, R136, RZ, 0x7 ;  /* 0x0000008819197211 */ /* 0x000fe200078f38ff */
[----:B------:R3:W-:Y:S01]  /*1750*/  LDGSTS.E.BYPASS.LTC128B.128 [R132+0x4080], [R4.64+0x80], !P4 ;  /* 0x0408008004847fae */ /* 0x0007e2000e101d52 */
[----:B------:R-:W-:Y:S01]  /*1760*/  IADD3 R7, R7, UR20, RZ ;  /* 0x0000001407077c10 */ /* 0x000fe2000fffe0ff */
[----:B------:R-:W-:Y:S01]  /*1770*/  CS2R R64, SRZ ;  /* 0x0000000000407805 */ /* 0x000fe2000001ff00 */
[----:B------:R-:W-:Y:S01]  /*1780*/  LEA R20, P2, R6, c[0x0][0x1f0], 0x1 ;  /* 0x00007c0006147a11 */ /* 0x000fe200078408ff */
[----:B------:R1:W-:Y:S01]  /*1790*/  LDGSTS.E.BYPASS.LTC128B.128 [R132+0x1080], [R10.64], !P3 ;  /* 0x010800000a847fae */ /* 0x0003e2000d901d52 */
[----:B------:R-:W-:Y:S01]  /*17a0*/  ISETP.GE.AND P4, PT, R2, c[0x0][0x16c], PT ;  /* 0x00005b0002007a0c */ /* 0x000fe20003f86270 */
[----:B------:R-:W-:Y:S01]  /*17b0*/  CS2R R62, SRZ ;  /* 0x00000000003e7805 */ /* 0x000fe2000001ff00 */
[----:B------:R-:W-:Y:S01]  /*17c0*/  LEA.HI.X R21, R6, c[0x0][0x1f4], R7, 0x1, P2 ;  /* 0x00007d0006157a11 */ /* 0x000fe200010f0c07 */
[----:B------:R1:W-:Y:S01]  /*17d0*/  LDGSTS.E.BYPASS.LTC128B.128 [R132+0x3080], [R10.64+0x40], !P0 ;  /* 0x030800400a847fae */ /* 0x0003e2000c101d52 */
[----:B------:R-:W-:Y:S01]  /*17e0*/  ISETP.LT.AND P2, PT, R38, UR4, PT ;  /* 0x0000000426007c0c */ /* 0x000fe2000bf41270 */
[----:B------:R-:W-:Y:S01]  /*17f0*/  CS2R R60, SRZ ;  /* 0x00000000003c7805 */ /* 0x000fe2000001ff00 */
[C---:B------:R-:W-:Y:S01]  /*1800*/  ISETP.GE.AND P0, PT, R2.reuse, c[0x0][0x1fc], PT ;  /* 0x00007f0002007a0c */ /* 0x040fe20003f06270 */
[----:B------:R-:W-:Y:S01]  /*1810*/  STL [R1+0x58], R37 ;  /* 0x0000582501007387 */ /* 0x000fe20000100800 */
[----:B------:R-:W-:Y:S01]  /*1820*/  ISETP.GE.OR P6, PT, R2, c[0x0][0x1fc], !P2 ;  /* 0x00007f0002007a0c */ /* 0x000fe200057c6670 */
[----:B------:R-:W-:Y:S01]  /*1830*/  CS2R R58, SRZ ;  /* 0x00000000003a7805 */ /* 0x000fe2000001ff00 */
[----:B------:R-:W-:Y:S01]  /*1840*/  LOP3.LUT R2, R30, 0xfffffff8, RZ, 0xc0, !PT ;  /* 0xfffffff81e027812 */ /* 0x000fe200078ec0ff */
[----:B------:R-:W-:Y:S01]  /*1850*/  STL [R1+0x34], R132 ;  /* 0x0000348401007387 */ /* 0x000fe20000100800 */
[----:B--2---:R-:W-:Y:S01]  /*1860*/  LEA.HI R8, R12, R3, RZ, 0x1 ;  /* 0x000000030c087211 */ /* 0x004fe200078f08ff */
[----:B------:R-:W-:Y:S01]  /*1870*/  CS2R R56, SRZ ;  /* 0x0000000000387805 */ /* 0x000fe2000001ff00 */
[----:B------:R-:W-:Y:S01]  /*1880*/  LOP3.LUT R0, R0, 0x1ffffffc, RZ, 0xc0, !PT ;  /* 0x1ffffffc00007812 */ /* 0x000fe200078ec0ff */
[----:B------:R2:W-:Y:S01]  /*1890*/  STL [R1+0x84], R35 ;  /* 0x0000842301007387 */ /* 0x0005e20000100800 */
[----:B------:R-:W-:Y:S01]  /*18a0*/  LOP3.LUT R8, R8, 0xfffffffe, RZ, 0xc0, !PT ;  /* 0xfffffffe08087812 */ /* 0x000fe200078ec0ff */
[----:B------:R-:W-:Y:S01]  /*18b0*/  CS2R R54, SRZ ;  /* 0x0000000000367805 */ /* 0x000fe2000001ff00 */
[----:B------:R-:W-:Y:S01]  /*18c0*/  LOP3.LUT R6, R12, 0xfffffff0, RZ, 0xc0, !PT ;  /* 0xfffffff00c067812 */ /* 0x000fe200078ec0ff */
[----:B------:R4:W-:Y:S01]  /*18d0*/  STL.64 [R1+0x60], R18 ;  /* 0x0000601201007387 */ /* 0x0009e20000100a00 */
[----:B------:R-:W-:Y:S01]  /*18e0*/  SEL R36, RZ, 0x1, P0 ;  /* 0x00000001ff247807 */ /* 0x000fe20000000000 */
[----:B------:R-:W-:Y:S01]  /*18f0*/  IMAD.IADD R16, R3, 0x1, -R8 ;  /* 0x0000000103107824 */ /* 0x000fe200078e0a08 */
[----:B------:R-:W-:Y:S01]  /*1900*/  LOP3.LUT R3, R26, 0xffffffe0, RZ, 0xc0, !PT ;  /* 0xffffffe01a037812 */ /* 0x000fe200078ec0ff */
[C---:B---3--:R-:W-:Y:S01]  /*1910*/  IMAD.IADD R5, R136.reuse, 0x1, -R2 ;  /* 0x0000000188057824 */ /* 0x048fe200078e0a02 */
[----:B------:R1:W-:Y:S01]  /*1920*/  LDGSTS.E.BYPASS.LTC128B.128 [R132+0x5080], [R10.64+0x80], !P5 ;  /* 0x050800800a847fae */ /* 0x0003e2000e901d52 */
[----:B------:R-:W-:Y:S01]  /*1930*/  ISETP.GE.AND P5, PT, R15, c[0x0][0x16c], PT ;  /* 0x00005b000f007a0c */ /* 0x000fe20003fa6270 */
[----:B------:R-:W-:Y:S01]  /*1940*/  CS2R R52, SRZ ;  /* 0x0000000000347805 */ /* 0x000fe2000001ff00 */
[----:B------:R-:W-:Y:S01]  /*1950*/  IMAD.IADD R7, R136, 0x1, -R3 ;  /* 0x0000000188077824 */ /* 0x000fe200078e0a03 */
[C---:B------:R-:W-:Y:S01]  /*1960*/  LEA.HI R9, R5.reuse, R5, RZ, 0x1 ;  /* 0x0000000505097211 */ /* 0x040fe200078f08ff */
[----:B------:R-:W0:Y:S01]  /*1970*/  LDGDEPBAR ;  /* 0x00000000000079af */ /* 0x000e220000000000 */
[----:B------:R-:W-:Y:S01]  /*1980*/  IMAD.SHL.U32 R3, R5, 0x40, RZ ;  /* 0x0000004005037824 */ /* 0x000fe200078e00ff */
[----:B------:R-:W-:Y:S01]  /*1990*/  LEA R22, P0, R31, c[0x0][0x280], 0x2 ;  /* 0x0000a0001f167a11 */ /* 0x000fe200078010ff */
[----:B------:R-:W-:Y:S01]  /*19a0*/  CS2R R50, SRZ ;  /* 0x0000000000327805 */ /* 0x000fe2000001ff00 */
[----:B------:R-:W-:Y:S01]  /*19b0*/  LOP3.LUT R2, R9, 0x7fffffe, RZ, 0xc0, !PT ;  /* 0x07fffffe09027812 */ /* 0x000fe200078ec0ff */
[----:B------:R-:W-:Y:S01]  /*19c0*/  STL.64 [R1+0x78], R134 ;  /* 0x0000788601007387 */ /* 0x000fe20000100a00 */
[----:B------:R-:W-:Y:S01]  /*19d0*/  LEA.HI.X R23, R31, c[0x0][0x284], R34, 0x2, P0 ;  /* 0x0000a1001f177a11 */ /* 0x000fe200000f1422 */
[----:B------:R-:W-:Y:S01]  /*19e0*/  CS2R R48, SRZ ;  /* 0x0000000000307805 */ /* 0x000fe2000001ff00 */
[----:B------:R-:W-:Y:S01]  /*19f0*/  SHF.R.U32.HI R25, RZ, 0x4, R25 ;  /* 0x00000004ff197819 */ /* 0x000fe20000011619 */
[----:B------:R-:W-:Y:S01]  /*1a00*/  IMAD.IADD R4, R5, 0x1, -R2 ;  /* 0x0000000105047824 */ /* 0x000fe200078e0a02 */
[----:B------:R-:W-:Y:S01]  /*1a10*/  CS2R R46, SRZ ;  /* 0x00000000002e7805 */ /* 0x000fe2000001ff00 */
[----:B------:R-:W-:Y:S01]  /*1a20*/  IMAD R2, R16, 0x4, R17 ;  /* 0x0000000410027824 */ /* 0x000fe200078e0211 */
[----:B--2---:R-:W-:Y:S01]  /*1a30*/  SEL R35, RZ, 0x1, P4 ;  /* 0x00000001ff237807 */ /* 0x004fe20002000000 */
[----:B------:R-:W-:Y:S01]  /*1a40*/  CS2R R44, SRZ ;  /* 0x00000000002c7805 */ /* 0x000fe2000001ff00 */
[----:B------:R-:W-:Y:S01]  /*1a50*/  ISETP.GE.AND P4, PT, R15, c[0x0][0x1fc], PT ;  /* 0x00007f000f007a0c */ /* 0x000fe20003f86270 */
[----:B------:R-:W-:Y:S01]  /*1a60*/  IMAD R12, R2, 0x8, R4 ;  /* 0x00000008020c7824 */ /* 0x000fe200078e0204 */
[----:B------:R-:W-:Y:S01]  /*1a70*/  CS2R R42, SRZ ;  /* 0x00000000002a7805 */ /* 0x000fe2000001ff00 */
[----:B----4-:R-:W-:Y:S01]  /*1a80*/  LEA R18, P3, R13, c[0x0][0x160], 0x1 ;  /* 0x000058000d127a11 */ /* 0x010fe200078608ff */
[----:B------:R-:W-:Y:S01]  /*1a90*/  CS2R R40, SRZ ;  /* 0x0000000000287805 */ /* 0x000fe2000001ff00 */
[----:B------:R-:W-:-:S02]  /*1aa0*/  UISETP.LE.AND UP3, UPT, UR24, UR21, UPT ;  /* 0x000000151800728c */ /* 0x000fc4000bf63270 */
[----:B------:R-:W-:Y:S01]  /*1ab0*/  LEA.HI.X R19, R13, c[0x0][0x164], R14, 0x1, P3 ;  /* 0x000059000d137a11 */ /* 0x000fe200018f0c0e */
[----:B-1----:R-:W-:Y:S01]  /*1ac0*/  IMAD.SHL.U32 R11, R24, 0x10, RZ ;  /* 0x00000010180b7824 */ /* 0x002fe200078e00ff */
[----:B------:R-:W-:Y:S01]  /*1ad0*/  @!P1 LEA R28, P3, R29, c[0x0][0x258], 0x2 ;  /* 0x000096001d1c9a11 */ /* 0x000fe200078610ff */
[----:B------:R-:W-:-:S04]  /*1ae0*/  DEPBAR.LE SB0, 0x1 ;  /* 0x000080400000791a */ /* 0x000fc80000000000 */
[----:B------:R-:W-:Y:S01]  /*1af0*/  @!P1 LEA.HI.X R29, R29, c[0x0][0x25c], R33, 0x2, P3 ;  /* 0x000097001d1d9a11 */ /* 0x000fe200018f1421 */
[----:B------:R-:W-:Y:S01]  /*1b00*/  IMAD.IADD R33, R17, 0x1, -R0 ;  /* 0x0000000111217824 */ /* 0x000fe200078e0a00 */
[----:B------:R-:W-:Y:S01]  /*1b10*/  ISETP.GE.AND P3, PT, R37, c[0x0][0x16c], PT ;  /* 0x00005b0025007a0c */ /* 0x000fe20003f66270 */
[----:B------:R-:W-:Y:S01]  /*1b20*/  IMAD.IADD R0, R136, 0x1, -R6 ;  /* 0x0000000188007824 */ /* 0x000fe200078e0a06 */
[----:B------:R-:W-:Y:S01]  /*1b30*/  SHF.R.S32.HI R10, RZ, 0x1f, R7 ;  /* 0x0000001fff0a7819 */ /* 0x000fe20000011407 */
[----:B------:R-:W-:Y:S01]  /*1b40*/  UISETP.GT.AND UP4, UPT, UR8, -0x1, UPT ;  /* 0xffffffff0800788c */ /* 0x000fe2000bf84270 */
[----:B------:R-:W-:Y:S01]  /*1b50*/  SEL R14, RZ, 0x4, P3 ;  /* 0x00000004ff0e7807 */ /* 0x000fe20001800000 */
[----:B------:R-:W-:Y:S01]  /*1b60*/  UMOV UR20, 0x1 ;  /* 0x0000000100147882 */ /* 0x000fe20000000000 */
[----:B------:R-:W-:Y:S01]  /*1b70*/  SHF.R.S32.HI R2, RZ, 0x1f, R0 ;  /* 0x0000001fff027819 */ /* 0x000fe20000011400 */
[----:B------:R-:W-:Y:S01]  /*1b80*/  ULDC UR13, c[0x0][0x168] ;  /* 0x00005a00000d7ab9 */ /* 0x000fe20000000800 */
[-C--:B------:R-:W-:Y:S01]  /*1b90*/  LEA.HI R8, R0, R0.reuse, RZ, 0x1 ;  /* 0x0000000000087211 */ /* 0x080fe200078f08ff */
[----:B------:R-:W-:Y:S01]  /*1ba0*/  ULDC UR21, c[0x0][0x168] ;  /* 0x00005a0000157ab9 */ /* 0x000fe20000000800 */
[----:B------:R-:W-:-:S02]  /*1bb0*/  LEA.HI R5, R2, R0, RZ, 0x3 ;  /* 0x0000000002057211 */ /* 0x000fc400078f18ff */
[----:B------:R-:W-:Y:S01]  /*1bc0*/  SHF.R.S32.HI R2, RZ, 0x1, R9 ;  /* 0x00000001ff027819 */ /* 0x000fe20000011409 */
[----:B------:R-:W-:Y:S01]  /*1bd0*/  BAR.SYNC.DEFER_BLOCKING 0x0 ;  /* 0x0000000000007b1d */ /* 0x000fe20000010000 */
[----:B------:R-:W-:Y:S02]  /*1be0*/  ISETP.GE.OR P3, PT, R15, c[0x0][0x1fc], !P2 ;  /* 0x00007f000f007a0c */ /* 0x000fe40005766670 */
[----:B------:R-:W-:Y:S01]  /*1bf0*/  LOP3.LUT R15, R3, 0x1c0, RZ, 0xc0, !PT ;  /* 0x000001c0030f7812 */ /* 0x000fe200078ec0ff */
[----:B------:R-:W-:Y:S01]  /*1c00*/  IMAD.SHL.U32 R4, R2, 0x40, RZ ;  /* 0x0000004002047824 */ /* 0x000fe200078e00ff */
[----:B------:R-:W-:Y:S02]  /*1c10*/  LOP3.LUT R6, R8, 0x7fffffe, RZ, 0xc0, !PT ;  /* 0x07fffffe08067812 */ /* 0x000fe400078ec0ff */
[----:B------:R-:W-:Y:S02]  /*1c20*/  LOP3.LUT R3, R5, 0xfffffff8, RZ, 0xc0, !PT ;  /* 0xfffffff805037812 */ /* 0x000fe400078ec0ff */
[----:B------:R-:W-:Y:S01]  /*1c30*/  LOP3.LUT P0, RZ, R2, 0x2, RZ, 0xc0, !PT ;  /* 0x0000000202ff7812 */ /* 0x000fe2000780c0ff */
[C---:B------:R-:W-:Y:S01]  /*1c40*/  IMAD.IADD R6, R0.reuse, 0x1, -R6 ;  /* 0x0000000100067824 */ /* 0x040fe200078e0a06 */
[----:B------:R-:W-:Y:S01]  /*1c50*/  LOP3.LUT R2, R15, 0x30, R11, 0xf8, !PT ;  /* 0x000000300f027812 */ /* 0x000fe200078ef80b */
[----:B------:R-:W-:Y:S01]  /*1c60*/  IMAD.IADD R13, R0, 0x1, -R3 ;  /* 0x00000001000d7824 */ /* 0x000fe200078e0a03 */
[----:B------:R-:W-:-:S02]  /*1c70*/  LOP3.LUT R0, R4, 0xc0, RZ, 0xc0, !PT ;  /* 0x000000c004007812 */ /* 0x000fc400078ec0ff */
[----:B------:R-:W-:Y:S02]  /*1c80*/  SHF.R.S32.HI R3, RZ, 0x3, R5 ;  /* 0x00000003ff037819 */ /* 0x000fe40000011405 */
[--C-:B------:R-:W-:Y:S02]  /*1c90*/  LOP3.LUT R5, R2, 0x8, R30.reuse, 0xf8, !PT ;  /* 0x0000000802057812 */ /* 0x100fe400078ef81e */
[----:B------:R-:W-:Y:S01]  /*1ca0*/  LOP3.LUT R4, R0, 0x8, R30, 0xf8, !PT ;  /* 0x0000000800047812 */ /* 0x000fe200078ef81e */
[C---:B------:R-:W-:Y:S01]  /*1cb0*/  IMAD R11, R3.reuse, 0x8, R6 ;  /* 0x00000008030b7824 */ /* 0x040fe200078e0206 */
[----:B------:R-:W-:Y:S01]  /*1cc0*/  SHF.R.U32.HI R2, RZ, 0x3, R0 ;  /* 0x00000003ff027819 */ /* 0x000fe20000011600 */
[----:B------:R-:W-:Y:S01]  /*1cd0*/  IMAD R218, R3, 0x200, R27 ;  /* 0x0000020003da7824 */ /* 0x000fe200078e021b */
[----:B------:R-:W-:Y:S02]  /*1ce0*/  LEA.HI R10, R10, R7, RZ, 0x2 ;  /* 0x000000070a0a7211 */ /* 0x000fe400078f10ff */
[----:B------:R-:W-:-:S02]  /*1cf0*/  LOP3.LUT R2, R4, R2, RZ, 0x3c, !PT ;  /* 0x0000000204027212 */ /* 0x000fc400078e3cff */
[----:B------:R-:W-:Y:S02]  /*1d00*/  LOP3.LUT R0, R10, 0x7ffffffc, RZ, 0xc0, !PT ;  /* 0x7ffffffc0a007812 */ /* 0x000fe400078ec0ff */
[----:B------:R-:W-:Y:S01]  /*1d10*/  SEL R9, RZ, 0x2, P5 ;  /* 0x00000002ff097807 */ /* 0x000fe20002800000 */
[----:B------:R-:W-:Y:S01]  /*1d20*/  IMAD.U32 R2, R12, 0x20, R2 ;  /* 0x000000200c027824 */ /* 0x000fe200078e0002 */
[----:B------:R-:W-:Y:S01]  /*1d30*/  SHF.R.S32.HI R4, RZ, 0x1, R8 ;  /* 0x00000001ff047819 */ /* 0x000fe20000011408 */
[----:B------:R-:W-:Y:S01]  /*1d40*/  IMAD.IADD R7, R7, 0x1, -R0 ;  /* 0x0000000107077824 */ /* 0x000fe200078e0a00 */
[----:B------:R-:W-:Y:S01]  /*1d50*/  SEL R0, R223, 0xffffffe0, !P0 ;  /* 0xffffffe0df007807 */ /* 0x000fe20004000000 */
[----:B------:R-:W-:Y:S01]  /*1d60*/  IMAD.SHL.U32 R214, R2, 0x2, RZ ;  /* 0x0000000202d67824 */ /* 0x000fe200078e00ff */
[----:B------:R-:W-:Y:S01]  /*1d70*/  IADD3 R3, R14, R9, R35 ;  /* 0x000000090e037210 */ /* 0x000fe20007ffe023 */
[----:B------:R-:W-:Y:S01]  /*1d80*/  IMAD R33, R33, 0x4, R7 ;  /* 0x0000000421217824 */ /* 0x000fe200078e0207 */
[----:B------:R-:W-:Y:S01]  /*1d90*/  SHF.R.S32.HI R8, RZ, 0x1f, R8 ;  /* 0x0000001fff087819 */ /* 0x000fe20000011408 */
[----:B------:R-:W-:Y:S01]  /*1da0*/  IMAD.IADD R215, R214, 0x1, R0 ;  /* 0x00000001d6d77824 */ /* 0x000fe200078e0200 */
[----:B------:R-:W1:Y:S01]  /*1db0*/  LDSM.16.M88.4 R164, [R214+0x6080] ;  /* 0x00608000d6a4783b */ /* 0x000e620000000200 */
[----:B------:R-:W-:Y:S01]  /*1dc0*/  LOP3.LUT P0, RZ, R3, 0x1, RZ, 0xc0, !PT ;  /* 0x0000000103ff7812 */ /* 0x000fe2000780c0ff */
[----:B------:R-:W-:Y:S01]  /*1dd0*/  IMAD.SHL.U32 R0, R16, 0x10, RZ ;  /* 0x0000001010007824 */ /* 0x000fe200078e00ff */
[----:B------:R-:W-:Y:S01]  /*1de0*/  SEL R6, RZ, 0xffffffff, P4 ;  /* 0xffffffffff067807 */ /* 0x000fe20002000000 */
[----:B------:R-:W2:Y:S01]  /*1df0*/  LDSM.16.M88.4 R168, [R214+0x7080] ;  /* 0x00708000d6a8783b */ /* 0x000ea20000000200 */
[----:B------:R-:W-:-:S02]  /*1e00*/  ISETP.GE.OR P0, PT, R38, UR4, !P0 ;  /* 0x0000000426007c0c */ /* 0x000fc4000c706670 */
[----:B------:R-:W-:Y:S01]  /*1e10*/  LOP3.LUT P4, RZ, R3, 0x2, RZ, 0xc0, !PT ;  /* 0x0000000203ff7812 */ /* 0x000fe2000788c0ff */
[----:B------:R-:W3:Y:S01]  /*1e20*/  LDSM.16.M88.4 R172, [R215+0x6080] ;  /* 0x00608000d7ac783b */ /* 0x000ee20000000200 */
[----:B------:R-:W-:Y:S02]  /*1e30*/  SEL R17, RZ, 0xffffffff, P5 ;  /* 0xffffffffff117807 */ /* 0x000fe40002800000 */
[----:B------:R-:W-:Y:S01]  /*1e40*/  ISETP.GE.OR P4, PT, R38, UR4, !P4 ;  /* 0x0000000426007c0c */ /* 0x000fe2000e786670 */
[----:B------:R-:W4:Y:S01]  /*1e50*/  LDSM.16.M88.4 R176, [R215+0x7080] ;  /* 0x00708000d7b0783b */ /* 0x000f220000000200 */
[----:B------:R-:W-:Y:S02]  /*1e60*/  LOP3.LUT R2, R0, 0x10, RZ, 0xc0, !PT ;  /* 0x0000001000027812 */ /* 0x000fe400078ec0ff */
[----:B------:R-:W-:Y:S01]  /*1e70*/  SHF.R.U32.HI R15, RZ, 0x3, R15 ;  /* 0x00000003ff0f7819 */ /* 0x000fe2000001160f */
[----:B------:R-:W1:Y:S01]  /*1e80*/  LDSM.16.M88.4 R180, [R214+0x8080] ;  /* 0x00808000d6b4783b */ /* 0x000e620000000200 */
[----:B------:R-:W-:-:S02]  /*1e90*/  ISETP.GE.OR P2, PT, R37, c[0x0][0x1fc], !P2 ;  /* 0x00007f0025007a0c */ /* 0x000fc40005746670 */
[----:B------:R-:W-:Y:S01]  /*1ea0*/  LOP3.LUT R15, R5, R15, RZ, 0x3c, !PT ;  /* 0x0000000f050f7212 */ /* 0x000fe200078e3cff */
[----:B------:R-:W1:Y:S01]  /*1eb0*/  LDSM.16.M88.4 R184, [R214+0x9080] ;  /* 0x00908000d6b8783b */ /* 0x000e620000000200 */
[----:B------:R-:W-:-:S03]  /*1ec0*/  LOP3.LUT P5, RZ, R13, 0x4, RZ, 0xc0, !PT ;  /* 0x000000040dff7812 */ /* 0x000fc600078ac0ff */
[----:B------:R-:W1:Y:S01]  /*1ed0*/  LDSM.16.M88.4 R188, [R215+0x8080] ;  /* 0x00808000d7bc783b */ /* 0x000e620000000200 */
[----:B------:R-:W-:Y:S01]  /*1ee0*/  SEL R223, R223, 0xffffffe0, !P5 ;  /* 0xffffffe0dfdf7807 */ /* 0x000fe20006800000 */
[----:B------:R-:W-:Y:S02]  /*1ef0*/  IMAD R213, R16, 0x200, R15 ;  /* 0x0000020010d57824 */ /* 0x000fe400078e020f */
[----:B------:R-:W1:Y:S02]  /*1f00*/  LDSM.16.M88.4 R192, [R215+0x9080] ;  /* 0x00908000d7c0783b */ /* 0x000e640000000200 */
[----:B------:R-:W-:Y:S02]  /*1f10*/  IMAD.SHL.U32 R213, R213, 0x2, RZ ;  /* 0x00000002d5d57824 */ /* 0x000fe400078e00ff */
        /* <DEDUP_REMOVED lines=10> */
[----:B------:R-:W-:Y:S01]  /*1fc0*/  LEA.HI R3, R8, R4, RZ, 0x2 ;  /* 0x0000000408037211 */ /* 0x000fe200078f10ff */
[----:B------:R1:W-:Y:S01]  /*1fd0*/  LDGSTS.E.BYPASS.LTC128B.128 [R132+0x7080], [R18.64+0x40], !P4 ;  /* 0x0708004012847fae */ /* 0x0003e2000e101d52 */
[----:B------:R-:W-:Y:S01]  /*1fe0*/  ISETP.GE.OR P0, PT, R38, UR4, !P0 ;  /* 0x0000000426007c0c */ /* 0x000fe2000c706670 */
[----:B------:R-:W-:Y:S01]  /*1ff0*/  ULDC.64 UR4, c[0x0][0x240] ;  /* 0x0000900000047ab9 */ /* 0x000fe20000000a00 */
[----:B------:R-:W-:Y:S01]  /*2000*/  LOP3.LUT R3, R3, 0xfffffffc, RZ, 0xc0, !PT ;  /* 0xfffffffc03037812 */ /* 0x000fe200078ec0ff */
[----:B------:R-:W-:Y:S01]  /*2010*/  UIMAD UR4, UR16, UR4, URZ ;  /* 0x00000004100472a4 */ /* 0x000fe2000f8e023f */
[----:B------:R-:W-:Y:S01]  /*2020*/  LOP3.LUT P4, RZ, R13, 0x2, RZ, 0xc0, !PT ;  /* 0x000000020dff7812 */ /* 0x000fe2000788c0ff */
[----:B------:R-:W-:Y:S01]  /*2030*/  CS2R R38, SRZ ;  /* 0x0000000000267805 */ /* 0x000fe2000001ff00 */
[----:B------:R-:W-:Y:S01]  /*2040*/  ULDC UR16, c[0x0][0x290] ;  /* 0x0000a40000107ab9 */ /* 0x000fe20000000800 */
[----:B------:R-:W-:Y:S01]  /*2050*/  IMAD.IADD R0, R4, 0x1, -R3 ;  /* 0x0000000104007824 */ /* 0x000fe200078e0a03 */
[----:B------:R-:W-:Y:S01]  /*2060*/  UIMAD UR25, UR9, UR5, UR4 ;  /* 0x00000005091972a4 */ /* 0x000fe2000f8e0204 */
[----:B------:R-:W-:Y:S01]  /*2070*/  IMAD.SHL.U32 R4, R17, 0x2, RZ ;  /* 0x0000000211047824 */ /* 0x000fe200078e00ff */
[----:B------:R-:W-:Y:S01]  /*2080*/  SEL R224, R225, 0xfffffff0, !P4 ;  /* 0xfffffff0e1e07807 */ /* 0x000fe20006000000 */
[----:B------:R-:W-:Y:S01]  /*2090*/  IMAD.SHL.U32 R3, R6, 0x2, RZ ;  /* 0x0000000206037824 */ /* 0x000fe200078e00ff */
[----:B------:R-:W-:Y:S01]  /*20a0*/  LOP3.LUT R6, R2, 0x8, R25, 0xf8, !PT ;  /* 0x0000000802067812 */ /* 0x000fe200078ef819 */
[----:B------:R-:W-:Y:S01]  /*20b0*/  @!P1 IMAD.SHL.U32 R2, R136, 0x10, RZ ;  /* 0x0000001088029824 */ /* 0x000fe200078e00ff */
[----:B------:R-:W-:Y:S01]  /*20c0*/  LOP3.LUT R4, R4, 0x2, R35, 0xe2, !PT ;  /* 0x0000000204047812 */ /* 0x000fe200078ee223 */
[----:B------:R1:W-:Y:S01]  /*20d0*/  LDGSTS.E.BYPASS.LTC128B.128 [R132+0x8080], [R18.64+0x80], !P0 ;  /* 0x0808008012847fae */ /* 0x0003e2000c101d52 */
[----:B------:R-:W-:Y:S01]  /*20e0*/  ISETP.GE.AND P0, PT, R37, c[0x0][0x1fc], PT ;  /* 0x00007f0025007a0c */ /* 0x000fe20003f06270 */
[----:B------:R-:W-:Y:S01]  /*20f0*/  UMOV UR4, URZ ;  /* 0x0000003f00047c82 */ /* 0x000fe20008000000 */
[----:B------:R-:W-:Y:S01]  /*2100*/  LOP3.LUT R7, R3, 0x2, R36, 0xe2, !PT ;  /* 0x0000000203077812 */ /* 0x000fe200078ee224 */
[----:B------:R5:W-:Y:S01]  /*2110*/  STL [R1+0x44], R4 ;  /* 0x0000440401007387 */ /* 0x000be20000100800 */
[----:B------:R-:W-:Y:S01]  /*2120*/  IMAD.SHL.U32 R3, R16, 0x8, RZ ;  /* 0x0000000810037824 */ /* 0x000fe200078e00ff */
[----:B------:R-:W-:Y:S01]  /*2130*/  CS2R R36, SRZ ;  /* 0x0000000000247805 */ /* 0x000fe2000001ff00 */
[----:B------:R-:W-:Y:S01]  /*2140*/  USHF.L.U32 UR5, UR8, 0x7, URZ ;  /* 0x0000000708057899 */ /* 0x000fe2000800063f */
[----:B------:R1:W-:Y:S01]  /*2150*/  @!P1 LDGSTS.E.BYPASS.LTC128B.128 [R2+0xf080], [R28.64] ;  /* 0x0f0800001c029fae */ /* 0x0003e2000b901d52 */
[----:B------:R-:W-:Y:S01]  /*2160*/  UIMAD UR11, UR9, UR16, URZ ;  /* 0x00000010090b72a4 */ /* 0x000fe2000f8e023f */
[----:B------:R-:W-:-:S02]  /*2170*/  LOP3.LUT R3, R3, 0x8, RZ, 0xc0, !PT ;  /* 0x0000000803037812 */ /* 0x000fc400078ec0ff */
[----:B------:R-:W0:Y:S04]  /*2180*/  LDGDEPBAR ;  /* 0x00000000000079af */ /* 0x000e280000000000 */
[----:B------:R2:W-:Y:S04]  /*2190*/  LDGSTS.E.BYPASS.LTC128B.128 [R132+0xc080], [R20.64], !P6 ;  /* 0x0c08000014847fae */ /* 0x0005e8000f101d52 */
[----:B------:R2:W-:Y:S01]  /*21a0*/  LDGSTS.E.BYPASS.LTC128B.128 [R132+0xd080], [R20.64+0x40], !P3 ;  /* 0x0d08004014847fae */ /* 0x0005e2000d901d52 */
[----:B------:R-:W-:-:S03]  /*21b0*/  ISETP.GE.AND P3, PT, R136, 0x10, PT ;  /* 0x000000108800780c */ /* 0x000fc60003f66270 */
[----:B------:R2:W-:Y:S01]  /*21c0*/  LDGSTS.E.BYPASS.LTC128B.128 [R132+0xe080], [R20.64+0x80], !P2 ;  /* 0x0e08008014847fae */ /* 0x0005e2000d101d52 */
[----:B-----5:R-:W-:Y:S02]  /*21d0*/  SEL R4, RZ, 0x4, P0 ;  /* 0x00000004ff047807 */ /* 0x020fe40000000000 */
[C---:B------:R-:W-:Y:S01]  /*21e0*/  LOP3.LUT P0, RZ, R0.reuse, 0x2, RZ, 0xc0, !PT ;  /* 0x0000000200ff7812 */ /* 0x040fe2000780c0ff */
[----:B------:R-:W-:Y:S01]  /*21f0*/  IMAD.SHL.U32 R0, R0, 0x40, RZ ;  /* 0x0000004000007824 */ /* 0x000fe200078e00ff */
[----:B------:R-:W-:Y:S01]  /*2200*/  LOP3.LUT R7, R7, R4, RZ, 0xfc, !PT ;  /* 0x0000000407077212 */ /* 0x000fe200078efcff */
[----:B-1----:R-:W-:Y:S01]  /*2210*/  IMAD.SHL.U32 R2, R13, 0x40, RZ ;  /* 0x000000400d027824 */ /* 0x002fe200078e00ff */
[----:B------:R-:W-:Y:S02]  /*2220*/  SEL R225, R225, 0xfffffff0, !P0 ;  /* 0xfffffff0e1e17807 */ /* 0x000fe40004000000 */
[----:B------:R-:W-:Y:S01]  /*2230*/  LOP3.LUT R0, R0, 0xc0, RZ, 0xc0, !PT ;  /* 0x000000c000007812 */ /* 0x000fe200078ec0ff */
[----:B------:R-:W-:Y:S01]  /*2240*/  STL [R1+0x40], R7 ;  /* 0x0000400701007387 */ /* 0x000fe20000100800 */
[----:B------:R-:W-:-:S02]  /*2250*/  LOP3.LUT R2, R2, 0x1c0, RZ, 0xc0, !PT ;  /* 0x000001c002027812 */ /* 0x000fc400078ec0ff */
[----:B------:R-:W-:Y:S02]  /*2260*/  SHF.R.U32.HI R4, RZ, 0x3, R0 ;  /* 0x00000003ff047819 */ /* 0x000fe40000011600 */
[----:B------:R-:W-:Y:S02]  /*2270*/  SHF.R.U32.HI R5, RZ, 0x3, R2 ;  /* 0x00000003ff057819 */ /* 0x000fe40000011602 */
[C---:B------:R-:W-:Y:S02]  /*2280*/  LOP3.LUT R212, R4.reuse, R0, R212, 0x1e, !PT ;  /* 0x0000000004d47212 */ /* 0x040fe400078e1ed4 */
[--C-:B------:R-:W-:Y:S02]  /*2290*/  LOP3.LUT R5, R5, R2, R3.reuse, 0x1e, !PT ;  /* 0x0000000205057212 */ /* 0x100fe400078e1e03 */
[C---:B------:R-:W-:Y:S02]  /*22a0*/  LOP3.LUT R2, R4.reuse, R6, R0, 0x1e, !PT ;  /* 0x0000000604027212 */ /* 0x040fe400078e1e00 */
[----:B------:R-:W-:Y:S01]  /*22b0*/  LOP3.LUT R3, R4, R0, R3, 0x1e, !PT ;  /* 0x0000000004037212 */ /* 0x000fe200078e1e03 */
[----:B------:R-:W-:Y:S01]  /*22c0*/  IMAD.SHL.U32 R0, R11, 0x20, RZ ;  /* 0x000000200b007824 */ /* 0x000fe200078e00ff */
[----:B------:R-:W-:Y:S01]  /*22d0*/  SHF.R.S32.HI R4, RZ, 0x2, R10 ;  /* 0x00000002ff047819 */ /* 0x000fe2000001140a */
[----:B------:R-:W-:-:S02]  /*22e0*/  IMAD.IADD R218, R218, 0x1, R5 ;  /* 0x00000001dada7824 */ /* 0x000fc400078e0205 */
[----:B------:R-:W-:Y:S02]  /*22f0*/  IMAD.IADD R221, R0, 0x1, R2 ;  /* 0x0000000100dd7824 */ /* 0x000fe400078e0202 */
[----:B------:R-:W-:Y:S01]  /*2300*/  IMAD R6, R32, 0x10, R4 ;  /* 0x0000001020067824 */ /* 0x000fe200078e0204 */
[----:B------:R-:W-:Y:S01]  /*2310*/  LEA R218, R218, 0x13480, 0x1 ;  /* 0x00013480dada7811 */ /* 0x000fe200078e08ff */
[----:B------:R-:W-:Y:S02]  /*2320*/  IMAD R4, R32, 0x200, R0 ;  /* 0x0000020020047824 */ /* 0x000fe400078e0200 */
[----:B------:R-:W-:Y:S01]  /*2330*/  IMAD.IADD R212, R0, 0x1, R212 ;  /* 0x0000000100d47824 */ /* 0x000fe200078e02d4 */
[----:B------:R-:W-:Y:S01]  /*2340*/  STL [R1+0x28], R6 ;  /* 0x0000280601007387 */ /* 0x000fe20000100800 */
[----:B------:R-:W-:Y:S02]  /*2350*/  @!P3 IMAD.SHL.U32 R0, R136, 0x10, RZ ;  /* 0x000000108800b824 */ /* 0x000fe400078e00ff */
[----:B------:R-:W-:Y:S01]  /*2360*/  IMAD.IADD R222, R4, 0x1, R3 ;  /* 0x0000000104de7824 */ /* 0x000fe200078e0203 */
[----:B------:R-:W-:Y:S01]  /*2370*/  IADD3 R3, R135, UR25, RZ ;  /* 0x0000001987037c10 */ /* 0x000fe2000fffe0ff */
[----:B------:R-:W-:Y:S01]  /*2380*/  IMAD.SHL.U32 R2, R33, 0x2, RZ ;  /* 0x0000000221027824 */ /* 0x000fe200078e00ff */
[----:B------:R1:W-:Y:S01]  /*2390*/  @!P3 LDGSTS.E.BYPASS.LTC128B.128 [R0+0xf280], [R22.64] ;  /* 0x0f2800001600bfae */ /* 0x0003e2000b901d52 */
[----:B------:R-:W-:Y:S01]  /*23a0*/  IMAD.SHL.U32 R216, R222, 0x2, RZ ;  /* 0x00000002ded87824 */ /* 0x000fe200078e00ff */
[----:B------:R-:W-:Y:S01]  /*23b0*/  LEA R212, R212, 0x80, 0x1 ;  /* 0x00000080d4d47811 */ /* 0x000fe200078e08ff */
[C-C-:B------:R-:W-:Y:S01]  /*23c0*/  IMAD R219, R223.reuse, 0x2, R218.reuse ;  /* 0x00000002dfdb7824 */ /* 0x140fe200078e02da */
[----:B------:R5:W-:Y:S01]  /*23d0*/  STL [R1+0x80], R3 ;  /* 0x0000800301007387 */ /* 0x000be20000100800 */
[----:B------:R-:W-:Y:S01]  /*23e0*/  IMAD R220, R224, 0x2, R218 ;  /* 0x00000002e0dc7824 */ /* 0x000fe200078e02da */
[----:B------:R-:W-:Y:S01]  /*23f0*/  IADD3 R217, R216, 0xc080, RZ ;  /* 0x0000c080d8d97810 */ /* 0x000fe20007ffe0ff */
[----:B------:R-:W-:Y:S01]  /*2400*/  IMAD R224, R224, 0x2, R219 ;  /* 0x00000002e0e07824 */ /* 0x000fe200078e02db */
[----:B------:R-:W-:Y:S01]  /*2410*/  STL [R1+0x30], R2 ;  /* 0x0000300201007387 */ /* 0x000fe20000100800 */
[----:B------:R-:W-:-:S02]  /*2420*/  IMAD R223, R223, 0x2, R220 ;  /* 0x00000002dfdf7824 */ /* 0x000fc400078e02dc */
[----:B------:R-:W-:Y:S01]  /*2430*/  IMAD R217, R225, 0x2, R217 ;  /* 0x00000002e1d97824 */ /* 0x000fe200078e02d9 */
[----:B------:R-:W0:Y:S01]  /*2440*/  LDGDEPBAR ;  /* 0x00000000000079af */ /* 0x000e220000000000 */
[----:B------:R-:W-:-:S03]  /*2450*/  IMAD.IADD R226, R222, 0x1, R225 ;  /* 0x00000001dee27824 */ /* 0x000fc600078e02e1 */
[----:B------:R-:W0:Y:S01]  /*2460*/  LDGDEPBAR ;  /* 0x00000000000079af */ /* 0x000e220000000000 */
[----:B-1----:R-:W-:Y:S01]  /*2470*/  IMAD.U32 R0, RZ, RZ, UR23 ;  /* 0x00000017ff007e24 */ /* 0x002fe2000f8e00ff */
[----:B-----5:R-:W-:-:S04]  /*2480*/  IADD3 R3, R132, 0x6080, RZ ;  /* 0x0000608084037810 */ /* 0x020fc80007ffe0ff */
[----:B------:R-:W-:Y:S01]  /*2490*/  IADD3 R0, R0, -c[0x0][0x168], -R2 ;  /* 0x80005a0000007a10 */ /* 0x000fe20007ffe802 */
[----:B------:R1:W-:Y:S02]  /*24a0*/  STL [R1+0x5c], R3 ;  /* 0x00005c0301007387 */ /* 0x0003e40000100800 */
[----:B-1----:R-:W-:Y:S02]  /*24b0*/  IADD3 R3, -R2, UR17, RZ ;  /* 0x0000001102037c10 */ /* 0x002fe4000fffe1ff */
[C---:B------:R-:W-:Y:S02]  /*24c0*/  IADD3 R2, R0.reuse, c[0x0][0x2a4], RZ ;  /* 0x0000a90000027a10 */ /* 0x040fe40007ffe0ff */
[----:B------:R-:W-:Y:S01]  /*24d0*/  IADD3 R0, R0, UR22, RZ ;  /* 0x0000001600007c10 */ /* 0x000fe2000fffe0ff */
[----:B------:R1:W-:Y:S04]  /*24e0*/  STL [R1+0x3c], R3 ;  /* 0x00003c0301007387 */ /* 0x0003e80000100800 */
[----:B------:R1:W-:Y:S04]  /*24f0*/  STL [R1+0x2c], R2 ;  /* 0x00002c0201007387 */ /* 0x0003e80000100800 */
[----:B--234-:R1:W-:Y:S02]  /*2500*/  STL [R1+0x38], R0 ;  /* 0x0000380001007387 */ /* 0x01c3e40000100800 */
.L_x_240:
        /* <DEDUP_REMOVED lines=56> */
[-C--:B-1----:R-:W-:Y:S01]  /*2890*/  HMMA.16816.F32.BF16 R4, R136, R140.reuse, R4 ;  /* 0x0000008c8804723c */ /* 0x082fe20000041804 */
[----:B------:R-:W-:Y:S07]  /*28a0*/  LDSM.16.M88.4 R152, [R215+0x4080] ;  /* 0x00408000d798783b */ /* 0x000fee0000000200 */
[C---:B------:R-:W-:Y:S08]  /*28b0*/  HMMA.16816.F32.BF16 R8, R144.reuse, R140, R8 ;  /* 0x0000008c9008723c */ /* 0x040ff00000041808 */
        /* <DEDUP_REMOVED lines=49> */
[-C--:B-1----:R-:W-:Y:S03]  /*2bd0*/  HMMA.16816.F32.BF16 R20, R144, R4.reuse, R20 ;  /* 0x000000049014723c */ /* 0x082fe60000041814 */
[----:B------:R1:W-:Y:S05]  /*2be0*/  STL [R1+0x18], R2 ;  /* 0x0000180201007387 */ /* 0x0003ea0000100800 */
[----:B------:R-:W-:Y:S01]  /*2bf0*/  MUFU.TANH R236, R12 ;  /* 0x0000000c00ec7308 */ /* 0x000fe20000002400 */
[C---:B------:R-:W-:Y:S09]  /*2c00*/  HMMA.16816.F32.BF16 R24, R136.reuse, R4, R24 ;  /* 0x000000048818723c */ /* 0x040ff20000041818 */
[----:B------:R-:W-:Y:S01]  /*2c10*/  MUFU.TANH R230, R16 ;  /* 0x0000001000e67308 */ /* 0x000fe20000002400 */
[-C--:B------:R-:W-:Y:S08]  /*2c20*/  HMMA.16816.F32.BF16 R28, R136, R6.reuse, R28 ;  /* 0x00000006881c723c */ /* 0x080ff0000004181c */
[----:B------:R-:W-:Y:S01]  /*2c30*/  HMMA.16816.F32.BF16 R32, R144, R6, R32 ;  /* 0x000000069020723c */ /* 0x000fe20000041820 */
[----:B--2---:R-:W2:Y:S01]  /*2c40*/  MUFU.TANH R0, R15 ;  /* 0x0000000f00007308 */ /* 0x004ea20000002400 */
[----:B-1----:R-:W3:Y:S02]  /*2c50*/  LDL R2, [R1+0x28] ;  /* 0x0000280001027983 */ /* 0x002ee40000100800 */
        /* <DEDUP_REMOVED lines=12> */
[----:B--2---:R1:W-:Y:S01]  /*2d20*/  STL [R1+0x14], R0 ;  /* 0x0000140001007387 */ /* 0x0043e20000100800 */
        /* <DEDUP_REMOVED lines=11> */
[----:B-1----:R1:W-:Y:S04]  /*2de0*/  STL [R1], R0 ;  /* 0x0000000001007387 */ /* 0x0023e80000100800 */
[----:B------:R-:W-:Y:S05]  /*2df0*/  STL [R1+0x8], R3 ;  /* 0x0000080301007387 */ /* 0x000fea0000100800 */
[----:B------:R-:W-:Y:S01]  /*2e00*/  MUFU.TANH R242, R22 ;  /* 0x0000001600f27308 */ /* 0x000fe20000002400 */
[----:B------:R-:W2:Y:S04]  /*2e10*/  LDL R8, [R1+0x2c] ;  /* 0x00002c0001087983 */ /* 0x000ea80000100800 */
[----:B------:R-:W4:Y:S05]  /*2e20*/  LDL R5, [R1+0x38] ;  /* 0x0000380001057983 */ /* 0x000f2a0000100800 */
[----:B------:R-:W-:Y:S10]  /*2e30*/  MUFU.TANH R249, R23 ;  /* 0x0000001700f97308 */ /* 0x000ff40000002400 */
[----:B-1----:R-:W1:Y:S10]  /*2e40*/  MUFU.TANH R0, R27 ;  /* 0x0000001b00007308 */ /* 0x002e740000002400 */
[----:B------:R2:W2:Y:S10]  /*2e50*/  MUFU.TANH R252, R25 ;  /* 0x0000001900fc7308 */ /* 0x0004b40000002400 */
[----:B------:R2:W2:Y:S01]  /*2e60*/  MUFU.TANH R251, R28 ;  /* 0x0000001c00fb7308 */ /* 0x0004a20000002400 */
[----:B-1----:R1:W-:Y:S04]  /*2e70*/  STL [R1+0xc], R0 ;  /* 0x00000c0001007387 */ /* 0x0023e80000100800 */
[----:B------:R-:W5:Y:S05]  /*2e80*/  LDL R4, [R1+0x3c] ;  /* 0x00003c0001047983 */ /* 0x000f6a0000100800 */
[----:B------:R2:W2:Y:S10]  /*2e90*/  MUFU.TANH R250, R29 ;  /* 0x0000001d00fa7308 */ /* 0x0004b40000002400 */
[----:B------:R2:W2:Y:S01]  /*2ea0*/  MUFU.TANH R233, R30 ;  /* 0x0000001e00e97308 */ /* 0x0004a20000002400 */
[----:B-1----:R-:W-:Y:S09]  /*2eb0*/  MOV R0, UR4 ;  /* 0x0000000400007c02 */ /* 0x002ff20008000f00 */
[----:B------:R1:W1:Y:S10]  /*2ec0*/  MUFU.TANH R163, R31 ;  /* 0x0000001f00a37308 */ /* 0x0002740000002400 */
[----:B------:R1:W1:Y:S10]  /*2ed0*/  MUFU.TANH R160, R32 ;  /* 0x0000002000a07308 */ /* 0x0002740000002400 */
[----:B------:R1:W1:Y:S10]  /*2ee0*/  MUFU.TANH R159, R33 ;  /* 0x00000021009f7308 */ /* 0x0002740000002400 */
[----:B------:R1:W1:Y:S10]  /*2ef0*/  MUFU.TANH R244, R34 ;  /* 0x0000002200f47308 */ /* 0x0002740000002400 */
[----:B------:R1:W1:Y:S01]  /*2f00*/  MUFU.TANH R243, R35 ;  /* 0x0000002300f37308 */ /* 0x0002620000002400 */
[-C--:B---3--:R-:W-:Y:S05]  /*2f10*/  LEA R0, R0, R2.reuse, 0x6 ;  /* 0x0000000200007211 */ /* 0x088fea00078e30ff */
[----:B------:R-:W3:Y:S04]  /*2f20*/  LDS R149, [R0.X4+0xf080] ;  /* 0x00f0800000957984 */ /* 0x000ee80000004800 */
[----:B------:R-:W1:Y:S04]  /*2f30*/  LDS R148, [R0.X4+0xf0a0] ;  /* 0x00f0a00000947984 */ /* 0x000e680000004800 */
[----:B------:R-:W1:Y:S04]  /*2f40*/  LDS R151, [R0.X4+0xf100] ;  /* 0x00f1000000977984 */ /* 0x000e680000004800 */
[----:B------:R3:W1:Y:S02]  /*2f50*/  LDS R150, [R0.X4+0xf120] ;  /* 0x00f1200000967984 */ /* 0x0006640000004800 */
[----:B---3--:R-:W-:Y:S04]  /*2f60*/  MOV R0, UR10 ;  /* 0x0000000a00007c02 */ /* 0x008fe80008000f00 */
[----:B------:R-:W-:Y:S04]  /*2f70*/  LEA R0, R0, R2, 0x6 ;  /* 0x0000000200007211 */ /* 0x000fe800078e30ff */
[C---:B--2---:R-:W-:Y:S02]  /*2f80*/  IADD3 R144, R0.reuse, R8, RZ ;  /* 0x0000000800907210 */ /* 0x044fe40007ffe0ff */
[----:B----4-:R-:W-:Y:S02]  /*2f90*/  IADD3 R140, R0, R5, RZ ;  /* 0x00000005008c7210 */ /* 0x010fe40007ffe0ff */
        /* <DEDUP_REMOVED lines=16> */
.L_x_224:
[----:B------:R-:W-:Y:S04]  /*30a0*/  MOV R3, 0x1 ;  /* 0x0000000100037802 */ /* 0x000fe80000000f00 */
[----:B------:R-:W-:Y:S11]  /*30b0*/  ISETP.NE.AND P2, PT, R3, c[0x0][0x2a8], PT ;  /* 0x0000aa0003007a0c */ /* 0x000ff60003f45270 */
[----:B------:R-:W-:Y:S02]  /*30c0*/  @!UPT UIADD3 URZ, URZ, URZ, URZ ;  /* 0x0000003f3f3ff290 */ /* 0x000fe4000fffe03f */
[----:B------:R-:W-:Y:S05]  /*30d0*/  @P2 IMAD.HI.U32 R3, R2, c[0x0][0x2ac], RZ ;  /* 0x0000ab0002032a27 */ /* 0x000fea00078e00ff */
[----:B------:R-:W-:Y:S02]  /*30e0*/  @P2 SHF.R.U32.HI R2, RZ, c[0x0][0x2b0], R3 ;  /* 0x0000ac00ff022a19 */ /* 0x000fe40000011603 */
.L_x_225:
[----:B------:R-:W-:Y:S05]  /*30f0*/  BSYNC B0 ;  /* 0x0000000000007941 */ /* 0x000fea0003800000 */
.L_x_223:
[----:B------:R-:W2:Y:S01]  /*3100*/  LDL R6, [R1+0x30] ;  /* 0x0000300001067983 */ /* 0x000ea20000100800 */
[----:B------:R-:W-:Y:S04]  /*3110*/  IMAD.MOV.U32 R3, RZ, RZ, c[0x0][0x2a8] ;  /* 0x0000aa00ff037624 */ /* 0x000fe800078e00ff */
[----:B------:R-:W-:Y:S04]  /*3120*/  IMAD R2, R2, R3, -UR5 ;  /* 0x8000000502027e24 */ /* 0x000fe8000f8e0203 */
[----:B--2---:R-:W-:Y:S05]  /*3130*/  IMAD.IADD R2, R2, 0x1, -R6 ;  /* 0x0000000102027824 */ /* 0x004fea00078e0a06 */
[----:B------:R-:W-:Y:S02]  /*3140*/  IADD3 R3, R2, c[0x0][0x2a8], RZ ;  /* 0x0000aa0002037a10 */ /* 0x000fe40007ffe0ff */
[----:B------:R-:W-:Y:S02]  /*3150*/  IMNMX R140, R140, R2, !PT ;  /* 0x000000028c8c7217 */ /* 0x000fe40007800200 */
[----:B------:R-:W-:Y:S02]  /*3160*/  IMNMX R144, R144, R3, PT ;  /* 0x0000000390907217 */ /* 0x000fe40003800200 */
.L_x_222:
[----:B-1----:R-:W-:Y:S05]  /*3170*/  IADD3 R2, R0, 0x8, RZ ;  /* 0x0000000800027810 */ /* 0x002fea0007ffe0ff */
[--C-:B------:R-:W-:Y:S02]  /*3180*/  IMAD.IADD R146, R8, 0x1, R2.reuse ;  /* 0x0000000108927824 */ /* 0x100fe400078e0202 */
[----:B------:R-:W-:Y:S03]  /*3190*/  IMAD.IADD R141, R5, 0x1, R2 ;  /* 0x00000001058d7824 */ /* 0x000fe600078e0202 */
        /* <DEDUP_REMOVED lines=16> */
.L_x_228:
[----:B------:R-:W-:Y:S04]  /*32a0*/  MOV R3, 0x1 ;  /* 0x0000000100037802 */ /* 0x000fe80000000f00 */
[----:B------:R-:W-:Y:S11]  /*32b0*/  ISETP.NE.AND P2, PT, R3, c[0x0][0x2a8], PT ;  /* 0x0000aa0003007a0c */ /* 0x000ff60003f45270 */
[----:B------:R-:W-:Y:S02]  /*32c0*/  @!UPT UIADD3 URZ, URZ, URZ, URZ ;  /* 0x0000003f3f3ff290 */ /* 0x000fe4000fffe03f */
[----:B------:R-:W-:Y:S05]  /*32d0*/  @P2 IMAD.HI.U32 R3, R2, c[0x0][0x2ac], RZ ;  /* 0x0000ab0002032a27 */ /* 0x000fea00078e00ff */
[----:B------:R-:W-:Y:S02]  /*32e0*/  @P2 SHF.R.U32.HI R2, RZ, c[0x0][0x2b0], R3 ;  /* 0x0000ac00ff022a19 */ /* 0x000fe40000011603 */
.L_x_229:
[----:B------:R-:W-:Y:S05]  /*32f0*/  BSYNC B0 ;  /* 0x0000000000007941 */ /* 0x000fea0003800000 */
.L_x_227:
[----:B------:R-:W2:Y:S01]  /*3300*/  LDL R6, [R1+0x30] ;  /* 0x0000300001067983 */ /* 0x000ea20000100800 */
[----:B------:R-:W-:Y:S04]  /*3310*/  IMAD.MOV.U32 R3, RZ, RZ, c[0x0][0x2a8] ;  /* 0x0000aa00ff037624 */ /* 0x000fe800078e00ff */
[----:B------:R-:W-:Y:S04]  /*3320*/  IMAD R2, R2, R3, -UR5 ;  /* 0x8000000502027e24 */ /* 0x000fe8000f8e0203 */
[----:B--2---:R-:W-:Y:S05]  /*3330*/  IMAD.IADD R2, R2, 0x1, -R6 ;  /* 0x0000000102027824 */ /* 0x004fea00078e0a06 */
[----:B------:R-:W-:Y:S02]  /*3340*/  IADD3 R3, R2, c[0x0][0x2a8], RZ ;  /* 0x0000aa0002037a10 */ /* 0x000fe40007ffe0ff */
[----:B------:R-:W-:Y:S02]  /*3350*/  IMNMX R141, R141, R2, !PT ;  /* 0x000000028d8d7217 */ /* 0x000fe40007800200 */
[----:B------:R-:W-:Y:S02]  /*3360*/  IMNMX R146, R146, R3, PT ;  /* 0x0000000392927217 */ /* 0x000fe40003800200 */
.L_x_226:
[----:B------:R-:W-:Y:S05]  /*3370*/  IADD3 R2, R0, 0x20, RZ ;  /* 0x0000002000027810 */ /* 0x000fea0007ffe0ff */
        /* <DEDUP_REMOVED lines=18> */
.L_x_232:
[----:B------:R-:W-:Y:S04]  /*34a0*/  MOV R3, 0x1 ;  /* 0x0000000100037802 */ /* 0x000fe80000000f00 */
[----:B------:R-:W-:Y:S11]  /*34b0*/  ISETP.NE.AND P2, PT, R3, c[0x0][0x2a8], PT ;  /* 0x0000aa0003007a0c */ /* 0x000ff60003f45270 */
[----:B------:R-:W-:Y:S02]  /*34c0*/  @!UPT UIADD3 URZ, URZ, URZ, URZ ;  /* 0x0000003f3f3ff290 */ /* 0x000fe4000fffe03f */
[----:B------:R-:W-:Y:S05]  /*34d0*/  @P2 IMAD.HI.U32 R3, R2, c[0x0][0x2ac], RZ ;  /* 0x0000ab0002032a27 */ /* 0x000fea00078e00ff */
[----:B------:R-:W-:Y:S02]  /*34e0*/  @P2 SHF.R.U32.HI R2, RZ, c[0x0][0x2b0], R3 ;  /* 0x0000ac00ff022a19 */ /* 0x000fe40000011603 */
.L_x_233:
[----:B------:R-:W-:Y:S05]  /*34f0*/  BSYNC B0 ;  /* 0x0000000000007941 */ /* 0x000fea0003800000 */
.L_x_231:
[----:B------:R-:W2:Y:S01]  /*3500*/  LDL R6, [R1+0x30] ;  /* 0x0000300001067983 */ /* 0x000ea20000100800 */
[----:B------:R-:W-:Y:S04]  /*3510*/  IMAD.MOV.U32 R3, RZ, RZ, c[0x0][0x2a8] ;  /* 0x0000aa00ff037624 */ /* 0x000fe800078e00ff */
[----:B------:R-:W-:Y:S04]  /*3520*/  IMAD R2, R2, R3, -UR5 ;  /* 0x8000000502027e24 */ /* 0x000fe8000f8e0203 */
[----:B--2---:R-:W-:Y:S05]  /*3530*/  IMAD.IADD R2, R2, 0x1, -R6 ;  /* 0x0000000102027824 */ /* 0x004fea00078e0a06 */
[----:B------:R-:W-:Y:S02]  /*3540*/  IADD3 R3, R2, c[0x0][0x2a8], RZ ;  /* 0x0000aa0002037a10 */ /* 0x000fe40007ffe0ff */
[----:B------:R-:W-:Y:S02]  /*3550*/  IMNMX R142, R142, R2, !PT ;  /* 0x000000028e8e7217 */ /* 0x000fe40007800200 */
[----:B------:R-:W-:Y:S02]  /*3560*/  IMNMX R147, R147, R3, PT ;  /* 0x0000000393937217 */ /* 0x000fe40003800200 */
.L_x_230:
        /* <DEDUP_REMOVED lines=19> */
.L_x_236:
[----:B------:R-:W-:Y:S04]  /*36a0*/  MOV R2, 0x1 ;  /* 0x0000000100027802 */ /* 0x000fe80000000f00 */
[----:B------:R-:W-:Y:S11]  /*36b0*/  ISETP.NE.AND P0, PT, R2, c[0x0][0x2a8], PT ;  /* 0x0000aa0002007a0c */ /* 0x000ff60003f05270 */
[----:B------:R-:W-:Y:S02]  /*36c0*/  @!UPT UIADD3 URZ, URZ, URZ, URZ ;  /* 0x0000003f3f3ff290 */ /* 0x000fe4000fffe03f */
[----:B------:R-:W-:Y:S05]  /*36d0*/  @P0 IMAD.HI.U32 R2, R0, c[0x0][0x2ac], RZ ;  /* 0x0000ab0000020a27 */ /* 0x000fea00078e00ff */
[----:B------:R-:W-:Y:S02]  /*36e0*/  @P0 SHF.R.U32.HI R0, RZ, c[0x0][0x2b0], R2 ;  /* 0x0000ac00ff000a19 */ /* 0x000fe40000011602 */
.L_x_237:
[----:B------:R-:W-:Y:S05]  /*36f0*/  BSYNC B0 ;  /* 0x0000000000007941 */ /* 0x000fea0003800000 */
.L_x_235:
[----:B------:R-:W2:Y:S01]  /*3700*/  LDL R3, [R1+0x30] ;  /* 0x0000300001037983 */ /* 0x000ea20000100800 */
[----:B------:R-:W-:Y:S04]  /*3710*/  IMAD.MOV.U32 R2, RZ, RZ, c[0x0][0x2a8] ;  /* 0x0000aa00ff027624 */ /* 0x000fe800078e00ff */
[----:B------:R-:W-:Y:S04]  /*3720*/  IMAD R0, R0, R2, -UR5 ;  /* 0x8000000500007e24 */ /* 0x000fe8000f8e0202 */
[----:B--2---:R-:W-:Y:S05]  /*3730*/  IMAD.IADD R0, R0, 0x1, -R3 ;  /* 0x0000000100007824 */ /* 0x004fea00078e0a03 */
[----:B------:R-:W-:Y:S02]  /*3740*/  IADD3 R2, R0, c[0x0][0x2a8], RZ ;  /* 0x0000aa0000027a10 */ /* 0x000fe40007ffe0ff */
[----:B------:R-:W-:Y:S02]  /*3750*/  IMNMX R143, R143, R0, !PT ;  /* 0x000000008f8f7217 */ /* 0x000fe40007800200 */
[----:B------:R-:W-:Y:S02]  /*3760*/  IMNMX R145, R145, R2, PT ;  /* 0x0000000291917217 */ /* 0x000fe40003800200 */
.L_x_234:
        /* <DEDUP_REMOVED lines=10> */
[----:B------:R-:W5:Y:S01]  /*3810*/  LDL R14, [R1+0x44] ;  /* 0x00004400010e7983 */ /* 0x000f620000100800 */
[----:B------:R-:W-:Y:S02]  /*3820*/  ULDC.64 UR16, c[0x0][0x178] ;  /* 0x00005e0000107ab9 */ /* 0x000fe40000000a00 */
[----:B------:R-:W-:Y:S01]  /*3830*/  UIMAD.WIDE.U32 UR24, UR22, UR16, URZ ;  /* 0x00000010161872a5 */ /* 0x000fe2000f8e003f */
[----:B----4-:R-:W4:Y:S01]  /*3840*/  LDL.64 R16, [R1+0x70] ;  /* 0x0000700001107983 */ /* 0x010f220000100a00 */
[----:B------:R-:W-:Y:S03]  /*3850*/  USHF.R.S32.HI UR23, URZ, 0x1f, UR22 ;  /* 0x0000001f3f177899 */ /* 0x000fe60008011416 */
[----:B---3--:R-:W3:Y:S01]  /*3860*/  LDL.64 R12, [R1+0x20] ;  /* 0x00002000010c7983 */ /* 0x008ee20000100a00 */
[----:B------:R-:W-:Y:S01]  /*3870*/  IMAD.U32 R2, RZ, RZ, UR24 ;  /* 0x00000018ff027e24 */ /* 0x000fe2000f8e00ff */
[----:B------:R-:W-:Y:S01]  /*3880*/  UIMAD UR23, UR23, UR16, URZ ;  /* 0x00000010171772a4 */ /* 0x000fe2000f8e023f */
[----:B------:R-:W-:Y:S01]  /*3890*/  IMAD.U32 R0, RZ, RZ, UR24 ;  /* 0x00000018ff007e24 */ /* 0x000fe2000f8e00ff */
[----:B--2---:R-:W2:Y:S01]  /*38a0*/  LDL R6, [R1+0x84] ;  /* 0x0000840001067983 */ /* 0x004ea20000100800 */
[----:B------:R-:W-:Y:S02]  /*38b0*/  UIMAD UR16, UR22, -0x40, UR13 ;  /* 0xffffffc0161078a4 */ /* 0x000fe4000f8e020d */
[----:B------:R-:W-:Y:S01]  /*38c0*/  UIMAD UR23, UR22, UR17, UR23 ;  /* 0x00000011161772a4 */ /* 0x000fe2000f8e0217 */
[----:B------:R-:W2:Y:S03]  /*38d0*/  LDL R5, [R1+0x58] ;  /* 0x0000580001057983 */ /* 0x000ea60000100800 */
[----:B------:R-:W-:Y:S01]  /*38e0*/  UIADD3 UR23, UR25, UR23, URZ ;  /* 0x0000001719177290 */ /* 0x000fe2000fffe03f */
[----:B------:R-:W2:Y:S04]  /*38f0*/  LDL R7, [R1+0x5c] ;  /* 0x00005c0001077983 */ /* 0x000ea80000100800 */
[----:B------:R-:W2:Y:S01]  /*3900*/  LDL.64 R10, [R1+0x50] ;  /* 0x00005000010a7983 */ /* 0x000ea20000100a00 */
[----:B------:R-:W-:Y:S03]  /*3910*/  IMAD.U32 R3, RZ, RZ, UR23 ;  /* 0x00000017ff037e24 */ /* 0x000fe6000f8e00ff */
[----:B------:R-:W2:Y:S04]  /*3920*/  LDL.64 R8, [R1+0x48] ;  /* 0x0000480001087983 */ /* 0x000ea80000100a00 */
[----:B------:R-:W1:Y:S01]  /*3930*/  @!P1 S2R R4, SR_CTAID.Y ;  /* 0x0000000000049919 */ /* 0x000e620000002600 */
[C---:B-----5:R-:W-:Y:S02]  /*3940*/  LOP3.LUT P5, RZ, R14.reuse, 0x1, RZ, 0xc0, !PT ;  /* 0x000000010eff7812 */ /* 0x060fe400078ac0ff */
[----:B------:R-:W-:Y:S02]  /*3950*/  LOP3.LUT P4, RZ, R14, 0x2, RZ, 0xc0, !PT ;  /* 0x000000020eff7812 */ /* 0x000fe4000788c0ff */
[----:B----4-:R-:W-:Y:S02]  /*3960*/  LEA R0, P0, R0, R16, 0x6 ;  /* 0x0000001000007211 */ /* 0x010fe400078030ff */
[C---:B---3--:R-:W-:Y:S02]  /*3970*/  ISETP.GE.OR P5, PT, R12.reuse, UR16, !P5 ;  /* 0x000000100c007c0c */ /* 0x048fe4000efa6670 */
[----:B------:R-:W-:Y:S02]  /*3980*/  ISETP.GE.OR P4, PT, R12, UR16, !P4 ;  /* 0x000000100c007c0c */ /* 0x000fe4000e786670 */
[----:B--2---:R-:W-:Y:S01]  /*3990*/  LEA.HI.X R3, R2, R6, R3, 0x6, P0 ;  /* 0x0000000602037211 */ /* 0x004fe200000f3403 */
[----:B------:R-:W-:Y:S01]  /*39a0*/  IMAD.U32 R6, RZ, RZ, UR20 ;  /* 0x00000014ff067e24 */ /* 0x000fe2000f8e00ff */
[----:B------:R-:W-:Y:S02]  /*39b0*/  LEA R2, P0, R0, c[0x0][0x160], 0x1 ;  /* 0x0000580000027a11 */ /* 0x000fe400078008ff */
[----:B------:R-:W-:Y:S02]  /*39c0*/  ISETP.LT.AND P3, PT, R12, UR16, PT ;  /* 0x000000100c007c0c */ /* 0x000fe4000bf61270 */
[----:B------:R-:W-:Y:S01]  /*39d0*/  LEA.HI.X R3, R0, c[0x0][0x164], R3, 0x1, P0 ;  /* 0x0000590000037a11 */ /* 0x000fe200000f0c03 */
[----:B------:R-:W-:Y:S01]  /*39e0*/  IMAD R0, R6, 0x3000, R7 ;  /* 0x0000300006007824 */ /* 0x000fe200078e0207 */
[----:B------:R-:W-:Y:S02]  /*39f0*/  ISETP.GE.OR P3, PT, R5, c[0x0][0x16c], !P3 ;  /* 0x00005b0005007a0c */ /* 0x000fe40005f66670 */
[----:B-1----:R-:W-:Y:S02]  /*3a00*/  @!P1 SHF.R.S32.HI R5, RZ, 0x1f, R4 ;  /* 0x0000001fff059819 */ /* 0x002fe40000011404 */
[----:B------:R-:W-:Y:S01]  /*3a10*/  @!PT LDS RZ, [RZ] ;  /* 0x00000000fffff984 */ /* 0x000fe20000000800 */
[----:B------:R-:W-:Y:S01]  /*3a20*/  @!PT LDS RZ, [RZ] ;  /* 0x00000000fffff984 */ /* 0x000fe20000000800 */
[----:B------:R-:W-:Y:S01]  /*3a30*/  @!PT LDS RZ, [RZ] ;  /* 0x00000000fffff984 */ /* 0x000fe20000000800 */
[----:B------:R1:W-:Y:S03]  /*3a40*/  LDGSTS.E.BYPASS.LTC128B.128 [R0], [R2.64], !P5 ;  /* 0x0000000002007fae */ /* 0x0003e6000e901d52 */
[----:B------:R-:W-:Y:S01]  /*3a50*/  @!P1 IMAD R5, R5, c[0x0][0x270], RZ ;  /* 0x00009c0005059a24 */ /* 0x000fe200078e02ff */
[----:B------:R1:W-:Y:S05]  /*3a60*/  LDGSTS.E.BYPASS.LTC128B.128 [R0+0x1000], [R2.64+0x40], !P4 ;  /* 0x0100004002007fae */ /* 0x0003ea000e101d52 */
[----:B------:R1:W-:Y:S02]  /*3a70*/  LDGSTS.E.BYPASS.LTC128B.128 [R0+0x2000], [R2.64+0x80], !P3 ;  /* 0x0200008002007fae */ /* 0x0003e4000d901d52 */
[----:B-1----:R-:W-:Y:S02]  /*3a80*/  IMAD.U32 R0, RZ, RZ, UR10 ;  /* 0x0000000aff007e24 */ /* 0x002fe4000f8e00ff */
[----:B------:R-:W-:Y:S02]  /*3a90*/  @!P1 IMAD.MOV.U32 R2, RZ, RZ, R10 ;  /* 0x000000ffff029224 */ /* 0x000fe400078e000a */
[----:B------:R-:W-:Y:S01]  /*3aa0*/  @!P1 IMAD.MOV.U32 R3, RZ, RZ, R11 ;  /* 0x000000ffff039224 */ /* 0x000fe200078e000b */
[----:B------:R-:W-:Y:S03]  /*3ab0*/  @!P1 LEA R0, R0, 0x40, 0x6 ;  /* 0x0000004000009811 */ /* 0x000fe600078e30ff */
[C---:B------:R-:W-:Y:S04]  /*3ac0*/  @!P1 IMAD.WIDE.U32 R2, R4.reuse, c[0x0][0x270], R2 ;  /* 0x00009c0004029a25 */ /* 0x040fe800078e0002 */
[----:B------:R-:W-:Y:S02]  /*3ad0*/  @!P1 IMAD R4, R4, c[0x0][0x274], R5 ;  /* 0x00009d0004049a24 */ /* 0x000fe400078e0205 */
[----:B------:R-:W-:Y:S02]  /*3ae0*/  IMAD.U32 R5, RZ, RZ, UR20 ;  /* 0x00000014ff057e24 */ /* 0x000fe4000f8e00ff */
[----:B------:R-:W-:Y:S01]  /*3af0*/  @!P1 IMAD.IADD R6, R3, 0x1, R4 ;  /* 0x0000000103069824 */ /* 0x000fe200078e0204 */
[----:B------:R-:W-:Y:S01]  /*3b00*/  @!P1 IADD3 R3, P3, P0, R0, UR14, R2 ;  /* 0x0000000e00039c10 */ /* 0x000fe2000f87e002 */
[----:B------:R-:W-:Y:S01]  /*3b10*/  @!P1 IMAD R4, R5, 0x10, R8 ;  /* 0x0000001005049824 */ /* 0x000fe200078e0208 */
[----:B------:R-:W-:Y:S03]  /*3b20*/  @!P1 SHF.R.S32.HI R0, RZ, 0x1f, R0 ;  /* 0x0000001fff009819 */ /* 0x000fe60000011400 */
[----:B------:R-:W-:Y:S01]  /*3b30*/  @!P1 IMAD.SHL.U32 R4, R4, 0x4, RZ ;  /* 0x0000000404049824 */ /* 0x000fe200078e00ff */
[----:B------:R-:W-:Y:S02]  /*3b40*/  @!P1 IADD3.X R0, R0, UR6, R6, P3, P0 ;  /* 0x0000000600009c10 */ /* 0x000fe40009fe0406 */
[C---:B------:R-:W-:Y:S04]  /*3b50*/  @!P1 LEA R2, P0, R3.reuse, c[0x0][0x258], 0x2 ;  /* 0x0000960003029a11 */ /* 0x040fe800078010ff */
[----:B------:R-:W-:Y:S01]  /*3b60*/  @!P1 LEA.HI.X R3, R3, c[0x0][0x25c], R0, 0x2, P0 ;  /* 0x0000970003039a11 */ /* 0x000fe200000f1400 */
[----:B------:R-:W-:Y:S05]  /*3b70*/  @!P1 IMAD.SHL.U32 R0, R4, 0x4, RZ ;  /* 0x0000000404009824 */ /* 0x000fea00078e00ff */
[----:B------:R1:W-:Y:S03]  /*3b80*/  @!P1 LDGSTS.E.BYPASS.LTC128B.128 [R0+0xf080], [R2.64] ;  /* 0x0f08000002009fae */ /* 0x0003e6000b901d52 */
.L_x_238:
[-C--:B--2---:R-:W-:Y:S01]  /*3b90*/  HMMA.16816.F32.BF16 R4, R32, R164.reuse, RZ ;  /* 0x000000a42004723c */ /* 0x084fe200000418ff */
[----:B------:R2:W-:Y:S01]  /*3ba0*/  STL [R1+0x90], R86 ;  /* 0x0000905601007387 */ /* 0x0005e20000100800 */
[----:B------:R-:W-:Y:S02]  /*3bb0*/  PLOP3.LUT P0, PT, PT, PT, UP4, 0x80, 0x0 ;  /* 0x000000000000781c */ /* 0x000fe40003f0f048 */
[----:B-1----:R-:W-:Y:S01]  /*3bc0*/  P2R R0, PR, RZ, 0x2 ;  /* 0x00000002ff007803 */ /* 0x002fe20000000000 */
[----:B------:R1:W-:Y:S01]  /*3bd0*/  STL [R1+0x8c], R85 ;  /* 0x00008c5501007387 */ /* 0x0003e20000100800 */
[----:B------:R-:W-:Y:S02]  /*3be0*/  ISETP.GT.AND P4, PT, R140, 0x21, P0 ;  /* 0x000000218c00780c */ /* 0x000fe40000784270 */
[C---:B---3--:R-:W-:Y:S01]  /*3bf0*/  HMMA.16816.F32.BF16 R8, R28.reuse, R164, RZ ;  /* 0x000000a41c08723c */ /* 0x048fe200000418ff */
[----:B------:R-:W0:Y:S01]  /*3c00*/  LDGDEPBAR ;  /* 0x00000000000079af */ /* 0x000e220000000000 */
[----:B------:R-:W-:Y:S02]  /*3c10*/  ISETP.LT.OR P4, PT, R144, 0x22, P4 ;  /* 0x000000229000780c */ /* 0x000fe40002781670 */
[C---:B------:R-:W-:Y:S02]  /*3c20*/  ISETP.GT.AND P6, PT, R140.reuse, RZ, P0 ;  /* 0x000000ff8c00720c */ /* 0x040fe400007c4270 */
[C---:B------:R-:W-:Y:S02]  /*3c30*/  ISETP.GT.AND P5, PT, R140.reuse, 0x1, P0 ;  /* 0x000000018c00780c */ /* 0x040fe400007a4270 */
[-C--:B------:R-:W-:Y:S01]  /*3c40*/  HMMA.16816.F32.BF16 R12, R28, R166.reuse, RZ ;  /* 0x000000a61c0c723c */ /* 0x080fe200000418ff */
[----:B------:R-:W-:Y:S02]  /*3c50*/  ISETP.GT.AND P3, PT, R140, 0x20, P0 ;  /* 0x000000208c00780c */ /* 0x000fe40000764270 */
[C---:B------:R-:W-:Y:S02]  /*3c60*/  ISETP.LT.OR P6, PT, R144.reuse, 0x1, P6 ;  /* 0x000000019000780c */ /* 0x040fe400037c1670 */
[C---:B------:R-:W-:Y:S02]  /*3c70*/  ISETP.LT.OR P5, PT, R144.reuse, 0x2, P5 ;  /* 0x000000029000780c */ /* 0x040fe40002fa1670 */
[----:B------:R-:W-:Y:S01]  /*3c80*/  ISETP.LT.OR P3, PT, R144, 0x21, P3 ;  /* 0x000000219000780c */ /* 0x000fe20001f61670 */
[C---:B------:R-:W-:Y:S04]  /*3c90*/  HMMA.16816.F32.BF16 R16, R32.reuse, R166, RZ ;  /* 0x000000a62010723c */ /* 0x040fe800000418ff */
[----:B--2---:R-:W-:Y:S01]  /*3ca0*/  MOV R86, R237 ;  /* 0x000000ed00567202 */ /* 0x004fe20000000f00 */
[----:B-1----:R-:W2:Y:S03]  /*3cb0*/  LDL R85, [R1+0x28] ;  /* 0x0000280001557983 */ /* 0x002ea60000100800 */
[-C--:B------:R-:W-:Y:S01]  /*3cc0*/  HMMA.16816.F32.BF16 R20, R32, R168.reuse, RZ ;  /* 0x000000a82014723c */ /* 0x080fe200000418ff */
[----:B------:R1:W-:Y:S07]  /*3cd0*/  STL [R1+0x88], R84 ;  /* 0x0000885401007387 */ /* 0x0003ee0000100800 */
[C---:B------:R-:W-:Y:S08]  /*3ce0*/  HMMA.16816.F32.BF16 R24, R28.reuse, R168, RZ ;  /* 0x000000a81c18723c */ /* 0x040ff000000418ff */
[-C--:B------:R-:W-:Y:S08]  /*3cf0*/  HMMA.16816.F32.BF16 R28, R28, R170.reuse, RZ ;  /* 0x000000aa1c1c723c */ /* 0x080ff000000418ff */
[----:B------:R-:W-:Y:S04]  /*3d00*/  HMMA.16816.F32.BF16 R32, R32, R170, RZ ;  /* 0x000000aa2020723c */ /* 0x000fe800000418ff */
[----:B-1----:R-:W-:Y:S04]  /*3d10*/  MOV R84, R236 ;  /* 0x000000ec00547202 */ /* 0x002fe80000000f00 */
[-C--:B----4-:R-:W-:Y:S08]  /*3d20*/  HMMA.16816.F32.BF16 R4, R132, R172.reuse, R4 ;  /* 0x000000ac8404723c */ /* 0x090ff00000041804 */
        /* <DEDUP_REMOVED lines=51> */
[----:B------:R-:W-:Y:S02]  /*4060*/  ISETP.LT.OR P4, PT, R144, 0x62, P4 ;  /* 0x000000629000780c */ /* 0x000fe40002781670 */
[----:B------:R-:W-:Y:S02]  /*4070*/  ISETP.GT.AND P6, PT, R140, 0x40, P0 ;  /* 0x000000408c00780c */ /* 0x000fe400007c4270 */
[----:B------:R-:W-:Y:S01]  /*4080*/  FSEL R2, R159, -INF , !P4 ;  /* 0xff8000009f027808 */ /* 0x000fe20006000000 */
[--C-:B------:R-:W-:Y:S01]  /*4090*/  FFMA.FTZ R158, R139, c[0x0][0x29c], -R149.reuse ;  /* 0x0000a7008b9e7a23 */ /* 0x100fe20000010895 */
[----:B------:R-:W-:Y:S02]  /*40a0*/  ISETP.GT.AND P4, PT, R141, 0x21, P0 ;  /* 0x000000218d00780c */ /* 0x000fe40000784270 */
[----:B------:R-:W-:Y:S01]  /*40b0*/  FSEL R138, R241, -INF , !P5 ;  /* 0xff800000f18a7808 */ /* 0x000fe20006800000 */
[----:B------:R-:W1:Y:S01]  /*40c0*/  MUFU.EX2 R240, R158 ;  /* 0x0000009e00f07308 */ /* 0x000e620000000800 */
[----:B------:R-:W-:Y:S02]  /*40d0*/  ISETP.LT.OR P1, PT, R146, 0x22, P4 ;  /* 0x000000229200780c */ /* 0x000fe40002721670 */
[----:B------:R-:W-:Y:S01]  /*40e0*/  ISETP.GT.AND P5, PT, R140, 0x41, P0 ;  /* 0x000000418c00780c */ /* 0x000fe200007a4270 */
[--C-:B------:R-:W-:Y:S01]  /*40f0*/  FFMA.FTZ R157, R138, c[0x0][0x29c], -R149.reuse ;  /* 0x0000a7008a9d7a23 */ /* 0x100fe20000010895 */
[----:B------:R-:W-:Y:S02]  /*4100*/  FSEL R152, R245, -INF , !P1 ;  /* 0xff800000f5987808 */ /* 0x000fe40004800000 */
[----:B------:R-:W-:Y:S02]  /*4110*/  ISETP.NE.AND P1, PT, R0, RZ, PT ;  /* 0x000000ff0000720c */ /* 0x000fe40003f25270 */
[----:B--2---:R-:W2:Y:S01]  /*4120*/  LDS R0, [R85.X4+0xf280] ;  /* 0x00f2800055007984 */ /* 0x004ea20000004800 */
[----:B------:R-:W-:Y:S01]  /*4130*/  FSEL R137, R230, -INF , !P3 ;  /* 0xff800000e6897808 */ /* 0x000fe20005800000 */
[----:B------:R-:W3:Y:S01]  /*4140*/  MUFU.EX2 R236, R157 ;  /* 0x0000009d00ec7308 */ /* 0x000ee20000000800 */
[----:B------:R-:W-:Y:S02]  /*4150*/  ISETP.GT.AND P3, PT, R140, 0x60, P0 ;  /* 0x000000608c00780c */ /* 0x000fe40000764270 */
[C---:B------:R-:W-:Y:S01]  /*4160*/  ISETP.LT.OR P6, PT, R144.reuse, 0x41, P6 ;  /* 0x000000419000780c */ /* 0x040fe200037c1670 */
[--C-:B------:R-:W-:Y:S01]  /*4170*/  FFMA.FTZ R156, R137, c[0x0][0x29c], -R149.reuse ;  /* 0x0000a700899c7a23 */ /* 0x100fe20000010895 */
[C---:B------:R-:W-:Y:S02]  /*4180*/  ISETP.LT.OR P5, PT, R144.reuse, 0x42, P5 ;  /* 0x000000429000780c */ /* 0x040fe40002fa1670 */
[----:B------:R-:W-:Y:S02]  /*4190*/  ISETP.LT.OR P3, PT, R144, 0x61, P3 ;  /* 0x000000619000780c */ /* 0x000fe40001f61670 */
[----:B------:R-:W-:Y:S01]  /*41a0*/  FSEL R133, R231, -INF , !P6 ;  /* 0xff800000e7857808 */ /* 0x000fe20007000000 */
[----:B------:R-:W-:Y:S01]  /*41b0*/  MUFU.EX2 R239, R156 ;  /* 0x0000009c00ef7308 */ /* 0x000fe20000000800 */
[----:B------:R-:W-:Y:S02]  /*41c0*/  FSEL R132, R161, -INF , !P5 ;  /* 0xff800000a1847808 */ /* 0x000fe40006800000 */
[C---:B------:R-:W-:Y:S02]  /*41d0*/  ISETP.GT.AND P6, PT, R141.reuse, RZ, P0 ;  /* 0x000000ff8d00720c */ /* 0x040fe400007c4270 */
[C---:B------:R-:W-:Y:S01]  /*41e0*/  ISETP.GT.AND P5, PT, R141.reuse, 0x1, P0 ;  /* 0x000000018d00780c */ /* 0x040fe200007a4270 */
[--C-:B------:R-:W-:Y:S01]  /*41f0*/  FFMA.FTZ R139, R132, c[0x0][0x29c], -R149.reuse ;  /* 0x0000a700848b7a23 */ /* 0x100fe20000010895 */
[----:B------:R-:W-:Y:S02]  /*4200*/  FSEL R3, R160, -INF , !P3 ;  /* 0xff800000a0037808 */ /* 0x000fe40005800000 */
[----:B------:R-:W-:Y:S02]  /*4210*/  ISETP.GT.AND P3, PT, R141, 0x20, P0 ;  /* 0x000000208d00780c */ /* 0x000fe40000764270 */
[C---:B------:R-:W-:Y:S01]  /*4220*/  ISETP.LT.OR P6, PT, R146.reuse, 0x1, P6 ;  /* 0x000000019200780c */ /* 0x040fe200037c1670 */
[--C-:B------:R-:W-:Y:S01]  /*4230*/  FFMA.FTZ R138, R3, c[0x0][0x29c], -R149.reuse ;  /* 0x0000a700038a7a23 */ /* 0x100fe20000010895 */
[C---:B------:R-:W-:Y:S02]  /*4240*/  ISETP.LT.OR P5, PT, R146.reuse, 0x2, P5 ;  /* 0x000000029200780c */ /* 0x040fe40002fa1670 */
[----:B------:R-:W-:Y:S01]  /*4250*/  ISETP.LT.OR P3, PT, R146, 0x21, P3 ;  /* 0x000000219200780c */ /* 0x000fe20001f61670 */
[----:B------:R4:W-:Y:S01]  /*4260*/  MUFU.EX2 R237, R138 ;  /* 0x0000008a00ed7308 */ /* 0x0009e20000000800 */
[----:B------:R-:W-:Y:S02]  /*4270*/  ISETP.GT.AND P4, PT, R141, 0x60, P0 ;  /* 0x000000608d00780c */ /* 0x000fe40000784270 */
[----:B------:R-:W-:Y:S02]  /*4280*/  FSEL R140, R248, -INF , !P6 ;  /* 0xff800000f88c7808 */ /* 0x000fe40007000000 */
[----:B------:R-:W-:Y:S02]  /*4290*/  FSEL R144, R247, -INF , !P5 ;  /* 0xff800000f7907808 */ /* 0x000fe40006800000 */
[----:B------:R-:W-:Y:S02]  /*42a0*/  ISETP.GT.AND P6, PT, R141, 0x40, P0 ;  /* 0x000000408d00780c */ /* 0x000fe400007c4270 */
[----:B------:R-:W-:Y:S02]  /*42b0*/  FSEL R153, R246, -INF , !P3 ;  /* 0xff800000f6997808 */ /* 0x000fe40005800000 */
[----:B------:R-:W-:Y:S01]  /*42c0*/  ISETP.LT.OR P4, PT, R146, 0x61, P4 ;  /* 0x000000619200780c */ /* 0x000fe20002781670 */
[----:B--2---:R-:W-:Y:S01]  /*42d0*/  FADD.FTZ R137, R5, -R0 ;  /* 0x8000000005897221 */ /* 0x004fe20000010000 */
[C---:B------:R-:W-:Y:S01]  /*42e0*/  ISETP.GT.AND P5, PT, R141.reuse, 0x41, P0 ;  /* 0x000000418d00780c */ /* 0x040fe200007a4270 */
[----:B------:R-:W-:Y:S01]  /*42f0*/  FFMA.FTZ R5, R152, c[0x0][0x29c], -R148 ;  /* 0x0000a70098057a23 */ /* 0x000fe20000010894 */
[----:B------:R-:W-:Y:S01]  /*4300*/  ISETP.GT.AND P3, PT, R141, 0x61, P0 ;  /* 0x000000618d00780c */ /* 0x000fe20000764270 */
[--C-:B------:R-:W-:Y:S01]  /*4310*/  FADD.FTZ R134, R21, -R0.reuse ;  /* 0x8000000015867221 */ /* 0x100fe20000010000 */
[----:B------:R-:W-:Y:S01]  /*4320*/  ISETP.LT.OR P6, PT, R146, 0x41, P6 ;  /* 0x000000419200780c */ /* 0x000fe200037c1670 */
[--C-:B------:R-:W-:Y:S01]  /*4330*/  FADD.FTZ R135, R16, -R0.reuse ;  /* 0x8000000010877221 */ /* 0x100fe20000010000 */
[C---:B------:R-:W-:Y:S01]  /*4340*/  ISETP.LT.OR P5, PT, R146.reuse, 0x42, P5 ;  /* 0x000000429200780c */ /* 0x040fe20002fa1670 */
[--C-:B------:R-:W-:Y:S01]  /*4350*/  FADD.FTZ R141, R33, -R0.reuse ;  /* 0x80000000218d7221 */ /* 0x100fe20000010000 */
[----:B------:R-:W-:Y:S01]  /*4360*/  ISETP.LT.OR P3, PT, R146, 0x62, P3 ;  /* 0x000000629200780c */ /* 0x000fe20001f61670 */
[--C-:B------:R-:W-:Y:S01]  /*4370*/  FFMA.FTZ R146, R133, c[0x0][0x29c], -R149.reuse ;  /* 0x0000a70085927a23 */ /* 0x100fe20000010895 */
[----:B------:R-:W-:Y:S01]  /*4380*/  FSEL R3, R249, -INF , !P5 ;  /* 0xff800000f9037808 */ /* 0x000fe20006800000 */
[----:B------:R-:W-:Y:S01]  /*4390*/  FFMA.FTZ R149, R2, c[0x0][0x29c], -R149 ;  /* 0x0000a70002957a23 */ /* 0x000fe20000010895 */
[----:B------:R-:W-:Y:S01]  /*43a0*/  FSEL R2, R244, -INF , !P4 ;  /* 0xff800000f4027808 */ /* 0x000fe20006000000 */
[--C-:B------:R-:W-:Y:S01]  /*43b0*/  FADD.FTZ R133, R4, -R0.reuse ;  /* 0x8000000004857221 */ /* 0x100fe20000010000 */
[----:B------:R-:W-:Y:S01]  /*43c0*/  FSEL R4, R242, -INF , !P6 ;  /* 0xff800000f2047808 */ /* 0x000fe20007000000 */
[----:B------:R-:W-:Y:S01]  /*43d0*/  FADD.FTZ R132, R17, -R0 ;  /* 0x8000000011847221 */ /* 0x000fe20000010000 */
[----:B----4-:R-:W-:Y:S01]  /*43e0*/  MOV R138, R84 ;  /* 0x00000054008a7202 */ /* 0x010fe20000000f00 */
[----:B------:R-:W-:Y:S01]  /*43f0*/  FFMA.FTZ R21, R2, c[0x0][0x29c], -R148 ;  /* 0x0000a70002157a23 */ /* 0x000fe20000010894 */
[----:B------:R-:W-:Y:S01]  /*4400*/  MOV R33, R235 ;  /* 0x000000eb00217202 */ /* 0x000fe20000000f00 */
[----:B------:R-:W2:Y:S01]  /*4410*/  MUFU.EX2 R2, R5 ;  /* 0x0000000500027308 */ /* 0x000ea20000000800 */
[--C-:B------:R-:W-:Y:S01]  /*4420*/  FADD.FTZ R136, R20, -R0.reuse ;  /* 0x8000000014887221 */ /* 0x100fe20000010000 */
[----:B------:R-:W-:Y:S01]  /*4430*/  ISETP.GT.AND P5, PT, R142, 0x1, P0 ;  /* 0x000000018e00780c */ /* 0x000fe200007a4270 */
[----:B------:R-:W-:Y:S01]  /*4440*/  FADD.FTZ R154, R32, -R0 ;  /* 0x80000000209a7221 */ /* 0x000fe20000010000 */
[----:B------:R-:W-:Y:S01]  /*4450*/  FSEL R0, R243, -INF , !P3 ;  /* 0xff800000f3007808 */ /* 0x000fe20005800000 */
[--C-:B------:R-:W-:Y:S01]  /*4460*/  FFMA.FTZ R16, R153, c[0x0][0x29c], -R148.reuse ;  /* 0x0000a70099107a23 */ /* 0x100fe20000010894 */
[----:B------:R-:W-:Y:S01]  /*4470*/  ISETP.LT.OR P5, PT, R147, 0x2, P5 ;  /* 0x000000029300780c */ /* 0x000fe20002fa1670 */
[----:B-1----:R-:W-:Y:S01]  /*4480*/  FMUL.FTZ R133, R240, R133 ;  /* 0x00000085f0857220 */ /* 0x002fe20000410000 */
[----:B------:R-:W-:Y:S01]  /*4490*/  MOV R156, R33 ;  /* 0x00000021009c7202 */ /* 0x000fe20000000f00 */
[--C-:B------:R-:W-:Y:S01]  /*44a0*/  FFMA.FTZ R20, R140, c[0x0][0x29c], -R148.reuse ;  /* 0x0000a7008c147a23 */ /* 0x100fe20000010894 */
[----:B------:R-:W1:Y:S01]  /*44b0*/  MUFU.EX2 R235, R155 ;  /* 0x0000009b00eb7308 */ /* 0x000e620000000800 */
[--C-:B------:R-:W-:Y:S01]  /*44c0*/  FFMA.FTZ R17, R144, c[0x0][0x29c], -R148.reuse ;  /* 0x0000a70090117a23 */ /* 0x100fe20000010894 */
[----:B------:R-:W-:Y:S01]  /*44d0*/  MOV R153, R232 ;  /* 0x000000e800997202 */ /* 0x000fe20000000f00 */
[--C-:B------:R-:W-:Y:S01]  /*44e0*/  FFMA.FTZ R4, R4, c[0x0][0x29c], -R148.reuse ;  /* 0x0000a70004047a23 */ /* 0x100fe20000010894 */
[----:B------:R-:W-:Y:S01]  /*44f0*/  MOV R144, R233 ;  /* 0x000000e900907202 */ /* 0x000fe20000000f00 */
[--C-:B------:R-:W-:Y:S01]  /*4500*/  FFMA.FTZ R32, R3, c[0x0][0x29c], -R148.reuse ;  /* 0x0000a70003207a23 */ /* 0x100fe20000010894 */
[----:B------:R-:W-:Y:S01]  /*4510*/  MOV R3, R163 ;  /* 0x000000a300037202 */ /* 0x000fe20000000f00 */
[----:B------:R-:W-:Y:S01]  /*4520*/  FFMA.FTZ R148, R0, c[0x0][0x29c], -R148 ;  /* 0x0000a70000947a23 */ /* 0x000fe20000010894 */
[----:B------:R-:W-:Y:S01]  /*4530*/  MOV R140, R234 ;  /* 0x000000ea008c7202 */ /* 0x000fe20000000f00 */
[----:B------:R-:W-:Y:S01]  /*4540*/  FFMA.FTZ R0, -R162, R162, 1 ;  /* 0x3f800000a2007423 */ /* 0x000fe200000101a2 */
[----:B------:R4:W4:Y:S01]  /*4550*/  MUFU.EX2 R233, R149 ;  /* 0x0000009500e97308 */ /* 0x0009220000000800 */
[----:B---3--:R-:W-:Y:S01]  /*4560*/  FMUL.FTZ R137, R236, R137 ;  /* 0x00000089ec897220 */ /* 0x008fe20000410000 */
[----:B------:R-:W-:Y:S01]  /*4570*/  ISETP.GT.AND P6, PT, R142, RZ, P0 ;  /* 0x000000ff8e00720c */ /* 0x000fe200007c4270 */
[----:B------:R-:W-:Y:S01]  /*4580*/  FMUL.FTZ R232, R133, R0 ;  /* 0x0000000085e87220 */ /* 0x000fe20000410000 */
[----:B--2---:R2:W-:Y:S01]  /*4590*/  STL [R1+0x10], R2 ;  /* 0x0000100201007387 */ /* 0x0045e20000100800 */
[----:B------:R-:W-:Y:S01]  /*45a0*/  MOV R133, R86 ;  /* 0x0000005600857202 */ /* 0x000fe20000000f00 */
[----:B------:R-:W-:Y:S01]  /*45b0*/  FFMA.FTZ R0, -R241, R241, 1 ;  /* 0x3f800000f1007423 */ /* 0x000fe200000101f1 */
[----:B------:R-:W-:Y:S01]  /*45c0*/  ISETP.LT.OR P6, PT, R147, 0x1, P6 ;  /* 0x000000019300780c */ /* 0x000fe200037c1670 */
[----:B------:R-:W3:Y:S01]  /*45d0*/  LDL.LU R86, [R1+0x4] ;  /* 0x0000040001567983 */ /* 0x000ee20000300800 */
[----:B------:R-:W-:Y:S01]  /*45e0*/  MOV R241, R3 ;  /* 0x0000000300f17202 */ /* 0x000fe20000000f00 */
[----:B------:R2:W2:Y:S01]  /*45f0*/  MUFU.EX2 R238, R146 ;  /* 0x0000009200ee7308 */ /* 0x0004a20000000800 */
[----:B------:R-:W-:Y:S01]  /*4600*/  FFMA.FTZ R3, -R230, R230, 1 ;  /* 0x3f800000e6037423 */ /* 0x000fe200000101e6 */
[----:B------:R-:W3:Y:S01]  /*4610*/  LDL.LU R84, [R1] ;  /* 0x0000000001547983 */ /* 0x000ee20000300800 */
[----:B------:R-:W-:Y:S01]  /*4620*/  FMUL.FTZ R135, R239, R135 ;  /* 0x00000087ef877220 */ /* 0x000fe20000410000 */
[----:B------:R-:W-:Y:S01]  /*4630*/  FSEL R5, R133, -INF , !P5 ;  /* 0xff80000085057808 */ /* 0x000fe20006800000 */
[----:B-1----:R-:W-:Y:S01]  /*4640*/  FMUL.FTZ R132, R235, R132 ;  /* 0x00000084eb847220 */ /* 0x002fe20000410000 */
[----:B------:R-:W-:Y:S01]  /*4650*/  MOV R230, R144 ;  /* 0x0000009000e67202 */ /* 0x000fe20000000f00 */
[----:B------:R-:W-:Y:S01]  /*4660*/  FMUL.FTZ R154, R237, R154 ;  /* 0x0000009aed9a7220 */ /* 0x000fe20000410000 */
[C---:B------:R-:W-:Y:S02]  /*4670*/  ISETP.GT.AND P4, PT, R142.reuse, 0x20, P0 ;  /* 0x000000208e00780c */ /* 0x040fe40000784270 */
[----:B------:R1:W-:Y:S01]  /*4680*/  MUFU.EX2 R162, R16 ;  /* 0x0000001000a27308 */ /* 0x0003e20000000800 */
[C---:B------:R-:W-:Y:S02]  /*4690*/  ISETP.GT.AND P3, PT, R142.reuse, 0x21, P0 ;  /* 0x000000218e00780c */ /* 0x040fe40000764270 */
[----:B------:R-:W-:Y:S01]  /*46a0*/  ISETP.LT.OR P4, PT, R147, 0x21, P4 ;  /* 0x000000219300780c */ /* 0x000fe20002781670 */
[----:B----4-:R-:W-:Y:S01]  /*46b0*/  FMUL.FTZ R149, R137, R0 ;  /* 0x0000000089957220 */ /* 0x010fe20000410000 */
[----:B------:R-:W-:Y:S01]  /*46c0*/  ISETP.LT.OR P3, PT, R147, 0x22, P3 ;  /* 0x000000229300780c */ /* 0x000fe20001f61670 */
[----:B------:R-:W4:Y:S01]  /*46d0*/  LDS R0, [R85.X4+0xf2a0] ;  /* 0x00f2a00055007984 */ /* 0x000f220000004800 */
[----:B------:R-:W-:Y:S01]  /*46e0*/  FMUL.FTZ R141, R233, R141 ;  /* 0x0000008de98d7220 */ /* 0x000fe20000410000 */
[----:B------:R-:W-:Y:S01]  /*46f0*/  ISETP.GT.AND P5, PT, R142, 0x41, P0 ;  /* 0x000000418e00780c */ /* 0x000fe200007a4270 */
[----:B--2---:R-:W-:Y:S01]  /*4700*/  FFMA.FTZ R2, -R229, R229, 1 ;  /* 0x3f800000e5027423 */ /* 0x004fe200000101e5 */
[----:B------:R4:W-:Y:S02]  /*4710*/  MUFU.EX2 R157, R21 ;  /* 0x00000015009d7308 */ /* 0x0009e40000000800 */
[----:B------:R-:W-:Y:S01]  /*4720*/  ISETP.LT.OR P5, PT, R147, 0x42, P5 ;  /* 0x000000429300780c */ /* 0x000fe20002fa1670 */
[----:B------:R-:W-:Y:S02]  /*4730*/  FMUL.FTZ R132, R132, R2 ;  /* 0x0000000284847220 */ /* 0x000fe40000410000 */
[----:B------:R-:W-:Y:S02]  /*4740*/  FMUL.FTZ R146, R135, R3 ;  /* 0x0000000387927220 */ /* 0x000fe40000410000 */
[----:B------:R-:W-:Y:S02]  /*4750*/  FFMA.FTZ R3, -R231, R231, 1 ;  /* 0x3f800000e7037423 */ /* 0x000fe400000101e7 */
[----:B------:R-:W2:Y:S01]  /*4760*/  LDL.LU R231, [R1+0xc] ;  /* 0x00000c0001e77983 */ /* 0x000ea20000300800 */
[----:B------:R-:W-:Y:S01]  /*4770*/  FFMA.FTZ R2, -R161, R161, 1 ;  /* 0x3f800000a1027423 */ /* 0x000fe200000101a1 */
[----:B------:R-:W-:Y:S01]  /*4780*/  F2FP.BF16.PACK_AB R132, R132, R146 ;  /* 0x000000928484723e */ /* 0x000fe200000010ff */
[----:B------:R4:W4:Y:S01]  /*4790*/  MUFU.EX2 R234, R139 ;  /* 0x0000008b00ea7308 */ /* 0x0009220000000800 */
[----:B------:R-:W2:Y:S01]  /*47a0*/  LDL.LU R161, [R1+0x8] ;  /* 0x0000080001a17983 */ /* 0x000ea20000300800 */
[----:B-1----:R-:W-:Y:S02]  /*47b0*/  FFMA.FTZ R16, -R248, R248, 1 ;  /* 0x3f800000f8107423 */ /* 0x002fe400000101f8 */
[----:B------:R-:W-:Y:S01]  /*47c0*/  FMUL.FTZ R136, R238, R136 ;  /* 0x00000088ee887220 */ /* 0x000fe20000410000 */
[----:B------:R-:W2:Y:S03]  /*47d0*/  LDL.LU R248, [R1+0x14] ;  /* 0x0000140001f87983 */ /* 0x000ea60000300800 */
[----:B------:R-:W-:Y:S02]  /*47e0*/  FMUL.FTZ R144, R136, R3 ;  /* 0x0000000388907220 */ /* 0x000fe40000410000 */
[----:B------:R1:W1:Y:S01]  /*47f0*/  MUFU.EX2 R229, R4 ;  /* 0x0000000400e57308 */ /* 0x0002620000000800 */
[----:B------:R-:W-:Y:S04]  /*4800*/  FFMA.FTZ R3, -R160, R160, 1 ;  /* 0x3f800000a0037423 */ /* 0x000fe800000101a0 */
[----:B------:R-:W-:Y:S05]  /*4810*/  FMUL.FTZ R154, R154, R3 ;  /* 0x000000039a9a7220 */ /* 0x000fea0000410000 */
[----:B------:R1:W-:Y:S01]  /*4820*/  MUFU.EX2 R158, R32 ;  /* 0x00000020009e7308 */ /* 0x0003e20000000800 */
[--C-:B----4-:R-:W-:Y:S01]  /*4830*/  FADD.FTZ R21, R6, -R0.reuse ;  /* 0x8000000006157221 */ /* 0x110fe20000010000 */
[----:B------:R-:W-:Y:S01]  /*4840*/  MOV R139, R153 ;  /* 0x00000099008b7202 */ /* 0x000fe20000000f00 */
[----:B------:R-:W-:Y:S02]  /*4850*/  FFMA.FTZ R6, -R247, R247, 1 ;  /* 0x3f800000f7067423 */ /* 0x000fe400000101f7 */
[----:B------:R-:W2:Y:S01]  /*4860*/  LDL.LU R247, [R1+0x18] ;  /* 0x0000180001f77983 */ /* 0x000ea20000300800 */
[----:B------:R-:W-:Y:S04]  /*4870*/  FMUL.FTZ R134, R234, R134 ;  /* 0x00000086ea867220 */ /* 0x000fe80000410000 */
[----:B------:R1:W1:Y:S01]  /*4880*/  MUFU.EX2 R163, R20 ;  /* 0x0000001400a37308 */ /* 0x0002620000000800 */
[--C-:B------:R-:W-:Y:S02]  /*4890*/  FADD.FTZ R7, R7, -R0.reuse ;  /* 0x8000000007077221 */ /* 0x100fe40000010000 */
[----:B------:R-:W-:Y:S01]  /*48a0*/  FMUL.FTZ R135, R134, R2 ;  /* 0x0000000286877220 */ /* 0x000fe20000410000 */
[----:B-1----:R-:W-:Y:S01]  /*48b0*/  FSEL R4, R139, -INF , !P6 ;  /* 0xff8000008b047808 */ /* 0x002fe20007000000 */
[----:B------:R-:W-:Y:S01]  /*48c0*/  FFMA.FTZ R2, -R159, R159, 1 ;  /* 0x3f8000009f027423 */ /* 0x000fe2000001019f */
[----:B------:R-:W-:Y:S01]  /*48d0*/  ISETP.GT.AND P6, PT, R142, 0x40, P0 ;  /* 0x000000408e00780c */ /* 0x000fe200007c4270 */
[--C-:B------:R-:W-:Y:S01]  /*48e0*/  FADD.FTZ R22, R22, -R0.reuse ;  /* 0x8000000016167221 */ /* 0x100fe20000010000 */
[----:B------:R-:W-:Y:S01]  /*48f0*/  F2FP.BF16.PACK_AB R135, R135, R144 ;  /* 0x000000908787723e */ /* 0x000fe200000010ff */
[----:B------:R-:W-:Y:S01]  /*4900*/  FMUL.FTZ R134, R141, R2 ;  /* 0x000000028d867220 */ /* 0x000fe20000410000 */
[----:B------:R1:W1:Y:S01]  /*4910*/  MUFU.EX2 R152, R17 ;  /* 0x0000001100987308 */ /* 0x0002620000000800 */
[--C-:B------:R-:W-:Y:S01]  /*4920*/  FFMA.FTZ R2, R5, c[0x0][0x29c], -R151.reuse ;  /* 0x0000a70005027a23 */ /* 0x100fe20000010897 */
[----:B------:R-:W-:Y:S01]  /*4930*/  ISETP.LT.OR P6, PT, R147, 0x41, P6 ;  /* 0x000000419300780c */ /* 0x000fe200037c1670 */
[--C-:B------:R-:W-:Y:S01]  /*4940*/  FFMA.FTZ R4, R4, c[0x0][0x29c], -R151.reuse ;  /* 0x0000a70004047a23 */ /* 0x100fe20000010897 */
[----:B------:R-:W-:Y:S01]  /*4950*/  FSEL R32, R138, -INF , !P4 ;  /* 0xff8000008a207808 */ /* 0x000fe20006000000 */
[----:B------:R-:W-:Y:S01]  /*4960*/  FMUL.FTZ R22, R229, R22 ;  /* 0x00000016e5167220 */ /* 0x000fe20000410000 */
[----:B------:R-:W-:Y:S01]  /*4970*/  ISETP.GT.AND P4, PT, R142, 0x60, P0 ;  /* 0x000000608e00780c */ /* 0x000fe20000784270 */
[--C-:B------:R-:W-:Y:S01]  /*4980*/  FADD.FTZ R18, R18, -R0.reuse ;  /* 0x8000000012127221 */ /* 0x100fe20000010000 */
[----:B------:R-:W-:Y:S01]  /*4990*/  F2FP.BF16.PACK_AB R134, R134, R154 ;  /* 0x0000009a8686723e */ /* 0x000fe200000010ff */
[--C-:B------:R-:W-:Y:S01]  /*49a0*/  FFMA.FTZ R5, R32, c[0x0][0x29c], -R151.reuse ;  /* 0x0000a70020057a23 */ /* 0x100fe20000010897 */
[----:B------:R-:W-:Y:S01]  /*49b0*/  MUFU.EX2 R153, R2 ;  /* 0x0000000200997308 */ /* 0x000fe20000000800 */
[----:B------:R-:W-:Y:S01]  /*49c0*/  ISETP.LT.OR P4, PT, R147, 0x61, P4 ;  /* 0x000000619300780c */ /* 0x000fe20002781670 */
[----:B------:R-:W-:Y:S01]  /*49d0*/  FMUL.FTZ R18, R162, R18 ;  /* 0x00000012a2127220 */ /* 0x000fe20000410000 */
[----:B------:R-:W-:Y:S01]  /*49e0*/  FSEL R20, R252, -INF , !P5 ;  /* 0xff800000fc147808 */ /* 0x000fe20006800000 */
[----:B------:R-:W-:Y:S01]  /*49f0*/  FMUL.FTZ R21, R163, R21 ;  /* 0x00000015a3157220 */ /* 0x000fe20000410000 */
[----:B------:R-:W-:Y:S01]  /*4a00*/  ISETP.GT.AND P5, PT, R143, RZ, P0 ;  /* 0x000000ff8f00720c */ /* 0x000fe200007a4270 */
[--C-:B------:R-:W-:Y:S02]  /*4a10*/  FADD.FTZ R35, R35, -R0.reuse ;  /* 0x8000000023237221 */ /* 0x100fe40000010000 */
[--C-:B------:R-:W-:Y:S02]  /*4a20*/  FFMA.FTZ R20, R20, c[0x0][0x29c], -R151.reuse ;  /* 0x0000a70014147a23 */ /* 0x100fe40000010897 */
[----:B------:R3:W-:Y:S01]  /*4a30*/  MUFU.EX2 R160, R4 ;  /* 0x0000000400a07308 */ /* 0x0007e20000000800 */
[----:B------:R-:W-:Y:S01]  /*4a40*/  ISETP.LT.OR P5, PT, R145, 0x1, P5 ;  /* 0x000000019100780c */ /* 0x000fe20002fa1670 */
[--C-:B------:R-:W-:Y:S01]  /*4a50*/  FADD.FTZ R34, R34, -R0.reuse ;  /* 0x8000000022227221 */ /* 0x100fe20000010000 */
[----:B-1----:R-:W-:Y:S01]  /*4a60*/  FSEL R17, R251, -INF , !P4 ;  /* 0xff800000fb117808 */ /* 0x002fe20006000000 */
[----:B------:R-:W-:Y:S01]  /*4a70*/  FMUL.FTZ R7, R152, R7 ;  /* 0x0000000798077220 */ /* 0x000fe20000410000 */
[----:B------:R-:W-:Y:S01]  /*4a80*/  ISETP.GT.AND P4, PT, R143, 0x1, P0 ;  /* 0x000000018f00780c */ /* 0x000fe20000784270 */
[----:B------:R-:W-:Y:S02]  /*4a90*/  FMUL.FTZ R34, R157, R34 ;  /* 0x000000229d227220 */ /* 0x000fe40000410000 */
[--C-:B------:R-:W-:Y:S01]  /*4aa0*/  FFMA.FTZ R17, R17, c[0x0][0x29c], -R151.reuse ;  /* 0x0000a70011117a23 */ /* 0x100fe20000010897 */
[----:B------:R-:W-:Y:S01]  /*4ab0*/  ISETP.LT.OR P4, PT, R145, 0x2, P4 ;  /* 0x000000029100780c */ /* 0x000fe20002781670 */
[----:B------:R-:W-:Y:S01]  /*4ac0*/  FMUL.FTZ R32, R7, R6 ;  /* 0x0000000607207220 */ /* 0x000fe20000410000 */
[----:B------:R-:W-:Y:S01]  /*4ad0*/  FSEL R7, R140, -INF , !P5 ;  /* 0xff8000008c077808 */ /* 0x000fe20006800000 */
[----:B------:R-:W1:Y:S01]  /*4ae0*/  MUFU.EX2 R155, R148 ;  /* 0x00000094009b7308 */ /* 0x000e620000000800 */
[----:B------:R-:W-:Y:S01]  /*4af0*/  ISETP.GT.AND P5, PT, R143, 0x40, P0 ;  /* 0x000000408f00780c */ /* 0x000fe200007a4270 */
[----:B------:R-:W-:Y:S02]  /*4b00*/  FADD.FTZ R19, R19, -R0 ;  /* 0x8000000013137221 */ /* 0x000fe40000010000 */
[----:B------:R-:W-:Y:S01]  /*4b10*/  FFMA.FTZ R7, R7, c[0x0][0x29c], -R150 ;  /* 0x0000a70007077a23 */ /* 0x000fe20000010896 */
[----:B------:R-:W-:Y:S01]  /*4b20*/  ISETP.LT.OR P5, PT, R145, 0x41, P5 ;  /* 0x000000419100780c */ /* 0x000fe20002fa1670 */
[----:B------:R-:W-:Y:S04]  /*4b30*/  FADD.FTZ R23, R23, -R0 ;  /* 0x8000000017177221 */ /* 0x000fe80000010000 */
[----:B------:R2:W-:Y:S01]  /*4b40*/  MUFU.EX2 R148, R5 ;  /* 0x0000000500947308 */ /* 0x0005e20000000800 */
[----:B---3--:R-:W-:Y:S02]  /*4b50*/  FSEL R33, R86, -INF , !P3 ;  /* 0xff80000056217808 */ /* 0x008fe40005800000 */
[----:B------:R-:W-:Y:S02]  /*4b60*/  ISETP.GT.AND P3, PT, R142, 0x61, P0 ;  /* 0x000000618e00780c */ /* 0x000fe40000764270 */
[----:B------:R-:W-:Y:S01]  /*4b70*/  FSEL R3, R84, -INF , !P6 ;  /* 0xff80000054037808 */ /* 0x000fe20007000000 */
[--C-:B------:R-:W-:Y:S01]  /*4b80*/  FFMA.FTZ R4, R33, c[0x0][0x29c], -R151.reuse ;  /* 0x0000a70021047a23 */ /* 0x100fe20000010897 */
[----:B------:R-:W-:Y:S02]  /*4b90*/  ISETP.LT.OR P3, PT, R147, 0x62, P3 ;  /* 0x000000629300780c */ /* 0x000fe40001f61670 */
[----:B------:R-:W-:Y:S01]  /*4ba0*/  MOV R33, R139 ;  /* 0x0000008b00217202 */ /* 0x000fe20000000f00 */
[--C-:B------:R-:W-:Y:S01]  /*4bb0*/  FFMA.FTZ R3, R3, c[0x0][0x29c], -R151.reuse ;  /* 0x0000a70003037a23 */ /* 0x100fe20000010897 */
[----:B------:R-:W-:Y:S01]  /*4bc0*/  FSEL R2, R250, -INF , !P3 ;  /* 0xff800000fa027808 */ /* 0x000fe20005800000 */
[----:B------:R-:W-:Y:S01]  /*4bd0*/  FMUL.FTZ R139, R21, R16 ;  /* 0x00000010158b7220 */ /* 0x000fe20000410000 */
[----:B------:R-:W-:Y:S01]  /*4be0*/  ISETP.GT.AND P3, PT, R143, 0x20, P0 ;  /* 0x000000208f00780c */ /* 0x000fe20000764270 */
[----:B------:R3:W2:Y:S01]  /*4bf0*/  MUFU.EX2 R147, R4 ;  /* 0x0000000400937308 */ /* 0x0006a20000000800 */
[----:B------:R-:W-:Y:S01]  /*4c00*/  MOV R21, R133 ;  /* 0x0000008500157202 */ /* 0x000fe20000000f00 */
[----:B------:R-:W-:Y:S01]  /*4c10*/  FFMA.FTZ R151, R2, c[0x0][0x29c], -R151 ;  /* 0x0000a70002977a23 */ /* 0x000fe20000010897 */
[----:B------:R-:W-:Y:S01]  /*4c20*/  ISETP.LT.OR P3, PT, R145, 0x21, P3 ;  /* 0x000000219100780c */ /* 0x000fe20001f61670 */
[----:B------:R-:W-:Y:S01]  /*4c30*/  FFMA.FTZ R2, -R242, R242, 1 ;  /* 0x3f800000f2027423 */ /* 0x000fe200000101f2 */
[----:B------:R-:W-:Y:S01]  /*4c40*/  F2FP.BF16.PACK_AB R32, R32, R139 ;  /* 0x0000008b2020723e */ /* 0x000fe200000010ff */
[----:B------:R-:W4:Y:S01]  /*4c50*/  LDL.LU R242, [R1+0x10] ;  /* 0x0000100001f27983 */ /* 0x000f220000300800 */
[C---:B------:R-:W-:Y:S01]  /*4c60*/  ISETP.GT.AND P6, PT, R143.reuse, 0x21, P0 ;  /* 0x000000218f00780c */ /* 0x040fe200007c4270 */
[----:B------:R-:W-:Y:S01]  /*4c70*/  FMUL.FTZ R141, R22, R2 ;  /* 0x00000002168d7220 */ /* 0x000fe20000410000 */
[----:B------:R-:W-:Y:S01]  /*4c80*/  FSEL R16, R156, -INF , !P4 ;  /* 0xff8000009c107808 */ /* 0x000fe20006000000 */
[----:B------:R-:W2:Y:S01]  /*4c90*/  LDS R2, [R85.X4+0xf300] ;  /* 0x00f3000055027984 */ /* 0x000ea20000004800 */
[----:B------:R-:W-:Y:S01]  /*4ca0*/  ISETP.GT.AND P4, PT, R143, 0x41, P0 ;  /* 0x000000418f00780c */ /* 0x000fe20000784270 */
[----:B------:R2:W-:Y:S01]  /*4cb0*/  MUFU.EX2 R159, R3 ;  /* 0x00000003009f7308 */ /* 0x0005e20000000800 */
[C---:B------:R-:W-:Y:S01]  /*4cc0*/  ISETP.LT.OR P6, PT, R145.reuse, 0x22, P6 ;  /* 0x000000229100780c */ /* 0x040fe200037c1670 */
[--C-:B------:R-:W-:Y:S01]  /*4cd0*/  FFMA.FTZ R16, R16, c[0x0][0x29c], -R150.reuse ;  /* 0x0000a70010107a23 */ /* 0x100fe20000010896 */
[----:B------:R-:W-:Y:S01]  /*4ce0*/  ISETP.LT.OR P4, PT, R145, 0x42, P4 ;  /* 0x000000429100780c */ /* 0x000fe20002781670 */
[----:B------:R-:W-:Y:S01]  /*4cf0*/  FMUL.FTZ R139, R158, R23 ;  /* 0x000000179e8b7220 */ /* 0x000fe20000410000 */
[----:B-1----:R-:W-:Y:S02]  /*4d00*/  F2FP.BF16.PACK_AB R23, R155, R157 ;  /* 0x0000009d9b17723e */ /* 0x002fe400000010ff */
[----:B--2---:R-:W-:Y:S03]  /*4d10*/  FSEL R5, R161, -INF , !P5 ;  /* 0xff800000a1057808 */ /* 0x004fe60006800000 */
[----:B------:R-:W1:Y:S01]  /*4d20*/  MUFU.EX2 R151, R151 ;  /* 0x0000009700977308 */ /* 0x000e620000000800 */
[----:B---3--:R-:W-:Y:S01]  /*4d30*/  FFMA.FTZ R4, -R246, R246, 1 ;  /* 0x3f800000f6047423 */ /* 0x008fe200000101f6 */
[----:B------:R-:W-:Y:S01]  /*4d40*/  MOV R246, R156 ;  /* 0x0000009c00f67202 */ /* 0x000fe20000000f00 */
[--C-:B------:R-:W-:Y:S01]  /*4d50*/  FFMA.FTZ R136, R5, c[0x0][0x29c], -R150.reuse ;  /* 0x0000a70005887a23 */ /* 0x100fe20000010896 */
[----:B------:R-:W-:Y:S01]  /*4d60*/  FSEL R6, R248, -INF , !P6 ;  /* 0xff800000f8067808 */ /* 0x000fe20007000000 */
[----:B------:R-:W-:Y:S04]  /*4d70*/  FFMA.FTZ R5, -R244, R244, 1 ;  /* 0x3f800000f4057423 */ /* 0x000fe800000101f4 */
[----:B------:R-:W-:Y:S01]  /*4d80*/  FMUL.FTZ R5, R34, R5 ;  /* 0x0000000522057220 */ /* 0x000fe20000410000 */
[----:B------:R2:W-:Y:S01]  /*4d90*/  MUFU.EX2 R146, R16 ;  /* 0x0000001000927308 */ /* 0x0005e20000000800 */
[--C-:B------:R-:W-:Y:S02]  /*4da0*/  FFMA.FTZ R6, R6, c[0x0][0x29c], -R150.reuse ;  /* 0x0000a70006067a23 */ /* 0x100fe40000010896 */
[----:B------:R-:W-:Y:S01]  /*4db0*/  FFMA.FTZ R3, -R245, R245, 1 ;  /* 0x3f800000f5037423 */ /* 0x000fe200000101f5 */
[----:B------:R-:W-:Y:S01]  /*4dc0*/  MOV R245, R140 ;  /* 0x0000008c00f57202 */ /* 0x000fe20000000f00 */
[----:B------:R-:W-:Y:S01]  /*4dd0*/  FMUL.FTZ R140, R18, R4 ;  /* 0x00000004128c7220 */ /* 0x000fe20000410000 */
[----:B------:R-:W-:Y:S02]  /*4de0*/  FSEL R4, R231, -INF , !P4 ;  /* 0xff800000e7047808 */ /* 0x000fe40006000000 */
[----:B------:R-:W-:Y:S02]  /*4df0*/  F2FP.BF16.PACK_AB R18, R236, R240 ;  /* 0x000000f0ec12723e */ /* 0x000fe400000010ff */
[----:B------:R-:W-:Y:S01]  /*4e00*/  MOV R236, R33 ;  /* 0x0000002100ec7202 */ /* 0x000fe20000000f00 */
[----:B------:R-:W-:Y:S01]  /*4e10*/  FFMA.FTZ R137, R4, c[0x0][0x29c], -R150 ;  /* 0x0000a70004897a23 */ /* 0x000fe20000010896 */
[----:B------:R3:W1:Y:S01]  /*4e20*/  MUFU.EX2 R156, R20 ;  /* 0x00000014009c7308 */ /* 0x0006620000000800 */
[----:B------:R-:W-:Y:S01]  /*4e30*/  FFMA.FTZ R4, -R243, R243, 1 ;  /* 0x3f800000f3047423 */ /* 0x000fe200000101f3 */
[----:B------:R-:W-:Y:S02]  /*4e40*/  F2FP.BF16.PACK_AB R33, R149, R232 ;  /* 0x000000e89521723e */ /* 0x000fe400000010ff */
[----:B------:R-:W-:Y:S01]  /*4e50*/  FSEL R133, R247, -INF , !P3 ;  /* 0xff800000f7857808 */ /* 0x000fe20005800000 */
[--C-:B------:R-:W-:Y:S01]  /*4e60*/  FADD.FTZ R8, R8, -R2.reuse ;  /* 0x8000000208087221 */ /* 0x100fe20000010000 */
[----:B------:R-:W-:Y:S01]  /*4e70*/  ISETP.GT.AND P3, PT, R143, 0x60, P0 ;  /* 0x000000608f00780c */ /* 0x000fe20000764270 */
[----:B------:R-:W-:Y:S01]  /*4e80*/  FADD.FTZ R13, R13, -R2 ;  /* 0x800000020d0d7221 */ /* 0x000fe20000010000 */
[----:B------:R-:W-:Y:S01]  /*4e90*/  ISETP.GT.AND P0, PT, R143, 0x61, P0 ;  /* 0x000000618f00780c */ /* 0x000fe20000704270 */
[----:B------:R-:W-:Y:S01]  /*4ea0*/  FFMA.FTZ R133, R133, c[0x0][0x29c], -R150 ;  /* 0x0000a70085857a23 */ /* 0x000fe20000010896 */
[C---:B------:R-:W-:Y:S01]  /*4eb0*/  ISETP.LT.OR P3, PT, R145.reuse, 0x61, P3 ;  /* 0x000000619100780c */ /* 0x040fe20001f61670 */
[----:B------:R-:W-:Y:S01]  /*4ec0*/  FMUL.FTZ R8, R160, R8 ;  /* 0x00000008a0087220 */ /* 0x000fe20000410000 */
[----:B------:R-:W-:Y:S01]  /*4ed0*/  ISETP.LT.OR P0, PT, R145, 0x62, P0 ;  /* 0x000000629100780c */ /* 0x000fe20000701670 */
[----:B------:R-:W-:Y:S01]  /*4ee0*/  MUFU.EX2 R144, R133 ;  /* 0x0000008500907308 */ /* 0x000fe20000000800 */
[----:B------:R-:W-:Y:S01]  /*4ef0*/  MOV R143, R138 ;  /* 0x0000008a008f7202 */ /* 0x000fe20000000f00 */
[----:B------:R-:W-:Y:S01]  /*4f00*/  FMUL.FTZ R13, R147, R13 ;  /* 0x0000000d930d7220 */ /* 0x000fe20000410000 */
[----:B------:R-:W-:Y:S01]  /*4f10*/  FSEL R0, R241, -INF , !P0 ;  /* 0xff800000f1007808 */ /* 0x000fe20004000000 */
[--C-:B------:R-:W-:Y:S01]  /*4f20*/  FADD.FTZ R12, R12, -R2.reuse ;  /* 0x800000020c0c7221 */ /* 0x100fe20000010000 */
[----:B--2---:R-:W-:Y:S01]  /*4f30*/  F2FP.BF16.PACK_AB R16, R153, R160 ;  /* 0x000000a09910723e */ /* 0x004fe200000010ff */
[--C-:B------:R-:W-:Y:S02]  /*4f40*/  FADD.FTZ R28, R28, -R2.reuse ;  /* 0x800000021c1c7221 */ /* 0x100fe40000010000 */
[----:B------:R-:W-:Y:S02]  /*4f50*/  FMUL.FTZ R12, R148, R12 ;  /* 0x0000000c940c7220 */ /* 0x000fe40000410000 */
[----:B------:R2:W2:Y:S01]  /*4f60*/  MUFU.EX2 R145, R17 ;  /* 0x0000001100917308 */ /* 0x0004a20000000800 */
[--C-:B------:R-:W-:Y:S01]  /*4f70*/  FADD.FTZ R29, R29, -R2.reuse ;  /* 0x800000021d1d7221 */ /* 0x100fe20000010000 */
[----:B---3--:R-:W-:Y:S01]  /*4f80*/  F2FP.BF16.PACK_AB R20, R158, R229 ;  /* 0x000000e59e14723e */ /* 0x008fe200000010ff */
[--C-:B------:R-:W-:Y:S02]  /*4f90*/  FADD.FTZ R24, R24, -R2.reuse ;  /* 0x8000000218187221 */ /* 0x100fe40000010000 */
[----:B-1----:R-:W-:Y:S02]  /*4fa0*/  FMUL.FTZ R29, R151, R29 ;  /* 0x0000001d971d7220 */ /* 0x002fe40000410000 */
[--C-:B------:R-:W-:Y:S02]  /*4fb0*/  FADD.FTZ R25, R25, -R2.reuse ;  /* 0x8000000219197221 */ /* 0x100fe40000010000 */
[----:B------:R-:W-:Y:S01]  /*4fc0*/  FADD.FTZ R9, R9, -R2 ;  /* 0x8000000209097221 */ /* 0x000fe20000010000 */
[----:B------:R-:W-:Y:S01]  /*4fd0*/  MUFU.EX2 R137, R137 ;  /* 0x0000008900897308 */ /* 0x000fe20000000800 */
[----:B------:R-:W-:Y:S02]  /*4fe0*/  FFMA.FTZ R2, -R250, R250, 1 ;  /* 0x3f800000fa027423 */ /* 0x000fe400000101fa */
[----:B------:R-:W-:Y:S02]  /*4ff0*/  FMUL.FTZ R9, R153, R9 ;  /* 0x0000000999097220 */ /* 0x000fe40000410000 */
[----:B------:R-:W-:Y:S02]  /*5000*/  FMUL.FTZ R2, R29, R2 ;  /* 0x000000021d027220 */ /* 0x000fe40000410000 */
[----:B------:R-:W-:Y:S01]  /*5010*/  FMUL.FTZ R25, R156, R25 ;  /* 0x000000199c197220 */ /* 0x000fe20000410000 */
[----:B--2---:R-:W-:Y:S02]  /*5020*/  F2FP.BF16.PACK_AB R17, R152, R163 ;  /* 0x000000a39811723e */ /* 0x004fe400000010ff */
[----:B------:R1:W-:Y:S02]  /*5030*/  MUFU.EX2 R152, R7 ;  /* 0x0000000700987308 */ /* 0x0003e40000000800 */
[----:B-1----:R-:W-:Y:S04]  /*5040*/  FMUL.FTZ R7, R155, R35 ;  /* 0x000000239b077220 */ /* 0x002fe80000410000 */
[----:B------:R-:W-:Y:S01]  /*5050*/  FMUL.FTZ R4, R7, R4 ;  /* 0x0000000407047220 */ /* 0x000fe20000410000 */
[----:B------:R-:W-:Y:S04]  /*5060*/  F2FP.BF16.PACK_AB R7, R147, R148 ;  /* 0x000000949307723e */ /* 0x000fe800000010ff */
[----:B------:R-:W-:Y:S01]  /*5070*/  F2FP.BF16.PACK_AB R34, R4, R5 ;  /* 0x000000050422723e */ /* 0x000fe200000010ff */
[----:B------:R-:W-:Y:S02]  /*5080*/  FFMA.FTZ R4, -R143, R143, 1 ;  /* 0x3f8000008f047423 */ /* 0x000fe4000001018f */
[----:B------:R1:W-:Y:S01]  /*5090*/  MUFU.EX2 R143, R136 ;  /* 0x00000088008f7308 */ /* 0x0003e20000000800 */
[C---:B----4-:R-:W-:Y:S01]  /*50a0*/  FMUL.FTZ R19, R242.reuse, R19 ;  /* 0x00000013f2137220 */ /* 0x050fe20000410000 */
[----:B------:R-:W-:Y:S02]  /*50b0*/  F2FP.BF16.PACK_AB R22, R242, R162 ;  /* 0x000000a2f216723e */ /* 0x000fe400000010ff */
[----:B------:R-:W-:Y:S01]  /*50c0*/  MOV R242, R21 ;  /* 0x0000001500f27202 */ /* 0x000fe20000000f00 */
[----:B------:R-:W-:Y:S01]  /*50d0*/  FMUL.FTZ R142, R19, R3 ;  /* 0x00000003138e7220 */ /* 0x000fe20000410000 */
[----:B------:R-:W-:Y:S02]  /*50e0*/  FSEL R3, R230, -INF , !P3 ;  /* 0xff800000e6037808 */ /* 0x000fe40005800000 */
[----:B------:R-:W-:Y:S01]  /*50f0*/  F2FP.BF16.PACK_AB R21, R234, R238 ;  /* 0x000000eeea15723e */ /* 0x000fe200000010ff */
[----:B------:R-:W-:Y:S01]  /*5100*/  FFMA.FTZ R5, -R242, R242, 1 ;  /* 0x3f800000f2057423 */ /* 0x000fe200000101f2 */
[----:B------:R-:W-:Y:S01]  /*5110*/  F2FP.BF16.PACK_AB R35, R142, R140 ;  /* 0x0000008c8e23723e */ /* 0x000fe200000010ff */
[--C-:B------:R-:W-:Y:S01]  /*5120*/  FFMA.FTZ R138, R3, c[0x0][0x29c], -R150.reuse ;  /* 0x0000a700038a7a23 */ /* 0x100fe20000010896 */
[----:B------:R-:W-:Y:S01]  /*5130*/  F2FP.BF16.PACK_AB R3, R235, R239 ;  /* 0x000000efeb03723e */ /* 0x000fe200000010ff */
[----:B------:R-:W-:Y:S01]  /*5140*/  FFMA.FTZ R150, R0, c[0x0][0x29c], -R150 ;  /* 0x0000a70000967a23 */ /* 0x000fe20000010896 */
[----:B------:R2:W3:Y:S01]  /*5150*/  MUFU.EX2 R142, R6 ;  /* 0x00000006008e7308 */ /* 0x0004e20000000800 */
[----:B------:R-:W-:Y:S01]  /*5160*/  FFMA.FTZ R0, -R249, R249, 1 ;  /* 0x3f800000f9007423 */ /* 0x000fe200000101f9 */
[----:B------:R-:W-:Y:S01]  /*5170*/  F2FP.BF16.PACK_AB R19, R233, R237 ;  /* 0x000000ede913723e */ /* 0x000fe200000010ff */
[----:B------:R-:W-:Y:S01]  /*5180*/  FMUL.FTZ R140, R9, R5 ;  /* 0x00000005098c7220 */ /* 0x000fe20000410000 */
[----:B------:R-:W-:Y:S01]  /*5190*/  F2FP.BF16.PACK_AB R5, R151, R145 ;  /* 0x000000919705723e */ /* 0x000fe200000010ff */
[----:B------:R-:W-:Y:S02]  /*51a0*/  FMUL.FTZ R0, R139, R0 ;  /* 0x000000008b007220 */ /* 0x000fe40000410000 */
[----:B------:R-:W-:Y:S01]  /*51b0*/  FMUL.FTZ R139, R12, R4 ;  /* 0x000000040c8b7220 */ /* 0x000fe20000410000 */
[----:B------:R-:W-:Y:S01]  /*51c0*/  F2FP.BF16.PACK_AB R4, R156, R159 ;  /* 0x0000009f9c04723e */ /* 0x000fe200000010ff */
[----:B------:R-:W-:Y:S01]  /*51d0*/  FMUL.FTZ R12, R145, R28 ;  /* 0x0000001c910c7220 */ /* 0x000fe20000410000 */
[----:B------:R-:W-:Y:S01]  /*51e0*/  F2FP.BF16.PACK_AB R133, R0, R141 ;  /* 0x0000008d0085723e */ /* 0x000fe200000010ff */
[----:B------:R-:W-:Y:S01]  /*51f0*/  FFMA.FTZ R0, -R236, R236, 1 ;  /* 0x3f800000ec007423 */ /* 0x000fe200000101ec */
[----:B------:R-:W4:Y:S01]  /*5200*/  MUFU.EX2 R138, R138 ;  /* 0x0000008a008a7308 */ /* 0x000f220000000800 */
[----:B------:R-:W-:Y:S02]  /*5210*/  FFMA.FTZ R9, -R84, R84, 1 ;  /* 0x3f80000054097423 */ /* 0x000fe40000010154 */
[----:B------:R-:W-:Y:S02]  /*5220*/  FMUL.FTZ R141, R8, R0 ;  /* 0x00000000088d7220 */ /* 0x000fe40000410000 */
[----:B------:R-:W-:Y:S02]  /*5230*/  FFMA.FTZ R0, -R86, R86, 1 ;  /* 0x3f80000056007423 */ /* 0x000fe40000010156 */
[----:B------:R4:W5:Y:S01]  /*5240*/  LDL.LU R86, [R1+0x90] ;  /* 0x0000900001567983 */ /* 0x0009620000300800 */
[----:B------:R-:W-:Y:S02]  /*5250*/  FFMA.FTZ R8, -R252, R252, 1 ;  /* 0x3f800000fc087423 */ /* 0x000fe400000101fc */
[----:B-1----:R-:W-:Y:S01]  /*5260*/  FMUL.FTZ R136, R13, R0 ;  /* 0x000000000d887220 */ /* 0x002fe20000410000 */
[----:B------:R-:W1:Y:S01]  /*5270*/  MUFU.EX2 R150, R150 ;  /* 0x0000009600967308 */ /* 0x000e620000000800 */
[----:B------:R1:W4:Y:S01]  /*5280*/  LDS R0, [R85.X4+0xf320] ;  /* 0x00f3200055007984 */ /* 0x0003220000004800 */
[----:B--2---:R-:W-:Y:S02]  /*5290*/  FFMA.FTZ R6, -R251, R251, 1 ;  /* 0x3f800000fb067423 */ /* 0x004fe400000101fb */
[----:B------:R-:W-:Y:S01]  /*52a0*/  FMUL.FTZ R13, R159, R24 ;  /* 0x000000189f0d7220 */ /* 0x000fe20000410000 */
[----:B------:R-:W-:Y:S01]  /*52b0*/  STS [R227+0xf480], R18 ;  /* 0x00f48012e3007388 */ /* 0x000fe20000000800 */
[----:B------:R-:W-:Y:S01]  /*52c0*/  FMUL.FTZ R12, R12, R6 ;  /* 0x000000060c0c7220 */ /* 0x000fe20000410000 */
[----:B------:R-:W-:Y:S01]  /*52d0*/  F2FP.BF16.PACK_AB R6, R140, R141 ;  /* 0x0000008d8c06723e */ /* 0x000fe200000010ff */
[----:B------:R-:W-:Y:S01]  /*52e0*/  FMUL.FTZ R13, R13, R9 ;  /* 0x000000090d0d7220 */ /* 0x000fe20000410000 */
[----:B------:R-:W-:Y:S01]  /*52f0*/  STS [R227+0xf880], R17 ;  /* 0x00f88011e3007388 */ /* 0x000fe20000000800 */
[----:B------:R-:W-:Y:S01]  /*5300*/  F2FP.BF16.PACK_AB R9, R136, R139 ;  /* 0x0000008b8809723e */ /* 0x000fe200000010ff */
[----:B------:R-:W-:Y:S01]  /*5310*/  FMUL.FTZ R8, R25, R8 ;  /* 0x0000000819087220 */ /* 0x000fe20000410000 */
[----:B------:R-:W-:Y:S01]  /*5320*/  F2FP.BF16.PACK_AB R12, R2, R12 ;  /* 0x0000000c020c723e */ /* 0x000fe200000010ff */
[----:B------:R2:W-:Y:S01]  /*5330*/  STS [R228], R3 ;  /* 0x00000003e4007388 */ /* 0x0005e20000000800 */
[----:B---3--:R-:W-:Y:S02]  /*5340*/  F2FP.BF16.PACK_AB R2, R142, R144 ;  /* 0x000000908e02723e */ /* 0x008fe400000010ff */
[----:B------:R-:W-:Y:S01]  /*5350*/  F2FP.BF16.PACK_AB R8, R8, R13 ;  /* 0x0000000d0808723e */ /* 0x000fe200000010ff */
[----:B------:R-:W-:Y:S04]  /*5360*/  STS [R228+0x400], R22 ;  /* 0x00040016e4007388 */ /* 0x000fe80000000800 */
[----:B------:R-:W-:Y:S04]  /*5370*/  STS [R227+0x10480], R16 ;  /* 0x01048010e3007388 */ /* 0x000fe80000000800 */
[----:B-1----:R1:W5:Y:S04]  /*5380*/  LDL.LU R85, [R1+0x8c] ;  /* 0x00008c0001557983 */ /* 0x0023680000300800 */
[----:B------:R1:W5:Y:S01]  /*5390*/  LDL.LU R84, [R1+0x88] ;  /* 0x0000880001547983 */ /* 0x0003620000300800 */
[----:B--2---:R-:W-:Y:S01]  /*53a0*/  F2FP.BF16.PACK_AB R3, R146, R152 ;  /* 0x000000989203723e */ /* 0x004fe200000010ff */
[--C-:B----4-:R-:W-:Y:S04]  /*53b0*/  FADD.FTZ R10, R10, -R0.reuse ;  /* 0x800000000a0a7221 */ /* 0x110fe80000010000 */
        /* <DEDUP_REMOVED lines=17> */
[----:B------:R-:W-:Y:S01]  /*54d0*/  FMUL.FTZ R30, R138, R30 ;  /* 0x0000001e8a1e7220 */ /* 0x000fe20000410000 */
[----:B------:R-:W-:Y:S01]  /*54e0*/  STS [R228+0x2400], R23 ;  /* 0x00240017e4007388 */ /* 0x000fe20000000800 */
[----:B--2---:R-:W-:Y:S02]  /*54f0*/  FFMA.FTZ R3, -R246, R246, 1 ;  /* 0x3f800000f6037423 */ /* 0x004fe400000101f6 */
[----:B------:R-:W-:Y:S01]  /*5500*/  FMUL.FTZ R31, R150, R31 ;  /* 0x0000001f961f7220 */ /* 0x000fe20000410000 */
[----:B------:R2:W-:Y:S01]  /*5510*/  STS [R227+0x12480], R4 ;  /* 0x01248004e3007388 */ /* 0x0005e20000000800 */
[----:B---3--:R-:W-:Y:S01]  /*5520*/  F2FP.BF16.PACK_AB R2, R137, R143 ;  /* 0x0000008f8902723e */ /* 0x008fe200000010ff */
[----:B----4-:R-:W-:Y:S04]  /*5530*/  FMUL.FTZ R7, R146, R11 ;  /* 0x0000000b92077220 */ /* 0x010fe80000410000 */
[----:B------:R3:W-:Y:S01]  /*5540*/  STS [R227+0x12880], R2 ;  /* 0x01288002e3007388 */ /* 0x0007e20000000800 */
[----:B------:R-:W-:Y:S03]  /*5550*/  FMUL.FTZ R7, R7, R3 ;  /* 0x0000000307077220 */ /* 0x000fe60000410000 */
[----:B------:R4:W-:Y:S01]  /*5560*/  STS [R228+0x3000], R5 ;  /* 0x00300005e4007388 */ /* 0x0009e20000000800 */
[----:B------:R-:W-:Y:S04]  /*5570*/  FFMA.FTZ R3, -R248, R248, 1 ;  /* 0x3f800000f8037423 */ /* 0x000fe800000101f8 */
[----:B------:R-:W-:Y:S02]  /*5580*/  FMUL.FTZ R3, R15, R3 ;  /* 0x000000030f037220 */ /* 0x000fe40000410000 */
[----:B--2---:R-:W-:Y:S04]  /*5590*/  FFMA.FTZ R4, -R247, R247, 1 ;  /* 0x3f800000f7047423 */ /* 0x004fe800000101f7 */
[----:B------:R-:W-:Y:S02]  /*55a0*/  FMUL.FTZ R4, R14, R4 ;  /* 0x000000040e047220 */ /* 0x000fe40000410000 */
[----:B---3--:R-:W-:Y:S03]  /*55b0*/  FFMA.FTZ R2, -R245, R245, 1 ;  /* 0x3f800000f5027423 */ /* 0x008fe600000101f5 */
[----:B------:R-:W-:Y:S01]  /*55c0*/  F2FP.BF16.PACK_AB R4, R3, R4 ;  /* 0x000000040304723e */ /* 0x000fe200000010ff */
[----:B------:R-:W-:Y:S01]  /*55d0*/  FMUL.FTZ R10, R10, R2 ;  /* 0x000000020a0a7220 */ /* 0x000fe20000410000 */
[----:B------:R-:W-:Y:S01]  /*55e0*/  F2FP.BF16.PACK_AB R2, R150, R138 ;  /* 0x0000008a9602723e */ /* 0x000fe200000010ff */
[----:B----4-:R-:W-:Y:S02]  /*55f0*/  FFMA.FTZ R5, -R231, R231, 1 ;  /* 0x3f800000e7057423 */ /* 0x010fe400000101e7 */
[----:B------:R-:W-:Y:S02]  /*5600*/  FFMA.FTZ R3, -R230, R230, 1 ;  /* 0x3f800000e6037423 */ /* 0x000fe400000101e6 */
[----:B------:R2:W-:Y:S04]  /*5610*/  STS [R228+0x3400], R2 ;  /* 0x00340002e4007388 */ /* 0x0005e80000000800 */
[----:B------:R-:W-:Y:S01]  /*5620*/  BAR.SYNC.DEFER_BLOCKING 0x0 ;  /* 0x0000000000007b1d */ /* 0x000fe20000010000 */
[----:B--2---:R-:W-:Y:S01]  /*5630*/  F2FP.BF16.PACK_AB R2, R7, R10 ;  /* 0x0000000a0702723e */ /* 0x004fe200000010ff */
        /* <DEDUP_REMOVED lines=19> */
[----:B--2---:R-:W-:Y:S02]  /*5770*/  F2FP.BF16.PACK_AB R2, R0, R5 ;  /* 0x000000050002723e */ /* 0x004fe400000010ff */
[----:B------:R-:W-:Y:S01]  /*5780*/  SHF.L.U32 R0, R221, 0x1, RZ ;  /* 0x00000001dd007819 */ /* 0x000fe200000006ff */
[----:B------:R-:W-:Y:S04]  /*5790*/  STS [R228+0x6400], R34 ;  /* 0x00640022e4007388 */ /* 0x000fe80000000800 */
[----:B------:R-:W-:Y:S04]  /*57a0*/  STS [R227+0x16480], R8 ;  /* 0x01648008e3007388 */ /* 0x000fe80000000800 */
[----:B------:R-:W-:Y:S04]  /*57b0*/  STS [R227+0x16880], R3 ;  /* 0x01688003e3007388 */ /* 0x000fe80000000800 */
[----:B------:R-:W-:Y:S04]  /*57c0*/  STS [R228+0x7000], R12 ;  /* 0x0070000ce4007388 */ /* 0x000fe80000000800 */
[----:B------:R-:W-:Y:S04]  /*57d0*/  STS [R228+0x7400], R2 ;  /* 0x00740002e4007388 */ /* 0x000fe80000000800 */
[----:B------:R-:W-:Y:S08]  /*57e0*/  LDSM.16.MT88.4 R4, [R213+0xf480] ;  /* 0x00f48000d504783b */ /* 0x000ff00000004200 */
[----:B------:R-:W2:Y:S08]  /*57f0*/  LDSM.16.MT88.4 R8, [R0+0xc080] ;  /* 0x00c080000008783b */ /* 0x000eb00000004200 */
[----:B------:R-:W3:Y:S08]  /*5800*/  LDSM.16.MT88.4 R12, [R213+0x11480] ;  /* 0x01148000d50c783b */ /* 0x000ef00000004200 */
[----:B------:R-:W4:Y:S08]  /*5810*/  LDSM.16.MT88.4 R16, [R0+0xd080] ;  /* 0x00d080000010783b */ /* 0x000f300000004200 */
[----:B------:R-:W1:Y:S08]  /*5820*/  LDSM.16.MT88.4 R20, [R0+0xe080] ;  /* 0x00e080000014783b */ /* 0x000e700000004200 */
[----:B------:R-:W-:Y:S01]  /*5830*/  LDSM.16.MT88.4 R24, [R213+0xfc80] ;  /* 0x00fc8000d518783b */ /* 0x000fe20000004200 */
[-C--:B--2---:R-:W-:Y:S07]  /*5840*/  HMMA.16816.F32.BF16 R36, R4, R8.reuse, R36 ;  /* 0x000000080424723c */ /* 0x084fee0000041824 */
[----:B------:R-:W2:Y:S01]  /*5850*/  LDSM.16.MT88.4 R28, [R0+0xc480] ;  /* 0x00c48000001c783b */ /* 0x000ea20000004200 */
[C---:B---3--:R-:W-:Y:S07]  /*5860*/  HMMA.16816.F32.BF16 R40, R12.reuse, R8, R40 ;  /* 0x000000080c28723c */ /* 0x048fee0000041828 */
[----:B------:R-:W3:Y:S01]  /*5870*/  LDSM.16.MT88.4 R32, [R213+0x11c80] ;  /* 0x011c8000d520783b */ /* 0x000ee20000004200 */
[-C--:B------:R-:W-:Y:S07]  /*5880*/  HMMA.16816.F32.BF16 R44, R12, R10.reuse, R44 ;  /* 0x0000000a0c2c723c */ /* 0x080fee000004182c */
[----:B------:R-:W1:Y:S01]  /*5890*/  LDSM.16.MT88.4 R132, [R0+0xd480] ;  /* 0x00d480000084783b */ /* 0x000e620000004200 */
[C---:B------:R-:W-:Y:S07]  /*58a0*/  HMMA.16816.F32.BF16 R48, R4.reuse, R10, R48 ;  /* 0x0000000a0430723c */ /* 0x040fee0000041830 */
[----:B------:R-:W2:Y:S01]  /*58b0*/  LDSM.16.MT88.4 R8, [R0+0xe480] ;  /* 0x00e480000008783b */ /* 0x000ea20000004200 */
[-C--:B----4-:R-:W-:Y:S07]  /*58c0*/  HMMA.16816.F32.BF16 R52, R4, R16.reuse, R52 ;  /* 0x000000100434723c */ /* 0x090fee0000041834 */
[----:B------:R-:W-:Y:S01]  /*58d0*/  LDSM.16.MT88.4 R136, [R213+0x10c80] ;  /* 0x010c8000d588783b */ /* 0x000fe20000004200 */
[C---:B------:R-:W-:Y:S07]  /*58e0*/  HMMA.16816.F32.BF16 R56, R12.reuse, R16, R56 ;  /* 0x000000100c38723c */ /* 0x040fee0000041838 */
[----:B------:R-:W-:Y:S01]  /*58f0*/  LDSM.16.MT88.4 R140, [R0+0xcc80] ;  /* 0x00cc8000008c783b */ /* 0x000fe20000004200 */
[-C--:B------:R-:W-:Y:S08]  /*5900*/  HMMA.16816.F32.BF16 R60, R12, R18.reuse, R60 ;  /* 0x000000120c3c723c */ /* 0x080ff0000004183c */
[C---:B------:R-:W-:Y:S01]  /*5910*/  HMMA.16816.F32.BF16 R64, R4.reuse, R18, R64 ;  /* 0x000000120440723c */ /* 0x040fe20000041840 */
[----:B------:R-:W-:Y:S07]  /*5920*/  LDSM.16.MT88.4 R16, [R0+0xc880] ;  /* 0x00c880000010783b */ /* 0x000fee0000004200 */
[-C--:B-1----:R-:W-:Y:S08]  /*5930*/  HMMA.16816.F32.BF16 R68, R4, R20.reuse, R68 ;  /* 0x000000140444723c */ /* 0x082ff00000041844 */
[C---:B------:R-:W-:Y:S08]  /*5940*/  HMMA.16816.F32.BF16 R72, R12.reuse, R20, R72 ;  /* 0x000000140c48723c */ /* 0x040ff00000041848 */
[-C--:B------:R-:W-:Y:S01]  /*5950*/  HMMA.16816.F32.BF16 R76, R12, R22.reuse, R76 ;  /* 0x000000160c4c723c */ /* 0x080fe2000004184c */
[----:B------:R-:W1:Y:S07]  /*5960*/  LDSM.16.MT88.4 R12, [R213+0x10480] ;  /* 0x01048000d50c783b */ /* 0x000e6e0000004200 */
[----:B------:R-:W-:Y:S01]  /*5970*/  HMMA.16816.F32.BF16 R80, R4, R22, R80 ;  /* 0x000000160450723c */ /* 0x000fe20000041850 */
[----:B------:R-:W4:Y:S07]  /*5980*/  LDSM.16.MT88.4 R4, [R213+0x12480] ;  /* 0x01248000d504783b */ /* 0x000f2e0000004200 */
[-C--:B--2---:R-:W-:Y:S01]  /*5990*/  HMMA.16816.F32.BF16 R36, R24, R28.reuse, R36 ;  /* 0x0000001c1824723c */ /* 0x084fe20000041824 */
[----:B------:R-:W2:Y:S07]  /*59a0*/  LDSM.16.MT88.4 R20, [R0+0xd880] ;  /* 0x00d880000014783b */ /* 0x000eae0000004200 */
[C---:B---3--:R-:W-:Y:S08]  /*59b0*/  HMMA.16816.F32.BF16 R40, R32.reuse, R28, R40 ;  /* 0x0000001c2028723c */ /* 0x048ff00000041828 */
[-C--:B------:R-:W-:Y:S08]  /*59c0*/  HMMA.16816.F32.BF16 R44, R32, R30.reuse, R44 ;  /* 0x0000001e202c723c */ /* 0x080ff0000004182c */
[C---:B------:R-:W-:Y:S01]  /*59d0*/  HMMA.16816.F32.BF16 R48, R24.reuse, R30, R48 ;  /* 0x0000001e1830723c */ /* 0x040fe20000041830 */
[----:B------:R-:W3:Y:S07]  /*59e0*/  LDSM.16.MT88.4 R28, [R0+0xe880] ;  /* 0x00e88000001c783b */ /* 0x000eee0000004200 */
[-C--:B------:R-:W-:Y:S08]  /*59f0*/  HMMA.16816.F32.BF16 R52, R24, R132.reuse, R52 ;  /* 0x000000841834723c */ /* 0x080ff00000041834 */
[C---:B------:R-:W-:Y:S08]  /*5a00*/  HMMA.16816.F32.BF16 R56, R32.reuse, R132, R56 ;  /* 0x000000842038723c */ /* 0x040ff00000041838 */
[-C--:B------:R-:W-:Y:S08]  /*5a10*/  HMMA.16816.F32.BF16 R60, R32, R134.reuse, R60 ;  /* 0x00000086203c723c */ /* 0x080ff0000004183c */
[C---:B------:R-:W-:Y:S01]  /*5a20*/  HMMA.16816.F32.BF16 R64, R24.reuse, R134, R64 ;  /* 0x000000861840723c */ /* 0x040fe20000041840 */
[----:B------:R-:W2:Y:S07]  /*5a30*/  LDSM.16.MT88.4 R132, [R213+0x12c80] ;  /* 0x012c8000d584783b */ /* 0x000eae0000004200 */
[-C--:B------:R-:W-:Y:S08]  /*5a40*/  HMMA.16816.F32.BF16 R68, R24, R8.reuse, R68 ;  /* 0x000000081844723c */ /* 0x080ff00000041844 */
[C---:B------:R-:W-:Y:S08]  /*5a50*/  HMMA.16816.F32.BF16 R72, R32.reuse, R8, R72 ;  /* 0x000000082048723c */ /* 0x040ff00000041848 */
[-C--:B------:R-:W-:Y:S08]  /*5a60*/  HMMA.16816.F32.BF16 R76, R32, R10.reuse, R76 ;  /* 0x0000000a204c723c */ /* 0x080ff0000004184c */
[----:B------:R-:W-:Y:S01]  /*5a70*/  HMMA.16816.F32.BF16 R80, R24, R10, R80 ;  /* 0x0000000a1850723c */ /* 0x000fe20000041850 */
[----:B------:R-:W3:Y:S07]  /*5a80*/  LDSM.16.MT88.4 R8, [R0+0xdc80] ;  /* 0x00dc80000008783b */ /* 0x000eee0000004200 */
[-C--:B-1----:R-:W-:Y:S08]  /*5a90*/  HMMA.16816.F32.BF16 R36, R12, R16.reuse, R36 ;  /* 0x000000100c24723c */ /* 0x082ff00000041824 */
[C---:B----4-:R-:W-:Y:S08]  /*5aa0*/  HMMA.16816.F32.BF16 R40, R4.reuse, R16, R40 ;  /* 0x000000100428723c */ /* 0x050ff00000041828 */
[-C--:B------:R-:W-:Y:S08]  /*5ab0*/  HMMA.16816.F32.BF16 R44, R4, R18.reuse, R44 ;  /* 0x00000012042c723c */ /* 0x080ff0000004182c */
[C---:B------:R-:W-:Y:S01]  /*5ac0*/  HMMA.16816.F32.BF16 R48, R12.reuse, R18, R48 ;  /* 0x000000120c30723c */ /* 0x040fe20000041830 */
[----:B------:R-:W1:Y:S07]  /*5ad0*/  LDSM.16.MT88.4 R16, [R0+0xec80] ;  /* 0x00ec80000010783b */ /* 0x000e6e0000004200 */
[-C--:B--2---:R-:W-:Y:S01]  /*5ae0*/  HMMA.16816.F32.BF16 R52, R12, R20.reuse, R52 ;  /* 0x000000140c34723c */ /* 0x084fe20000041834 */
[----:B------:R-:W-:Y:S07]  /*5af0*/  BAR.SYNC.DEFER_BLOCKING 0x0 ;  /* 0x0000000000007b1d */ /* 0x000fee0000010000 */
[C---:B------:R-:W-:Y:S08]  /*5b00*/  HMMA.16816.F32.BF16 R56, R4.reuse, R20, R56 ;  /* 0x000000140438723c */ /* 0x040ff00000041838 */
[-C--:B------:R-:W-:Y:S08]  /*5b10*/  HMMA.16816.F32.BF16 R60, R4, R22.reuse, R60 ;  /* 0x00000016043c723c */ /* 0x080ff0000004183c */
[C---:B------:R-:W-:Y:S01]  /*5b20*/  HMMA.16816.F32.BF16 R64, R12.reuse, R22, R64 ;  /* 0x000000160c40723c */ /* 0x040fe20000041840 */
[----:B------:R2:W4:Y:S06]  /*5b30*/  LDSM.16.MT88.2 R2, [R212] ;  /* 0x00000000d402783b */ /* 0x00052c0000004100 */
[----:B------:R2:W1:Y:S01]  /*5b40*/  LDSM.16.MT88.2 R148, [R212+0x2400] ;  /* 0x00240000d494783b */ /* 0x0004620000004100 */
[-C--:B---3--:R-:W-:Y:S05]  /*5b50*/  HMMA.16816.F32.BF16 R68, R12, R28.reuse, R68 ;  /* 0x0000001c0c44723c */ /* 0x088fea0000041844 */
[----:B------:R2:W3:Y:S03]  /*5b60*/  LDSM.16.MT88.2 R150, [R212+0x4400] ;  /* 0x00440000d496783b */ /* 0x0004e60000004100 */
        /* <DEDUP_REMOVED lines=18> */
[-C--:B-1----:R-:W-:Y:S08]  /*5c90*/  HMMA.16816.F32.BF16 R68, R136, R16.reuse, R68 ;  /* 0x000000108844723c */ /* 0x082ff00000041844 */
[C---:B------:R-:W-:Y:S08]  /*5ca0*/  HMMA.16816.F32.BF16 R72, R132.reuse, R16, R72 ;  /* 0x000000108448723c */ /* 0x040ff00000041848 */
[-C--:B------:R-:W-:Y:S08]  /*5cb0*/  HMMA.16816.F32.BF16 R76, R132, R18.reuse, R76 ;  /* 0x00000012844c723c */ /* 0x080ff0000004184c */
[----:B------:R-:W-:Y:S01]  /*5cc0*/  HMMA.16816.F32.BF16 R80, R136, R18, R80 ;  /* 0x000000128850723c */ /* 0x000fe20000041850 */
[----:B------:R-:W-:-:S07]  /*5cd0*/  @P2 BRA `(.L_x_239) ;  /* 0x0000033000002947 */ /* 0x000fce0003800000 */
[----:B--234-:R-:W2:Y:S01]  /*5ce0*/  LDL.64 R240, [R1+0x50] ;  /* 0x0000500001f07983 */ /* 0x01cea20000100a00 */
        /* <DEDUP_REMOVED lines=50> */
.L_x_239:
[-C--:B-1234-:R-:W-:Y:S01]  /*6010*/  HMMA.16816.F32.BF16 R4, R20, R2.reuse, RZ ;  /* 0x000000021404723c */ /* 0x09efe200000418ff */
        /* <DEDUP_REMOVED lines=240> */
.L_x_221:
[----:B------:R-:W-:Y:S05]  /*6f20*/  @P1 EXIT ;  /* 0x000000000000194d */ /* 0x000fea0003800000 */
[----:B-1----:R-:W2:Y:S01]  /*6f30*/  LDL.LU.64 R4, [R1+0x48] ;  /* 0x0000480001047983 */ /* 0x002ea20000300a00 */
[----:B------:R-:W-:Y:S01]  /*6f40*/  MOV R2, 0x1 ;  /* 0x0000000100027802 */ /* 0x000fe20000000f00 */
[----:B------:R-:W-:Y:S02]  /*6f50*/  UIMAD UR5, UR8, 0x3000, URZ ;  /* 0x00003000080578a4 */ /* 0x000fe4000f8e023f */
[----:B------:R-:W1:Y:S04]  /*6f60*/  S2R R0, SR_CTAID.Y ;  /* 0x0000000000007919 */ /* 0x000e680000002600 */
[----:B------:R-:W-:Y:S01]  /*6f70*/  BAR.SYNC.DEFER_BLOCKING 0x1, 0x100 ;  /* 0x0044000000007b1d */ /* 0x000fe20000010000 */
[----:B------:R-:W-:Y:S01]  /*6f80*/  ISETP.NE.AND P1, PT, R2, c[0x0][0x338], PT ;  /* 0x0000ce0002007a0c */ /* 0x000fe20003f25270 */
[----:B------:R-:W-:-:S04]  /*6f90*/  USHF.R.S32.HI UR4, URZ, 0x1f, UR5 ;  /* 0x0000001f3f047899 */ /* 0x000fc80008011405 */
[----:B------:R-:W3:Y:S08]  /*6fa0*/  S2R R11, SR_CTAID.Z ;  /* 0x00000000000b7919 */ /* 0x000ef00000002700 */
[----:B-1----:R-:W-:-:S05]  /*6fb0*/  @P1 IMAD.HI.U32 R3, R0, c[0x0][0x33c], RZ ;  /* 0x0000cf0000031a27 */ /* 0x002fca00078e00ff */
[----:B------:R-:W-:Y:S02]  /*6fc0*/  @P1 SHF.R.U32.HI R0, RZ, c[0x0][0x340], R3 ;  /* 0x0000d000ff001a19 */ /* 0x000fe40000011603 */
[----:B--2---:R-:W-:-:S04]  /*6fd0*/  IADD3 R2, P0, R4, UR5, RZ ;  /* 0x0000000504027c10 */ /* 0x004fc8000ff1e0ff */
[----:B------:R-:W-:Y:S02]  /*6fe0*/  LEA.HI.X.SX32 R3, R4, UR4, 0x1, P0 ;  /* 0x0000000404037c11 */ /* 0x000fe400080f0eff */
[----:B------:R-:W-:-:S05]  /*6ff0*/  SHF.R.S32.HI R4, RZ, 0x1f, R0 ;  /* 0x0000001fff047819 */ /* 0x000fca0000011400 */
[C---:B------:R-:W-:Y:S02]  /*7000*/  IMAD R6, R4.reuse, c[0x0][0x328], RZ ;  /* 0x0000ca0004067a24 */ /* 0x040fe400078e02ff */
[----:B------:R-:W-:Y:S02]  /*7010*/  IMAD R7, R4, c[0x0][0x300], RZ ;  /* 0x0000c00004077a24 */ /* 0x000fe400078e02ff */
[----:B------:R-:W-:-:S04]  /*7020*/  IMAD.WIDE.U32 R4, R0, c[0x0][0x328], R2 ;  /* 0x0000ca0000047a25 */ /* 0x000fc800078e0002 */
[----:B------:R-:W-:-:S04]  /*7030*/  IMAD.WIDE.U32 R2, R0, c[0x0][0x300], R2 ;  /* 0x0000c00000027a25 */ /* 0x000fc800078e0002 */
[C---:B------:R-:W-:Y:S02]  /*7040*/  IMAD R6, R0.reuse, c[0x0][0x32c], R6 ;  /* 0x0000cb0000067a24 */ /* 0x040fe400078e0206 */
[----:B------:R-:W-:Y:S01]  /*7050*/  IMAD R0, R0, c[0x0][0x304], R7 ;  /* 0x0000c10000007a24 */ /* 0x000fe200078e0207 */
[----:B---3--:R-:W-:Y:S02]  /*7060*/  SHF.R.S32.HI R7, RZ, 0x1f, R11 ;  /* 0x0000001fff077819 */ /* 0x008fe4000001140b */
[----:B------:R-:W-:Y:S02]  /*7070*/  IADD3 R5, R5, R6, RZ ;  /* 0x0000000605057210 */ /* 0x000fe40007ffe0ff */
[----:B------:R-:W-:Y:S01]  /*7080*/  IADD3 R3, R3, R0, RZ ;  /* 0x0000000003037210 */ /* 0x000fe20007ffe0ff */
[----:B------:R-:W-:Y:S02]  /*7090*/  IMAD R10, R7, c[0x0][0x330], RZ ;  /* 0x0000cc00070a7a24 */ /* 0x000fe400078e02ff */
[----:B------:R-:W-:-:S04]  /*70a0*/  IMAD.WIDE.U32 R8, R11, c[0x0][0x330], R4 ;  /* 0x0000cc000b087a25 */ /* 0x000fc800078e0004 */
[----:B------:R-:W-:Y:S01]  /*70b0*/  IMAD R10, R11, c[0x0][0x334], R10 ;  /* 0x0000cd000b0a7a24 */ /* 0x000fe200078e020a */
[----:B------:R-:W-:Y:S01]  /*70c0*/  LEA R4, P1, R8, c[0x0][0x310], 0x2 ;  /* 0x0000c40008047a11 */ /* 0x000fe200078210ff */
[----:B------:R-:W-:Y:S02]  /*70d0*/  IMAD R0, R7, c[0x0][0x308], RZ ;  /* 0x0000c20007007a24 */ /* 0x000fe400078e02ff */
[----:B------:R-:W-:Y:S01]  /*70e0*/  IMAD.WIDE.U32 R6, R11, c[0x0][0x308], R2 ;  /* 0x0000c2000b067a25 */ /* 0x000fe200078e0002 */
[----:B------:R-:W-:-:S03]  /*70f0*/  IADD3 R10, R9, R10, RZ ;  /* 0x0000000a090a7210 */ /* 0x000fc60007ffe0ff */
[----:B------:R-:W-:Y:S01]  /*7100*/  IMAD R0, R11, c[0x0][0x30c], R0 ;  /* 0x0000c3000b007a24 */ /* 0x000fe200078e0200 */
[----:B------:R-:W-:Y:S02]  /*7110*/  LEA.HI.X R5, R8, c[0x0][0x314], R10, 0x2, P1 ;  /* 0x0000c50008057a11 */ /* 0x000fe400008f140a */
[C---:B------:R-:W-:Y:S02]  /*7120*/  LEA R2, P0, R6.reuse, c[0x0][0x2e8], 0x2 ;  /* 0x0000ba0006027a11 */ /* 0x040fe400078010ff */
[----:B------:R-:W-:Y:S01]  /*7130*/  IADD3 R0, R7, R0, RZ ;  /* 0x0000000007007210 */ /* 0x000fe20007ffe0ff */
[----:B------:R-:W-:Y:S03]  /*7140*/  RED.E.ADD.F32.FTZ.RN.STRONG.GPU [R4.64], R36 ;  /* 0x000000240400798e */ /* 0x000fe6000c10e792 */
[----:B------:R-:W-:Y:S01]  /*7150*/  LEA.HI.X R3, R6, c[0x0][0x2ec], R0, 0x2, P0 ;  /* 0x0000bb0006037a11 */ /* 0x000fe200000f1400 */
        /* <DEDUP_REMOVED lines=96> */
.L_x_241:
        /* <DEDUP_REMOVED lines=10> */
.L_x_1393:


//--------------------- .text._ZN7cutlass13device_kernelIN5flash19enable_sm80_to_sm89INS1_16FlashAttnBwdSm80INS1_25CollectiveMainloopBwdSm80ILi2ELi1EN4cute5tupleIJNS5_1CILi64EEENS7_ILi128EEENS7_ILi96EEEEEENS_10bfloat16_tEfNS_4arch4Sm80ELb0ELb1ELb1ELb0ELb1ELb0ELb0ELb0ELi2ELi2ELi4ELi2ELb1EEENS1_24CollectiveEpilogueBwdGQAISB_fSE_Li256ELb0ELb1EEENS1_19SingleTileSchedulerILb0ELb0ELb0ELi128EEEEEEEEEvNT_6ParamsE --------------------------
	.section	.text._ZN7cutlass13device_kernelIN5flash19enable_sm80_to_sm89INS1_16FlashAttnBwdSm80INS1_25CollectiveMainloopBwdSm80ILi2ELi1EN4cute5tupleIJNS5_1CILi64EEENS7_ILi128EEENS7_ILi96EEEEEENS_10bfloat16_tEfNS_4arch4Sm80ELb0ELb1ELb1ELb0ELb1ELb0ELb0ELb0ELi2ELi2ELi4ELi2ELb1EEENS1_24CollectiveEpilogueBwdGQAISB_fSE_Li256ELb0ELb1EEENS1_19SingleTileSchedulerILb0ELb0ELb0ELi128EEEEEEEEEvNT_6ParamsE,"ax",@progbits
	.sectioninfo	@"SHI_REGISTERS=255"
	.align	128
.text._ZN7cutlass13device_kernelIN5flash19enable_sm80_to_sm89INS1_16FlashAttnBwdSm80INS1_25CollectiveMainloopBwdSm80ILi2ELi1EN4cute5tupleIJNS5_1CILi64EEENS7_ILi128EEENS7_ILi96EEEEEENS_10bfloat16_tEfNS_4arch4Sm80ELb0ELb1ELb1ELb0ELb1ELb0ELb0ELb0ELi2ELi2ELi4ELi2ELb1EEENS1_24CollectiveEpilogueBwdGQAISB_fSE_Li256ELb0ELb1EEENS1_19SingleTileSchedulerILb0ELb0ELb0ELi128EEEEEEEEEvNT_6ParamsE:
        .type           _ZN7cutlass13device_kernelIN5flash19enable_sm80_to_sm89INS1_16FlashAttnBwdSm80INS1_25CollectiveMainloopBwdSm80ILi2ELi1EN4cute5tupleIJNS5_1CILi64EEENS7_ILi128EEENS7_ILi96EEEEEENS_10bfloat16_tEfNS_4arch4Sm80ELb0ELb1ELb1ELb0ELb1ELb0ELb0ELb0ELi2ELi2ELi4ELi2ELb1EEENS1_24CollectiveEpilogueBwdGQAISB_fSE_Li256ELb0ELb1EEENS1_19SingleTileSchedulerILb0ELb0ELb0ELi128EEEEEEEEEvNT_6ParamsE,@function
        .size           _ZN7cutlass13device_kernelIN5flash19enable_sm80_to_sm89INS1_16FlashAttnBwdSm80INS1_25CollectiveMainloopBwdSm80ILi2ELi1EN4cute5tupleIJNS5_1CILi64EEENS7_ILi128EEENS7_ILi96EEEEEENS_10bfloat16_tEfNS_4arch4Sm80ELb0ELb1ELb1ELb0ELb1ELb0ELb0ELb0ELi2ELi2ELi4ELi2ELb1EEENS1_24CollectiveEpilogueBwdGQAISB_fSE_Li256ELb0ELb1EEENS1_19SingleTileSchedulerILb0ELb0ELb0ELi128EEEEEEEEEvNT_6ParamsE,(.L_x_1394 - _ZN7cutlass13device_kernelIN5flash19enable_sm80_to_sm89INS1_16FlashAttnBwdSm80INS1_25CollectiveMainloopBwdSm80ILi2ELi1EN4cute5tupleIJNS5_1CILi64EEENS7_ILi128EEENS7_ILi96EEEEEENS_10bfloat16_tEfNS_4arch4Sm80ELb0ELb1ELb1ELb0ELb1ELb0ELb0ELb0ELi2ELi2ELi4ELi2ELb1EEENS1_24CollectiveEpilogueBwdGQAISB_fSE_Li256ELb0ELb1EEENS1_19SingleTileSchedulerILb0ELb0ELb0ELi128EEEEEEEEEvNT_6ParamsE)
        .other          _ZN7cutlass13device_kernelIN5flash19enable_sm80_to_sm89INS1_16FlashAttnBwdSm80INS1_25CollectiveMainloopBwdSm80ILi2ELi1EN4cute5tupleIJNS5_1CILi64EEENS7_ILi128EEENS7_ILi96EEEEEENS_10bfloat16_tEfNS_4arch4Sm80ELb0ELb1ELb1ELb0ELb1ELb0ELb0ELb0ELi2ELi2ELi4ELi2ELb1EEENS1_24CollectiveEpilogueBwdGQAISB_fSE_Li256ELb0ELb1EEENS1_19SingleTileSchedulerILb0ELb0ELb0ELi128EEEEEEEEEvNT_6ParamsE,@"STO_CUDA_ENTRY STV_DEFAULT"
_ZN7cutlass13device_kernelIN5flash19enable_sm80_to_sm89INS1_16FlashAttnBwdSm80INS1_25CollectiveMainloopBwdSm80ILi2ELi1EN4cute5tupleIJNS5_1CILi64EEENS7_ILi128EEENS7_ILi96EEEEEENS_10bfloat16_tEfNS_4arch4Sm80ELb0ELb1ELb1ELb0ELb1ELb0ELb0ELb0ELi2ELi2ELi4ELi2ELb1EEENS1_24CollectiveEpilogueBwdGQAISB_fSE_Li256ELb0ELb1EEENS1_19SingleTileSchedulerILb0ELb0ELb0ELi128EEEEEEEEEvNT_6ParamsE:
        /* <DEDUP_REMOVED lines=28> */
.L_x_242:
        /* <DEDUP_REMOVED lines=324> */
[----:B------:R-:W-:Y:S01]  /*1600*/  ULDC UR23, c[0x0][0x2a8] ;  /* 0x0000aa0000177ab9 */ /* 0x000fe20000000800 */
        /* <DEDUP_REMOVED lines=36> */
[----:B------:R-:W-:Y:S01]  /*1850*/  CS2R R44, SRZ ;  /* 0x00000000002c7805 */ /* 0x000fe2000001ff00 */
[----:B------:R4:W-:Y:S01]  /*1860*/  LDGSTS.E.BYPASS.LTC128B.128 [R132+0x4080], [R4.64+0x80], !P4 ;  /* 0x0408008004847fae */ /* 0x0009e2000e101d52 */
[C---:B------:R-:W-:Y:S01]  /*1870*/  ISETP.GE.AND P4, PT, R2.reuse, c[0x0][0x16c], PT ;  /* 0x00005b0002007a0c */ /* 0x040fe20003f86270 */
[----:B-1----:R-:W-:Y:S01]  /*1880*/  CS2R R42, SRZ ;  /* 0x00000000002a7805 */ /* 0x002fe2000001ff00 */
[----:B---3--:R-:W-:Y:S01]  /*1890*/  CS2R R40, SRZ ;  /* 0x0000000000287805 */ /* 0x008fe2000001ff00 */
        /* <DEDUP_REMOVED lines=14> */
[----:B------:R-:W-:Y:S01]  /*1980*/  UISETP.LE.AND UP3, UPT, UR26, UR23, UPT ;  /* 0x000000171a00728c */ /* 0x000fe2000bf63270 */
[----:B------:R-:W-:Y:S01]  /*1990*/  LEA.HI.X R23, R12, c[0x0][0x1f4], R8, 0x1, P2 ;  /* 0x00007d000c177a11 */ /* 0x000fe200010f0c08 */
[----:B------:R-:W-:Y:S01]  /*19a0*/  STL.64 [R1+0x78], R134 ;  /* 0x0000788601007387 */ /* 0x000fe20000100a00 */
[----:B------:R-:W-:Y:S01]  /*19b0*/  LEA R18, P2, R15, c[0x0][0x160], 0x1 ;  /* 0x000058000f127a11 */ /* 0x000fe200078408ff */
[----:B------:R-:W-:Y:S01]  /*19c0*/  UISETP.GT.AND UP4, UPT, UR8, -0x1, UPT ;  /* 0xffffffff0800788c */ /* 0x000fe2000bf84270 */
[----:B------:R-:W-:Y:S01]  /*19d0*/  LOP3.LUT R8, R9, 0xfffffffe, RZ, 0xc0, !PT ;  /* 0xfffffffe09087812 */ /* 0x000fe200078ec0ff */
[----:B------:R-:W-:Y:S01]  /*19e0*/  ULDC UR13, c[0x0][0x168] ;  /* 0x00005a00000d7ab9 */ /* 0x000fe20000000800 */
        /* <DEDUP_REMOVED lines=11> */
[----:B------:R-:W-:Y:S01]  /*1aa0*/  UIMAD UR11, UR9, UR7, URZ ;  /* 0x00000007090b72a4 */ /* 0x000fe2000f8e023f */
[----:B------:R-:W-:Y:S01]  /*1ab0*/  LEA.HI R2, R2, R20, RZ, 0x2 ;  /* 0x0000001402027211 */ /* 0x000fe200078f10ff */
[----:B------:R-:W-:Y:S01]  /*1ac0*/  ULDC UR23, c[0x0][0x168] ;  /* 0x00005a0000177ab9 */ /* 0x000fe20000000800 */
        /* <DEDUP_REMOVED lines=116> */
[----:B------:R-:W-:-:S03]  /*2210*/  USHF.L.U32 UR5, UR8, 0x7, URZ ;  /* 0x0000000708057899 */ /* 0x000fc6000800063f */
        /* <DEDUP_REMOVED lines=51> */
.L_x_262:
        /* <DEDUP_REMOVED lines=129> */
[----:B------:R-:W-:Y:S01]  /*2d60*/  FMUL.FTZ R31, R31, c[0x0][0x2b4] ;  /* 0x0000ad001f1f7a20 */ /* 0x000fe20000410000 */
[----:B------:R2:W-:Y:S01]  /*2d70*/  STL [R1+0x20], R2 ;  /* 0x0000200201007387 */ /* 0x0005e20000100800 */
[----:B------:R-:W-:Y:S01]  /*2d80*/  FMUL.FTZ R32, R32, c[0x0][0x2b4] ;  /* 0x0000ad0020207a20 */ /* 0x000fe20000410000 */
[----:B------:R-:W-:Y:S01]  /*2d90*/  MUFU.TANH R232, R20 ;  /* 0x0000001400e87308 */ /* 0x000fe20000002400 */
[----:B------:R-:W-:Y:S01]  /*2da0*/  FMUL.FTZ R33, R33, c[0x0][0x2b4] ;  /* 0x0000ad0021217a20 */ /* 0x000fe20000410000 */
[----:B------:R-:W3:Y:S01]  /*2db0*/  LDL R9, [R1+0x28] ;  /* 0x0000280001097983 */ /* 0x000ee20000100800 */
[----:B------:R-:W-:Y:S02]  /*2dc0*/  FMUL.FTZ R34, R34, c[0x0][0x2b4] ;  /* 0x0000ad0022227a20 */ /* 0x000fe40000410000 */
[----:B------:R-:W-:Y:S05]  /*2dd0*/  FMUL.FTZ R35, R35, c[0x0][0x2b4] ;  /* 0x0000ad0023237a20 */ /* 0x000fea0000410000 */
        /* <DEDUP_REMOVED lines=8> */
[----:B------:R-:W-:Y:S10]  /*2e60*/  MUFU.TANH R251, R29 ;  /* 0x0000001d00fb7308 */ /* 0x000ff40000002400 */
[----:B------:R-:W-:Y:S01]  /*2e70*/  MUFU.TANH R162, R31 ;  /* 0x0000001f00a27308 */ /* 0x000fe20000002400 */
[----:B-1----:R1:W-:Y:S04]  /*2e80*/  STL [R1+0x4], R0 ;  /* 0x0000040001007387 */ /* 0x0023e80000100800 */
[----:B------:R2:W-:Y:S05]  /*2e90*/  STL [R1], R2 ;  /* 0x0000000201007387 */ /* 0x0005ea0000100800 */
[----:B------:R-:W-:Y:S01]  /*2ea0*/  MUFU.TANH R160, R32 ;  /* 0x0000002000a07308 */ /* 0x000fe20000002400 */
[----:B------:R-:W4:Y:S09]  /*2eb0*/  LDL R3, [R1+0x80] ;  /* 0x0000800001037983 */ /* 0x000f320000100800 */
[----:B------:R-:W-:Y:S10]  /*2ec0*/  MUFU.TANH R159, R33 ;  /* 0x00000021009f7308 */ /* 0x000ff40000002400 */
[----:B-1----:R-:W1:Y:S01]  /*2ed0*/  MUFU.TANH R0, R26 ;  /* 0x0000001a00007308 */ /* 0x002e620000002400 */
[----:B--2---:R-:W2:Y:S09]  /*2ee0*/  LDL R2, [R1+0x84] ;  /* 0x0000840001027983 */ /* 0x004eb20000100800 */
[----:B------:R-:W-:Y:S10]  /*2ef0*/  MUFU.TANH R245, R34 ;  /* 0x0000002200f57308 */ /* 0x000ff40000002400 */
[----:B------:R-:W-:Y:S01]  /*2f00*/  MUFU.TANH R243, R35 ;  /* 0x0000002300f37308 */ /* 0x000fe20000002400 */
[----:B-1----:R1:W-:Y:S04]  /*2f10*/  STL [R1+0x10], R0 ;  /* 0x0000100001007387 */ /* 0x0023e80000100800 */
[----:B------:R-:W5:Y:S05]  /*2f20*/  LDL R4, [R1+0x38] ;  /* 0x0000380001047983 */ /* 0x000f6a0000100800 */
[----:B-1----:R-:W1:Y:S02]  /*2f30*/  MUFU.TANH R0, R27 ;  /* 0x0000001b00007308 */ /* 0x002e640000002400 */
[----:B-1----:R1:W-:Y:S08]  /*2f40*/  STL [R1+0x14], R0 ;  /* 0x0000140001007387 */ /* 0x0023f00000100800 */
[----:B-1----:R-:W1:Y:S02]  /*2f50*/  MUFU.TANH R0, R30 ;  /* 0x0000001e00007308 */ /* 0x002e640000002400 */
[----:B-1----:R1:W-:Y:S02]  /*2f60*/  STL [R1+0xc], R0 ;  /* 0x00000c0001007387 */ /* 0x0023e40000100800 */
        /* <DEDUP_REMOVED lines=26> */
.L_x_246:
[----:B------:R-:W-:Y:S04]  /*3110*/  MOV R3, 0x1 ;  /* 0x0000000100037802 */ /* 0x000fe80000000f00 */
[----:B------:R-:W-:Y:S11]  /*3120*/  ISETP.NE.AND P2, PT, R3, c[0x0][0x2a8], PT ;  /* 0x0000aa0003007a0c */ /* 0x000ff60003f45270 */
[----:B------:R-:W-:Y:S02]  /*3130*/  @!UPT UIADD3 URZ, URZ, URZ, URZ ;  /* 0x0000003f3f3ff290 */ /* 0x000fe4000fffe03f */
[----:B------:R-:W-:Y:S05]  /*3140*/  @P2 IMAD.HI.U32 R3, R2, c[0x0][0x2ac], RZ ;  /* 0x0000ab0002032a27 */ /* 0x000fea00078e00ff */
[----:B------:R-:W-:Y:S02]  /*3150*/  @P2 SHF.R.U32.HI R2, RZ, c[0x0][0x2b0], R3 ;  /* 0x0000ac00ff022a19 */ /* 0x000fe40000011603 */
.L_x_247:
[----:B------:R-:W-:Y:S05]  /*3160*/  BSYNC B0 ;  /* 0x0000000000007941 */ /* 0x000fea0003800000 */
.L_x_245:
        /* <DEDUP_REMOVED lines=10> */
.L_x_244:
        /* <DEDUP_REMOVED lines=19> */
.L_x_250:
[----:B------:R-:W-:Y:S04]  /*3340*/  MOV R3, 0x1 ;  /* 0x0000000100037802 */ /* 0x000fe80000000f00 */
[----:B------:R-:W-:Y:S11]  /*3350*/  ISETP.NE.AND P2, PT, R3, c[0x0][0x2a8], PT ;  /* 0x0000aa0003007a0c */ /* 0x000ff60003f45270 */
[----:B------:R-:W-:Y:S02]  /*3360*/  @!UPT UIADD3 URZ, URZ, URZ, URZ ;  /* 0x0000003f3f3ff290 */ /* 0x000fe4000fffe03f */
[----:B------:R-:W-:Y:S05]  /*3370*/  @P2 IMAD.HI.U32 R3, R2, c[0x0][0x2ac], RZ ;  /* 0x0000ab0002032a27 */ /* 0x000fea00078e00ff */
[----:B------:R-:W-:Y:S02]  /*3380*/  @P2 SHF.R.U32.HI R2, RZ, c[0x0][0x2b0], R3 ;  /* 0x0000ac00ff022a19 */ /* 0x000fe40000011603 */
.L_x_251:
[----:B------:R-:W-:Y:S05]  /*3390*/  BSYNC B0 ;  /* 0x0000000000007941 */ /* 0x000fea0003800000 */
.L_x_249:
[----:B------:R-:W2:Y:S01]  /*33a0*/  LDL R5, [R1+0x3c] ;  /* 0x00003c0001057983 */ /* 0x000ea20000100800 */
[----:B------:R-:W-:Y:S04]  /*33b0*/  IMAD.MOV.U32 R3, RZ, RZ, c[0x0][0x2a8] ;  /* 0x0000aa00ff037624 */ /* 0x000fe800078e00ff */
[----:B------:R-:W-:Y:S04]  /*33c0*/  IMAD R2, R2, R3, -UR5 ;  /* 0x8000000502027e24 */ /* 0x000fe8000f8e0203 */
[----:B--2---:R-:W-:Y:S05]  /*33d0*/  IMAD.IADD R2, R2, 0x1, -R5 ;  /* 0x0000000102027824 */ /* 0x004fea00078e0a05 */
[----:B------:R-:W-:Y:S02]  /*33e0*/  IADD3 R3, R2, c[0x0][0x2a8], RZ ;  /* 0x0000aa0002037a10 */ /* 0x000fe40007ffe0ff */
[----:B------:R-:W-:Y:S02]  /*33f0*/  IMNMX R140, R140, R2, !PT ;  /* 0x000000028c8c7217 */ /* 0x000fe40007800200 */
[----:B------:R-:W-:Y:S02]  /*3400*/  IMNMX R144, R144, R3, PT ;  /* 0x0000000390907217 */ /* 0x000fe40003800200 */
.L_x_248:
        /* <DEDUP_REMOVED lines=19> */
.L_x_254:
[----:B------:R-:W-:Y:S04]  /*3540*/  MOV R3, 0x1 ;  /* 0x0000000100037802 */ /* 0x000fe80000000f00 */
[----:B------:R-:W-:Y:S11]  /*3550*/  ISETP.NE.AND P2, PT, R3, c[0x0][0x2a8], PT ;  /* 0x0000aa0003007a0c */ /* 0x000ff60003f45270 */
[----:B------:R-:W-:Y:S02]  /*3560*/  @!UPT UIADD3 URZ, URZ, URZ, URZ ;  /* 0x0000003f3f3ff290 */ /* 0x000fe4000fffe03f */
[----:B------:R-:W-:Y:S05]  /*3570*/  @P2 IMAD.HI.U32 R3, R2, c[0x0][0x2ac], RZ ;  /* 0x0000ab0002032a27 */ /* 0x000fea00078e00ff */
[----:B------:R-:W-:Y:S02]  /*3580*/  @P2 SHF.R.U32.HI R2, RZ, c[0x0][0x2b0], R3 ;  /* 0x0000ac00ff022a19 */ /* 0x000fe40000011603 */
.L_x_255:
[----:B------:R-:W-:Y:S05]  /*3590*/  BSYNC B0 ;  /* 0x0000000000007941 */ /* 0x000fea0003800000 */
.L_x_253:
[----:B------:R-:W2:Y:S01]  /*35a0*/  LDL R5, [R1+0x3c] ;  /* 0x00003c0001057983 */ /* 0x000ea20000100800 */
[----:B------:R-:W-:Y:S04]  /*35b0*/  IMAD.MOV.U32 R3, RZ, RZ, c[0x0][0x2a8] ;  /* 0x0000aa00ff037624 */ /* 0x000fe800078e00ff */
[----:B------:R-:W-:Y:S04]  /*35c0*/  IMAD R2, R2, R3, -UR5 ;  /* 0x8000000502027e24 */ /* 0x000fe8000f8e0203 */
[----:B--2---:R-:W-:Y:S05]  /*35d0*/  IMAD.IADD R2, R2, 0x1, -R5 ;  /* 0x0000000102027824 */ /* 0x004fea00078e0a05 */
[----:B------:R-:W-:Y:S02]  /*35e0*/  IADD3 R3, R2, c[0x0][0x2a8], RZ ;  /* 0x0000aa0002037a10 */ /* 0x000fe40007ffe0ff */
[----:B------:R-:W-:Y:S02]  /*35f0*/  IMNMX R141, R141, R2, !PT ;  /* 0x000000028d8d7217 */ /* 0x000fe40007800200 */
[----:B------:R-:W-:Y:S02]  /*3600*/  IMNMX R145, R145, R3, PT ;  /* 0x0000000391917217 */ /* 0x000fe40003800200 */
.L_x_252:
        /* <DEDUP_REMOVED lines=19> */
.L_x_258:
[----:B------:R-:W-:Y:S04]  /*3740*/  MOV R2, 0x1 ;  /* 0x0000000100027802 */ /* 0x000fe80000000f00 */
[----:B------:R-:W-:Y:S11]  /*3750*/  ISETP.NE.AND P0, PT, R2, c[0x0][0x2a8], PT ;  /* 0x0000aa0002007a0c */ /* 0x000ff60003f05270 */
[----:B------:R-:W-:Y:S02]  /*3760*/  @!UPT UIADD3 URZ, URZ, URZ, URZ ;  /* 0x0000003f3f3ff290 */ /* 0x000fe4000fffe03f */
[----:B------:R-:W-:Y:S05]  /*3770*/  @P0 IMAD.HI.U32 R2, R0, c[0x0][0x2ac], RZ ;  /* 0x0000ab0000020a27 */ /* 0x000fea00078e00ff */
[----:B------:R-:W-:Y:S02]  /*3780*/  @P0 SHF.R.U32.HI R0, RZ, c[0x0][0x2b0], R2 ;  /* 0x0000ac00ff000a19 */ /* 0x000fe40000011602 */
.L_x_259:
[----:B------:R-:W-:Y:S05]  /*3790*/  BSYNC B0 ;  /* 0x0000000000007941 */ /* 0x000fea0003800000 */
.L_x_257:
[----:B------:R-:W2:Y:S01]  /*37a0*/  LDL R3, [R1+0x3c] ;  /* 0x00003c0001037983 */ /* 0x000ea20000100800 */
[----:B------:R-:W-:Y:S04]  /*37b0*/  IMAD.MOV.U32 R2, RZ, RZ, c[0x0][0x2a8] ;  /* 0x0000aa00ff027624 */ /* 0x000fe800078e00ff */
[----:B------:R-:W-:Y:S04]  /*37c0*/  IMAD R0, R0, R2, -UR5 ;  /* 0x8000000500007e24 */ /* 0x000fe8000f8e0202 */
[----:B--2---:R-:W-:Y:S05]  /*37d0*/  IMAD.IADD R0, R0, 0x1, -R3 ;  /* 0x0000000100007824 */ /* 0x004fea00078e0a03 */
[----:B------:R-:W-:Y:S02]  /*37e0*/  IADD3 R2, R0, c[0x0][0x2a8], RZ ;  /* 0x0000aa0000027a10 */ /* 0x000fe40007ffe0ff */
[----:B------:R-:W-:Y:S02]  /*37f0*/  IMNMX R142, R142, R0, !PT ;  /* 0x000000008e8e7217 */ /* 0x000fe40007800200 */
[----:B------:R-:W-:Y:S02]  /*3800*/  IMNMX R143, R143, R2, PT ;  /* 0x000000028f8f7217 */ /* 0x000fe40003800200 */
.L_x_256:
        /* <DEDUP_REMOVED lines=64> */
.L_x_260:
[-C--:B--2---:R-:W-:Y:S01]  /*3c10*/  HMMA.16816.F32.BF16 R4, R32, R164.reuse, RZ ;  /* 0x000000a42004723c */ /* 0x084fe200000418ff */
[----:B------:R2:W-:Y:S01]  /*3c20*/  STL [R1+0xa4], R88 ;  /* 0x0000a45801007387 */ /* 0x0005e20000100800 */
[----:B------:R-:W-:Y:S02]  /*3c30*/  PLOP3.LUT P0, PT, PT, PT, UP4, 0x80, 0x0 ;  /* 0x000000000000781c */ /* 0x000fe40003f0f048 */
[----:B-1----:R-:W-:Y:S01]  /*3c40*/  P2R R0, PR, RZ, 0x2 ;  /* 0x00000002ff007803 */ /* 0x002fe20000000000 */
[----:B------:R1:W-:Y:S01]  /*3c50*/  STL [R1+0xa0], R87 ;  /* 0x0000a05701007387 */ /* 0x0003e20000100800 */
[C---:B------:R-:W-:Y:S02]  /*3c60*/  ISETP.GT.AND P4, PT, R146.reuse, 0x21, P0 ;  /* 0x000000219200780c */ /* 0x040fe40000784270 */
[C---:B------:R-:W-:Y:S01]  /*3c70*/  ISETP.GT.AND P6, PT, R146.reuse, RZ, P0 ;  /* 0x000000ff9200720c */ /* 0x040fe200007c4270 */
[----:B------:R-:W0:Y:S01]  /*3c80*/  LDGDEPBAR ;  /* 0x00000000000079af */ /* 0x000e220000000000 */
[C---:B------:R-:W-:Y:S02]  /*3c90*/  ISETP.LT.OR P4, PT, R147.reuse, 0x22, P4 ;  /* 0x000000229300780c */ /* 0x040fe40002781670 */
[C---:B------:R-:W-:Y:S02]  /*3ca0*/  ISETP.GT.AND P5, PT, R146.reuse, 0x1, P0 ;  /* 0x000000019200780c */ /* 0x040fe400007a4270 */
[----:B------:R-:W-:Y:S02]  /*3cb0*/  ISETP.GT.AND P3, PT, R146, 0x20, P0 ;  /* 0x000000209200780c */ /* 0x000fe40000764270 */
[C---:B------:R-:W-:Y:S02]  /*3cc0*/  ISETP.LT.OR P6, PT, R147.reuse, 0x1, P6 ;  /* 0x000000019300780c */ /* 0x040fe400037c1670 */
[C---:B------:R-:W-:Y:S02]  /*3cd0*/  ISETP.LT.OR P5, PT, R147.reuse, 0x2, P5 ;  /* 0x000000029300780c */ /* 0x040fe40002fa1670 */
[----:B------:R-:W-:Y:S02]  /*3ce0*/  ISETP.LT.OR P3, PT, R147, 0x21, P3 ;  /* 0x000000219300780c */ /* 0x000fe40001f61670 */
[----:B--2---:R-:W-:Y:S01]  /*3cf0*/  MOV R88, R234 ;  /* 0x000000ea00587202 */ /* 0x004fe20000000f00 */
[----:B-1----:R-:W2:Y:S04]  /*3d00*/  LDL R87, [R1+0x28] ;  /* 0x0000280001577983 */ /* 0x002ea80000100800 */
[----:B------:R1:W-:Y:S04]  /*3d10*/  STL [R1+0x9c], R86 ;  /* 0x00009c5601007387 */ /* 0x0003e80000100800 */
[----:B------:R4:W-:Y:S04]  /*3d20*/  STL [R1+0x98], R85 ;  /* 0x0000985501007387 */ /* 0x0009e80000100800 */
[----:B------:R3:W-:Y:S01]  /*3d30*/  STL [R1+0x94], R84 ;  /* 0x0000945401007387 */ /* 0x0007e20000100800 */
[----:B-1----:R-:W-:Y:S02]  /*3d40*/  MOV R86, R233 ;  /* 0x000000e900567202 */ /* 0x002fe40000000f00 */
[----:B----4-:R-:W-:Y:S02]  /*3d50*/  MOV R85, R8 ;  /* 0x0000000800557202 */ /* 0x010fe40000000f00 */
[C---:B---3--:R-:W-:Y:S02]  /*3d60*/  HMMA.16816.F32.BF16 R8, R28.reuse, R164, RZ ;  /* 0x000000a41c08723c */ /* 0x048fe400000418ff */
[----:B------:R-:W-:Y:S06]  /*3d70*/  MOV R84, R229 ;  /* 0x000000e500547202 */ /* 0x000fec0000000f00 */
[-C--:B------:R-:W-:Y:S08]  /*3d80*/  HMMA.16816.F32.BF16 R12, R28, R166.reuse, RZ ;  /* 0x000000a61c0c723c */ /* 0x080ff000000418ff */
[C---:B------:R-:W-:Y:S08]  /*3d90*/  HMMA.16816.F32.BF16 R16, R32.reuse, R166, RZ ;  /* 0x000000a62010723c */ /* 0x040ff000000418ff */
[-C--:B------:R-:W-:Y:S08]  /*3da0*/  HMMA.16816.F32.BF16 R20, R32, R168.reuse, RZ ;  /* 0x000000a82014723c */ /* 0x080ff000000418ff */
[C---:B------:R-:W-:Y:S08]  /*3db0*/  HMMA.16816.F32.BF16 R24, R28.reuse, R168, RZ ;  /* 0x000000a81c18723c */ /* 0x040ff000000418ff */
[-C--:B------:R-:W-:Y:S08]  /*3dc0*/  HMMA.16816.F32.BF16 R28, R28, R170.reuse, RZ ;  /* 0x000000aa1c1c723c */ /* 0x080ff000000418ff */
[----:B------:R-:W-:Y:S08]  /*3dd0*/  HMMA.16816.F32.BF16 R32, R32, R170, RZ ;  /* 0x000000aa2020723c */ /* 0x000ff000000418ff */
[-C--:B------:R-:W-:Y:S08]  /*3de0*/  HMMA.16816.F32.BF16 R4, R132, R172.reuse, R4 ;  /* 0x000000ac8404723c */ /* 0x080ff00000041804 */
        /* <DEDUP_REMOVED lines=59> */
[----:B------:R-:W-:Y:S01]  /*41a0*/  MUFU.EX2 R239, R156 ;  /* 0x0000009c00ef7308 */ /* 0x000fe20000000800 */
[----:B------:R-:W-:Y:S01]  /*41b0*/  ISETP.GT.AND P6, PT, R146, 0x40, P0 ;  /* 0x000000409200780c */ /* 0x000fe200007c4270 */
[--C-:B------:R-:W-:Y:S01]  /*41c0*/  FFMA.FTZ R158, R139, c[0x0][0x29c], -R149.reuse ;  /* 0x0000a7008b9e7a23 */ /* 0x100fe20000010895 */
[----:B------:R-:W-:Y:S02]  /*41d0*/  FSEL R152, R246, -INF , !P1 ;  /* 0xff800000f6987808 */ /* 0x000fe40004800000 */
[----:B------:R-:W-:Y:S02]  /*41e0*/  ISETP.NE.AND P1, PT, R0, RZ, PT ;  /* 0x000000ff0000720c */ /* 0x000fe40003f25270 */
[----:B--2---:R-:W1:Y:S01]  /*41f0*/  LDS R0, [R87.X4+0xf280] ;  /* 0x00f2800057007984 */ /* 0x004e620000004800 */
[----:B------:R-:W-:Y:S02]  /*4200*/  FSEL R138, R241, -INF , !P5 ;  /* 0xff800000f18a7808 */ /* 0x000fe40006800000 */
[----:B------:R-:W-:Y:S01]  /*4210*/  ISETP.GT.AND P5, PT, R146, 0x41, P0 ;  /* 0x000000419200780c */ /* 0x000fe200007a4270 */
[----:B------:R-:W2:Y:S01]  /*4220*/  MUFU.EX2 R240, R158 ;  /* 0x0000009e00f07308 */ /* 0x000ea20000000800 */
[C---:B------:R-:W-:Y:S01]  /*4230*/  ISETP.LT.OR P6, PT, R147.reuse, 0x41, P6 ;  /* 0x000000419300780c */ /* 0x040fe200037c1670 */
[--C-:B------:R-:W-:Y:S01]  /*4240*/  FFMA.FTZ R157, R138, c[0x0][0x29c], -R149.reuse ;  /* 0x0000a7008a9d7a23 */ /* 0x100fe20000010895 */
[C---:B------:R-:W-:Y:S02]  /*4250*/  ISETP.LT.OR P5, PT, R147.reuse, 0x42, P5 ;  /* 0x000000429300780c */ /* 0x040fe40002fa1670 */
[----:B------:R-:W-:Y:S02]  /*4260*/  ISETP.LT.OR P3, PT, R147, 0x61, P3 ;  /* 0x000000619300780c */ /* 0x000fe40001f61670 */
[----:B------:R-:W-:Y:S02]  /*4270*/  FSEL R133, R232, -INF , !P6 ;  /* 0xff800000e8857808 */ /* 0x000fe40007000000 */
[----:B------:R-:W-:Y:S01]  /*4280*/  FSEL R132, R163, -INF , !P5 ;  /* 0xff800000a3847808 */ /* 0x000fe20006800000 */
[----:B------:R-:W3:Y:S01]  /*4290*/  MUFU.EX2 R236, R157 ;  /* 0x0000009d00ec7308 */ /* 0x000ee20000000800 */
[C---:B------:R-:W-:Y:S02]  /*42a0*/  ISETP.GT.AND P6, PT, R140.reuse, RZ, P0 ;  /* 0x000000ff8c00720c */ /* 0x040fe400007c4270 */
[----:B------:R-:W-:Y:S01]  /*42b0*/  ISETP.GT.AND P5, PT, R140, 0x1, P0 ;  /* 0x000000018c00780c */ /* 0x000fe200007a4270 */
[--C-:B------:R-:W-:Y:S01]  /*42c0*/  FFMA.FTZ R139, R132, c[0x0][0x29c], -R149.reuse ;  /* 0x0000a700848b7a23 */ /* 0x100fe20000010895 */
[----:B------:R-:W-:Y:S02]  /*42d0*/  FSEL R3, R160, -INF , !P3 ;  /* 0xff800000a0037808 */ /* 0x000fe40005800000 */
[----:B------:R-:W-:Y:S02]  /*42e0*/  ISETP.GT.AND P3, PT, R140, 0x20, P0 ;  /* 0x000000208c00780c */ /* 0x000fe40000764270 */
[C---:B------:R-:W-:Y:S01]  /*42f0*/  ISETP.LT.OR P6, PT, R144.reuse, 0x1, P6 ;  /* 0x000000019000780c */ /* 0x040fe200037c1670 */
[--C-:B------:R-:W-:Y:S01]  /*4300*/  FFMA.FTZ R138, R3, c[0x0][0x29c], -R149.reuse ;  /* 0x0000a700038a7a23 */ /* 0x100fe20000010895 */
[C---:B------:R-:W-:Y:S01]  /*4310*/  ISETP.LT.OR P5, PT, R144.reuse, 0x2, P5 ;  /* 0x000000029000780c */ /* 0x040fe20002fa1670 */
[----:B------:R4:W-:Y:S01]  /*4320*/  MUFU.EX2 R234, R139 ;  /* 0x0000008b00ea7308 */ /* 0x0009e20000000800 */
[----:B------:R-:W-:Y:S02]  /*4330*/  ISETP.LT.OR P3, PT, R144, 0x21, P3 ;  /* 0x000000219000780c */ /* 0x000fe40001f61670 */
[----:B------:R-:W-:Y:S02]  /*4340*/  ISETP.GT.AND P4, PT, R140, 0x60, P0 ;  /* 0x000000608c00780c */ /* 0x000fe40000784270 */
[----:B------:R-:W-:Y:S02]  /*4350*/  FSEL R146, R249, -INF , !P6 ;  /* 0xff800000f9927808 */ /* 0x000fe40007000000 */
[----:B------:R-:W-:Y:S02]  /*4360*/  FSEL R147, R248, -INF , !P5 ;  /* 0xff800000f8937808 */ /* 0x000fe40006800000 */
[----:B------:R-:W-:Y:S01]  /*4370*/  FSEL R153, R247, -INF , !P3 ;  /* 0xff800000f7997808 */ /* 0x000fe20005800000 */
[----:B------:R2:W-:Y:S01]  /*4380*/  MUFU.EX2 R237, R138 ;  /* 0x0000008a00ed7308 */ /* 0x0005e20000000800 */
[----:B------:R-:W-:Y:S02]  /*4390*/  ISETP.LT.OR P4, PT, R144, 0x61, P4 ;  /* 0x000000619000780c */ /* 0x000fe40002781670 */
[C---:B------:R-:W-:Y:S01]  /*43a0*/  ISETP.GT.AND P6, PT, R140.reuse, 0x40, P0 ;  /* 0x000000408c00780c */ /* 0x040fe200007c4270 */
[----:B-1----:R-:W-:Y:S01]  /*43b0*/  FADD.FTZ R137, R5, -R0 ;  /* 0x8000000005897221 */ /* 0x002fe20000010000 */
[----:B------:R-:W-:Y:S01]  /*43c0*/  ISETP.GT.AND P5, PT, R140, 0x41, P0 ;  /* 0x000000418c00780c */ /* 0x000fe200007a4270 */
        /* <DEDUP_REMOVED lines=17> */
[----:B------:R-:W-:Y:S01]  /*44e0*/  MUFU.EX2 R238, R144 ;  /* 0x0000009000ee7308 */ /* 0x000fe20000000800 */
[--C-:B------:R-:W-:Y:S01]  /*44f0*/  FADD.FTZ R154, R32, -R0.reuse ;  /* 0x80000000209a7221 */ /* 0x100fe20000010000 */
[----:B--2---:R-:W-:Y:S01]  /*4500*/  MOV R138, R85 ;  /* 0x00000055008a7202 */ /* 0x004fe20000000f00 */
[----:B------:R-:W-:Y:S01]  /*4510*/  FADD.FTZ R140, R33, -R0 ;  /* 0x80000000218c7221 */ /* 0x000fe20000010000 */
[----:B------:R-:W-:Y:S01]  /*4520*/  FSEL R0, R243, -INF , !P3 ;  /* 0xff800000f3007808 */ /* 0x000fe20005800000 */
[--C-:B------:R-:W-:Y:S01]  /*4530*/  FFMA.FTZ R20, R146, c[0x0][0x29c], -R148.reuse ;  /* 0x0000a70092147a23 */ /* 0x100fe20000010894 */
[----:B------:R-:W-:Y:S01]  /*4540*/  ISETP.GT.AND P6, PT, R141, RZ, P0 ;  /* 0x000000ff8d00720c */ /* 0x000fe200007c4270 */
[--C-:B------:R-:W-:Y:S01]  /*4550*/  FFMA.FTZ R17, R147, c[0x0][0x29c], -R148.reuse ;  /* 0x0000a70093117a23 */ /* 0x100fe20000010894 */
[----:B------:R-:W-:Y:S01]  /*4560*/  MOV R156, R84 ;  /* 0x00000054009c7202 */ /* 0x000fe20000000f00 */
[--C-:B------:R-:W-:Y:S01]  /*4570*/  FFMA.FTZ R16, R153, c[0x0][0x29c], -R148.reuse ;  /* 0x0000a70099107a23 */ /* 0x100fe20000010894 */
[----:B------:R-:W1:Y:S01]  /*4580*/  MUFU.EX2 R2, R5 ;  /* 0x0000000500027308 */ /* 0x000e620000000800 */
[--C-:B------:R-:W-:Y:S01]  /*4590*/  FFMA.FTZ R32, R3, c[0x0][0x29c], -R148.reuse ;  /* 0x0000a70003207a23 */ /* 0x100fe20000010894 */
[----:B------:R-:W-:Y:S01]  /*45a0*/  ISETP.LT.OR P6, PT, R145, 0x1, P6 ;  /* 0x000000019100780c */ /* 0x000fe200037c1670 */
[----:B------:R-:W-:Y:S01]  /*45b0*/  FMUL.FTZ R133, R240, R133 ;  /* 0x00000085f0857220 */ /* 0x000fe20000410000 */
[C---:B------:R-:W-:Y:S01]  /*45c0*/  ISETP.GT.AND P4, PT, R141.reuse, 0x20, P0 ;  /* 0x000000208d00780c */ /* 0x040fe20000784270 */
[--C-:B------:R-:W-:Y:S01]  /*45d0*/  FFMA.FTZ R4, R4, c[0x0][0x29c], -R148.reuse ;  /* 0x0000a70004047a23 */ /* 0x100fe20000010894 */
[----:B------:R-:W-:Y:S01]  /*45e0*/  ISETP.GT.AND P5, PT, R141, 0x1, P0 ;  /* 0x000000018d00780c */ /* 0x000fe200007a4270 */
[----:B------:R-:W-:Y:S01]  /*45f0*/  FFMA.FTZ R148, R0, c[0x0][0x29c], -R148 ;  /* 0x0000a70000947a23 */ /* 0x000fe20000010894 */
[----:B------:R-:W-:Y:S01]  /*4600*/  ISETP.LT.OR P4, PT, R145, 0x21, P4 ;  /* 0x000000219100780c */ /* 0x000fe20002781670 */
[----:B------:R-:W-:Y:S01]  /*4610*/  FFMA.FTZ R0, -R161, R161, 1 ;  /* 0x3f800000a1007423 */ /* 0x000fe200000101a1 */
[----:B------:R-:W-:Y:S01]  /*4620*/  MUFU.EX2 R157, R21 ;  /* 0x00000015009d7308 */ /* 0x000fe20000000800 */
[----:B------:R-:W-:Y:S01]  /*4630*/  FFMA.FTZ R3, -R231, R231, 1 ;  /* 0x3f800000e7037423 */ /* 0x000fe200000101e7 */
[----:B------:R-:W-:Y:S01]  /*4640*/  MOV R33, R162 ;  /* 0x000000a200217202 */ /* 0x000fe20000000f00 */
[----:B------:R-:W-:Y:S01]  /*4650*/  FMUL.FTZ R229, R133, R0 ;  /* 0x0000000085e57220 */ /* 0x000fe20000410000 */
[----:B------:R-:W-:Y:S01]  /*4660*/  MOV R133, R88 ;  /* 0x0000005800857202 */ /* 0x000fe20000000f00 */
[----:B------:R-:W-:Y:S01]  /*4670*/  FFMA.FTZ R0, -R241, R241, 1 ;  /* 0x3f800000f1007423 */ /* 0x000fe200000101f1 */
[----:B------:R-:W-:Y:S01]  /*4680*/  ISETP.LT.OR P5, PT, R145, 0x2, P5 ;  /* 0x000000029100780c */ /* 0x000fe20002fa1670 */
[----:B---3--:R-:W-:Y:S01]  /*4690*/  FMUL.FTZ R137, R236, R137 ;  /* 0x00000089ec897220 */ /* 0x008fe20000410000 */
[----:B------:R-:W-:Y:S01]  /*46a0*/  ISETP.GT.AND P3, PT, R141, 0x21, P0 ;  /* 0x000000218d00780c */ /* 0x000fe20000764270 */
[----:B------:R-:W-:Y:S01]  /*46b0*/  FMUL.FTZ R135, R239, R135 ;  /* 0x00000087ef877220 */ /* 0x000fe20000410000 */
[----:B------:R2:W-:Y:S01]  /*46c0*/  MUFU.EX2 R161, R16 ;  /* 0x0000001000a17308 */ /* 0x0005e20000000800 */
[----:B------:R-:W-:Y:S01]  /*46d0*/  FMUL.FTZ R147, R137, R0 ;  /* 0x0000000089937220 */ /* 0x000fe20000410000 */
[----:B------:R-:W-:Y:S01]  /*46e0*/  ISETP.LT.OR P3, PT, R145, 0x22, P3 ;  /* 0x000000229100780c */ /* 0x000fe20001f61670 */
[----:B------:R-:W4:Y:S01]  /*46f0*/  LDS R0, [R87.X4+0xf2a0] ;  /* 0x00f2a00057007984 */ /* 0x000f220000004800 */
[----:B------:R-:W-:Y:S01]  /*4700*/  FMUL.FTZ R146, R135, R3 ;  /* 0x0000000387927220 */ /* 0x000fe20000410000 */
[----:B------:R-:W-:Y:S01]  /*4710*/  MOV R241, R33 ;  /* 0x0000002100f17202 */ /* 0x000fe20000000f00 */
[----:B------:R-:W-:Y:S01]  /*4720*/  FFMA.FTZ R3, -R232, R232, 1 ;  /* 0x3f800000e8037423 */ /* 0x000fe200000101e8 */
[----:B-1----:R1:W-:Y:S01]  /*4730*/  STL [R1+0x18], R2 ;  /* 0x0000180201007387 */ /* 0x0023e20000100800 */
[----:B------:R-:W-:Y:S01]  /*4740*/  FMUL.FTZ R136, R238, R136 ;  /* 0x00000088ee887220 */ /* 0x000fe20000410000 */
[----:B------:R-:W-:Y:S01]  /*4750*/  FSEL R5, R133, -INF , !P5 ;  /* 0xff80000085057808 */ /* 0x000fe20006800000 */
[----:B------:R4:W-:Y:S01]  /*4760*/  MUFU.EX2 R158, R32 ;  /* 0x00000020009e7308 */ /* 0x0009e20000000800 */
[----:B------:R-:W3:Y:S01]  /*4770*/  LDL.LU R88, [R1+0x8] ;  /* 0x0000080001587983 */ /* 0x000ee20000300800 */
[----:B------:R-:W-:Y:S01]  /*4780*/  FMUL.FTZ R144, R136, R3 ;  /* 0x0000000388907220 */ /* 0x000fe20000410000 */
[----:B------:R-:W-:Y:S01]  /*4790*/  ISETP.GT.AND P5, PT, R141, 0x41, P0 ;  /* 0x000000418d00780c */ /* 0x000fe200007a4270 */
[----:B------:R-:W-:Y:S01]  /*47a0*/  FFMA.FTZ R3, -R160, R160, 1 ;  /* 0x3f800000a0037423 */ /* 0x000fe200000101a0 */
[----:B------:R-:W3:Y:S01]  /*47b0*/  LDL.LU R86, [R1+0x4] ;  /* 0x0000040001567983 */ /* 0x000ee20000300800 */
[----:B------:R-:W-:Y:S01]  /*47c0*/  FMUL.FTZ R154, R237, R154 ;  /* 0x0000009aed9a7220 */ /* 0x000fe20000410000 */
[----:B------:R-:W-:Y:S01]  /*47d0*/  ISETP.LT.OR P5, PT, R145, 0x42, P5 ;  /* 0x000000429100780c */ /* 0x000fe20002fa1670 */
[----:B------:R-:W-:Y:S01]  /*47e0*/  FMUL.FTZ R132, R235, R132 ;  /* 0x00000084eb847220 */ /* 0x000fe20000410000 */
[----:B------:R-:W3:Y:S01]  /*47f0*/  LDL.LU R85, [R1] ;  /* 0x0000000001557983 */ /* 0x000ee20000300800 */
[----:B------:R-:W-:Y:S01]  /*4800*/  FMUL.FTZ R154, R154, R3 ;  /* 0x000000039a9a7220 */ /* 0x000fe20000410000 */
[----:B------:R-:W4:Y:S01]  /*4810*/  MUFU.EX2 R233, R149 ;  /* 0x0000009500e97308 */ /* 0x000f220000000800 */
[----:B------:R-:W-:Y:S01]  /*4820*/  FMUL.FTZ R134, R234, R134 ;  /* 0x00000086ea867220 */ /* 0x000fe20000410000 */
[----:B------:R-:W3:Y:S01]  /*4830*/  LDL.LU R84, [R1+0x24] ;  /* 0x0000240001547983 */ /* 0x000ee20000300800 */
[----:B--2---:R-:W-:Y:S03]  /*4840*/  FFMA.FTZ R16, -R249, R249, 1 ;  /* 0x3f800000f9107423 */ /* 0x004fe600000101f9 */
[----:B------:R-:W2:Y:S04]  /*4850*/  LDL.LU R231, [R1+0xc] ;  /* 0x00000c0001e77983 */ /* 0x000ea80000300800 */
[----:B------:R-:W2:Y:S01]  /*4860*/  LDL.LU R232, [R1+0x14] ;  /* 0x0000140001e87983 */ /* 0x000ea20000300800 */
[----:B-1----:R-:W-:Y:S01]  /*4870*/  FFMA.FTZ R2, -R230, R230, 1 ;  /* 0x3f800000e6027423 */ /* 0x002fe200000101e6 */
[----:B------:R1:W1:Y:S01]  /*4880*/  MUFU.EX2 R152, R17 ;  /* 0x0000001100987308 */ /* 0x0002620000000800 */
[----:B----4-:R-:W-:Y:S02]  /*4890*/  FSEL R32, R138, -INF , !P4 ;  /* 0xff8000008a207808 */ /* 0x010fe40006000000 */
[----:B------:R-:W-:Y:S01]  /*48a0*/  FMUL.FTZ R132, R132, R2 ;  /* 0x0000000284847220 */ /* 0x000fe20000410000 */
[----:B------:R-:W-:Y:S01]  /*48b0*/  ISETP.GT.AND P4, PT, R141, 0x60, P0 ;  /* 0x000000608d00780c */ /* 0x000fe20000784270 */
[----:B------:R-:W-:Y:S02]  /*48c0*/  FFMA.FTZ R2, -R163, R163, 1 ;  /* 0x3f800000a3027423 */ /* 0x000fe400000101a3 */
[----:B------:R-:W4:Y:S01]  /*48d0*/  LDL.LU R163, [R1+0x10] ;  /* 0x0000100001a37983 */ /* 0x000f220000300800 */
[----:B------:R-:W-:Y:S01]  /*48e0*/  F2FP.BF16.PACK_AB R132, R132, R146 ;  /* 0x000000928484723e */ /* 0x000fe200000010ff */
[----:B------:R-:W-:Y:S01]  /*48f0*/  FMUL.FTZ R135, R134, R2 ;  /* 0x0000000286877220 */ /* 0x000fe20000410000 */
[----:B------:R1:W1:Y:S01]  /*4900*/  MUFU.EX2 R230, R4 ;  /* 0x0000000400e67308 */ /* 0x0002620000000800 */
[----:B------:R-:W2:Y:S01]  /*4910*/  LDL.LU R249, [R1+0x1c] ;  /* 0x00001c0001f97983 */ /* 0x000ea20000300800 */
[----:B------:R-:W-:Y:S01]  /*4920*/  FFMA.FTZ R2, -R159, R159, 1 ;  /* 0x3f8000009f027423 */ /* 0x000fe2000001019f */
[----:B------:R-:W-:Y:S01]  /*4930*/  ISETP.LT.OR P4, PT, R145, 0x61, P4 ;  /* 0x000000619100780c */ /* 0x000fe20002781670 */
[--C-:B------:R-:W-:Y:S01]  /*4940*/  FADD.FTZ R21, R6, -R0.reuse ;  /* 0x8000000006157221 */ /* 0x100fe20000010000 */
[----:B------:R-:W-:Y:S01]  /*4950*/  F2FP.BF16.PACK_AB R135, R135, R144 ;  /* 0x000000908787723e */ /* 0x000fe200000010ff */
[----:B------:R-:W-:Y:S02]  /*4960*/  FFMA.FTZ R6, -R248, R248, 1 ;  /* 0x3f800000f8067423 */ /* 0x000fe400000101f8 */
[----:B------:R-:W2:Y:S01]  /*4970*/  LDL.LU R248, [R1+0x20] ;  /* 0x0000200001f87983 */ /* 0x000ea20000300800 */
[----:B------:R-:W-:Y:S01]  /*4980*/  FMUL.FTZ R140, R233, R140 ;  /* 0x0000008ce98c7220 */ /* 0x000fe20000410000 */
[----:B------:R-:W1:Y:S01]  /*4990*/  MUFU.EX2 R162, R20 ;  /* 0x0000001400a27308 */ /* 0x000e620000000800 */
[--C-:B------:R-:W-:Y:S02]  /*49a0*/  FADD.FTZ R7, R7, -R0.reuse ;  /* 0x8000000007077221 */ /* 0x100fe40000010000 */
[----:B------:R-:W-:Y:S01]  /*49b0*/  FMUL.FTZ R134, R140, R2 ;  /* 0x000000028c867220 */ /* 0x000fe20000410000 */
[----:B-1----:R-:W-:Y:S01]  /*49c0*/  FSEL R17, R252, -INF , !P4 ;  /* 0xff800000fc117808 */ /* 0x002fe20006000000 */
[--C-:B------:R-:W-:Y:S01]  /*49d0*/  FFMA.FTZ R2, R5, c[0x0][0x29c], -R151.reuse ;  /* 0x0000a70005027a23 */ /* 0x100fe20000010897 */
[----:B------:R-:W-:Y:S01]  /*49e0*/  ISETP.GT.AND P4, PT, R142, 0x1, P0 ;  /* 0x000000018e00780c */ /* 0x000fe20000784270 */
[----:B------:R-:W-:Y:S01]  /*49f0*/  FMUL.FTZ R7, R152, R7 ;  /* 0x0000000798077220 */ /* 0x000fe20000410000 */
[----:B------:R-:W-:Y:S01]  /*4a00*/  F2FP.BF16.PACK_AB R134, R134, R154 ;  /* 0x0000009a8686723e */ /* 0x000fe200000010ff */
[--C-:B------:R-:W-:Y:S01]  /*4a10*/  FFMA.FTZ R17, R17, c[0x0][0x29c], -R151.reuse ;  /* 0x0000a70011117a23 */ /* 0x100fe20000010897 */
[----:B------:R-:W-:Y:S01]  /*4a20*/  MUFU.EX2 R153, R2 ;  /* 0x0000000200997308 */ /* 0x000fe20000000800 */
[--C-:B------:R-:W-:Y:S01]  /*4a30*/  FFMA.FTZ R5, R32, c[0x0][0x29c], -R151.reuse ;  /* 0x0000a70020057a23 */ /* 0x100fe20000010897 */
[----:B------:R-:W-:Y:S01]  /*4a40*/  ISETP.LT.OR P4, PT, R143, 0x2, P4 ;  /* 0x000000028f00780c */ /* 0x000fe20002781670 */
[----:B------:R-:W-:Y:S01]  /*4a50*/  FMUL.FTZ R32, R7, R6 ;  /* 0x0000000607207220 */ /* 0x000fe20000410000 */
[----:B------:R-:W-:Y:S01]  /*4a60*/  FSEL R4, R139, -INF , !P6 ;  /* 0xff8000008b047808 */ /* 0x000fe20007000000 */
[--C-:B------:R-:W-:Y:S01]  /*4a70*/  FADD.FTZ R22, R22, -R0.reuse ;  /* 0x8000000016167221 */ /* 0x100fe20000010000 */
[----:B------:R-:W-:Y:S01]  /*4a80*/  ISETP.GT.AND P6, PT, R141, 0x40, P0 ;  /* 0x000000408d00780c */ /* 0x000fe200007c4270 */
[--C-:B------:R-:W-:Y:S02]  /*4a90*/  FADD.FTZ R18, R18, -R0.reuse ;  /* 0x8000000012127221 */ /* 0x100fe40000010000 */
[--C-:B------:R-:W-:Y:S01]  /*4aa0*/  FFMA.FTZ R4, R4, c[0x0][0x29c], -R151.reuse ;  /* 0x0000a70004047a23 */ /* 0x100fe20000010897 */
[----:B------:R-:W-:Y:S01]  /*4ab0*/  ISETP.LT.OR P6, PT, R145, 0x41, P6 ;  /* 0x000000419100780c */ /* 0x000fe200037c1670 */
[----:B------:R-:W1:Y:S01]  /*4ac0*/  MUFU.EX2 R155, R148 ;  /* 0x00000094009b7308 */ /* 0x000e620000000800 */
[----:B------:R-:W-:Y:S02]  /*4ad0*/  FMUL.FTZ R22, R230, R22 ;  /* 0x00000016e6167220 */ /* 0x000fe40000410000 */
[----:B------:R-:W-:Y:S02]  /*4ae0*/  FMUL.FTZ R21, R162, R21 ;  /* 0x00000015a2157220 */ /* 0x000fe40000410000 */
[----:B------:R-:W-:Y:S02]  /*4af0*/  FMUL.FTZ R18, R161, R18 ;  /* 0x00000012a1127220 */ /* 0x000fe40000410000 */
[--C-:B------:R-:W-:Y:S02]  /*4b00*/  FADD.FTZ R35, R35, -R0.reuse ;  /* 0x8000000023237221 */ /* 0x100fe40000010000 */
[--C-:B------:R-:W-:Y:S01]  /*4b10*/  FADD.FTZ R34, R34, -R0.reuse ;  /* 0x8000000022227221 */ /* 0x100fe20000010000 */
[----:B------:R1:W1:Y:S01]  /*4b20*/  MUFU.EX2 R160, R4 ;  /* 0x0000000400a07308 */ /* 0x0002620000000800 */
[--C-:B------:R-:W-:Y:S02]  /*4b30*/  FADD.FTZ R19, R19, -R0.reuse ;  /* 0x8000000013137221 */ /* 0x100fe40000010000 */
[----:B------:R-:W-:Y:S02]  /*4b40*/  FMUL.FTZ R34, R157, R34 ;  /* 0x000000229d227220 */ /* 0x000fe40000410000 */
[----:B------:R-:W-:Y:S05]  /*4b50*/  FADD.FTZ R23, R23, -R0 ;  /* 0x8000000017177221 */ /* 0x000fea0000010000 */
[----:B------:R-:W-:Y:S01]  /*4b60*/  MUFU.EX2 R149, R5 ;  /* 0x0000000500957308 */ /* 0x000fe20000000800 */
[----:B---3--:R-:W-:Y:S02]  /*4b70*/  FSEL R33, R88, -INF , !P3 ;  /* 0xff80000058217808 */ /* 0x008fe40005800000 */
[----:B------:R-:W-:Y:S02]  /*4b80*/  ISETP.GT.AND P3, PT, R141, 0x61, P0 ;  /* 0x000000618d00780c */ /* 0x000fe40000764270 */
[----:B------:R-:W-:Y:S01]  /*4b90*/  FSEL R3, R86, -INF , !P6 ;  /* 0xff80000056037808 */ /* 0x000fe20007000000 */
[--C-:B-1----:R-:W-:Y:S01]  /*4ba0*/  FFMA.FTZ R4, R33, c[0x0][0x29c], -R151.reuse ;  /* 0x0000a70021047a23 */ /* 0x102fe20000010897 */
[----:B------:R-:W-:Y:S03]  /*4bb0*/  ISETP.LT.OR P3, PT, R145, 0x62, P3 ;  /* 0x000000629100780c */ /* 0x000fe60001f61670 */
[----:B------:R1:W-:Y:S01]  /*4bc0*/  MUFU.EX2 R145, R17 ;  /* 0x0000001100917308 */ /* 0x0003e20000000800 */
[--C-:B------:R-:W-:Y:S01]  /*4bd0*/  FFMA.FTZ R3, R3, c[0x0][0x29c], -R151.reuse ;  /* 0x0000a70003037a23 */ /* 0x100fe20000010897 */
[----:B------:R-:W-:Y:S02]  /*4be0*/  FSEL R20, R85, -INF , !P5 ;  /* 0xff80000055147808 */ /* 0x000fe40006800000 */
[----:B------:R-:W-:Y:S02]  /*4bf0*/  ISETP.GT.AND P5, PT, R142, RZ, P0 ;  /* 0x000000ff8e00720c */ /* 0x000fe400007a4270 */
[----:B------:R-:W-:Y:S01]  /*4c00*/  FSEL R2, R251, -INF , !P3 ;  /* 0xff800000fb027808 */ /* 0x000fe20005800000 */
[--C-:B------:R-:W-:Y:S01]  /*4c10*/  FFMA.FTZ R20, R20, c[0x0][0x29c], -R151.reuse ;  /* 0x0000a70014147a23 */ /* 0x100fe20000010897 */
[----:B------:R-:W-:Y:S02]  /*4c20*/  ISETP.LT.OR P5, PT, R143, 0x1, P5 ;  /* 0x000000018f00780c */ /* 0x000fe40002fa1670 */
[----:B------:R3:W-:Y:S01]  /*4c30*/  MUFU.EX2 R159, R3 ;  /* 0x00000003009f7308 */ /* 0x0007e20000000800 */
[----:B------:R-:W-:Y:S01]  /*4c40*/  FFMA.FTZ R151, R2, c[0x0][0x29c], -R151 ;  /* 0x0000a70002977a23 */ /* 0x000fe20000010897 */
[----:B------:R-:W-:Y:S01]  /*4c50*/  FSEL R7, R156, -INF , !P5 ;  /* 0xff8000009c077808 */ /* 0x000fe20006800000 */
[----:B------:R-:W-:Y:S01]  /*4c60*/  FFMA.FTZ R2, -R242, R242, 1 ;  /* 0x3f800000f2027423 */ /* 0x000fe200000101f2 */
[C---:B------:R-:W-:Y:S02]  /*4c70*/  ISETP.GT.AND P3, PT, R142.reuse, 0x20, P0 ;  /* 0x000000208e00780c */ /* 0x040fe40000764270 */
[----:B------:R-:W-:Y:S01]  /*4c80*/  MOV R33, R139 ;  /* 0x0000008b00217202 */ /* 0x000fe20000000f00 */
[--C-:B------:R-:W-:Y:S01]  /*4c90*/  FFMA.FTZ R7, R7, c[0x0][0x29c], -R150.reuse ;  /* 0x0000a70007077a23 */ /* 0x100fe20000010896 */
[----:B------:R-:W-:Y:S01]  /*4ca0*/  ISETP.GT.AND P5, PT, R142, 0x40, P0 ;  /* 0x000000408e00780c */ /* 0x000fe200007a4270 */
[----:B------:R-:W-:Y:S01]  /*4cb0*/  FMUL.FTZ R141, R22, R2 ;  /* 0x00000002168d7220 */ /* 0x000fe20000410000 */
[----:B------:R4:W4:Y:S01]  /*4cc0*/  MUFU.EX2 R148, R4 ;  /* 0x0000000400947308 */ /* 0x0009220000000800 */
[----:B------:R-:W4:Y:S01]  /*4cd0*/  LDS R2, [R87.X4+0xf300] ;  /* 0x00f3000057027984 */ /* 0x000f220000004800 */
[----:B------:R-:W-:Y:S01]  /*4ce0*/  FMUL.FTZ R139, R21, R16 ;  /* 0x00000010158b7220 */ /* 0x000fe20000410000 */
[----:B------:R-:W-:Y:S02]  /*4cf0*/  FSEL R16, R84, -INF , !P4 ;  /* 0xff80000054107808 */ /* 0x000fe40006000000 */
[----:B-1----:R-:W-:Y:S02]  /*4d00*/  F2FP.BF16.PACK_AB R17, R152, R162 ;  /* 0x000000a29811723e */ /* 0x002fe400000010ff */
[----:B------:R-:W-:Y:S01]  /*4d10*/  ISETP.GT.AND P4, PT, R142, 0x41, P0 ;  /* 0x000000418e00780c */ /* 0x000fe20000784270 */
[--C-:B------:R-:W-:Y:S01]  /*4d20*/  FFMA.FTZ R16, R16, c[0x0][0x29c], -R150.reuse ;  /* 0x0000a70010107a23 */ /* 0x100fe20000010896 */
[C---:B------:R-:W-:Y:S01]  /*4d30*/  ISETP.LT.OR P3, PT, R143.reuse, 0x21, P3 ;  /* 0x000000218f00780c */ /* 0x040fe20001f61670 */
[----:B------:R1:W-:Y:S01]  /*4d40*/  MUFU.EX2 R152, R7 ;  /* 0x0000000700987308 */ /* 0x0003e20000000800 */
[C---:B------:R-:W-:Y:S02]  /*4d50*/  ISETP.LT.OR P5, PT, R143.reuse, 0x41, P5 ;  /* 0x000000418f00780c */ /* 0x040fe40002fa1670 */
[----:B------:R-:W-:Y:S01]  /*4d60*/  ISETP.LT.OR P4, PT, R143, 0x42, P4 ;  /* 0x000000428f00780c */ /* 0x000fe20002781670 */
[----:B---3--:R-:W-:Y:S01]  /*4d70*/  FFMA.FTZ R3, -R246, R246, 1 ;  /* 0x3f800000f6037423 */ /* 0x008fe200000101f6 */
[----:B------:R-:W-:Y:S01]  /*4d80*/  F2FP.BF16.PACK_AB R32, R32, R139 ;  /* 0x0000008b2020723e */ /* 0x000fe200000010ff */
[----:B------:R-:W3:Y:S01]  /*4d90*/  LDL.LU R246, [R1+0x18] ;  /* 0x0000180001f67983 */ /* 0x000ee20000300800 */
[----:B------:R-:W-:Y:S01]  /*4da0*/  MOV R21, R133 ;  /* 0x0000008500157202 */ /* 0x000fe20000000f00 */
[----:B------:R-:W-:Y:S01]  /*4db0*/  FMUL.FTZ R139, R158, R23 ;  /* 0x000000179e8b7220 */ /* 0x000fe20000410000 */
[----:B--2---:R-:W-:Y:S01]  /*4dc0*/  FSEL R133, R248, -INF , !P3 ;  /* 0xff800000f8857808 */ /* 0x004fe20005800000 */
[----:B------:R-:W2:Y:S01]  /*4dd0*/  MUFU.EX2 R151, R151 ;  /* 0x0000009700977308 */ /* 0x000ea20000000800 */
[----:B----4-:R-:W-:Y:S02]  /*4de0*/  FSEL R5, R163, -INF , !P5 ;  /* 0xff800000a3057808 */ /* 0x010fe40006800000 */
[C---:B------:R-:W-:Y:S01]  /*4df0*/  ISETP.GT.AND P6, PT, R142.reuse, 0x21, P0 ;  /* 0x000000218e00780c */ /* 0x040fe200007c4270 */
[----:B------:R-:W-:Y:S01]  /*4e00*/  FFMA.FTZ R4, -R247, R247, 1 ;  /* 0x3f800000f7047423 */ /* 0x000fe200000101f7 */
[C---:B------:R-:W-:Y:S01]  /*4e10*/  ISETP.GT.AND P3, PT, R142.reuse, 0x60, P0 ;  /* 0x000000608e00780c */ /* 0x040fe20000764270 */
[--C-:B------:R-:W-:Y:S01]  /*4e20*/  FFMA.FTZ R133, R133, c[0x0][0x29c], -R150.reuse ;  /* 0x0000a70085857a23 */ /* 0x100fe20000010896 */
[----:B------:R-:W-:Y:S01]  /*4e30*/  ISETP.GT.AND P0, PT, R142, 0x61, P0 ;  /* 0x000000618e00780c */ /* 0x000fe20000704270 */
[----:B------:R-:W-:Y:S01]  /*4e40*/  FMUL.FTZ R140, R18, R4 ;  /* 0x00000004128c7220 */ /* 0x000fe20000410000 */
[----:B------:R-:W-:Y:S01]  /*4e50*/  FSEL R4, R232, -INF , !P4 ;  /* 0xff800000e8047808 */ /* 0x000fe20006000000 */
[--C-:B------:R-:W-:Y:S01]  /*4e60*/  FFMA.FTZ R136, R5, c[0x0][0x29c], -R150.reuse ;  /* 0x0000a70005887a23 */ /* 0x100fe20000010896 */
[----:B------:R-:W-:Y:S01]  /*4e70*/  MUFU.EX2 R144, R133 ;  /* 0x0000008500907308 */ /* 0x000fe20000000800 */
[----:B------:R-:W-:Y:S01]  /*4e80*/  FFMA.FTZ R5, -R245, R245, 1 ;  /* 0x3f800000f5057423 */ /* 0x000fe200000101f5 */
[C---:B------:R-:W-:Y:S01]  /*4e90*/  ISETP.LT.OR P6, PT, R143.reuse, 0x22, P6 ;  /* 0x000000228f00780c */ /* 0x040fe200037c1670 */
[----:B------:R-:W-:Y:S01]  /*4ea0*/  FFMA.FTZ R137, R4, c[0x0][0x29c], -R150 ;  /* 0x0000a70004897a23 */ /* 0x000fe20000010896 */
[----:B------:R-:W-:Y:S01]  /*4eb0*/  ISETP.LT.OR P3, PT, R143, 0x61, P3 ;  /* 0x000000618f00780c */ /* 0x000fe20001f61670 */
[----:B-1----:R-:W-:Y:S01]  /*4ec0*/  FMUL.FTZ R7, R155, R35 ;  /* 0x000000239b077220 */ /* 0x002fe20000410000 */
[----:B------:R-:W-:Y:S01]  /*4ed0*/  ISETP.LT.OR P0, PT, R143, 0x62, P0 ;  /* 0x000000628f00780c */ /* 0x000fe20000701670 */
[----:B------:R-:W-:Y:S01]  /*4ee0*/  FFMA.FTZ R4, -R243, R243, 1 ;  /* 0x3f800000f3047423 */ /* 0x000fe200000101f3 */
[----:B------:R-:W-:Y:S01]  /*4ef0*/  MOV R143, R138 ;  /* 0x0000008a008f7202 */ /* 0x000fe20000000f00 */
[----:B------:R-:W-:Y:S01]  /*4f00*/  FMUL.FTZ R5, R34, R5 ;  /* 0x0000000522057220 */ /* 0x000fe20000410000 */
[----:B------:R-:W-:Y:S01]  /*4f10*/  FSEL R6, R249, -INF , !P6 ;  /* 0xff800000f9067808 */ /* 0x000fe20007000000 */
[----:B------:R-:W-:Y:S01]  /*4f20*/  FMUL.FTZ R4, R7, R4 ;  /* 0x0000000407047220 */ /* 0x000fe20000410000 */
[----:B------:R-:W-:Y:S01]  /*4f30*/  FSEL R0, R241, -INF , !P0 ;  /* 0xff800000f1007808 */ /* 0x000fe20004000000 */
[----:B------:R-:W-:Y:S01]  /*4f40*/  FADD.FTZ R8, R8, -R2 ;  /* 0x8000000208087221 */ /* 0x000fe20000010000 */
[----:B------:R-:W-:Y:S01]  /*4f50*/  MOV R242, R33 ;  /* 0x0000002100f27202 */ /* 0x000fe20000000f00 */
[----:B------:R-:W-:Y:S01]  /*4f60*/  FFMA.FTZ R6, R6, c[0x0][0x29c], -R150 ;  /* 0x0000a70006067a23 */ /* 0x000fe20000010896 */
[----:B------:R-:W-:Y:S01]  /*4f70*/  F2FP.BF16.PACK_AB R34, R4, R5 ;  /* 0x000000050422723e */ /* 0x000fe200000010ff */
[----:B------:R-:W-:Y:S01]  /*4f80*/  FFMA.FTZ R4, -R143, R143, 1 ;  /* 0x3f8000008f047423 */ /* 0x000fe2000001018f */
[----:B------:R-:W-:Y:S01]  /*4f90*/  F2FP.BF16.PACK_AB R18, R236, R240 ;  /* 0x000000f0ec12723e */ /* 0x000fe200000010ff */
[----:B------:R-:W-:Y:S01]  /*4fa0*/  MUFU.EX2 R143, R136 ;  /* 0x00000088008f7308 */ /* 0x000fe20000000800 */
[----:B------:R-:W-:Y:S01]  /*4fb0*/  FMUL.FTZ R8, R160, R8 ;  /* 0x00000008a0087220 */ /* 0x000fe20000410000 */
[----:B------:R-:W-:Y:S01]  /*4fc0*/  MOV R247, R156 ;  /* 0x0000009c00f77202 */ /* 0x000fe20000000f00 */
[--C-:B------:R-:W-:Y:S01]  /*4fd0*/  FADD.FTZ R13, R13, -R2.reuse ;  /* 0x800000020d0d7221 */ /* 0x100fe20000010000 */
[----:B------:R-:W-:Y:S01]  /*4fe0*/  F2FP.BF16.PACK_AB R7, R148, R149 ;  /* 0x000000959407723e */ /* 0x000fe200000010ff */
[--C-:B------:R-:W-:Y:S01]  /*4ff0*/  FADD.FTZ R12, R12, -R2.reuse ;  /* 0x800000020c0c7221 */ /* 0x100fe20000010000 */
[----:B------:R-:W-:Y:S01]  /*5000*/  F2FP.BF16.PACK_AB R23, R155, R157 ;  /* 0x0000009d9b17723e */ /* 0x000fe200000010ff */
[----:B------:R-:W-:Y:S01]  /*5010*/  FMUL.FTZ R13, R148, R13 ;  /* 0x0000000d940d7220 */ /* 0x000fe20000410000 */
[----:B------:R-:W-:Y:S01]  /*5020*/  F2FP.BF16.PACK_AB R33, R147, R229 ;  /* 0x000000e59321723e */ /* 0x000fe200000010ff */
[----:B------:R-:W-:Y:S01]  /*5030*/  FMUL.FTZ R12, R149, R12 ;  /* 0x0000000c950c7220 */ /* 0x000fe20000410000 */
[----:B------:R1:W-:Y:S01]  /*5040*/  MUFU.EX2 R146, R16 ;  /* 0x0000001000927308 */ /* 0x0003e20000000800 */
[--C-:B------:R-:W-:Y:S02]  /*5050*/  FADD.FTZ R28, R28, -R2.reuse ;  /* 0x800000021c1c7221 */ /* 0x100fe40000010000 */
[--C-:B------:R-:W-:Y:S02]  /*5060*/  FADD.FTZ R29, R29, -R2.reuse ;  /* 0x800000021d1d7221 */ /* 0x100fe40000010000 */
[--C-:B------:R-:W-:Y:S02]  /*5070*/  FADD.FTZ R24, R24, -R2.reuse ;  /* 0x8000000218187221 */ /* 0x100fe40000010000 */
[----:B--2---:R-:W-:Y:S02]  /*5080*/  FMUL.FTZ R29, R151, R29 ;  /* 0x0000001d971d7220 */ /* 0x004fe40000410000 */
[--C-:B------:R-:W-:Y:S01]  /*5090*/  FADD.FTZ R25, R25, -R2.reuse ;  /* 0x8000000219197221 */ /* 0x100fe20000010000 */
[----:B------:R2:W4:Y:S01]  /*50a0*/  MUFU.EX2 R156, R20 ;  /* 0x00000014009c7308 */ /* 0x0005220000000800 */
[----:B------:R-:W-:Y:S02]  /*50b0*/  FADD.FTZ R9, R9, -R2 ;  /* 0x8000000209097221 */ /* 0x000fe40000010000 */
[----:B------:R-:W-:Y:S02]  /*50c0*/  FFMA.FTZ R2, -R251, R251, 1 ;  /* 0x3f800000fb027423 */ /* 0x000fe400000101fb */
[----:B------:R-:W-:Y:S02]  /*50d0*/  FMUL.FTZ R9, R153, R9 ;  /* 0x0000000999097220 */ /* 0x000fe40000410000 */
[----:B------:R-:W-:Y:S03]  /*50e0*/  FMUL.FTZ R2, R29, R2 ;  /* 0x000000021d027220 */ /* 0x000fe60000410000 */
[----:B------:R-:W-:Y:S01]  /*50f0*/  MUFU.EX2 R137, R137 ;  /* 0x0000008900897308 */ /* 0x000fe20000000800 */
[----:B-1----:R-:W-:Y:S02]  /*5100*/  F2FP.BF16.PACK_AB R16, R153, R160 ;  /* 0x000000a09910723e */ /* 0x002fe400000010ff */
[----:B--2---:R-:W-:Y:S01]  /*5110*/  F2FP.BF16.PACK_AB R20, R158, R230 ;  /* 0x000000e69e14723e */ /* 0x004fe200000010ff */
[----:B----4-:R-:W-:Y:S02]  /*5120*/  FMUL.FTZ R25, R156, R25 ;  /* 0x000000199c197220 */ /* 0x010fe40000410000 */
[C---:B---3--:R-:W-:Y:S01]  /*5130*/  FMUL.FTZ R19, R246.reuse, R19 ;  /* 0x00000013f6137220 */ /* 0x048fe20000410000 */
        /* <DEDUP_REMOVED lines=10> */
[----:B------:R1:W2:Y:S01]  /*51e0*/  MUFU.EX2 R142, R6 ;  /* 0x00000006008e7308 */ /* 0x0002a20000000800 */
        /* <DEDUP_REMOVED lines=10> */
[----:B------:R-:W3:Y:S01]  /*5290*/  MUFU.EX2 R138, R138 ;  /* 0x0000008a008a7308 */ /* 0x000ee20000000800 */
[----:B------:R-:W-:Y:S02]  /*52a0*/  FFMA.FTZ R9, -R86, R86, 1 ;  /* 0x3f80000056097423 */ /* 0x000fe40000010156 */
[----:B------:R-:W-:Y:S02]  /*52b0*/  FMUL.FTZ R141, R8, R0 ;  /* 0x00000000088d7220 */ /* 0x000fe40000410000 */
[----:B------:R-:W-:Y:S02]  /*52c0*/  FFMA.FTZ R0, -R88, R88, 1 ;  /* 0x3f80000058007423 */ /* 0x000fe40000010158 */
[----:B------:R4:W5:Y:S01]  /*52d0*/  LDL.LU R88, [R1+0xa4] ;  /* 0x0000a40001587983 */ /* 0x0009620000300800 */
[----:B------:R-:W-:Y:S02]  /*52e0*/  FFMA.FTZ R8, -R85, R85, 1 ;  /* 0x3f80000055087423 */ /* 0x000fe40000010155 */
[----:B------:R-:W-:Y:S01]  /*52f0*/  FMUL.FTZ R136, R13, R0 ;  /* 0x000000000d887220 */ /* 0x000fe20000410000 */
[----:B------:R-:W3:Y:S01]  /*5300*/  MUFU.EX2 R150, R150 ;  /* 0x0000009600967308 */ /* 0x000ee20000000800 */
[----:B------:R3:W4:Y:S01]  /*5310*/  LDS R0, [R87.X4+0xf320] ;  /* 0x00f3200057007984 */ /* 0x0007220000004800 */
[----:B------:R-:W-:Y:S02]  /*5320*/  FMUL.FTZ R13, R159, R24 ;  /* 0x000000189f0d7220 */ /* 0x000fe40000410000 */
[----:B------:R-:W-:Y:S01]  /*5330*/  FMUL.FTZ R8, R25, R8 ;  /* 0x0000000819087220 */ /* 0x000fe20000410000 */
[----:B------:R-:W-:Y:S01]  /*5340*/  STS [R227+0xf480], R18 ;  /* 0x00f48012e3007388 */ /* 0x000fe20000000800 */
[----:B-1----:R-:W-:Y:S02]  /*5350*/  FFMA.FTZ R6, -R252, R252, 1 ;  /* 0x3f800000fc067423 */ /* 0x002fe400000101fc */
[----:B------:R-:W-:Y:S01]  /*5360*/  FMUL.FTZ R13, R13, R9 ;  /* 0x000000090d0d7220 */ /* 0x000fe20000410000 */
[----:B------:R-:W-:Y:S01]  /*5370*/  STS [R227+0xf880], R17 ;  /* 0x00f88011e3007388 */ /* 0x000fe20000000800 */
[----:B------:R-:W-:Y:S01]  /*5380*/  FMUL.FTZ R12, R12, R6 ;  /* 0x000000060c0c7220 */ /* 0x000fe20000410000 */
[----:B------:R-:W-:Y:S02]  /*5390*/  F2FP.BF16.PACK_AB R6, R140, R141 ;  /* 0x0000008d8c06723e */ /* 0x000fe400000010ff */
[----:B------:R1:W-:Y:S01]  /*53a0*/  STS [R228], R3 ;  /* 0x00000003e4007388 */ /* 0x0003e20000000800 */
[----:B------:R-:W-:Y:S02]  /*53b0*/  F2FP.BF16.PACK_AB R9, R136, R139 ;  /* 0x0000008b8809723e */ /* 0x000fe400000010ff */
[----:B------:R-:W-:Y:S01]  /*53c0*/  F2FP.BF16.PACK_AB R12, R2, R12 ;  /* 0x0000000c020c723e */ /* 0x000fe200000010ff */
[----:B------:R-:W-:Y:S01]  /*53d0*/  STS [R228+0x400], R22 ;  /* 0x00040016e4007388 */ /* 0x000fe20000000800 */
[----:B--2---:R-:W-:Y:S02]  /*53e0*/  F2FP.BF16.PACK_AB R2, R142, R144 ;  /* 0x000000908e02723e */ /* 0x004fe400000010ff */
[----:B------:R-:W-:Y:S01]  /*53f0*/  F2FP.BF16.PACK_AB R8, R8, R13 ;  /* 0x0000000d0808723e */ /* 0x000fe200000010ff */
[----:B------:R-:W-:Y:S04]  /*5400*/  STS [R227+0x10480], R16 ;  /* 0x01048010e3007388 */ /* 0x000fe80000000800 */
[----:B---3--:R2:W5:Y:S04]  /*5410*/  LDL.LU R87, [R1+0xa0] ;  /* 0x0000a00001577983 */ /* 0x0085680000300800 */
[----:B------:R2:W5:Y:S04]  /*5420*/  LDL.LU R86, [R1+0x9c] ;  /* 0x00009c0001567983 */ /* 0x0005680000300800 */
[----:B------:R2:W5:Y:S01]  /*5430*/  LDL.LU R85, [R1+0x98] ;  /* 0x0000980001557983 */ /* 0x0005620000300800 */
[----:B-1----:R-:W-:Y:S01]  /*5440*/  F2FP.BF16.PACK_AB R3, R146, R152 ;  /* 0x000000989203723e */ /* 0x002fe200000010ff */
        /* <DEDUP_REMOVED lines=20> */
[----:B-1----:R-:W-:Y:S02]  /*5590*/  FFMA.FTZ R3, -R84, R84, 1 ;  /* 0x3f80000054037423 */ /* 0x002fe40000010154 */
[----:B------:R-:W-:Y:S01]  /*55a0*/  FMUL.FTZ R31, R150, R31 ;  /* 0x0000001f961f7220 */ /* 0x000fe20000410000 */
[----:B------:R1:W-:Y:S01]  /*55b0*/  STS [R227+0x12480], R4 ;  /* 0x01248004e3007388 */ /* 0x0003e20000000800 */
[----:B---3--:R-:W-:Y:S03]  /*55c0*/  F2FP.BF16.PACK_AB R2, R137, R143 ;  /* 0x0000008f8902723e */ /* 0x008fe600000010ff */
[----:B------:R2:W5:Y:S01]  /*55d0*/  LDL.LU R84, [R1+0x94] ;  /* 0x0000940001547983 */ /* 0x0005620000300800 */
[----:B----4-:R-:W-:Y:S03]  /*55e0*/  FMUL.FTZ R7, R146, R11 ;  /* 0x0000000b92077220 */ /* 0x010fe60000410000 */
[----:B------:R3:W-:Y:S01]  /*55f0*/  STS [R227+0x12880], R2 ;  /* 0x01288002e3007388 */ /* 0x0007e20000000800 */
[----:B------:R-:W-:Y:S02]  /*5600*/  FMUL.FTZ R7, R7, R3 ;  /* 0x0000000307077220 */ /* 0x000fe40000410000 */
[----:B------:R-:W-:Y:S01]  /*5610*/  FFMA.FTZ R3, -R249, R249, 1 ;  /* 0x3f800000f9037423 */ /* 0x000fe200000101f9 */
[----:B------:R4:W-:Y:S03]  /*5620*/  STS [R228+0x3000], R5 ;  /* 0x00300005e4007388 */ /* 0x0009e60000000800 */
[----:B------:R-:W-:Y:S02]  /*5630*/  FMUL.FTZ R3, R15, R3 ;  /* 0x000000030f037220 */ /* 0x000fe40000410000 */
[----:B-1----:R-:W-:Y:S04]  /*5640*/  FFMA.FTZ R4, -R248, R248, 1 ;  /* 0x3f800000f8047423 */ /* 0x002fe800000101f8 */
[----:B------:R-:W-:Y:S02]  /*5650*/  FMUL.FTZ R4, R14, R4 ;  /* 0x000000040e047220 */ /* 0x000fe40000410000 */
[----:B---3--:R-:W-:Y:S03]  /*5660*/  FFMA.FTZ R2, -R247, R247, 1 ;  /* 0x3f800000f7027423 */ /* 0x008fe600000101f7 */
        /* <DEDUP_REMOVED lines=36> */
[----:B------:R-:W3:Y:S08]  /*58b0*/  LDSM.16.MT88.4 R12, [R213+0x11480] ;  /* 0x01148000d50c783b */ /* 0x000ef00000004200 */
[----:B------:R-:W4:Y:S08]  /*58c0*/  LDSM.16.MT88.4 R16, [R0+0xd080] ;  /* 0x00d080000010783b */ /* 0x000f300000004200 */
[----:B------:R-:W2:Y:S08]  /*58d0*/  LDSM.16.MT88.4 R20, [R0+0xe080] ;  /* 0x00e080000014783b */ /* 0x000eb00000004200 */
[----:B------:R-:W-:Y:S01]  /*58e0*/  LDSM.16.MT88.4 R24, [R213+0xfc80] ;  /* 0x00fc8000d518783b */ /* 0x000fe20000004200 */
[-C--:B-1----:R-:W-:Y:S07]  /*58f0*/  HMMA.16816.F32.BF16 R36, R4, R8.reuse, R36 ;  /* 0x000000080424723c */ /* 0x082fee0000041824 */
[----:B------:R-:W1:Y:S01]  /*5900*/  LDSM.16.MT88.4 R28, [R0+0xc480] ;  /* 0x00c48000001c783b */ /* 0x000e620000004200 */
[C---:B---3--:R-:W-:Y:S07]  /*5910*/  HMMA.16816.F32.BF16 R40, R12.reuse, R8, R40 ;  /* 0x000000080c28723c */ /* 0x048fee0000041828 */
[----:B------:R-:W3:Y:S01]  /*5920*/  LDSM.16.MT88.4 R32, [R213+0x11c80] ;  /* 0x011c8000d520783b */ /* 0x000ee20000004200 */
        /* <DEDUP_REMOVED lines=11> */
[-C--:B--2---:R-:W-:Y:S08]  /*59e0*/  HMMA.16816.F32.BF16 R68, R4, R20.reuse, R68 ;  /* 0x000000140444723c */ /* 0x084ff00000041844 */
[C---:B------:R-:W-:Y:S08]  /*59f0*/  HMMA.16816.F32.BF16 R72, R12.reuse, R20, R72 ;  /* 0x000000140c48723c */ /* 0x040ff00000041848 */
[-C--:B------:R-:W-:Y:S01]  /*5a00*/  HMMA.16816.F32.BF16 R76, R12, R22.reuse, R76 ;  /* 0x000000160c4c723c */ /* 0x080fe2000004184c */
[----:B------:R-:W2:Y:S07]  /*5a10*/  LDSM.16.MT88.4 R12, [R213+0x10480] ;  /* 0x01048000d50c783b */ /* 0x000eae0000004200 */
[----:B------:R-:W-:Y:S01]  /*5a20*/  HMMA.16816.F32.BF16 R80, R4, R22, R80 ;  /* 0x000000160450723c */ /* 0x000fe20000041850 */
[----:B------:R-:W4:Y:S07]  /*5a30*/  LDSM.16.MT88.4 R4, [R213+0x12480] ;  /* 0x01248000d504783b */ /* 0x000f2e0000004200 */
[-C--:B-1----:R-:W-:Y:S01]  /*5a40*/  HMMA.16816.F32.BF16 R36, R24, R28.reuse, R36 ;  /* 0x0000001c1824723c */ /* 0x082fe20000041824 */
[----:B------:R-:W1:Y:S07]  /*5a50*/  LDSM.16.MT88.4 R20, [R0+0xd880] ;  /* 0x00d880000014783b */ /* 0x000e6e0000004200 */
        /* <DEDUP_REMOVED lines=13> */
[----:B------:R-:W3:Y:S07]  /*5b30*/  LDSM.16.MT88.4 R8, [R0+0xdc80] ;  /* 0x00dc80000008783b */ /* 0x000eee0000004200 */
[-C--:B--2---:R-:W-:Y:S08]  /*5b40*/  HMMA.16816.F32.BF16 R36, R12, R16.reuse, R36 ;  /* 0x000000100c24723c */ /* 0x084ff00000041824 */
[C---:B----4-:R-:W-:Y:S08]  /*5b50*/  HMMA.16816.F32.BF16 R40, R4.reuse, R16, R40 ;  /* 0x000000100428723c */ /* 0x050ff00000041828 */
[-C--:B------:R-:W-:Y:S08]  /*5b60*/  HMMA.16816.F32.BF16 R44, R4, R18.reuse, R44 ;  /* 0x00000012042c723c */ /* 0x080ff0000004182c */
[C---:B------:R-:W-:Y:S01]  /*5b70*/  HMMA.16816.F32.BF16 R48, R12.reuse, R18, R48 ;  /* 0x000000120c30723c */ /* 0x040fe20000041830 */
[----:B------:R-:W2:Y:S07]  /*5b80*/  LDSM.16.MT88.4 R16, [R0+0xec80] ;  /* 0x00ec80000010783b */ /* 0x000eae0000004200 */
[-C--:B-1----:R-:W-:Y:S01]  /*5b90*/  HMMA.16816.F32.BF16 R52, R12, R20.reuse, R52 ;  /* 0x000000140c34723c */ /* 0x082fe20000041834 */
[----:B------:R-:W-:Y:S07]  /*5ba0*/  BAR.SYNC.DEFER_BLOCKING 0x0 ;  /* 0x0000000000007b1d */ /* 0x000fee0000010000 */
[C---:B------:R-:W-:Y:S08]  /*5bb0*/  HMMA.16816.F32.BF16 R56, R4.reuse, R20, R56 ;  /* 0x000000140438723c */ /* 0x040ff00000041838 */
[-C--:B------:R-:W-:Y:S08]  /*5bc0*/  HMMA.16816.F32.BF16 R60, R4, R22.reuse, R60 ;  /* 0x00000016043c723c */ /* 0x080ff0000004183c */
[C---:B------:R-:W-:Y:S01]  /*5bd0*/  HMMA.16816.F32.BF16 R64, R12.reuse, R22, R64 ;  /* 0x000000160c40723c */ /* 0x040fe20000041840 */
[----:B------:R1:W4:Y:S06]  /*5be0*/  LDSM.16.MT88.2 R2, [R212] ;  /* 0x00000000d402783b */ /* 0x00032c0000004100 */
[----:B------:R1:W1:Y:S01]  /*5bf0*/  LDSM.16.MT88.2 R148, [R212+0x2400] ;  /* 0x00240000d494783b */ /* 0x0002620000004100 */
[-C--:B---3--:R-:W-:Y:S05]  /*5c00*/  HMMA.16816.F32.BF16 R68, R12, R28.reuse, R68 ;  /* 0x0000001c0c44723c */ /* 0x088fea0000041844 */
        /* <DEDUP_REMOVED lines=19> */
[-C--:B--2---:R-:W-:Y:S08]  /*5d40*/  HMMA.16816.F32.BF16 R68, R136, R16.reuse, R68 ;  /* 0x000000108844723c */ /* 0x084ff00000041844 */
        /* <DEDUP_REMOVED lines=55> */
.L_x_261:
        /* <DEDUP_REMOVED lines=241> */
.L_x_243:
[----:B------:R-:W-:Y:S05]  /*6fd0*/  @P1 EXIT ;  /* 0x000000000000194d */ /* 0x000fea0003800000 */
[----:B-1----:R-:W2:Y:S01]  /*6fe0*/  LDL.64 R4, [R1+0x50] ;  /* 0x0000500001047983 */ /* 0x002ea20000100a00 */
[----:B------:R-:W-:Y:S01]  /*6ff0*/  IMAD.MOV.U32 R0, RZ, RZ, 0x1 ;  /* 0x00000001ff007424 */ /* 0x000fe200078e00ff */
[----:B------:R-:W-:Y:S01]  /*7000*/  ULDC UR5, c[0x0][0x358] ;  /* 0x0000d60000057ab9 */ /* 0x000fe20000000800 */
[----:B------:R-:W-:Y:S01]  /*7010*/  BSSY B0, `(.L_x_263) ;  /* 0x000001f000007945 */ /* 0x000fe20003800000 */
[----:B------:R-:W1:Y:S01]  /*7020*/  S2R R2, SR_CTAID.Y ;  /* 0x0000000000027919 */ /* 0x000e620000002600 */
[----:B------:R-:W-:-:S03]  /*7030*/  UIMAD UR5, UR8, UR5, URZ ;  /* 0x00000005080572a4 */ /* 0x000fc6000f8e023f */
[----:B------:R-:W-:Y:S01]  /*7040*/  BAR.SYNC.DEFER_BLOCKING 0x1, 0x100 ;  /* 0x0044000000007b1d */ /* 0x000fe20000010000 */
[----:B------:R-:W-:-:S05]  /*7050*/  ISETP.NE.AND P0, PT, R0, c[0x0][0x338], PT ;  /* 0x0000ce0000007a0c */ /* 0x000fca0003f05270 */
[----:B------:R-:W3:Y:S01]  /*7060*/  S2R R15, SR_CTAID.Z ;  /* 0x00000000000f7919 */ /* 0x000ee20000002700 */
[----:B------:R-:W-:Y:S02]  /*7070*/  ULDC UR4, c[0x0][0x2f4] ;  /* 0x0000bd0000047ab9 */ /* 0x000fe40000000800 */
[----:B------:R-:W-:-:S04]  /*7080*/  UIMAD UR5, UR5, UR4, URZ ;  /* 0x00000004050572a4 */ /* 0x000fc8000f8e023f */
[----:B------:R-:W-:Y:S01]  /*7090*/  USHF.R.S32.HI UR4, URZ, 0x1f, UR5 ;  /* 0x0000001f3f047899 */ /* 0x000fe20008011405 */
[----:B-1----:R-:W-:-:S04]  /*70a0*/  @P0 IMAD.HI.U32 R0, R2, c[0x0][0x33c], RZ ;  /* 0x0000cf0002000a27 */ /* 0x002fc800078e00ff */
[----:B------:R-:W-:Y:S01]  /*70b0*/  IMAD.MOV.U32 R7, RZ, RZ, R2 ;  /* 0x000000ffff077224 */ /* 0x000fe200078e0002 */
[----:B------:R-:W-:-:S04]  /*70c0*/  @P0 SHF.R.U32.HI R7, RZ, c[0x0][0x340], R0 ;  /* 0x0000d000ff070a19 */ /* 0x000fc80000011600 */
[----:B------:R-:W-:Y:S01]  /*70d0*/  SHF.R.S32.HI R10, RZ, 0x1f, R7 ;  /* 0x0000001fff0a7819 */ /* 0x000fe20000011407 */
[----:B---3--:R-:W-:Y:S01]  /*70e0*/  IMAD R3, R15, c[0x0][0x2f4], RZ ;  /* 0x0000bd000f037a24 */ /* 0x008fe200078e02ff */
[----:B------:R-:W-:Y:S01]  /*70f0*/  SHF.R.S32.HI R16, RZ, 0x1f, R15 ;  /* 0x0000001fff107819 */ /* 0x000fe2000001140f */
[----:B------:R-:W-:-:S03]  /*7100*/  IMAD.MOV R6, RZ, RZ, -R7 ;  /* 0x000000ffff067224 */ /* 0x000fc600078e0a07 */
[----:B------:R-:W-:Y:S01]  /*7110*/  SHF.R.S32.HI R14, RZ, 0x1f, R3 ;  /* 0x0000001fff0e7819 */ /* 0x000fe20000011403 */
[----:B------:R-:W-:Y:S01]  /*7120*/  IMAD R6, R6, c[0x0][0x338], R2 ;  /* 0x0000ce0006067a24 */ /* 0x000fe200078e0202 */
[----:B------:R-:W-:-:S04]  /*7130*/  IADD3 R0, P1, P0, R3, UR5, R7 ;  /* 0x0000000503007c10 */ /* 0x000fc8000f83e007 */
[----:B------:R-:W-:Y:S01]  /*7140*/  IADD3.X R14, R14, UR4, R10, P1, P0 ;  /* 0x000000040e0e7c10 */ /* 0x000fe20008fe040a */
[----:B------:R-:W-:-:S03]  /*7150*/  IMAD.SHL.U32 R11, R0, 0x4, RZ ;  /* 0x00000004000b7824 */ /* 0x000fc600078e00ff */
[----:B------:R-:W-:Y:S02]  /*7160*/  SHF.L.U64.HI R14, R0, 0x2, R14 ;  /* 0x00000002000e7819 */ /* 0x000fe4000001020e */
[----:B--2---:R-:W-:Y:S02]  /*7170*/  ISETP.NE.AND P1, PT, R4, RZ, PT ;  /* 0x000000ff0400720c */ /* 0x004fe40003f25270 */
[----:B------:R-:W-:-:S04]  /*7180*/  IADD3 R4, P0, R11, c[0x0][0x350], RZ ;  /* 0x0000d4000b047a10 */ /* 0x000fc80007f1e0ff */
[----:B------:R-:W-:-:S07]  /*7190*/  IADD3.X R5, R14, c[0x0][0x354], RZ, P0, !PT ;  /* 0x0000d5000e057a10 */ /* 0x000fce00007fe4ff */
[----:B------:R-:W-:Y:S05]  /*71a0*/  @P1 BRA `(.L_x_264) ;  /* 0x0000005000001947 */ /* 0x000fea0003800000 */
.L_x_265:
[----:B------:R-:W2:Y:S01]  /*71b0*/  LDG.E.STRONG.GPU R0, [R4.64] ;  /* 0x0000001204007981 */ /* 0x000ea2000c1ef900 */
[----:B------:R-:W-:Y:S01]  /*71c0*/  YIELD ;  /* 0x0000000000007946 */ /* 0x000fe20003800000 */
[----:B--2---:R-:W-:Y:S01]  /*71d0*/  ISETP.NE.AND P0, PT, R0, R6, PT ;  /* 0x000000060000720c */ /* 0x004fe20003f05270 */
[----:B------:R-:W-:-:S12]  /*71e0*/  CCTL.IVALL ;  /* 0x00000000ff00798f */ /* 0x000fd80002000000 */
[----:B------:R-:W-:Y:S05]  /*71f0*/  @P0 BRA `(.L_x_265) ;  /* 0xffffffb000000947 */ /* 0x000fea000383ffff */
.L_x_264:
[----:B------:R-:W-:Y:S05]  /*7200*/  BSYNC B0 ;  /* 0x0000000000007941 */ /* 0x000fea0003800000 */
.L_x_263:
[----:B------:R-:W-:Y:S01]  /*7210*/  MOV R17, 0xffffffff ;  /* 0xffffffff00117802 */ /* 0x000fe20000000f00 */
[----:B------:R-:W-:Y:S05]  /*7220*/  BRA.CONV ~URZ, `(.L_x_266) ;  /* 0x000000237f007947 */ /* 0x000fea000b800000 */
[----:B------:R-:W-:Y:S02]  /*7230*/  MOV R2, 0x7250 ;  /* 0x0000725000027802 */ /* 0x000fe40000000f00 */
[----:B------:R-:W-:Y:S05]  /*7240*/  CALL.REL.NOINC `($__internal_2_$__cuda_sm70_warpsync) ;  /* 0x00000a9000007944 */ /* 0x000fea0003c00000 */
.L_x_266:
[----:B------:R-:W2:Y:S01]  /*7250*/  LDL.LU.64 R2, [R1+0x50] ;  /* 0x0000500001027983 */ /* 0x000ea20000300a00 */
[----:B------:R-:W-:Y:S01]  /*7260*/  UIMAD UR5, UR8, 0x3000, URZ ;  /* 0x00003000080578a4 */ /* 0x000fe2000f8e023f */
[----:B------:R-:W-:Y:S02]  /*7270*/  IMAD R0, R10, c[0x0][0x328], RZ ;  /* 0x0000ca000a007a24 */ /* 0x000fe400078e02ff */
[----:B------:R-:W-:Y:S01]  /*7280*/  IMAD R12, R16, c[0x0][0x330], RZ ;  /* 0x0000cc00100c7a24 */ /* 0x000fe200078e02ff */
[----:B------:R-:W-:Y:S01]  /*7290*/  USHF.R.S32.HI UR4, URZ, 0x1f, UR5 ;  /* 0x0000001f3f047899 */ /* 0x000fe20008011405 */
[----:B------:R-:W-:Y:S01]  /*72a0*/  IMAD R0, R7, c[0x0][0x32c], R0 ;  /* 0x0000cb0007007a24 */ /* 0x000fe200078e0200 */
[----:B------:R-:W-:-:S06]  /*72b0*/  NOP ;  /* 0x0000000000007918 */ /* 0x000fcc0000000000 */
[----:B--2---:R-:W-:-:S04]  /*72c0*/  IADD3 R8, P0, R2, UR5, RZ ;  /* 0x0000000502087c10 */ /* 0x004fc8000ff1e0ff */
[----:B------:R-:W-:-:S05]  /*72d0*/  LEA.HI.X.SX32 R9, R2, UR4, 0x1, P0 ;  /* 0x0000000402097c11 */ /* 0x000fca00080f0eff */
        /* <DEDUP_REMOVED lines=57> */
[----:B------:R-:W-:Y:S05]  /*7670*/  CALL.REL.NOINC `($__internal_2_$__cuda_sm70_warpsync) ;  /* 0x0000066000007944 */ /* 0x000fea0003c00000 */
.L_x_267:
        /* <DEDUP_REMOVED lines=12> */
.L_x_269:
[----:B------:R-:W-:Y:S05]  /*7740*/  BSYNC B0 ;  /* 0x0000000000007941 */ /* 0x000fea0003800000 */
.L_x_268:
[----:B--2---:R-:W-:Y:S01]  /*7750*/  IADD3 R4, P0, R11, c[0x0][0x348], RZ ;  /* 0x0000d2000b047a10 */ /* 0x004fe20007f1e0ff */
[----:B------:R-:W-:Y:S03]  /*7760*/  BSSY B0, `(.L_x_270) ;  /* 0x0000008000007945 */ /* 0x000fe60003800000 */
[----:B------:R-:W-:Y:S01]  /*7770*/  IADD3.X R5, R14, c[0x0][0x34c], RZ, P0, !PT ;  /* 0x0000d3000e057a10 */ /* 0x000fe200007fe4ff */
[----:B------:R-:W-:Y:S05]  /*7780*/  @P1 BRA `(.L_x_271) ;  /* 0x0000005000001947 */ /* 0x000fea0003800000 */
.L_x_272:
[----:B------:R-:W2:Y:S01]  /*7790*/  LDG.E.STRONG.GPU R0, [R4.64] ;  /* 0x0000001204007981 */ /* 0x000ea2000c1ef900 */
[----:B------:R-:W-:Y:S01]  /*77a0*/  YIELD ;  /* 0x0000000000007946 */ /* 0x000fe20003800000 */
[----:B--2---:R-:W-:Y:S01]  /*77b0*/  ISETP.NE.AND P0, PT, R0, R6, PT ;  /* 0x000000060000720c */ /* 0x004fe20003f05270 */
[----:B------:R-:W-:-:S12]  /*77c0*/  CCTL.IVALL ;  /* 0x00000000ff00798f */ /* 0x000fd80002000000 */
[----:B------:R-:W-:Y:S05]  /*77d0*/  @P0 BRA `(.L_x_272) ;  /* 0xffffffb000000947 */ /* 0x000fea000383ffff */
.L_x_271:
[----:B------:R-:W-:Y:S05]  /*77e0*/  BSYNC B0 ;  /* 0x0000000000007941 */ /* 0x000fea0003800000 */
.L_x_270:
[----:B------:R-:W-:Y:S05]  /*77f0*/  BRA.CONV ~URZ, `(.L_x_273) ;  /* 0x000000237f007947 */ /* 0x000fea000b800000 */
[----:B-1----:R-:W-:Y:S02]  /*7800*/  MOV R2, 0x7820 ;  /* 0x0000782000027802 */ /* 0x002fe40000000f00 */
[----:B------:R-:W-:Y:S05]  /*7810*/  CALL.REL.NOINC `($__internal_2_$__cuda_sm70_warpsync) ;  /* 0x000004c000007944 */ /* 0x000fea0003c00000 */
.L_x_273:
        /* <DEDUP_REMOVED lines=64> */
.L_x_274:
        /* <DEDUP_REMOVED lines=12> */
        .weak           $__internal_2_$__cuda_sm70_warpsync
        .type           $__internal_2_$__cuda_sm70_warpsync,@function
        .size           $__internal_2_$__cuda_sm70_warpsync,(.L_x_1394 - $__internal_2_$__cuda_sm70_warpsync)
$__internal_2_$__cuda_sm70_warpsync:
[----:B------:R-:W-:Y:S01]  /*7ce0*/  MOV R3, 0x0 ;  /* 0x0000000000037802 */ /* 0x000fe20000000f00 */
[----:B------:R-:W-:Y:S04]  /*7cf0*/  WARPSYNC R17 ;  /* 0x0000001100007348 */ /* 0x000fe80003800000 */
[----:B------:R-:W-:Y:S05]  /*7d00*/  RET.REL.NODEC R2 `(_ZN7cutlass13device_kernelIN5flash19enable_sm80_to_sm89INS1_16FlashAttnBwdSm80INS1_25CollectiveMainloopBwdSm80ILi2ELi1EN4cute5tupleIJNS5_1CILi64EEENS7_ILi128EEENS7_ILi96EEEEEENS_10bfloat16_tEfNS_4arch4Sm80ELb0ELb1ELb1ELb0ELb1ELb0ELb0ELb0ELi2ELi2ELi4ELi2ELb1EEENS1_24CollectiveEpilogueBwdGQAISB_fSE_Li256ELb0ELb1EEENS1_19SingleTileSchedulerILb0ELb0ELb0ELi128EEEEEEEEEvNT_6ParamsE) ;  /* 0xffff82f002007950 */ /* 0x000fea0003c3ffff */
.L_x_275:
        /* <DEDUP_REMOVED lines=15> */
.L_x_1394:


//--------------------- .text._ZN7cutlass13device_kernelIN5flash19enable_sm80_to_sm89INS1_16FlashAttnBwdSm80INS1_25CollectiveMainloopBwdSm80ILi2ELi1EN4cute5tupleIJNS5_1CILi64EEENS7_ILi128EEENS7_ILi96EEEEEENS_10bfloat16_tEfNS_4arch4Sm80ELb0ELb1ELb1ELb1ELb0ELb0ELb0ELb0ELi2ELi2ELi4ELi2ELb1EEENS1_21CollectiveEpilogueBwdISB_SC_SE_Li256ELb1ELb0ELi2EEENS1_19SingleTileSchedulerILb1ELb0ELb0ELi128EEEEEEEEEvNT_6ParamsE --------------------------
	.section	.text._ZN7cutlass13device_kernelIN5flash19enable_sm80_to_sm89INS1_16FlashAttnBwdSm80INS1_25CollectiveMainloopBwdSm80ILi2ELi1EN4cute5tupleIJNS5_1CILi64EEENS7_ILi128EEENS7_ILi96EEEEEENS_10bfloat16_tEfNS_4arch4Sm80ELb0ELb1ELb1ELb1ELb0ELb0ELb0ELb0ELi2ELi2ELi4ELi2ELb1EEENS1_21CollectiveEpilogueBwdISB_SC_SE_Li256ELb1ELb0ELi2EEENS1_19SingleTileSchedulerILb1ELb0ELb0ELi128EEEEEEEEEvNT_6ParamsE,"ax",@progbits
	.sectioninfo	@"SHI_REGISTERS=255"
	.align	128
.text._ZN7cutlass13device_kernelIN5flash19enable_sm80_to_sm89INS1_16FlashAttnBwdSm80INS1_25CollectiveMainloopBwdSm80ILi2ELi1EN4cute5tupleIJNS5_1CILi64EEENS7_ILi128EEENS7_ILi96EEEEEENS_10bfloat16_tEfNS_4arch4Sm80ELb0ELb1ELb1ELb1ELb0ELb0ELb0ELb0ELi2ELi2ELi4ELi2ELb1EEENS1_21CollectiveEpilogueBwdISB_SC_SE_Li256ELb1ELb0ELi2EEENS1_19SingleTileSchedulerILb1ELb0ELb0ELi128EEEEEEEEEvNT_6ParamsE:
        .type           _ZN7cutlass13device_kernelIN5flash19enable_sm80_to_sm89INS1_16FlashAttnBwdSm80INS1_25CollectiveMainloopBwdSm80ILi2ELi1EN4cute5tupleIJNS5_1CILi64EEENS7_ILi128EEENS7_ILi96EEEEEENS_10bfloat16_tEfNS_4arch4Sm80ELb0ELb1ELb1ELb1ELb0ELb0ELb0ELb0ELi2ELi2ELi4ELi2ELb1EEENS1_21CollectiveEpilogueBwdISB_SC_SE_Li256ELb1ELb0ELi2EEENS1_19SingleTileSchedulerILb1ELb0ELb0ELi128EEEEEEEEEvNT_6ParamsE,@function
        .size           _ZN7cutlass13device_kernelIN5flash19enable_sm80_to_sm89INS1_16FlashAttnBwdSm80INS1_25CollectiveMainloopBwdSm80ILi2ELi1EN4cute5tupleIJNS5_1CILi64EEENS7_ILi128EEENS7_ILi96EEEEEENS_10bfloat16_tEfNS_4arch4Sm80ELb0ELb1ELb1ELb1ELb0ELb0ELb0ELb0ELi2ELi2ELi4ELi2ELb1EEENS1_21CollectiveEpilogueBwdISB_SC_SE_Li256ELb1ELb0ELi2EEENS1_19SingleTileSchedulerILb1ELb0ELb0ELi128EEEEEEEEEvNT_6ParamsE,(.L_x_1396 - _ZN7cutlass13device_kernelIN5flash19enable_sm80_to_sm89INS1_16FlashAttnBwdSm80INS1_25CollectiveMainloopBwdSm80ILi2ELi1EN4cute5tupleIJNS5_1CILi64EEENS7_ILi128EEENS7_ILi96EEEEEENS_10bfloat16_tEfNS_4arch4Sm80ELb0ELb1ELb1ELb1ELb0ELb0ELb0ELb0ELi2ELi2ELi4ELi2ELb1EEENS1_21CollectiveEpilogueBwdISB_SC_SE_Li256ELb1ELb0ELi2EEENS1_19SingleTileSchedulerILb1ELb0ELb0ELi128EEEEEEEEEvNT_6ParamsE)
        .other          _ZN7cutlass13device_kernelIN5flash19enable_sm80_to_sm89INS1_16FlashAttnBwdSm80INS1_25CollectiveMainloopBwdSm80ILi2ELi1EN4cute5tupleIJNS5_1CILi64EEENS7_ILi128EEENS7_ILi96EEEEEENS_10bfloat16_tEfNS_4arch4Sm80ELb0ELb1ELb1ELb1ELb0ELb0ELb0ELb0ELi2ELi2ELi4ELi2ELb1EEENS1_21CollectiveEpilogueBwdISB_SC_SE_Li256ELb1ELb0ELi2EEENS1_19SingleTileSchedulerILb1ELb0ELb0ELi128EEEEEEEEEvNT_6ParamsE,@"STO_CUDA_ENTRY STV_DEFAULT"
_ZN7cutlass13device_kernelIN5flash19enable_sm80_to_sm89INS1_16FlashAttnBwdSm80INS1_25CollectiveMainloopBwdSm80ILi2ELi1EN4cute5tupleIJNS5_1CILi64EEENS7_ILi128EEENS7_ILi96EEEEEENS_10bfloat16_tEfNS_4arch4Sm80ELb0ELb1ELb1ELb1ELb0ELb0ELb0ELb0ELi2ELi2ELi4ELi2ELb1EEENS1_21CollectiveEpilogueBwdISB_SC_SE_Li256ELb1ELb0ELi2EEENS1_19SingleTileSchedulerILb1ELb0ELb0ELi128EEEEEEEEEvNT_6ParamsE:
[----:B------:R-:W-:Y:S02]  /*0000*/  MOV R1, c[0x0][0x28] ;  /* 0x00000a0000017a02 */ /* 0x000fe40000000f00 */
[----:B------:R-:W1:Y:S01]  /*0010*/  S2R R87, SR_TID.X ;  /* 0x0000000000577919 */ /* 0x000e620000002100 */
[----:B------:R-:W-:Y:S01]  /*0020*/  IMAD.MOV.U32 R9, RZ, RZ, 0x4 ;  /* 0x00000004ff097424 */ /* 0x000fe200078e00ff */
[----:B------:R-:W2:Y:S01]  /*0030*/  S2UR UR5, SR_CTAID.X ;  /* 0x00000000000579c3 */ /* 0x000ea20000002500 */
[----:B------:R-:W-:Y:S01]  /*0040*/  ULDC.64 UR12, c[0x0][0x118] ;  /* 0x00004600000c7ab9 */ /* 0x000fe20000000a00 */
[----:B------:R-:W3:Y:S01]  /*0050*/  S2R R5, SR_CTAID.Z ;  /* 0x0000000000057919 */ /* 0x000ee20000002700 */
[----:B------:R-:W-:-:S03]  /*0060*/  IADD3 R1, R1, -0x88, RZ ;  /* 0xffffff7801017810 */ /* 0x000fc60007ffe0ff */
[----:B------:R-:W4:Y:S01]  /*0070*/  S2R R85, SR_CTAID.Y ;  /* 0x0000000000557919 */ /* 0x000f220000002600 */
[----:B-1----:R-:W-:Y:S01]  /*0080*/  SHF.R.U32.HI R0, RZ, 0x5, R87 ;  /* 0x00000005ff007819 */ /* 0x002fe20000011657 */
[----:B---3--:R-:W-:-:S05]  /*0090*/  IMAD.WIDE R2, R5, R9, c[0x0][0x3c0] ;  /* 0x0000f00005027625 */ /* 0x008fca00078e0209 */
[----:B------:R-:W1:Y:S02]  /*00a0*/  SHFL.IDX PT, R0, R0, RZ, 0x1f ;  /* 0x00001fff00007589 */ /* 0x000e6400000e0000 */
[----:B-1----:R-:W-:-:S13]  /*00b0*/  ISETP.NE.AND P0, PT, R0, RZ, PT ;  /* 0x000000ff0000720c */ /* 0x002fda0003f05270 */
[----:B------:R-:W-:Y:S05]  /*00c0*/  @!P0 BRA `(.L_x_276) ;  /* 0x0000013000008947 */ /* 0x000fea0003800000 */
[----:B--2-4-:R-:W-:-:S04]  /*00d0*/  ISETP.NE.U32.AND P0, PT, RZ, c[0x0][0x3c0], PT ;  /* 0x0000f000ff007a0c */ /* 0x014fc80003f05070 */
[----:B------:R-:W-:-:S13]  /*00e0*/  ISETP.NE.AND.EX P0, PT, RZ, c[0x0][0x3c4], PT, P0 ;  /* 0x0000f100ff007a0c */ /* 0x000fda0003f05300 */
[----:B------:R-:W-:Y:S05]  /*00f0*/  @!P0 BRA `(.L_x_277) ;  /* 0x0000002000008947 */ /* 0x000fea0003800000 */
[----:B------:R1:W5:Y:S01]  /*0100*/  LDG.E R0, [R2.64] ;  /* 0x0000000c02007981 */ /* 0x000362000c1e1900 */
[----:B------:R-:W-:Y:S05]  /*0110*/  BRA `(.L_x_278) ;  /* 0x0000009000007947 */ /* 0x000fea0003800000 */
.L_x_277:
        /* <DEDUP_REMOVED lines=8> */
.L_x_279:
[----:B------:R-:W-:Y:S02]  /*01a0*/  MOV R0, c[0x0][0x3a4] ;  /* 0x0000e90000007a02 */ /* 0x000fe40000000f00 */
.L_x_278:
[----:B------:R-:W-:-:S06]  /*01b0*/  USHF.L.U32 UR10, UR5, 0x7, URZ ;  /* 0x00000007050a7899 */ /* 0x000fcc000800063f */
[----:B-----5:R-:W-:-:S04]  /*01c0*/  ISETP.LE.AND P0, PT, R0, UR10, PT ;  /* 0x0000000a00007c0c */ /* 0x020fc8000bf03270 */
[----:B------:R-:W-:-:S05]  /*01d0*/  SEL R0, R5, 0xffffffff, !P0 ;  /* 0xffffffff05007807 */ /* 0x000fca0004000000 */
[----:B------:R2:W-:Y:S01]  /*01e0*/  STL [R1+0x80], R0 ;  /* 0x0000800001007387 */ /* 0x0005e20000100800 */
[----:B------:R-:W-:Y:S05]  /*01f0*/  BRA `(.L_x_280) ;  /* 0x0000012000007947 */ /* 0x000fea0003800000 */
.L_x_276:
[----:B--2-4-:R-:W-:-:S04]  /*0200*/  ISETP.NE.U32.AND P0, PT, RZ, c[0x0][0x3c0], PT ;  /* 0x0000f000ff007a0c */ /* 0x014fc80003f05070 */
[----:B------:R-:W-:-:S13]  /*0210*/  ISETP.NE.AND.EX P0, PT, RZ, c[0x0][0x3c4], PT, P0 ;  /* 0x0000f100ff007a0c */ /* 0x000fda0003f05300 */
[----:B------:R-:W-:Y:S05]  /*0220*/  @!P0 BRA `(.L_x_281) ;  /* 0x0000002000008947 */ /* 0x000fea0003800000 */
[----:B------:R1:W5:Y:S01]  /*0230*/  LDG.E R0, [R2.64] ;  /* 0x0000000c02007981 */ /* 0x000362000c1e1900 */
[----:B------:R-:W-:Y:S05]  /*0240*/  BRA `(.L_x_282) ;  /* 0x0000009000007947 */ /* 0x000fea0003800000 */
.L_x_281:
        /* <DEDUP_REMOVED lines=8> */
.L_x_283:
[----:B------:R-:W-:Y:S02]  /*02d0*/  MOV R0, c[0x0][0x3a4] ;  /* 0x0000e90000007a02 */ /* 0x000fe40000000f00 */
.L_x_282:
[----:B------:R-:W-:-:S06]  /*02e0*/  USHF.L.U32 UR10, UR5, 0x7, URZ ;  /* 0x00000007050a7899 */ /* 0x000fcc000800063f */
[----:B-----5:R-:W-:-:S04]  /*02f0*/  ISETP.LE.AND P0, PT, R0, UR10, PT ;  /* 0x0000000a00007c0c */ /* 0x020fc8000bf03270 */
[----:B------:R-:W-:-:S05]  /*0300*/  SEL R0, R5, 0xffffffff, !P0 ;  /* 0xffffffff05007807 */ /* 0x000fca0004000000 */
[----:B------:R2:W-:Y:S04]  /*0310*/  STL [R1+0x80], R0 ;  /* 0x0000800001007387 */ /* 0x0005e80000100800 */
.L_x_280:
[----:B------:R-:W3:Y:S02]  /*0320*/  LDL R89, [R1+0x80] ;  /* 0x0000800001597983 */ /* 0x000ee40000100800 */
[----:B---3--:R-:W-:-:S13]  /*0330*/  ISETP.GE.AND P0, PT, R89, RZ, PT ;  /* 0x000000ff5900720c */ /* 0x008fda0003f06270 */
[----:B------:R-:W-:Y:S05]  /*0340*/  @!P0 EXIT ;  /* 0x000000000000894d */ /* 0x000fea0003800000 */
[----:B------:R-:W-:Y:S01]  /*0350*/  ISETP.NE.U32.AND P0, PT, RZ, c[0x0][0x2d8], PT ;  /* 0x0000b600ff007a0c */ /* 0x000fe20003f05070 */
[----:B------:R-:W-:Y:S01]  /*0360*/  IMAD.WIDE R6, R89, R9, c[0x0][0x2c8] ;  /* 0x0000b20059067625 */ /* 0x000fe200078e0209 */
[----:B------:R-:W-:Y:S02]  /*0370*/  ISETP.NE.U32.AND P1, PT, RZ, c[0x0][0x2c8], PT ;  /* 0x0000b200ff007a0c */ /* 0x000fe40003f25070 */
[----:B------:R-:W-:Y:S02]  /*0380*/  ISETP.NE.AND.EX P0, PT, RZ, c[0x0][0x2dc], PT, P0 ;  /* 0x0000b700ff007a0c */ /* 0x000fe40003f05300 */
[----:B------:R-:W-:Y:S02]  /*0390*/  ISETP.NE.AND.EX P6, PT, RZ, c[0x0][0x2cc], PT, P1 ;  /* 0x0000b300ff007a0c */ /* 0x000fe40003fc5310 */
[----:B------:R-:W-:-:S09]  /*03a0*/  ISETP.NE.U32.AND P2, PT, RZ, c[0x0][0x2d0], PT ;  /* 0x0000b400ff007a0c */ /* 0x000fd20003f45070 */
[----:B-1----:R-:W-:Y:S02]  /*03b0*/  @P0 IMAD.WIDE R2, R89, R9, c[0x0][0x2d8] ;  /* 0x0000b60059020625 */ /* 0x002fe400078e0209 */
[----:B--2---:R-:W2:Y:S01]  /*03c0*/  @P6 LDG.E R0, [R6.64] ;  /* 0x0000000c06006981 */ /* 0x004ea2000c1e1900 */
[----:B------:R-:W-:-:S03]  /*03d0*/  ISETP.NE.AND.EX P2, PT, RZ, c[0x0][0x2d4], PT, P2 ;  /* 0x0000b500ff007a0c */ /* 0x000fc60003f45320 */
[----:B------:R-:W3:Y:S01]  /*03e0*/  @P0 LDG.E R2, [R2.64] ;  /* 0x0000000c02020981 */ /* 0x000ee2000c1e1900 */
[----:B------:R-:W-:Y:S02]  /*03f0*/  IMAD.MOV.U32 R8, RZ, RZ, RZ ;  /* 0x000000ffff087224 */ /* 0x000fe400078e00ff */
[----:B------:R-:W-:Y:S02]  /*0400*/  IMAD.MOV.U32 R12, RZ, RZ, RZ ;  /* 0x000000ffff0c7224 */ /* 0x000fe400078e00ff */
[----:B------:R-:W-:Y:S02]  /*0410*/  IMAD.WIDE R4, R89, R9, c[0x0][0x2d0] ;  /* 0x0000b40059047625 */ /* 0x000fe400078e0209 */
[----:B------:R1:W5:Y:S04]  /*0420*/  @P6 LDG.E R8, [R6.64] ;  /* 0x0000000c06086981 */ /* 0x000368000c1e1900 */
[----:B------:R1:W5:Y:S01]  /*0430*/  @P2 LDG.E R12, [R4.64] ;  /* 0x0000000c040c2981 */ /* 0x000362000c1e1900 */
[----:B------:R-:W-:-:S02]  /*0440*/  ULDC UR9, c[0x0][0x168] ;  /* 0x00005a0000097ab9 */ /* 0x000fc40000000800 */
[----:B------:R-:W-:Y:S01]  /*0450*/  ULDC UR17, c[0x0][0x198] ;  /* 0x0000660000117ab9 */ /* 0x000fe20000000800 */
[----:B------:R-:W-:Y:S02]  /*0460*/  IMAD.MOV.U32 R16, RZ, RZ, RZ ;  /* 0x000000ffff107224 */ /* 0x000fe400078e00ff */
[----:B--2---:R-:W-:Y:S01]  /*0470*/  @P6 IMAD R0, R89, 0x40, R0 ;  /* 0x0000004059006824 */ /* 0x004fe200078e0200 */
[----:B---3--:R2:W3:Y:S04]  /*0480*/  @P0 R2UR UR9, R2 ;  /* 0x00000000020903c2 */ /* 0x0084e800000e0000 */
[----:B--2---:R-:W-:-:S04]  /*0490*/  @P6 SHF.R.S32.HI R2, RZ, 0x1f, R0 ;  /* 0x0000001fff026819 */ /* 0x004fc80000011400 */
[----:B------:R-:W-:-:S04]  /*04a0*/  @P6 LEA.HI R0, R2, R0, RZ, 0x6 ;  /* 0x0000000002006211 */ /* 0x000fc800078f30ff */
[----:B------:R-:W-:Y:S01]  /*04b0*/  @P6 LOP3.LUT R16, R0, 0xffffffc0, RZ, 0xc0, !PT ;  /* 0xffffffc000106812 */ /* 0x000fe200078ec0ff */
[----:B------:R-:W-:Y:S05]  /*04c0*/  @P0 BRA `(.L_x_284) ;  /* 0x0000006000000947 */ /* 0x000fea0003800000 */
[----:B-1-3--:R-:W-:Y:S05]  /*04d0*/  @!P6 BRA `(.L_x_284) ;  /* 0x000000500000e947 */ /* 0x00afea0003800000 */
[----:B------:R-:W2:Y:S04]  /*04e0*/  LDG.E R2, [R6.64] ;  /* 0x0000000c06027981 */ /* 0x000ea8000c1e1900 */
[----:B------:R-:W3:Y:S01]  /*04f0*/  LDG.E R0, [R6.64+0x4] ;  /* 0x0000040c06007981 */ /* 0x000ee2000c1e1900 */
[----:B--2---:R-:W1:Y:S08]  /*0500*/  R2UR UR9, R2 ;  /* 0x00000000020973c2 */ /* 0x004e7000000e0000 */
[----:B---3--:R-:W1:Y:S02]  /*0510*/  R2UR UR4, R0 ;  /* 0x00000000000473c2 */ /* 0x008e6400000e0000 */
[----:B-1----:R-:W-:-:S06]  /*0520*/  UIADD3 UR9, -UR9, UR4, URZ ;  /* 0x0000000409097290 */ /* 0x002fcc000fffe13f */
.L_x_284:
[----:B-1-3--:R-:W-:-:S04]  /*0530*/  ISETP.NE.U32.AND P0, PT, RZ, c[0x0][0x2e0], PT ;  /* 0x0000b800ff007a0c */ /* 0x00afc80003f05070 */
[----:B------:R-:W-:-:S13]  /*0540*/  ISETP.NE.AND.EX P0, PT, RZ, c[0x0][0x2e4], PT, P0 ;  /* 0x0000b900ff007a0c */ /* 0x000fda0003f05300 */
[----:B------:R-:W-:Y:S05]  /*0550*/  @!P0 BRA `(.L_x_285) ;  /* 0x0000004000008947 */ /* 0x000fea0003800000 */
[----:B------:R-:W-:-:S05]  /*0560*/  IMAD.WIDE R2, R89, R9, c[0x0][0x2e0] ;  /* 0x0000b80059027625 */ /* 0x000fca00078e0209 */
[----:B------:R-:W2:Y:S02]  /*0570*/  LDG.E R0, [R2.64] ;  /* 0x0000000c02007981 */ /* 0x000ea4000c1e1900 */
[----:B--2---:R1:W2:Y:S02]  /*0580*/  R2UR UR17, R0 ;  /* 0x00000000001173c2 */ /* 0x0042a400000e0000 */
[----:B-12---:R-:W-:Y:S05]  /*0590*/  BRA `(.L_x_286) ;  /* 0x0000006000007947 */ /* 0x006fea0003800000 */
.L_x_285:
[----:B------:R-:W-:Y:S05]  /*05a0*/  @!P2 BRA `(.L_x_286) ;  /* 0x000000500000a947 */ /* 0x000fea0003800000 */
[----:B------:R-:W2:Y:S04]  /*05b0*/  LDG.E R2, [R4.64] ;  /* 0x0000000c04027981 */ /* 0x000ea8000c1e1900 */
[----:B------:R-:W3:Y:S01]  /*05c0*/  LDG.E R0, [R4.64+0x4] ;  /* 0x0000040c04007981 */ /* 0x000ee2000c1e1900 */
[----:B--2---:R-:W1:Y:S08]  /*05d0*/  R2UR UR17, R2 ;  /* 0x00000000021173c2 */ /* 0x004e7000000e0000 */
[----:B---3--:R-:W1:Y:S02]  /*05e0*/  R2UR UR4, R0 ;  /* 0x00000000000473c2 */ /* 0x008e6400000e0000 */
[----:B-1----:R-:W-:-:S06]  /*05f0*/  UIADD3 UR17, -UR17, UR4, URZ ;  /* 0x0000000411117290 */ /* 0x002fcc000fffe13f */
.L_x_286:
[----:B------:R-:W-:Y:S01]  /*0600*/  UIADD3 UR6, UR9, 0x3f, URZ ;  /* 0x0000003f09067890 */ /* 0x000fe2000fffe03f */
[----:B------:R-:W-:-:S03]  /*0610*/  ISETP.LE.AND P0, PT, RZ, UR5, PT ;  /* 0x00000005ff007c0c */ /* 0x000fc6000bf03270 */
[----:B------:R-:W-:-:S04]  /*0620*/  USHF.R.S32.HI UR4, URZ, 0x1f, UR6 ;  /* 0x0000001f3f047899 */ /* 0x000fc80008011406 */
[----:B------:R-:W-:-:S04]  /*0630*/  ULEA.HI UR4, UR4, UR6, URZ, 0x6 ;  /* 0x0000000604047291 */ /* 0x000fc8000f8f303f */
[----:B------:R-:W-:Y:S02]  /*0640*/  USHF.R.S32.HI UR8, URZ, 0x6, UR4 ;  /* 0x000000063f087899 */ /* 0x000fe40008011404 */
[----:B------:R-:W-:Y:S05]  /*0650*/  @!P0 BRA `(.L_x_287) ;  /* 0x0000009000008947 */ /* 0x000fea0003800000 */
[----:B------:R-:W-:Y:S02]  /*0660*/  UIADD3 UR4, -UR17, 0xbf, UR9 ;  /* 0x000000bf11047890 */ /* 0x000fe4000fffe109 */
[----:B------:R-:W-:Y:S02]  /*0670*/  ULDC UR6, c[0x0][0x2a0] ;  /* 0x0000a80000067ab9 */ /* 0x000fe40000000800 */
[----:B------:R-:W-:-:S04]  /*0680*/  ULEA UR4, UR5, UR4, 0x7 ;  /* 0x0000000405047291 */ /* 0x000fc8000f8e383f */
[----:B------:R-:W-:-:S04]  /*0690*/  UIADD3 UR6, UR4, UR6, URZ ;  /* 0x0000000604067290 */ /* 0x000fc8000fffe03f */
[----:B------:R-:W-:-:S04]  /*06a0*/  USHF.R.S32.HI UR4, URZ, 0x1f, UR6 ;  /* 0x0000001f3f047899 */ /* 0x000fc80008011406 */
[----:B------:R-:W-:-:S04]  /*06b0*/  ULEA.HI UR4, UR4, UR6, URZ, 0x6 ;  /* 0x0000000604047291 */ /* 0x000fc8000f8f303f */
[----:B------:R-:W-:-:S04]  /*06c0*/  USHF.R.S32.HI UR4, URZ, 0x6, UR4 ;  /* 0x000000063f047899 */ /* 0x000fc80008011404 */
[----:B------:R-:W-:-:S04]  /*06d0*/  UISETP.LT.AND UP0, UPT, UR8, UR4, UPT ;  /* 0x000000040800728c */ /* 0x000fc8000bf01270 */
[----:B------:R-:W-:Y:S02]  /*06e0*/  USEL UR8, UR8, UR4, UP0 ;  /* 0x0000000408087287 */ /* 0x000fe40008000000 */
.L_x_287:
[----:B------:R-:W-:Y:S01]  /*06f0*/  UIADD3 UR4, UR10, UR9, -UR17 ;  /* 0x000000090a047290 */ /* 0x000fe2000fffe811 */
[----:B------:R-:W-:Y:S01]  /*0700*/  PLOP3.LUT P0, PT, PT, PT, PT, 0x80, 0x0 ;  /* 0x000000000000781c */ /* 0x000fe20003f0f070 */
[----:B------:R-:W-:Y:S01]  /*0710*/  ULDC UR6, c[0x0][0x2a4] ;  /* 0x0000a90000067ab9 */ /* 0x000fe20000000800 */
[----:B------:R-:W-:Y:S01]  /*0720*/  CS2R R10, SRZ ;  /* 0x00000000000a7805 */ /* 0x000fe2000001ff00 */
[----:B------:R-:W-:Y:S01]  /*0730*/  UIADD3 UR6, UR4, -UR6, URZ ;  /* 0x8000000604067290 */ /* 0x000fe2000fffe03f */
[----:B------:R-:W-:Y:S01]  /*0740*/  IMAD.MOV.U32 R126, RZ, RZ, RZ ;  /* 0x000000ffff7e7224 */ /* 0x000fe200078e00ff */
[----:B------:R-:W-:Y:S01]  /*0750*/  CS2R R130, SRZ ;  /* 0x0000000000827805 */ /* 0x000fe2000001ff00 */
[----:B------:R-:W-:Y:S01]  /*0760*/  IMAD.MOV.U32 R124, RZ, RZ, RZ ;  /* 0x000000ffff7c7224 */ /* 0x000fe200078e00ff */
[----:B------:R-:W-:Y:S01]  /*0770*/  USHF.R.S32.HI UR4, URZ, 0x1f, UR6 ;  /* 0x0000001f3f047899 */ /* 0x000fe20008011406 */
[----:B------:R-:W-:Y:S01]  /*0780*/  CS2R R128, SRZ ;  /* 0x0000000000807805 */ /* 0x000fe2000001ff00 */
[----:B------:R-:W-:Y:S01]  /*0790*/  CS2R R122, SRZ ;  /* 0x00000000007a7805 */ /* 0x000fe2000001ff00 */
[----:B------:R-:W-:Y:S01]  /*07a0*/  CS2R R120, SRZ ;  /* 0x0000000000787805 */ /* 0x000fe2000001ff00 */
[----:B------:R-:W-:Y:S01]  /*07b0*/  ULEA.HI UR4, UR4, UR6, URZ, 0x6 ;  /* 0x0000000604047291 */ /* 0x000fe2000f8f303f */
[----:B------:R-:W-:Y:S01]  /*07c0*/  CS2R R118, SRZ ;  /* 0x0000000000767805 */ /* 0x000fe2000001ff00 */
[----:B------:R-:W-:Y:S01]  /*07d0*/  CS2R R116, SRZ ;  /* 0x0000000000747805 */ /* 0x000fe2000001ff00 */
[----:B------:R-:W-:Y:S01]  /*07e0*/  CS2R R110, SRZ ;  /* 0x00000000006e7805 */ /* 0x000fe2000001ff00 */
[----:B------:R-:W-:Y:S01]  /*07f0*/  USHF.R.S32.HI UR11, URZ, 0x6, UR4 ;  /* 0x000000063f0b7899 */ /* 0x000fe20008011404 */
[----:B------:R-:W-:Y:S01]  /*0800*/  MOV R9, RZ ;  /* 0x000000ff00097202 */ /* 0x000fe20000000f00 */
[----:B------:R-:W-:Y:S01]  /*0810*/  IMAD.MOV.U32 R108, RZ, RZ, RZ ;  /* 0x000000ffff6c7224 */ /* 0x000fe200078e00ff */
[----:B------:R-:W-:Y:S01]  /*0820*/  MOV R13, RZ ;  /* 0x000000ff000d7202 */ /* 0x000fe20000000f00 */
[----:B------:R-:W-:Y:S01]  /*0830*/  UISETP.LT.AND UP0, UPT, URZ, UR11, UPT ;  /* 0x0000000b3f00728c */ /* 0x000fe2000bf01270 */
[----:B------:R-:W-:Y:S01]  /*0840*/  IMAD.MOV.U32 R114, RZ, RZ, RZ ;  /* 0x000000ffff727224 */ /* 0x000fe200078e00ff */
[----:B------:R-:W-:Y:S01]  /*0850*/  CS2R R14, SRZ ;  /* 0x00000000000e7805 */ /* 0x000fe2000001ff00 */
[----:B------:R-:W-:Y:S01]  /*0860*/  MOV R112, RZ ;  /* 0x000000ff00707202 */ /* 0x000fe20000000f00 */
[----:B------:R-:W-:Y:S01]  /*0870*/  USEL UR11, URZ, UR11, !UP0 ;  /* 0x0000000b3f0b7287 */ /* 0x000fe2000c000000 */
[----:B------:R-:W-:Y:S01]  /*0880*/  IMAD.MOV.U32 R106, RZ, RZ, RZ ;  /* 0x000000ffff6a7224 */ /* 0x000fe200078e00ff */
[----:B------:R-:W-:Y:S01]  /*0890*/  CS2R R104, SRZ ;  /* 0x0000000000687805 */ /* 0x000fe2000001ff00 */
[----:B------:R-:W-:Y:S01]  /*08a0*/  MOV R17, RZ ;  /* 0x000000ff00117202 */ /* 0x000fe20000000f00 */
[----:B------:R-:W-:Y:S01]  /*08b0*/  UISETP.GT.AND UP0, UPT, UR8, UR11, UPT ;  /* 0x0000000b0800728c */ /* 0x000fe2000bf04270 */
[----:B------:R-:W-:Y:S01]  /*08c0*/  IMAD.MOV.U32 R102, RZ, RZ, RZ ;  /* 0x000000ffff667224 */ /* 0x000fe200078e00ff */
[----:B------:R-:W-:Y:S01]  /*08d0*/  CS2R R18, SRZ ;  /* 0x0000000000127805 */ /* 0x000fe2000001ff00 */
[----:B------:R-:W-:Y:S01]  /*08e0*/  MOV R100, RZ ;  /* 0x000000ff00647202 */ /* 0x000fe20000000f00 */
[----:B------:R-:W-:Y:S01]  /*08f0*/  IMAD.MOV.U32 R94, RZ, RZ, RZ ;  /* 0x000000ffff5e7224 */ /* 0x000fe200078e00ff */
[----:B------:R-:W-:Y:S01]  /*0900*/  CS2R R20, SRZ ;  /* 0x0000000000147805 */ /* 0x000fe2000001ff00 */
[----:B------:R-:W-:Y:S01]  /*0910*/  PLOP3.LUT P1, PT, PT, PT, UP0, 0x80, 0x0 ;  /* 0x000000000000781c */ /* 0x000fe20003f2f008 */
[----:B------:R-:W-:Y:S01]  /*0920*/  IMAD.MOV.U32 R98, RZ, RZ, RZ ;  /* 0x000000ffff627224 */ /* 0x000fe200078e00ff */
[----:B------:R-:W-:Y:S01]  /*0930*/  MOV R92, RZ ;  /* 0x000000ff005c7202 */ /* 0x000fe20000000f00 */
        /* <DEDUP_REMOVED lines=33> */
[----:B------:R-:W-:Y:S01]  /*0b50*/  IMAD.MOV.U32 R0, RZ, RZ, c[0x0][0x248] ;  /* 0x00009200ff007624 */ /* 0x000fe200078e00ff */
[----:B------:R-:W-:Y:S01]  /*0b60*/  SHF.R.S32.HI R34, RZ, 0x1f, R87 ;  /* 0x0000001fff227819 */ /* 0x000fe20000011457 */
[----:B------:R-:W-:Y:S01]  /*0b70*/  IMAD.MOV.U32 R6, RZ, RZ, R85 ;  /* 0x000000ffff067224 */ /* 0x000fe200078e0055 */
[----:B------:R-:W-:Y:S01]  /*0b80*/  SHF.R.S32.HI R4, RZ, 0x1f, R87 ;  /* 0x0000001fff047819 */ /* 0x000fe20000011457 */
[----:B------:R-:W-:Y:S01]  /*0b90*/  UIADD3 UR14, -UR10, UR17, URZ ;  /* 0x000000110a0e7290 */ /* 0x000fe2000fffe13f */
[----:B------:R-:W-:Y:S01]  /*0ba0*/  ISETP.NE.AND P1, PT, R0, 0x1, PT ;  /* 0x000000010000780c */ /* 0x000fe20003f25270 */
[----:B------:R-:W-:Y:S01]  /*0bb0*/  IMAD R0, R16, 0x60, RZ ;  /* 0x0000006010007824 */ /* 0x000fe200078e02ff */
[CC--:B------:R-:W-:Y:S01]  /*0bc0*/  LEA.HI R27, R34.reuse, R87.reuse, RZ, 0x2 ;  /* 0x00000057221b7211 */ /* 0x0c0fe200078f10ff */
[----:B------:R-:W-:Y:S01]  /*0bd0*/  IMAD.MOV.U32 R17, RZ, RZ, 0x1 ;  /* 0x00000001ff117424 */ /* 0x000fe200078e00ff */
[-C--:B------:R-:W-:Y:S01]  /*0be0*/  LEA.HI R37, R34, R87.reuse, RZ, 0x3 ;  /* 0x0000005722257211 */ /* 0x080fe200078f18ff */
[----:B------:R-:W-:Y:S01]  /*0bf0*/  USHF.L.U32 UR4, UR11, 0x6, URZ ;  /* 0x000000060b047899 */ /* 0x000fe2000800063f */
[----:B------:R-:W-:Y:S01]  /*0c00*/  LOP3.LUT R2, R27, 0xfffffffc, RZ, 0xc0, !PT ;  /* 0xfffffffc1b027812 */ /* 0x000fe200078ec0ff */
[----:B------:R-:W-:Y:S01]  /*0c10*/  USHF.R.S32.HI UR15, URZ, 0x1f, UR11 ;  /* 0x0000001f3f0f7899 */ /* 0x000fe2000801140b */
[C---:B------:R-:W-:Y:S01]  /*0c20*/  IADD3 R22, P0, R0.reuse, R87, RZ ;  /* 0x0000005700167210 */ /* 0x040fe20007f1e0ff */
[----:B------:R-:W-:Y:S01]  /*0c30*/  UIADD3 UR16, -UR4, UR9, URZ ;  /* 0x0000000904107290 */ /* 0x000fe2000fffe13f */
[----:B------:R-:W-:Y:S01]  /*0c40*/  SHF.R.S32.HI R39, RZ, 0x2, R27 ;  /* 0x00000002ff277819 */ /* 0x000fe2000001141b */
[----:B------:R-:W-:Y:S01]  /*0c50*/  IMAD.IADD R29, R87, 0x1, -R2 ;  /* 0x00000001571d7824 */ /* 0x000fe200078e0a02 */
[----:B------:R-:W-:Y:S01]  /*0c60*/  LEA.HI.X.SX32 R23, R0, R4, 0x1, P0 ;  /* 0x0000000400177211 */ /* 0x000fe200000f0eff */
[----:B------:R-:W-:Y:S01]  /*0c70*/  @P1 IMAD.HI.U32 R3, R85, c[0x0][0x24c], RZ ;  /* 0x0000930055031a27 */ /* 0x000fe200078e00ff */
[----:B------:R-:W-:Y:S01]  /*0c80*/  SHF.R.S32.HI R11, RZ, 0x1f, R39 ;  /* 0x0000001fff0b7819 */ /* 0x000fe20000011427 */
[----:B------:R-:W-:Y:S01]  /*0c90*/  ULDC.64 UR6, c[0x0][0x178] ;  /* 0x00005e0000067ab9 */ /* 0x000fe20000000a00 */
[----:B-----5:R-:W-:Y:S01]  /*0ca0*/  IADD3 R4, P0, R39, R12, RZ ;  /* 0x0000000c27047210 */ /* 0x020fe20007f1e0ff */
[----:B------:R-:W-:Y:S01]  /*0cb0*/  IMAD.SHL.U32 R0, R37, 0x8, RZ ;  /* 0x0000000825007824 */ /* 0x000fe200078e00ff */
[----:B------:R-:W-:Y:S01]  /*0cc0*/  @P1 SHF.R.U32.HI R6, RZ, c[0x0][0x250], R3 ;  /* 0x00009400ff061a19 */ /* 0x000fe20000011603 */
[----:B------:R-:W-:Y:S01]  /*0cd0*/  IMAD.SHL.U32 R2, R29, 0x8, RZ ;  /* 0x000000081d027824 */ /* 0x000fe200078e00ff */
[----:B------:R-:W-:Y:S01]  /*0ce0*/  IADD3 R18, P1, R39, R8, RZ ;  /* 0x0000000827127210 */ /* 0x000fe20007f3e0ff */
[----:B------:R-:W-:Y:S01]  /*0cf0*/  UIMAD UR18, UR15, UR6, URZ ;  /* 0x000000060f1272a4 */ /* 0x000fe2000f8e023f */
[----:B------:R-:W-:Y:S01]  /*0d00*/  SHF.R.S32.HI R10, RZ, 0x1f, R6 ;  /* 0x0000001fff0a7819 */ /* 0x000fe20000011406 */
[----:B------:R-:W-:Y:S01]  /*0d10*/  UIMAD.WIDE.U32 UR20, UR11, UR6, URZ ;  /* 0x000000060b1472a5 */ /* 0x000fe2000f8e003f */
[----:B------:R-:W-:Y:S01]  /*0d20*/  LOP3.LUT R0, R0, 0xc0, RZ, 0xc0, !PT ;  /* 0x000000c000007812 */ /* 0x000fe200078ec0ff */
[----:B------:R-:W-:Y:S01]  /*0d30*/  UIMAD UR18, UR11, UR7, UR18 ;  /* 0x000000070b1272a4 */ /* 0x000fe2000f8e0212 */
[--C-:B------:R-:W-:Y:S01]  /*0d40*/  SHF.R.S32.HI R3, RZ, 0x1f, R2.reuse ;  /* 0x0000001fff037819 */ /* 0x100fe20000011402 */
[----:B------:R-:W-:Y:S01]  /*0d50*/  IMAD R5, R10, c[0x0][0x1e0], RZ ;  /* 0x000078000a057a24 */ /* 0x000fe200078e02ff */
[-C--:B------:R-:W-:Y:S01]  /*0d60*/  LEA.HI.X.SX32 R21, R8, R11.reuse, 0x1, P1 ;  /* 0x0000000b08157211 */ /* 0x080fe200008f0eff */
[----:B------:R-:W-:Y:S01]  /*0d70*/  UIADD3 UR18, UR21, UR18, URZ ;  /* 0x0000001215127290 */ /* 0x000fe2000fffe03f */
[----:B------:R-:W-:Y:S01]  /*0d80*/  SHF.R.S32.HI R26, RZ, 0x1f, R89 ;  /* 0x0000001fff1a7819 */ /* 0x000fe20000011459 */
[----:B------:R-:W-:Y:S01]  /*0d90*/  IMAD R7, R6, c[0x0][0x1e4], R5 ;  /* 0x0000790006077a24 */ /* 0x000fe200078e0205 */
[----:B------:R-:W-:Y:S01]  /*0da0*/  LEA.HI.X.SX32 R5, R12, R11, 0x1, P0 ;  /* 0x0000000b0c057211 */ /* 0x000fe200000f0eff */
[----:B------:R-:W-:Y:S01]  /*0db0*/  IMAD.WIDE.U32 R8, R6, c[0x0][0x1e0], R2 ;  /* 0x0000780006087a25 */ /* 0x000fe200078e0002 */
[----:B------:R-:W-:Y:S01]  /*0dc0*/  SHF.R.U32.HI R11, RZ, 0x3, R0 ;  /* 0x00000003ff0b7819 */ /* 0x000fe20000011600 */
[----:B------:R-:W-:Y:S01]  /*0dd0*/  ULDC.64 UR6, c[0x0][0x208] ;  /* 0x0000820000067ab9 */ /* 0x000fe20000000a00 */
[----:B------:R-:W-:Y:S01]  /*0de0*/  LOP3.LUT R0, R0, 0x18, R2, 0xf8, !PT ;  /* 0x0000001800007812 */ /* 0x000fe200078ef802 */
[----:B------:R-:W-:Y:S01]  /*0df0*/  IMAD.U32 R12, RZ, RZ, UR5 ;  /* 0x00000005ff0c7e24 */ /* 0x000fe2000f8e00ff */
[----:B------:R-:W-:Y:S01]  /*0e00*/  LEA.HI R14, R27, R39, RZ, 0x1 ;  /* 0x000000271b0e7211 */ /* 0x000fe200078f08ff */
[----:B------:R-:W-:Y:S01]  /*0e10*/  IMAD.IADD R9, R9, 0x1, R7 ;  /* 0x0000000109097824 */ /* 0x000fe200078e0207 */
[----:B------:R-:W-:Y:S01]  /*0e20*/  LOP3.LUT R15, R0, R11, RZ, 0x3c, !PT ;  /* 0x0000000b000f7212 */ /* 0x000fe200078e3cff */
[----:B------:R-:W-:Y:S01]  /*0e30*/  IMAD R7, R10, c[0x0][0x1b0], RZ ;  /* 0x00006c000a077a24 */ /* 0x000fe200078e02ff */
[----:B------:R-:W-:Y:S01]  /*0e40*/  SEL R0, R26, RZ, !P2 ;  /* 0x000000ff1a007207 */ /* 0x000fe20005000000 */
[----:B------:R-:W-:Y:S01]  /*0e50*/  IMAD.WIDE R4, R12, 0x80, R4 ;  /* 0x000000800c047825 */ /* 0x000fe200078e0204 */
[----:B------:R-:W-:Y:S01]  /*0e60*/  SEL R12, R89, RZ, !P2 ;  /* 0x000000ff590c7207 */ /* 0x000fe20005000000 */
[----:B------:R-:W-:Y:S01]  /*0e70*/  USHF.L.U32 UR19, UR6, 0x6, URZ ;  /* 0x0000000606137899 */ /* 0x000fe2000800063f */
[-C--:B------:R-:W-:Y:S01]  /*0e80*/  LEA.HI R35, R34, R87.reuse, RZ, 0x5 ;  /* 0x0000005722237211 */ /* 0x080fe200078f28ff */
[----:B------:R-:W-:Y:S01]  /*0e90*/  IMAD R10, R6, c[0x0][0x1b4], R7 ;  /* 0x00006d00060a7a24 */ /* 0x000fe200078e0207 */
[----:B------:R-:W-:Y:S01]  /*0ea0*/  ISETP.GE.AND P2, PT, R2, c[0x0][0x1cc], PT ;  /* 0x0000730002007a0c */ /* 0x000fe20003f46270 */
[C---:B------:R-:W-:Y:S01]  /*0eb0*/  IMAD R11, R0.reuse, c[0x0][0x1e8], RZ ;  /* 0x00007a00000b7a24 */ /* 0x040fe200078e02ff */
[----:B------:R-:W-:Y:S01]  /*0ec0*/  SHF.R.S32.HI R31, RZ, 0x5, R35 ;  /* 0x00000005ff1f7819 */ /* 0x000fe20000011423 */
[----:B------:R-:W-:Y:S01]  /*0ed0*/  IMAD R13, R0, c[0x0][0x1b8], RZ ;  /* 0x00006e00000d7a24 */ /* 0x000fe200078e02ff */
[----:B------:R-:W-:Y:S01]  /*0ee0*/  LOP3.LUT R0, R14, 0x7fffffe, RZ, 0xc0, !PT ;  /* 0x07fffffe0e007812 */ /* 0x000fe200078ec0ff */
[----:B------:R-:W-:Y:S01]  /*0ef0*/  IMAD.WIDE.U32 R6, R6, c[0x0][0x1b0], R2 ;  /* 0x00006c0006067a25 */ /* 0x000fe200078e0002 */
[C---:B------:R-:W-:Y:S01]  /*0f00*/  IADD3 R30, R2.reuse, 0x20, RZ ;  /* 0x00000020021e7810 */ /* 0x040fe20007ffe0ff */
[----:B------:R-:W-:Y:S01]  /*0f10*/  CS2R R130, SRZ ;  /* 0x0000000000827805 */ /* 0x000fe2000001ff00 */
[----:B------:R-:W-:Y:S01]  /*0f20*/  IADD3 R38, R2, 0x40, RZ ;  /* 0x0000004002267810 */ /* 0x000fe20007ffe0ff */
[----:B------:R-:W-:Y:S01]  /*0f30*/  IMAD.IADD R7, R7, 0x1, R10 ;  /* 0x0000000107077824 */ /* 0x000fe200078e020a */
[----:B------:R-:W-:Y:S01]  /*0f40*/  ISETP.GE.AND P1, PT, R30, c[0x0][0x1cc], PT ;  /* 0x000073001e007a0c */ /* 0x000fe20003f26270 */
[----:B------:R-:W-:Y:S01]  /*0f50*/  IMAD R14, R12, c[0x0][0x1ec], R11 ;  /* 0x00007b000c0e7a24 */ /* 0x000fe200078e020b */
[----:B------:R-:W-:Y:S01]  /*0f60*/  LEA.HI R33, R34, R87, RZ, 0x4 ;  /* 0x0000005722217211 */ /* 0x000fe200078f20ff */
[C---:B------:R-:W-:Y:S01]  /*0f70*/  IMAD.IADD R0, R39.reuse, 0x1, -R0 ;  /* 0x0000000127007824 */ /* 0x040fe200078e0a00 */
[----:B------:R-:W-:Y:S01]  /*0f80*/  SHF.R.S32.HI R36, RZ, 0x1f, R85 ;  /* 0x0000001fff247819 */ /* 0x000fe20000011455 */
[C---:B------:R-:W-:Y:S01]  /*0f90*/  IMAD.WIDE.U32 R10, R12.reuse, c[0x0][0x1e8], R8 ;  /* 0x00007a000c0a7a25 */ /* 0x040fe200078e0008 */
[----:B------:R-:W-:Y:S01]  /*0fa0*/  STL [R1+0x34], R38 ;  /* 0x0000342601007387 */ /* 0x000fe20000100800 */
[----:B------:R-:W-:Y:S01]  /*0fb0*/  CS2R R128, SRZ ;  /* 0x0000000000807805 */ /* 0x000fe2000001ff00 */
[----:B------:R-:W-:Y:S01]  /*0fc0*/  CS2R R126, SRZ ;  /* 0x00000000007e7805 */ /* 0x000fe2000001ff00 */
[C---:B------:R-:W-:Y:S01]  /*0fd0*/  IMAD R13, R12.reuse, c[0x0][0x1bc], R13 ;  /* 0x00006f000c0d7a24 */ /* 0x040fe200078e020d */
[----:B------:R-:W-:Y:S01]  /*0fe0*/  CS2R R124, SRZ ;  /* 0x00000000007c7805 */ /* 0x000fe2000001ff00 */
[----:B------:R-:W-:Y:S01]  /*0ff0*/  IMAD.WIDE.U32 R8, R12, c[0x0][0x1b8], R6 ;  /* 0x00006e000c087a25 */ /* 0x000fe200078e0006 */
[----:B------:R-:W-:Y:S01]  /*1000*/  IADD3 R12, -R39, UR14, RZ ;  /* 0x0000000e270c7c10 */ /* 0x000fe2000fffe1ff */
[----:B------:R-:W-:Y:S01]  /*1010*/  CS2R R122, SRZ ;  /* 0x00000000007a7805 */ /* 0x000fe2000001ff00 */
[----:B------:R-:W-:Y:S01]  /*1020*/  CS2R R120, SRZ ;  /* 0x0000000000787805 */ /* 0x000fe2000001ff00 */
[----:B------:R-:W-:Y:S01]  /*1030*/  IMAD R0, R31, 0x8, R0 ;  /* 0x000000081f007824 */ /* 0x000fe200078e0200 */
[C---:B------:R-:W-:Y:S01]  /*1040*/  ISETP.LT.OR P4, PT, R12.reuse, 0x1, P2 ;  /* 0x000000010c00780c */ /* 0x040fe20001781670 */
[----:B------:R-:W-:Y:S01]  /*1050*/  IMAD.IADD R7, R11, 0x1, R14 ;  /* 0x000000010b077824 */ /* 0x000fe200078e020e */
[----:B------:R-:W-:Y:S01]  /*1060*/  ISETP.LT.OR P5, PT, R12, 0x1, P1 ;  /* 0x000000010c00780c */ /* 0x000fe20000fa1670 */
[----:B------:R-:W-:Y:S01]  /*1070*/  IMAD R11, R5, c[0x0][0x1d8], RZ ;  /* 0x00007600050b7a24 */ /* 0x000fe200078e02ff */
[----:B------:R-:W-:Y:S01]  /*1080*/  CS2R R118, SRZ ;  /* 0x0000000000767805 */ /* 0x000fe2000001ff00 */
[----:B------:R-:W-:Y:S01]  /*1090*/  IMAD.MOV.U32 R6, RZ, RZ, R10 ;  /* 0x000000ffff067224 */ /* 0x000fe200078e000a */
[----:B------:R-:W-:Y:S01]  /*10a0*/  CS2R R116, SRZ ;  /* 0x0000000000747805 */ /* 0x000fe2000001ff00 */
[----:B------:R-:W-:Y:S01]  /*10b0*/  IMAD.IADD R9, R9, 0x1, R13 ;  /* 0x0000000109097824 */ /* 0x000fe200078e020d */
[----:B------:R-:W-:Y:S01]  /*10c0*/  CS2R R114, SRZ ;  /* 0x0000000000727805 */ /* 0x000fe2000001ff00 */
[----:B------:R-:W-:Y:S01]  /*10d0*/  IMAD.U32 R13, R0, 0x20, R15 ;  /* 0x00000020000d7824 */ /* 0x000fe200078e000f */
[----:B------:R-:W-:Y:S01]  /*10e0*/  CS2R R112, SRZ ;  /* 0x0000000000707805 */ /* 0x000fe2000001ff00 */
[C---:B------:R-:W-:Y:S01]  /*10f0*/  IMAD R0, R4.reuse, c[0x0][0x1dc], R11 ;  /* 0x0000770004007a24 */ /* 0x040fe200078e020b */
[----:B------:R-:W-:Y:S01]  /*1100*/  CS2R R110, SRZ ;  /* 0x00000000006e7805 */ /* 0x000fe2000001ff00 */
        /* <DEDUP_REMOVED lines=10> */
[----:B------:R-:W-:Y:S01]  /*11b0*/  IMAD.MOV.U32 R9, RZ, RZ, c[0x0][0x1d8] ;  /* 0x00007600ff097624 */ /* 0x000fe200078e00ff */
[----:B------:R-:W-:Y:S01]  /*11c0*/  CS2R R98, SRZ ;  /* 0x0000000000627805 */ /* 0x000fe2000001ff00 */
[----:B------:R-:W-:Y:S01]  /*11d0*/  IMAD R5, R5, c[0x0][0x1a8], RZ ;  /* 0x00006a0005057a24 */ /* 0x000fe200078e02ff */
[----:B------:R-:W-:Y:S01]  /*11e0*/  CS2R R96, SRZ ;  /* 0x0000000000607805 */ /* 0x000fe2000001ff00 */
[----:B------:R-:W-:Y:S01]  /*11f0*/  IMAD.MOV.U32 R14, RZ, RZ, c[0x0][0x1dc] ;  /* 0x00007700ff0e7624 */ /* 0x000fe200078e00ff */
[----:B------:R-:W-:Y:S01]  /*1200*/  LEA R8, P0, R9, R6, 0x7 ;  /* 0x0000000609087211 */ /* 0x000fe200078038ff */
[----:B------:R-:W-:Y:S01]  /*1210*/  IMAD R5, R4, c[0x0][0x1ac], R5 ;  /* 0x00006b0004057a24 */ /* 0x000fe200078e0205 */
[----:B------:R-:W-:Y:S01]  /*1220*/  LEA R4, P3, R10, c[0x0][0x190], 0x1 ;  /* 0x000064000a047a11 */ /* 0x000fe200078608ff */
[----:B------:R-:W-:Y:S01]  /*1230*/  IMAD.SHL.U32 R132, R13, 0x2, RZ ;  /* 0x000000020d847824 */ /* 0x000fe200078e00ff */
[----:B------:R-:W-:Y:S01]  /*1240*/  LEA.HI.X R9, R9, R7, R14, 0x7, P0 ;  /* 0x0000000709097211 */ /* 0x000fe200000f3c0e */
[----:B------:R-:W-:Y:S01]  /*1250*/  IMAD.IADD R0, R11, 0x1, R5 ;  /* 0x000000010b007824 */ /* 0x000fe200078e0205 */
[----:B------:R-:W-:Y:S01]  /*1260*/  ISETP.GE.AND P0, PT, R38, c[0x0][0x1cc], PT ;  /* 0x0000730026007a0c */ /* 0x000fe20003f06270 */
[----:B------:R-:W-:Y:S01]  /*1270*/  IMAD.MOV.U32 R11, RZ, RZ, c[0x0][0x1ac] ;  /* 0x00006b00ff0b7624 */ /* 0x000fe200078e00ff */
[----:B------:R-:W-:Y:S01]  /*1280*/  @!PT LDS RZ, [RZ] ;  /* 0x00000000fffff984 */ /* 0x000fe20000000800 */
[----:B------:R-:W-:Y:S01]  /*1290*/  @!PT LDS RZ, [RZ] ;  /* 0x00000000fffff984 */ /* 0x000fe20000000800 */
[----:B------:R-:W-:Y:S01]  /*12a0*/  @!PT LDS RZ, [RZ] ;  /* 0x00000000fffff984 */ /* 0x000fe20000000800 */
[----:B------:R1:W-:Y:S01]  /*12b0*/  LDGSTS.E.BYPASS.LTC128B.128 [R132+0x6080], [R6.64], !P4 ;  /* 0x0608000006847fae */ /* 0x0003e2000e101d4c */
[----:B------:R-:W-:Y:S01]  /*12c0*/  IMAD.SHL.U32 R14, R87, 0x4, RZ ;  /* 0x00000004570e7824 */ /* 0x000fe200078e00ff */
[----:B------:R-:W-:Y:S01]  /*12d0*/  LEA.HI.X R5, R10, c[0x0][0x194], R0, 0x1, P3 ;  /* 0x000065000a057a11 */ /* 0x000fe200018f0c00 */
[----:B------:R-:W-:Y:S01]  /*12e0*/  IMAD.MOV.U32 R0, RZ, RZ, c[0x0][0x1a8] ;  /* 0x00006a00ff007624 */ /* 0x000fe200078e00ff */
[C---:B------:R-:W-:Y:S01]  /*12f0*/  ISETP.LT.OR P4, PT, R12.reuse, 0x1, P0 ;  /* 0x000000010c00780c */ /* 0x040fe20000781670 */
[----:B------:R1:W-:Y:S01]  /*1300*/  LDGSTS.E.BYPASS.LTC128B.128 [R132+0x8080], [R6.64+0x40], !P5 ;  /* 0x0808004006847fae */ /* 0x0003e2000e901d4c */
[----:B------:R-:W-:Y:S01]  /*1310*/  ISETP.LT.OR P3, PT, R12, 0x41, P2 ;  /* 0x000000410c00780c */ /* 0x000fe20001761670 */
[----:B------:R-:W-:Y:S01]  /*1320*/  IMAD R13, R36, c[0x0][0x270], RZ ;  /* 0x00009c00240d7a24 */ /* 0x000fe200078e02ff */
[C---:B------:R-:W-:Y:S01]  /*1330*/  ISETP.LT.OR P2, PT, R12.reuse, 0x41, P1 ;  /* 0x000000410c00780c */ /* 0x040fe20000f41670 */
[----:B------:R-:W-:Y:S01]  /*1340*/  STL [R1+0x28], R132 ;  /* 0x0000288401007387 */ /* 0x000fe20000100800 */
[----:B------:R-:W-:Y:S01]  /*1350*/  ISETP.LT.OR P1, PT, R12, 0x41, P0 ;  /* 0x000000410c00780c */ /* 0x000fe20000721670 */
[----:B------:R-:W-:Y:S01]  /*1360*/  IMAD R13, R85, c[0x0][0x274], R13 ;  /* 0x00009d00550d7a24 */ /* 0x000fe200078e020d */
[C---:B------:R-:W-:Y:S01]  /*1370*/  LEA R10, P0, R0.reuse, R4, 0x7 ;  /* 0x00000004000a7211 */ /* 0x040fe200078038ff */
[----:B------:R-:W-:Y:S01]  /*1380*/  IMAD.MOV.U32 R218, RZ, RZ, 0x20 ;  /* 0x00000020ffda7424 */ /* 0x000fe200078e00ff */
[----:B------:R-:W-:Y:S01]  /*1390*/  ISETP.LE.AND P5, PT, R17, c[0x0][0x2a8], PT ;  /* 0x0000aa0011007a0c */ /* 0x000fe20003fa3270 */
[----:B------:R-:W-:Y:S01]  /*13a0*/  IMAD.MOV.U32 R221, RZ, RZ, 0x10 ;  /* 0x00000010ffdd7424 */ /* 0x000fe200078e00ff */
[----:B------:R-:W-:Y:S01]  /*13b0*/  LEA.HI.X R11, R0, R5, R11, 0x7, P0 ;  /* 0x00000005000b7211 */ /* 0x000fe200000f3c0b */
[----:B------:R1:W-:Y:S01]  /*13c0*/  LDGSTS.E.BYPASS.LTC128B.128 [R132+0xa080], [R6.64+0x80], !P4 ;  /* 0x0a08008006847fae */ /* 0x0003e2000e101d4c */
[----:B------:R-:W-:Y:S01]  /*13d0*/  SHF.R.S32.HI R0, RZ, 0x1f, R16 ;  /* 0x0000001fff007819 */ /* 0x000fe20000011410 */
[----:B------:R-:W-:Y:S01]  /*13e0*/  CS2R R94, SRZ ;  /* 0x00000000005e7805 */ /* 0x000fe2000001ff00 */
[----:B------:R-:W-:Y:S01]  /*13f0*/  CS2R R92, SRZ ;  /* 0x00000000005c7805 */ /* 0x000fe2000001ff00 */
[----:B------:R2:W-:Y:S01]  /*1400*/  LDGSTS.E.BYPASS.LTC128B.128 [R132+0x7080], [R8.64], !P3 ;  /* 0x0708000008847fae */ /* 0x0005e2000d901d4c */
[----:B------:R-:W-:Y:S01]  /*1410*/  CS2R R90, SRZ ;  /* 0x00000000005a7805 */ /* 0x000fe2000001ff00 */
[----:B------:R-:W-:Y:S01]  /*1420*/  CS2R R82, SRZ ;  /* 0x0000000000527805 */ /* 0x000fe2000001ff00 */
[----:B------:R-:W-:Y:S01]  /*1430*/  CS2R R80, SRZ ;  /* 0x0000000000507805 */ /* 0x000fe2000001ff00 */
[----:B------:R2:W-:Y:S01]  /*1440*/  LDGSTS.E.BYPASS.LTC128B.128 [R132+0x9080], [R8.64+0x40], !P2 ;  /* 0x0908004008847fae */ /* 0x0005e2000d101d4c */
[----:B------:R-:W-:Y:S01]  /*1450*/  ISETP.GE.AND P2, PT, R2, c[0x0][0x19c], PT ;  /* 0x0000670002007a0c */ /* 0x000fe20003f46270 */
[----:B------:R-:W-:Y:S01]  /*1460*/  CS2R R78, SRZ ;  /* 0x00000000004e7805 */ /* 0x000fe2000001ff00 */
[----:B------:R-:W-:Y:S01]  /*1470*/  CS2R R76, SRZ ;  /* 0x00000000004c7805 */ /* 0x000fe2000001ff00 */
[----:B------:R2:W-:Y:S01]  /*1480*/  LDGSTS.E.BYPASS.LTC128B.128 [R132+0xb080], [R8.64+0x80], !P1 ;  /* 0x0b08008008847fae */ /* 0x0005e2000c901d4c */
[----:B------:R-:W-:Y:S01]  /*1490*/  ISETP.LT.OR P3, PT, R12, 0x1, P2 ;  /* 0x000000010c00780c */ /* 0x000fe20001761670 */
[----:B------:R-:W-:Y:S01]  /*14a0*/  CS2R R74, SRZ ;  /* 0x00000000004a7805 */ /* 0x000fe2000001ff00 */
[----:B------:R-:W-:Y:S01]  /*14b0*/  ISETP.GE.AND P1, PT, R30, c[0x0][0x19c], PT ;  /* 0x000067001e007a0c */ /* 0x000fe20003f26270 */
[----:B------:R-:W0:Y:S01]  /*14c0*/  LDGDEPBAR ;  /* 0x00000000000079af */ /* 0x000e220000000000 */
[C---:B------:R-:W-:Y:S01]  /*14d0*/  ISETP.LT.OR P2, PT, R12.reuse, 0x41, P2 ;  /* 0x000000410c00780c */ /* 0x040fe20001741670 */
[----:B------:R-:W-:Y:S01]  /*14e0*/  CS2R R72, SRZ ;  /* 0x0000000000487805 */ /* 0x000fe2000001ff00 */
[C---:B------:R-:W-:Y:S01]  /*14f0*/  ISETP.LT.OR P4, PT, R12.reuse, 0x1, P1 ;  /* 0x000000010c00780c */ /* 0x040fe20000f81670 */
[----:B------:R-:W-:Y:S01]  /*1500*/  CS2R R70, SRZ ;  /* 0x0000000000467805 */ /* 0x000fe2000001ff00 */
[----:B------:R-:W-:Y:S01]  /*1510*/  ISETP.LT.OR P1, PT, R12, 0x41, P1 ;  /* 0x000000410c00780c */ /* 0x000fe20000f21670 */
[----:B------:R-:W-:Y:S01]  /*1520*/  CS2R R68, SRZ ;  /* 0x0000000000447805 */ /* 0x000fe2000001ff00 */
[----:B------:R-:W-:Y:S01]  /*1530*/  CS2R R66, SRZ ;  /* 0x0000000000427805 */ /* 0x000fe2000001ff00 */
[----:B------:R-:W-:Y:S01]  /*1540*/  CS2R R64, SRZ ;  /* 0x0000000000407805 */ /* 0x000fe2000001ff00 */
[----:B------:R-:W-:Y:S01]  /*1550*/  CS2R R62, SRZ ;  /* 0x00000000003e7805 */ /* 0x000fe2000001ff00 */
[----:B------:R3:W-:Y:S01]  /*1560*/  LDGSTS.E.BYPASS.LTC128B.128 [R132+0x80], [R4.64], !P3 ;  /* 0x0008000004847fae */ /* 0x0007e2000d901d4c */
[C---:B-1----:R-:W-:Y:S01]  /*1570*/  IADD3 R6, P0, R14.reuse, R16, RZ ;  /* 0x000000100e067210 */ /* 0x042fe20007f1e0ff */
[----:B------:R-:W-:Y:S01]  /*1580*/  CS2R R60, SRZ ;  /* 0x00000000003c7805 */ /* 0x000fe2000001ff00 */
[----:B------:R-:W-:Y:S01]  /*1590*/  CS2R R58, SRZ ;  /* 0x00000000003a7805 */ /* 0x000fe2000001ff00 */
[----:B------:R-:W-:Y:S01]  /*15a0*/  CS2R R56, SRZ ;  /* 0x0000000000387805 */ /* 0x000fe2000001ff00 */
[----:B------:R-:W-:Y:S01]  /*15b0*/  LEA.HI.X.SX32 R7, R14, R0, 0x1, P0 ;  /* 0x000000000e077211 */ /* 0x000fe200000f0eff */
[----:B------:R3:W-:Y:S01]  /*15c0*/  LDGSTS.E.BYPASS.LTC128B.128 [R132+0x2080], [R4.64+0x40], !P4 ;  /* 0x0208004004847fae */ /* 0x0007e2000e101d4c */
[----:B------:R-:W-:Y:S01]  /*15d0*/  ISETP.GE.AND P0, PT, R38, c[0x0][0x19c], PT ;  /* 0x0000670026007a0c */ /* 0x000fe20003f06270 */
[----:B------:R-:W-:Y:S01]  /*15e0*/  CS2R R54, SRZ ;  /* 0x0000000000367805 */ /* 0x000fe2000001ff00 */
[----:B------:R-:W-:Y:S01]  /*15f0*/  ISETP.LT.AND P4, PT, R39, UR16, PT ;  /* 0x0000001027007c0c */ /* 0x000fe2000bf81270 */
[----:B------:R-:W-:Y:S01]  /*1600*/  CS2R R52, SRZ ;  /* 0x0000000000347805 */ /* 0x000fe2000001ff00 */
[C---:B------:R-:W-:Y:S01]  /*1610*/  ISETP.LT.OR P3, PT, R12.reuse, 0x1, P0 ;  /* 0x000000010c00780c */ /* 0x040fe20000761670 */
[----:B------:R-:W-:Y:S01]  /*1620*/  CS2R R50, SRZ ;  /* 0x0000000000327805 */ /* 0x000fe2000001ff00 */
[----:B--2---:R-:W-:Y:S01]  /*1630*/  SHF.R.S32.HI R8, RZ, 0x4, R33 ;  /* 0x00000004ff087819 */ /* 0x004fe20000011421 */
[----:B------:R-:W-:Y:S01]  /*1640*/  CS2R R48, SRZ ;  /* 0x0000000000307805 */ /* 0x000fe2000001ff00 */
[----:B------:R-:W-:Y:S01]  /*1650*/  ISETP.LT.OR P0, PT, R12, 0x41, P0 ;  /* 0x000000410c00780c */ /* 0x000fe20000701670 */
[----:B------:R-:W-:Y:S01]  /*1660*/  CS2R R46, SRZ ;  /* 0x00000000002e7805 */ /* 0x000fe2000001ff00 */
[----:B------:R-:W-:Y:S01]  /*1670*/  LEA.HI R9, R33, R8, RZ, 0x1 ;  /* 0x0000000821097211 */ /* 0x000fe200078f08ff */
[----:B------:R-:W-:Y:S01]  /*1680*/  CS2R R44, SRZ ;  /* 0x00000000002c7805 */ /* 0x000fe2000001ff00 */
[----:B------:R-:W-:Y:S01]  /*1690*/  ISETP.GE.OR P5, PT, R30, c[0x0][0x1fc], !P4 ;  /* 0x00007f001e007a0c */ /* 0x000fe200067a6670 */
[----:B------:R-:W-:Y:S01]  /*16a0*/  CS2R R42, SRZ ;  /* 0x00000000002a7805 */ /* 0x000fe2000001ff00 */
[----:B------:R-:W-:Y:S01]  /*16b0*/  LOP3.LUT R0, R9, 0xfffffffe, RZ, 0xc0, !PT ;  /* 0xfffffffe09007812 */ /* 0x000fe200078ec0ff */
[----:B------:R-:W-:Y:S01]  /*16c0*/  IMAD R9, R36, c[0x0][0x288], RZ ;  /* 0x0000a20024097a24 */ /* 0x000fe200078e02ff */
[----:B------:R-:W-:Y:S01]  /*16d0*/  UISETP.GT.AND UP3, UPT, UR5, -0x1, UPT ;  /* 0xffffffff0500788c */ /* 0x000fe2000bf64270 */
[----:B------:R3:W-:Y:S01]  /*16e0*/  LDGSTS.E.BYPASS.LTC128B.128 [R132+0x4080], [R4.64+0x80], !P3 ;  /* 0x0408008004847fae */ /* 0x0007e2000d901d4c */
[----:B------:R-:W-:Y:S01]  /*16f0*/  ISETP.GE.AND P3, PT, R2, c[0x0][0x16c], PT ;  /* 0x00005b0002007a0c */ /* 0x000fe20003f66270 */
[----:B------:R-:W-:-:S02]  /*1700*/  IMAD.IADD R28, R8, 0x1, -R0 ;  /* 0x00000001081c7824 */ /* 0x000fc400078e0a00 */
[C---:B------:R-:W-:Y:S01]  /*1710*/  IMAD R0, R85.reuse, c[0x0][0x28c], R9 ;  /* 0x0000a30055007a24 */ /* 0x040fe200078e0209 */
[----:B------:R1:W-:Y:S01]  /*1720*/  LDGSTS.E.BYPASS.LTC128B.128 [R132+0x1080], [R10.64], !P2 ;  /* 0x010800000a847fae */ /* 0x0003e2000d101d4c */
[C-C-:B------:R-:W-:Y:S01]  /*1730*/  IMAD.WIDE.U32 R8, R85.reuse, c[0x0][0x270], R6.reuse ;  /* 0x00009c0055087a25 */ /* 0x140fe200078e0006 */
[C---:B------:R-:W-:Y:S02]  /*1740*/  ISETP.GE.AND P2, PT, R2.reuse, c[0x0][0x1fc], PT ;  /* 0x00007f0002007a0c */ /* 0x040fe40003f46270 */
[----:B------:R1:W-:Y:S01]  /*1750*/  LDGSTS.E.BYPASS.LTC128B.128 [R132+0x3080], [R10.64+0x40], !P1 ;  /* 0x030800400a847fae */ /* 0x0003e2000c901d4c */
[----:B------:R-:W-:Y:S01]  /*1760*/  IMAD.WIDE.U32 R6, R85, c[0x0][0x288], R6 ;  /* 0x0000a20055067a25 */ /* 0x000fe200078e0006 */
[----:B------:R-:W-:Y:S02]  /*1770*/  ISETP.GE.OR P1, PT, R2, c[0x0][0x1fc], !P4 ;  /* 0x00007f0002007a0c */ /* 0x000fe40006726670 */
[----:B------:R1:W-:Y:S01]  /*1780*/  LDGSTS.E.BYPASS.LTC128B.128 [R132+0x5080], [R10.64+0x80], !P0 ;  /* 0x050800800a847fae */ /* 0x0003e2000c101d4c */
[----:B------:R-:W-:Y:S01]  /*1790*/  IMAD.MOV.U32 R16, RZ, RZ, R8 ;  /* 0x000000ffff107224 */ /* 0x000fe200078e0008 */
[----:B------:R-:W-:Y:S01]  /*17a0*/  LOP3.LUT R8, R37, 0xfffffff8, RZ, 0xc0, !PT ;  /* 0xfffffff825087812 */ /* 0x000fe200078ec0ff */
[----:B------:R-:W-:Y:S01]  /*17b0*/  IMAD.IADD R25, R7, 0x1, R0 ;  /* 0x0000000107197824 */ /* 0x000fe200078e0200 */
[----:B------:R-:W-:Y:S01]  /*17c0*/  P2R R20, PR, RZ, 0x4 ;  /* 0x00000004ff147803 */ /* 0x000fe20000000000 */
[----:B------:R-:W-:Y:S01]  /*17d0*/  IMAD R0, R21, c[0x0][0x208], RZ ;  /* 0x0000820015007a24 */ /* 0x000fe200078e02ff */
[----:B------:R-:W0:Y:S01]  /*17e0*/  LDGDEPBAR ;  /* 0x00000000000079af */ /* 0x000e220000000000 */
[----:B------:R-:W-:Y:S01]  /*17f0*/  IMAD.IADD R17, R9, 0x1, R13 ;  /* 0x0000000109117824 */ /* 0x000fe200078e020d */
[----:B------:R-:W-:Y:S01]  /*1800*/  P2R R32, PR, RZ, 0x2 ;  /* 0x00000002ff207803 */ /* 0x000fe20000000000 */
[----:B------:R-:W-:Y:S01]  /*1810*/  IMAD R9, R36, c[0x0][0x238], RZ ;  /* 0x00008e0024097a24 */ /* 0x000fe200078e02ff */
[----:B------:R-:W-:Y:S01]  /*1820*/  ISETP.GE.AND P1, PT, R30, c[0x0][0x16c], PT ;  /* 0x00005b001e007a0c */ /* 0x000fe20003f26270 */
[----:B------:R-:W-:Y:S01]  /*1830*/  IMAD R15, R18, c[0x0][0x20c], R0 ;  /* 0x00008300120f7a24 */ /* 0x000fe200078e0200 */
[----:B------:R-:W-:Y:S01]  /*1840*/  ISETP.GE.OR P4, PT, R38, c[0x0][0x1fc], !P4 ;  /* 0x00007f0026007a0c */ /* 0x000fe20006786670 */
[----:B------:R-:W-:-:S02]  /*1850*/  IMAD.MOV.U32 R24, RZ, RZ, R6 ;  /* 0x000000ffff187224 */ /* 0x000fc400078e0006 */
[----:B---3--:R-:W-:Y:S02]  /*1860*/  IMAD R4, R21, c[0x0][0x178], RZ ;  /* 0x00005e0015047a24 */ /* 0x008fe400078e02ff */
[----:B------:R-:W-:Y:S02]  /*1870*/  IMAD.IADD R21, R87, 0x1, -R8 ;  /* 0x0000000157157824 */ /* 0x000fe400078e0a08 */
[----:B------:R-:W-:Y:S01]  /*1880*/  IMAD R8, R85, c[0x0][0x23c], R9 ;  /* 0x00008f0055087a24 */ /* 0x000fe200078e0209 */
[----:B------:R-:W-:Y:S01]  /*1890*/  SHF.R.S32.HI R9, RZ, 0x1f, R27 ;  /* 0x0000001fff097819 */ /* 0x000fe2000001141b */
[C---:B------:R-:W-:Y:S01]  /*18a0*/  IMAD R14, R18.reuse, c[0x0][0x17c], R4 ;  /* 0x00005f00120e7a24 */ /* 0x040fe200078e0204 */
[----:B------:R-:W-:Y:S01]  /*18b0*/  LEA.HI R13, R21, R21, RZ, 0x1 ;  /* 0x00000015150d7211 */ /* 0x000fe200078f08ff */
[C-C-:B------:R-:W-:Y:S01]  /*18c0*/  IMAD.WIDE.U32 R4, R18.reuse, c[0x0][0x178], R2.reuse ;  /* 0x00005e0012047a25 */ /* 0x140fe200078e0002 */
[----:B------:R-:W-:Y:S02]  /*18d0*/  LEA.HI R12, R9, R39, RZ, 0x3 ;  /* 0x00000027090c7211 */ /* 0x000fe400078f18ff */
[----:B------:R-:W-:Y:S01]  /*18e0*/  LOP3.LUT R0, R13, 0x7fffffe, RZ, 0xc0, !PT ;  /* 0x07fffffe0d007812 */ /* 0x000fe200078ec0ff */
[----:B------:R-:W-:Y:S01]  /*18f0*/  IMAD.WIDE.U32 R6, R18, c[0x0][0x208], R2 ;  /* 0x0000820012067a25 */ /* 0x000fe200078e0002 */
[----:B------:R-:W-:-:S02]  /*1900*/  LEA.HI R18, R34, R87, RZ, 0x6 ;  /* 0x0000005722127211 */ /* 0x000fc400078f30ff */
[----:B-1----:R-:W-:Y:S01]  /*1910*/  SEL R11, R26, RZ, !P6 ;  /* 0x000000ff1a0b7207 */ /* 0x002fe20007000000 */
[----:B------:R-:W-:Y:S01]  /*1920*/  IMAD.IADD R9, R21, 0x1, -R0 ;  /* 0x0000000115097824 */ /* 0x000fe200078e0a00 */
[----:B------:R-:W-:Y:S01]  /*1930*/  LOP3.LUT R0, R12, 0xfffffff8, RZ, 0xc0, !PT ;  /* 0xfffffff80c007812 */ /* 0x000fe200078ec0ff */
[----:B------:R-:W-:Y:S01]  /*1940*/  IMAD.WIDE.U32 R2, R85, c[0x0][0x238], R22 ;  /* 0x00008e0055027a25 */ /* 0x000fe200078e0016 */
[----:B------:R-:W-:Y:S01]  /*1950*/  SHF.R.S32.HI R18, RZ, 0x6, R18 ;  /* 0x00000006ff127819 */ /* 0x000fe20000011412 */
[----:B------:R-:W-:-:S04]  /*1960*/  DEPBAR.LE SB0, 0x1 ;  /* 0x000080400000791a */ /* 0x000fc80000000000 */
[----:B------:R-:W-:Y:S02]  /*1970*/  IMAD.IADD R0, R39, 0x1, -R0 ;  /* 0x0000000127007824 */ /* 0x000fe400078e0a00 */
[----:B------:R-:W-:Y:S02]  /*1980*/  IMAD.IADD R23, R3, 0x1, R8 ;  /* 0x0000000103177824 */ /* 0x000fe400078e0208 */
[----:B------:R-:W-:Y:S01]  /*1990*/  IMAD R8, R28, 0x4, R18 ;  /* 0x000000041c087824 */ /* 0x000fe200078e0212 */
[----:B------:R-:W-:Y:S01]  /*19a0*/  BAR.SYNC.DEFER_BLOCKING 0x0 ;  /* 0x0000000000007b1d */ /* 0x000fe20000010000 */
[C---:B------:R-:W-:Y:S01]  /*19b0*/  LOP3.LUT P0, RZ, R0.reuse, 0x4, RZ, 0xc0, !PT ;  /* 0x0000000400ff7812 */ /* 0x040fe2000780c0ff */
[----:B------:R-:W-:Y:S02]  /*19c0*/  IMAD.IADD R5, R5, 0x1, R14 ;  /* 0x0000000105057824 */ /* 0x000fe400078e020e */
[----:B------:R-:W-:Y:S02]  /*19d0*/  IMAD.SHL.U32 R0, R0, 0x40, RZ ;  /* 0x0000004000007824 */ /* 0x000fe400078e00ff */
[----:B------:R-:W-:Y:S01]  /*19e0*/  IMAD R14, R8, 0x8, R9 ;  /* 0x00000008080e7824 */ /* 0x000fe200078e0209 */
[----:B------:R-:W-:Y:S01]  /*19f0*/  LEA.HI R8, R35, R31, RZ, 0x1 ;  /* 0x0000001f23087211 */ /* 0x000fe200078f08ff */
[----:B------:R-:W-:Y:S01]  /*1a00*/  IMAD.IADD R3, R7, 0x1, R15 ;  /* 0x0000000107037824 */ /* 0x000fe200078e020f */
[----:B------:R-:W-:Y:S01]  /*1a10*/  LOP3.LUT R0, R0, 0x1c0, RZ, 0xc0, !PT ;  /* 0x000001c000007812 */ /* 0x000fe200078ec0ff */
[----:B------:R-:W-:Y:S01]  /*1a20*/  IMAD.MOV.U32 R22, RZ, RZ, R2 ;  /* 0x000000ffff167224 */ /* 0x000fe200078e0002 */
[----:B------:R-:W-:Y:S01]  /*1a30*/  LOP3.LUT R8, R8, 0xfffffffe, RZ, 0xc0, !PT ;  /* 0xfffffffe08087812 */ /* 0x000fe200078ec0ff */
[----:B------:R-:W-:Y:S01]  /*1a40*/  IMAD.MOV.U32 R2, RZ, RZ, R6 ;  /* 0x000000ffff027224 */ /* 0x000fe200078e0006 */
[----:B------:R-:W-:Y:S01]  /*1a50*/  SHF.R.S32.HI R6, RZ, 0x1, R13 ;  /* 0x00000001ff067819 */ /* 0x000fe2000001140d */
[----:B------:R-:W-:Y:S01]  /*1a60*/  IMAD.SHL.U32 R7, R18, 0x8, RZ ;  /* 0x0000000812077824 */ /* 0x000fe200078e00ff */
[----:B------:R-:W-:Y:S01]  /*1a70*/  SEL R15, R89, RZ, !P6 ;  /* 0x000000ff590f7207 */ /* 0x000fe20007000000 */
[----:B------:R-:W-:Y:S01]  /*1a80*/  IMAD R10, R36, c[0x0][0x180], RZ ;  /* 0x00006000240a7a24 */ /* 0x000fe200078e02ff */
[C---:B------:R-:W-:Y:S01]  /*1a90*/  LOP3.LUT P2, RZ, R6.reuse, 0x2, RZ, 0xc0, !PT ;  /* 0x0000000206ff7812 */ /* 0x040fe2000784c0ff */
[----:B------:R-:W-:Y:S01]  /*1aa0*/  IMAD.SHL.U32 R6, R6, 0x40, RZ ;  /* 0x0000004006067824 */ /* 0x000fe200078e00ff */
[----:B------:R-:W-:Y:S01]  /*1ab0*/  LOP3.LUT R208, R7, 0x18, RZ, 0xc0, !PT ;  /* 0x0000001807d07812 */ /* 0x000fe200078ec0ff */
[----:B------:R-:W-:Y:S01]  /*1ac0*/  IMAD R36, R36, c[0x0][0x210], RZ ;  /* 0x0000840024247a24 */ /* 0x000fe200078e02ff */
[----:B------:R-:W-:Y:S01]  /*1ad0*/  SHF.R.U32.HI R7, RZ, 0x3, R0 ;  /* 0x00000003ff077819 */ /* 0x000fe20000011600 */
[----:B------:R-:W-:Y:S01]  /*1ae0*/  IMAD.WIDE.U32 R2, R85, c[0x0][0x210], R2 ;  /* 0x0000840055027a25 */ /* 0x000fe200078e0002 */
[----:B------:R-:W-:Y:S01]  /*1af0*/  ISETP.NE.AND P6, PT, R20, RZ, PT ;  /* 0x000000ff1400720c */ /* 0x000fe20003fc5270 */
[----:B------:R-:W-:Y:S01]  /*1b00*/  CS2R R88, SRZ ;  /* 0x0000000000587805 */ /* 0x000fe2000001ff00 */
[----:B------:R-:W-:Y:S01]  /*1b10*/  LOP3.LUT R9, R7, R0, R208, 0x1e, !PT ;  /* 0x0000000007097212 */ /* 0x000fe200078e1ed0 */
[----:B------:R-:W-:Y:S01]  /*1b20*/  IMAD.IADD R20, R31, 0x1, -R8 ;  /* 0x000000011f147824 */ /* 0x000fe200078e0a08 */
[----:B------:R-:W-:Y:S01]  /*1b30*/  LOP3.LUT R0, R6, 0xc0, RZ, 0xc0, !PT ;  /* 0x000000c006007812 */ /* 0x000fe200078ec0ff */
[----:B------:R-:W-:-:S02]  /*1b40*/  IMAD R7, R85, c[0x0][0x184], R10 ;  /* 0x0000610055077a24 */ /* 0x000fc400078e020a */
[----:B------:R-:W-:Y:S01]  /*1b50*/  IMAD.SHL.U32 R26, R20, 0x400, RZ ;  /* 0x00000400141a7824 */ /* 0x000fe200078e00ff */
[----:B------:R-:W-:Y:S01]  /*1b60*/  LOP3.LUT R8, R0, 0x8, R37, 0xf8, !PT ;  /* 0x0000000800087812 */ /* 0x000fe200078ef825 */
[----:B------:R-:W-:Y:S01]  /*1b70*/  IMAD.WIDE.U32 R4, R85, c[0x0][0x180], R4 ;  /* 0x0000600055047a25 */ /* 0x000fe200078e0004 */
[----:B------:R-:W-:-:S03]  /*1b80*/  SHF.R.U32.HI R6, RZ, 0x3, R0 ;  /* 0x00000003ff067819 */ /* 0x000fc60000011600 */
[----:B------:R-:W-:Y:S01]  /*1b90*/  IMAD R0, R29, 0x2, R26 ;  /* 0x000000021d007824 */ /* 0x000fe200078e021a */
[----:B------:R-:W-:Y:S01]  /*1ba0*/  LOP3.LUT R10, R8, R6, RZ, 0x3c, !PT ;  /* 0x00000006080a7212 */ /* 0x000fe200078e3cff */
[----:B------:R-:W-:Y:S01]  /*1bb0*/  IMAD.IADD R5, R5, 0x1, R7 ;  /* 0x0000000105057824 */ /* 0x000fe200078e0207 */
[----:B------:R-:W-:Y:S01]  /*1bc0*/  SEL R29, RZ, 0xffffffff, P1 ;  /* 0xffffffffff1d7807 */ /* 0x000fe20000800000 */
[----:B------:R-:W-:Y:S01]  /*1bd0*/  IMAD.IADD R6, R0, 0x1, R9 ;  /* 0x0000000100067824 */ /* 0x000fe200078e0209 */
[----:B------:R-:W-:Y:S01]  /*1be0*/  SEL R9, RZ, 0x2, P1 ;  /* 0x00000002ff097807 */ /* 0x000fe20000800000 */
[----:B------:R-:W-:Y:S01]  /*1bf0*/  IMAD R0, R85, c[0x0][0x214], R36 ;  /* 0x0000850055007a24 */ /* 0x000fe200078e0224 */
[----:B------:R-:W-:Y:S01]  /*1c00*/  SEL R36, RZ, 0x1, P3 ;  /* 0x00000001ff247807 */ /* 0x000fe20001800000 */
[----:B------:R-:W-:Y:S01]  /*1c10*/  IMAD.SHL.U32 R223, R6, 0x2, RZ ;  /* 0x0000000206df7824 */ /* 0x000fe200078e00ff */
[----:B------:R-:W-:Y:S01]  /*1c20*/  ISETP.GT.AND P3, PT, R87, 0xf, PT ;  /* 0x0000000f5700780c */ /* 0x000fe20003f64270 */
[----:B------:R-:W-:Y:S01]  /*1c30*/  IMAD.IADD R3, R3, 0x1, R0 ;  /* 0x0000000103037824 */ /* 0x000fe200078e0200 */
[----:B------:R-:W-:Y:S01]  /*1c40*/  CS2R R84, SRZ ;  /* 0x0000000000547805 */ /* 0x000fe2000001ff00 */
[----:B------:R-:W-:Y:S01]  /*1c50*/  IMAD R8, R11, c[0x0][0x188], RZ ;  /* 0x000062000b087a24 */ /* 0x000fe200078e02ff */
[C---:B------:R-:W-:Y:S01]  /*1c60*/  IADD3 R0, R223.reuse, 0xf480, RZ ;  /* 0x0000f480df007810 */ /* 0x040fe20007ffe0ff */
[----:B------:R-:W-:Y:S01]  /*1c70*/  IMAD.U32 R6, RZ, RZ, UR20 ;  /* 0x00000014ff067e24 */ /* 0x000fe2000f8e00ff */
[----:B------:R-:W-:Y:S01]  /*1c80*/  IADD3 R224, R223, 0xf4c0, RZ ;  /* 0x0000f4c0dfe07810 */ /* 0x000fe20007ffe0ff */
[----:B------:R-:W-:Y:S01]  /*1c90*/  IMAD R8, R15, c[0x0][0x18c], R8 ;  /* 0x000063000f087a24 */ /* 0x000fe200078e0208 */
[----:B------:R-:W-:Y:S01]  /*1ca0*/  @P0 IADD3 R224, R0, -0x40, RZ ;  /* 0xffffffc000e00810 */ /* 0x000fe20007ffe0ff */
[----:B------:R-:W-:Y:S01]  /*1cb0*/  IMAD R0, R11, c[0x0][0x218], RZ ;  /* 0x000086000b007a24 */ /* 0x000fe200078e02ff */
[----:B------:R-:W-:Y:S01]  /*1cc0*/  ISETP.GE.AND P0, PT, R38, c[0x0][0x16c], PT ;  /* 0x00005b0026007a0c */ /* 0x000fe20003f06270 */
[----:B------:R-:W-:-:S04]  /*1cd0*/  IMAD.WIDE.U32 R40, R15, c[0x0][0x188], R4 ;  /* 0x000062000f287a25 */ /* 0x000fc800078e0004 */
[----:B------:R-:W-:Y:S01]  /*1ce0*/  IMAD.U32 R7, RZ, RZ, UR21 ;  /* 0x00000015ff077e24 */ /* 0x000fe2000f8e00ff */
[----:B------:R1:W-:Y:S01]  /*1cf0*/  STL.64 [R1+0x60], R40 ;  /* 0x0000602801007387 */ /* 0x0003e20000100a00 */
[----:B------:R-:W-:Y:S01]  /*1d00*/  IMAD R7, R15, c[0x0][0x21c], R0 ;  /* 0x000087000f077a24 */ /* 0x000fe200078e0200 */
[----:B------:R-:W-:Y:S01]  /*1d10*/  SEL R0, RZ, 0x4, P0 ;  /* 0x00000004ff007807 */ /* 0x000fe20000000000 */
[----:B------:R-:W-:Y:S01]  /*1d20*/  IMAD.U32 R5, RZ, RZ, UR18 ;  /* 0x00000012ff057e24 */ /* 0x000fe2000f8e00ff */
[----:B------:R-:W-:Y:S01]  /*1d30*/  LEA R4, P0, R6, R40, 0x6 ;  /* 0x0000002806047211 */ /* 0x000fe200078030ff */
[----:B------:R-:W-:Y:S01]  /*1d40*/  IMAD.IADD R19, R41, 0x1, R8 ;  /* 0x0000000129137824 */ /* 0x000fe200078e0208 */
[----:B------:R-:W-:Y:S01]  /*1d50*/  IADD3 R12, R0, R9, R36 ;  /* 0x00000009000c7210 */ /* 0x000fe20007ffe024 */
[----:B------:R-:W-:Y:S01]  /*1d60*/  UMOV UR18, 0x6 ;  /* 0x0000000600127882 */ /* 0x000fe20000000000 */
[C---:B------:R-:W-:Y:S01]  /*1d70*/  IMAD.WIDE.U32 R16, R15.reuse, c[0x0][0x278], R16 ;  /* 0x00009e000f107a25 */ /* 0x040fe200078e0010 */
[----:B------:R-:W-:Y:S01]  /*1d80*/  USHF.L.U64.HI UR7, UR6, UR18, UR7 ;  /* 0x0000001206077299 */ /* 0x000fe20008010207 */
[----:B------:R-:W-:Y:S01]  /*1d90*/  LEA.HI.X R0, R6, R19, R5, 0x6, P0 ;  /* 0x0000001306007211 */ /* 0x000fe200000f3405 */
[----:B------:R-:W-:Y:S01]  /*1da0*/  STL [R1+0x7c], R19 ;  /* 0x00007c1301007387 */ /* 0x000fe20000100800 */
[----:B------:R-:W-:Y:S01]  /*1db0*/  LEA R6, P0, R4, c[0x0][0x160], 0x1 ;  /* 0x0000580004067a11 */ /* 0x000fe200078008ff */
[----:B------:R-:W-:Y:S01]  /*1dc0*/  UIMAD UR7, UR7, UR11, URZ ;  /* 0x0000000b070772a4 */ /* 0x000fe2000f8e023f */
[----:B------:R-:W-:Y:S01]  /*1dd0*/  LOP3.LUT P1, RZ, R12, 0x1, RZ, 0xc0, !PT ;  /* 0x000000010cff7812 */ /* 0x000fe2000782c0ff */
[----:B------:R-:W-:Y:S01]  /*1de0*/  USHF.R.S32.HI UR6, URZ, 0x1f, UR4 ;  /* 0x0000001f3f067899 */ /* 0x000fe20008011404 */
[----:B------:R-:W-:Y:S01]  /*1df0*/  IMAD.WIDE.U32 R24, R15, c[0x0][0x290], R24 ;  /* 0x0000a4000f187a25 */ /* 0x000fe200078e0018 */
[----:B------:R-:W-:Y:S01]  /*1e00*/  UIMAD UR7, UR15, UR19, UR7 ;  /* 0x000000130f0772a4 */ /* 0x000fe2000f8e0207 */
[----:B------:R-:W-:-:S02]  /*1e10*/  ISETP.GE.OR P1, PT, R39, UR16, !P1 ;  /* 0x0000001027007c0c */ /* 0x000fc4000cf26670 */
[----:B------:R-:W-:Y:S01]  /*1e20*/  IMAD.WIDE.U32 R22, R15, c[0x0][0x240], R22 ;  /* 0x000090000f167a25 */ /* 0x000fe200078e0016 */
[----:B------:R-:W-:-:S03]  /*1e30*/  UMOV UR15, 0x1 ;  /* 0x00000001000f7882 */ /* 0x000fc60000000000 */
[----:B-1----:R-:W-:-:S04]  /*1e40*/  IMAD.WIDE.U32 R40, R15, c[0x0][0x218], R2 ;  /* 0x000086000f287a25 */ /* 0x002fc800078e0002 */
[----:B------:R-:W-:Y:S01]  /*1e50*/  IMAD.IADD R9, R41, 0x1, R7 ;  /* 0x0000000129097824 */ /* 0x000fe200078e0207 */
[----:B------:R-:W-:Y:S01]  /*1e60*/  LEA.HI.X R7, R4, c[0x0][0x164], R0, 0x1, P0 ;  /* 0x0000590004077a11 */ /* 0x000fe200000f0c00 */
[----:B------:R-:W-:Y:S01]  /*1e70*/  IMAD R0, R11, c[0x0][0x278], RZ ;  /* 0x00009e000b007a24 */ /* 0x000fe200078e02ff */
[----:B------:R-:W-:Y:S01]  /*1e80*/  LOP3.LUT P0, RZ, R12, 0x2, RZ, 0xc0, !PT ;  /* 0x000000020cff7812 */ /* 0x000fe2000780c0ff */
[----:B------:R-:W-:Y:S01]  /*1e90*/  IMAD.U32 R2, R14, 0x20, R10 ;  /* 0x000000200e027824 */ /* 0x000fe200078e000a */
[----:B------:R1:W-:Y:S01]  /*1ea0*/  STL.64 [R1+0x58], R40 ;  /* 0x0000582801007387 */ /* 0x0003e20000100a00 */
[----:B------:R-:W-:Y:S01]  /*1eb0*/  IMAD R4, R15, c[0x0][0x27c], R0 ;  /* 0x00009f000f047a24 */ /* 0x000fe200078e0200 */
[----:B------:R-:W-:Y:S01]  /*1ec0*/  SEL R0, R218, 0xffffffe0, !P2 ;  /* 0xffffffe0da007807 */ /* 0x000fe20005000000 */
[----:B------:R-:W-:Y:S01]  /*1ed0*/  IMAD.SHL.U32 R210, R2, 0x2, RZ ;  /* 0x0000000202d27824 */ /* 0x000fe200078e00ff */
[----:B------:R-:W-:Y:S01]  /*1ee0*/  ISETP.GE.OR P0, PT, R39, UR16, !P0 ;  /* 0x0000001027007c0c */ /* 0x000fe2000c706670 */
[----:B------:R-:W-:Y:S01]  /*1ef0*/  IMAD.MOV.U32 R8, RZ, RZ, R40 ;  /* 0x000000ffff087224 */ /* 0x000fe200078e0028 */
[----:B------:R-:W-:Y:S01]  /*1f00*/  ISETP.GE.AND P2, PT, R30, c[0x0][0x1fc], PT ;  /* 0x00007f001e007a0c */ /* 0x000fe20003f46270 */
[----:B------:R-:W-:Y:S01]  /*1f10*/  IMAD.IADD R211, R210, 0x1, R0 ;  /* 0x00000001d2d37824 */ /* 0x000fe200078e0200 */
[----:B------:R-:W2:Y:S01]  /*1f20*/  LDSM.16.M88.4 R160, [R210+0x6080] ;  /* 0x00608000d2a0783b */ /* 0x000ea20000000200 */
[----:B------:R-:W-:-:S02]  /*1f30*/  IMAD.U32 R3, RZ, RZ, UR19 ;  /* 0x00000013ff037e24 */ /* 0x000fc4000f8e00ff */
[----:B------:R-:W-:Y:S01]  /*1f40*/  IMAD.IADD R5, R17, 0x1, R4 ;  /* 0x0000000111057824 */ /* 0x000fe200078e0204 */
[----:B------:R-:W3:Y:S01]  /*1f50*/  LDSM.16.M88.4 R164, [R210+0x7080] ;  /* 0x00708000d2a4783b */ /* 0x000ee20000000200 */
[C---:B------:R-:W-:Y:S02]  /*1f60*/  IMAD R4, R11.reuse, c[0x0][0x290], RZ ;  /* 0x0000a4000b047a24 */ /* 0x040fe400078e02ff */
[----:B------:R-:W-:Y:S01]  /*1f70*/  IMAD R11, R11, c[0x0][0x240], RZ ;  /* 0x000090000b0b7a24 */ /* 0x000fe200078e02ff */
[----:B------:R-:W4:Y:S01]  /*1f80*/  LDSM.16.M88.4 R168, [R211+0x6080] ;  /* 0x00608000d3a8783b */ /* 0x000f220000000200 */
[C---:B------:R-:W-:Y:S02]  /*1f90*/  IMAD R27, R15.reuse, c[0x0][0x294], R4 ;  /* 0x0000a5000f1b7a24 */ /* 0x040fe400078e0204 */
[----:B------:R-:W-:Y:S01]  /*1fa0*/  IMAD R30, R15, c[0x0][0x244], R11 ;  /* 0x000091000f1e7a24 */ /* 0x000fe200078e020b */
[----:B------:R-:W2:Y:S01]  /*1fb0*/  LDSM.16.M88.4 R172, [R211+0x7080] ;  /* 0x00708000d3ac783b */ /* 0x000ea20000000200 */
[----:B------:R-:W-:-:S03]  /*1fc0*/  IMAD.SHL.U32 R14, R31, 0x10, RZ ;  /* 0x000000101f0e7824 */ /* 0x000fc600078e00ff */
[----:B------:R-:W2:Y:S01]  /*1fd0*/  LDSM.16.M88.4 R176, [R210+0x8080] ;  /* 0x00808000d2b0783b */ /* 0x000ea20000000200 */
[----:B-1----:R-:W-:-:S03]  /*1fe0*/  CS2R R40, SRZ ;  /* 0x0000000000287805 */ /* 0x002fc6000001ff00 */
        /* <DEDUP_REMOVED lines=8> */
[----:B------:R2:W-:Y:S04]  /*2070*/  STL.64 [R1+0x40], R8 ;  /* 0x0000400801007387 */ /* 0x0005e80000100a00 */
[----:B------:R-:W-:Y:S04]  /*2080*/  STL.64 [R1+0x50], R16 ;  /* 0x0000501001007387 */ /* 0x000fe80000100a00 */
[----:B------:R1:W-:Y:S04]  /*2090*/  STL [R1+0x70], R5 ;  /* 0x0000700501007387 */ /* 0x0003e80000100800 */
[----:B------:R-:W-:Y:S04]  /*20a0*/  STL.64 [R1+0x48], R24 ;  /* 0x0000481801007387 */ /* 0x000fe80000100a00 */
[----:B------:R-:W-:Y:S04]  /*20b0*/  STL.64 [R1+0x68], R22 ;  /* 0x0000681601007387 */ /* 0x000fe80000100a00 */
[----:B------:R-:W-:Y:S01]  /*20c0*/  @!PT LDS RZ, [RZ] ;  /* 0x00000000fffff984 */ /* 0x000fe20000000800 */
[----:B------:R-:W-:Y:S01]  /*20d0*/  @!PT LDS RZ, [RZ] ;  /* 0x00000000fffff984 */ /* 0x000fe20000000800 */
[----:B------:R-:W-:Y:S01]  /*20e0*/  @!PT LDS RZ, [RZ] ;  /* 0x00000000fffff984 */ /* 0x000fe20000000800 */
[----:B------:R1:W-:Y:S04]  /*20f0*/  LDGSTS.E.BYPASS.LTC128B.128 [R132+0x6080], [R6.64], !P1 ;  /* 0x0608000006847fae */ /* 0x0003e8000c901d4c */
[----:B------:R3:W-:Y:S01]  /*2100*/  LDGSTS.E.BYPASS.LTC128B.128 [R132+0x7080], [R6.64+0x40], !P0 ;  /* 0x0708004006847fae */ /* 0x0007e2000c101d4c */
[----:B------:R-:W-:Y:S01]  /*2110*/  @!P3 IADD3 R10, P0, R16, UR4, RZ ;  /* 0x00000004100abc10 */ /* 0x000fe2000ff1e0ff */
[----:B--2---:R-:W-:Y:S01]  /*2120*/  IMAD.WIDE.U32 R8, R3, UR11, R8 ;  /* 0x0000000b03087c25 */ /* 0x004fe2000f8e0008 */
[----:B------:R-:W-:-:S04]  /*2130*/  SHF.R.S32.HI R3, RZ, 0x1f, R18 ;  /* 0x0000001fff037819 */ /* 0x000fc80000011412 */
[----:B------:R-:W-:Y:S02]  /*2140*/  LEA.HI R3, R3, R18, RZ, 0x2 ;  /* 0x0000001203037211 */ /* 0x000fe400078f10ff */
[----:B------:R-:W-:Y:S01]  /*2150*/  IADD3 R0, R9, UR7, RZ ;  /* 0x0000000709007c10 */ /* 0x000fe2000fffe0ff */
[----:B------:R-:W-:Y:S01]  /*2160*/  IMAD.SHL.U32 R9, R21, 0x40, RZ ;  /* 0x0000004015097824 */ /* 0x000fe200078e00ff */
[----:B------:R-:W-:Y:S01]  /*2170*/  LOP3.LUT R3, R3, 0x1ffffffc, RZ, 0xc0, !PT ;  /* 0x1ffffffc03037812 */ /* 0x000fe200078ec0ff */
[----:B------:R-:W-:Y:S01]  /*2180*/  UIADD3 UR7, UR17, 0x1, -UR10 ;  /* 0x0000000111077890 */ /* 0x000fe2000fffe80a */
[----:B------:R-:W-:Y:S01]  /*2190*/  LEA R2, P1, R8, c[0x0][0x1f0], 0x1 ;  /* 0x00007c0008027a11 */ /* 0x000fe200078208ff */
[----:B------:R-:W-:Y:S01]  /*21a0*/  UIADD3 UR17, UR17, -UR9, URZ ;  /* 0x8000000911117290 */ /* 0x000fe2000fffe03f */
[----:B------:R-:W-:Y:S01]  /*21b0*/  LOP3.LUT R9, R9, 0x1c0, RZ, 0xc0, !PT ;  /* 0x000001c009097812 */ /* 0x000fe200078ec0ff */
[----:B------:R-:W-:Y:S01]  /*21c0*/  IMAD.IADD R19, R18, 0x1, -R3 ;  /* 0x0000000112137824 */ /* 0x000fe200078e0a03 */
[----:B------:R-:W-:-:S02]  /*21d0*/  LEA.HI.X R3, R8, c[0x0][0x1f4], R0, 0x1, P1 ;  /* 0x00007d0008037a11 */ /* 0x000fc400008f0c00 */
[----:B------:R-:W-:Y:S02]  /*21e0*/  LOP3.LUT R0, R33, 0xfffffff0, RZ, 0xc0, !PT ;  /* 0xfffffff021007812 */ /* 0x000fe400078ec0ff */
[----:B------:R-:W-:Y:S02]  /*21f0*/  @!P3 IADD3.X R18, R5, UR6, RZ, P0, !PT ;  /* 0x000000060512bc10 */ /* 0x000fe400087fe4ff */
[----:B-1----:R-:W-:Y:S01]  /*2200*/  LOP3.LUT R5, R35, 0xffffffe0, RZ, 0xc0, !PT ;  /* 0xffffffe023057812 */ /* 0x002fe200078ec0ff */
[----:B------:R-:W-:Y:S01]  /*2210*/  IMAD.IADD R0, R87, 0x1, -R0 ;  /* 0x0000000157007824 */ /* 0x000fe200078e0a00 */
[----:B------:R-:W-:Y:S02]  /*2220*/  LOP3.LUT R15, R9, 0x30, R14, 0xf8, !PT ;  /* 0x00000030090f7812 */ /* 0x000fe400078ef80e */
[----:B------:R-:W-:Y:S01]  /*2230*/  LOP3.LUT P0, RZ, R12, 0x4, RZ, 0xc0, !PT ;  /* 0x000000040cff7812 */ /* 0x000fe2000780c0ff */
[----:B------:R-:W-:Y:S01]  /*2240*/  IMAD.IADD R4, R87, 0x1, -R5 ;  /* 0x0000000157047824 */ /* 0x000fe200078e0a05 */
[----:B------:R-:W-:-:S02]  /*2250*/  LEA.HI R5, R0, R0, RZ, 0x1 ;  /* 0x0000000000057211 */ /* 0x000fc400078f08ff */
[----:B------:R-:W-:Y:S02]  /*2260*/  SHF.R.S32.HI R8, RZ, 0x1f, R0 ;  /* 0x0000001fff087819 */ /* 0x000fe40000011400 */
[----:B------:R-:W-:Y:S02]  /*2270*/  SHF.R.S32.HI R11, RZ, 0x1f, R4 ;  /* 0x0000001fff0b7819 */ /* 0x000fe40000011404 */
[----:B------:R-:W-:Y:S02]  /*2280*/  LOP3.LUT R13, R5, 0x7fffffe, RZ, 0xc0, !PT ;  /* 0x07fffffe050d7812 */ /* 0x000fe400078ec0ff */
[----:B------:R-:W-:Y:S02]  /*2290*/  LEA.HI R8, R8, R0, RZ, 0x3 ;  /* 0x0000000008087211 */ /* 0x000fe400078f18ff */
[----:B------:R-:W-:Y:S01]  /*22a0*/  LEA.HI R11, R11, R4, RZ, 0x2 ;  /* 0x000000040b0b7211 */ /* 0x000fe200078f10ff */
[----:B------:R-:W-:Y:S01]  /*22b0*/  IMAD.IADD R16, R0, 0x1, -R13 ;  /* 0x0000000100107824 */ /* 0x000fe200078e0a0d */
[----:B------:R-:W-:-:S02]  /*22c0*/  LOP3.LUT R14, R8, 0xfffffff8, RZ, 0xc0, !PT ;  /* 0xfffffff8080e7812 */ /* 0x000fc400078ec0ff */
[----:B------:R-:W-:Y:S02]  /*22d0*/  SHF.R.S32.HI R8, RZ, 0x3, R8 ;  /* 0x00000003ff087819 */ /* 0x000fe40000011408 */
[----:B------:R-:W-:Y:S01]  /*22e0*/  LOP3.LUT R13, R11, 0x7ffffffc, RZ, 0xc0, !PT ;  /* 0x7ffffffc0b0d7812 */ /* 0x000fe200078ec0ff */
[----:B------:R-:W-:Y:S01]  /*22f0*/  IMAD.IADD R0, R0, 0x1, -R14 ;  /* 0x0000000100007824 */ /* 0x000fe200078e0a0e */
[----:B------:R-:W-:Y:S01]  /*2300*/  ISETP.GE.OR P1, PT, R39, UR16, !P0 ;  /* 0x0000001027007c0c */ /* 0x000fe2000c726670 */
[C---:B------:R-:W-:Y:S01]  /*2310*/  IMAD R17, R8.reuse, 0x8, R16 ;  /* 0x0000000808117824 */ /* 0x040fe200078e0210 */
[----:B------:R-:W-:Y:S01]  /*2320*/  SEL R16, RZ, 0xffffffff, P2 ;  /* 0xffffffffff107807 */ /* 0x000fe20001000000 */
[----:B------:R-:W-:Y:S01]  /*2330*/  IMAD R214, R8, 0x200, R26 ;  /* 0x0000020008d67824 */ /* 0x000fe200078e021a */
[----:B------:R-:W-:Y:S01]  /*2340*/  SHF.R.S32.HI R8, RZ, 0x1f, R5 ;  /* 0x0000001fff087819 */ /* 0x000fe20000011405 */
[----:B------:R-:W-:Y:S01]  /*2350*/  IMAD.IADD R14, R4, 0x1, -R13 ;  /* 0x00000001040e7824 */ /* 0x000fe200078e0a0d */
[----:B------:R-:W-:-:S02]  /*2360*/  SHF.R.S32.HI R4, RZ, 0x1, R5 ;  /* 0x00000001ff047819 */ /* 0x000fc40000011405 */
[----:B------:R-:W-:Y:S01]  /*2370*/  LEA.HI R5, R34, R87, RZ, 0x7 ;  /* 0x0000005722057211 */ /* 0x000fe200078f38ff */
[----:B------:R-:W-:Y:S01]  /*2380*/  IMAD R14, R19, 0x4, R14 ;  /* 0x00000004130e7824 */ /* 0x000fe200078e020e */
[----:B------:R-:W-:Y:S02]  /*2390*/  LEA.HI R8, R8, R4, RZ, 0x2 ;  /* 0x0000000408087211 */ /* 0x000fe400078f10ff */
[----:B------:R-:W-:Y:S01]  /*23a0*/  SHF.R.U32.HI R12, RZ, 0x4, R5 ;  /* 0x00000004ff0c7819 */ /* 0x000fe20000011605 */
[----:B------:R-:W-:Y:S01]  /*23b0*/  IMAD.SHL.U32 R5, R28, 0x10, RZ ;  /* 0x000000101c057824 */ /* 0x000fe200078e00ff */
[----:B------:R-:W-:Y:S01]  /*23c0*/  LOP3.LUT R8, R8, 0xfffffffc, RZ, 0xc0, !PT ;  /* 0xfffffffc08087812 */ /* 0x000fe200078ec0ff */
[----:B------:R3:W-:Y:S01]  /*23d0*/  LDGSTS.E.BYPASS.LTC128B.128 [R132+0x8080], [R6.64+0x80], !P1 ;  /* 0x0808008006847fae */ /* 0x0007e2000c901d4c */
[----:B------:R-:W-:Y:S02]  /*23e0*/  LOP3.LUT R15, R15, 0x8, R37, 0xf8, !PT ;  /* 0x000000080f0f7812 */ /* 0x000fe400078ef825 */
[----:B------:R-:W-:Y:S01]  /*23f0*/  LOP3.LUT R5, R5, 0x10, RZ, 0xc0, !PT ;  /* 0x0000001005057812 */ /* 0x000fe200078ec0ff */
[----:B------:R-:W-:Y:S01]  /*2400*/  IMAD.IADD R8, R4, 0x1, -R8 ;  /* 0x0000000104087824 */ /* 0x000fe200078e0a08 */
[----:B------:R-:W-:-:S02]  /*2410*/  SEL R13, RZ, 0x1, P6 ;  /* 0x00000001ff0d7807 */ /* 0x000fc40003000000 */
[----:B------:R-:W-:Y:S01]  /*2420*/  LOP3.LUT R12, R5, 0x8, R12, 0xf8, !PT ;  /* 0x00000008050c7812 */ /* 0x000fe200078ef80c */
[----:B------:R-:W-:Y:S01]  /*2430*/  IMAD.SHL.U32 R5, R16, 0x2, RZ ;  /* 0x0000000210057824 */ /* 0x000fe200078e00ff */
[----:B------:R-:W-:Y:S02]  /*2440*/  SHF.R.U32.HI R9, RZ, 0x3, R9 ;  /* 0x00000003ff097819 */ /* 0x000fe40000011609 */
[C---:B------:R-:W-:Y:S02]  /*2450*/  @!P3 LEA R4, P0, R10.reuse, c[0x0][0x258], 0x2 ;  /* 0x000096000a04ba11 */ /* 0x040fe400078010ff */
[----:B------:R-:W-:Y:S01]  /*2460*/  LOP3.LUT R9, R15, R9, RZ, 0x3c, !PT ;  /* 0x000000090f097212 */ /* 0x000fe200078e3cff */
[----:B------:R-:W-:Y:S01]  /*2470*/  IMAD.SHL.U32 R15, R29, 0x2, RZ ;  /* 0x000000021d0f7824 */ /* 0x000fe200078e00ff */
[----:B------:R-:W-:Y:S02]  /*2480*/  LOP3.LUT R13, R5, 0x2, R13, 0xe2, !PT ;  /* 0x00000002050d7812 */ /* 0x000fe400078ee20d */
[----:B------:R-:W-:Y:S01]  /*2490*/  @!P3 LEA.HI.X R5, R10, c[0x0][0x25c], R18, 0x2, P0 ;  /* 0x000097000a05ba11 */ /* 0x000fe200000f1412 */
[----:B------:R-:W-:Y:S01]  /*24a0*/  IMAD R209, R28, 0x200, R9 ;  /* 0x000002001cd17824 */ /* 0x000fe200078e0209 */
[----:B------:R-:W-:-:S02]  /*24b0*/  LOP3.LUT R15, R15, 0x2, R36, 0xe2, !PT ;  /* 0x000000020f0f7812 */ /* 0x000fc400078ee224 */
[----:B------:R-:W-:Y:S01]  /*24c0*/  ISETP.GE.AND P0, PT, R38, c[0x0][0x1fc], PT ;  /* 0x00007f0026007a0c */ /* 0x000fe20003f06270 */
[----:B------:R-:W-:Y:S01]  /*24d0*/  CS2R R36, SRZ ;  /* 0x0000000000247805 */ /* 0x000fe2000001ff00 */
[----:B------:R-:W-:Y:S01]  /*24e0*/  LOP3.LUT P2, RZ, R0, 0x2, RZ, 0xc0, !PT ;  /* 0x0000000200ff7812 */ /* 0x000fe2000784c0ff */
[----:B------:R-:W-:Y:S01]  /*24f0*/  STL [R1+0x30], R15 ;  /* 0x0000300f01007387 */ /* 0x000fe20000100800 */
[----:B------:R-:W-:Y:S01]  /*2500*/  ISETP.NE.AND P6, PT, R32, RZ, PT ;  /* 0x000000ff2000720c */ /* 0x000fe20003fc5270 */
[----:B------:R-:W-:Y:S01]  /*2510*/  CS2R R38, SRZ ;  /* 0x0000000000267805 */ /* 0x000fe2000001ff00 */
[----:B---3--:R-:W-:Y:S01]  /*2520*/  @!P3 IMAD.SHL.U32 R7, R87, 0x10, RZ ;  /* 0x000000105707b824 */ /* 0x008fe200078e00ff */
[----:B------:R-:W-:Y:S01]  /*2530*/  SEL R9, RZ, 0x4, P0 ;  /* 0x00000004ff097807 */ /* 0x000fe20000000000 */
[----:B------:R-:W-:Y:S01]  /*2540*/  IMAD.SHL.U32 R6, R28, 0x8, RZ ;  /* 0x000000081c067824 */ /* 0x000fe200078e00ff */
[----:B------:R-:W-:Y:S01]  /*2550*/  LOP3.LUT P0, RZ, R8, 0x2, RZ, 0xc0, !PT ;  /* 0x0000000208ff7812 */ /* 0x000fe2000780c0ff */
[----:B------:R-:W-:Y:S01]  /*2560*/  IMAD.SHL.U32 R209, R209, 0x2, RZ ;  /* 0x00000002d1d17824 */ /* 0x000fe200078e00ff */
[----:B------:R1:W-:Y:S01]  /*2570*/  @!P3 LDGSTS.E.BYPASS.LTC128B.128 [R7+0xf080], [R4.64] ;  /* 0x0f0800000407bfae */ /* 0x0003e2000b901d4c */
[----:B------:R-:W-:-:S02]  /*2580*/  LOP3.LUT P3, RZ, R0, 0x4, RZ, 0xc0, !PT ;  /* 0x0000000400ff7812 */ /* 0x000fc4000786c0ff */
[----:B------:R-:W-:Y:S01]  /*2590*/  LOP3.LUT R6, R6, 0x8, RZ, 0xc0, !PT ;  /* 0x0000000806067812 */ /* 0x000fe200078ec0ff */
[----:B------:R-:W0:Y:S01]  /*25a0*/  LDGDEPBAR ;  /* 0x00000000000079af */ /* 0x000e220000000000 */
[----:B------:R-:W-:Y:S02]  /*25b0*/  LOP3.LUT R13, R13, R9, RZ, 0xfc, !PT ;  /* 0x000000090d0d7212 */ /* 0x000fe400078efcff */
[----:B------:R-:W-:Y:S01]  /*25c0*/  SHF.R.S32.HI R11, RZ, 0x2, R11 ;  /* 0x00000002ff0b7819 */ /* 0x000fe2000001140b */
[----:B------:R2:W-:Y:S01]  /*25d0*/  LDGSTS.E.BYPASS.LTC128B.128 [R132+0xc080], [R2.64], !P6 ;  /* 0x0c08000002847fae */ /* 0x0005e2000f101d4c */
[----:B------:R-:W-:Y:S02]  /*25e0*/  SEL R218, R218, 0xffffffe0, !P3 ;  /* 0xffffffe0dada7807 */ /* 0x000fe40005800000 */
[C---:B------:R-:W-:Y:S01]  /*25f0*/  SEL R219, R221.reuse, 0xfffffff0, !P2 ;  /* 0xfffffff0dddb7807 */ /* 0x040fe20005000000 */
[----:B------:R2:W-:Y:S01]  /*2600*/  LDGSTS.E.BYPASS.LTC128B.128 [R132+0xd080], [R2.64+0x40], !P5 ;  /* 0x0d08004002847fae */ /* 0x0005e2000e901d4c */
[----:B------:R-:W-:-:S03]  /*2610*/  SEL R221, R221, 0xfffffff0, !P0 ;  /* 0xfffffff0dddd7807 */ /* 0x000fc60004000000 */
[----:B------:R2:W-:Y:S01]  /*2620*/  LDGSTS.E.BYPASS.LTC128B.128 [R132+0xe080], [R2.64+0x80], !P4 ;  /* 0x0e08008002847fae */ /* 0x0005e2000e101d4c */
[----:B-1----:R-:W-:Y:S02]  /*2630*/  IMAD.IADD R7, R25, 0x1, R27 ;  /* 0x0000000119077824 */ /* 0x002fe400078e021b */
[----:B------:R-:W-:Y:S01]  /*2640*/  IMAD.SHL.U32 R5, R0, 0x40, RZ ;  /* 0x0000004000057824 */ /* 0x000fe200078e00ff */
[----:B------:R-:W-:Y:S01]  /*2650*/  IADD3 R0, P1, R24, UR4, RZ ;  /* 0x0000000418007c10 */ /* 0x000fe2000ff3e0ff */
[----:B------:R-:W-:Y:S01]  /*2660*/  IMAD.SHL.U32 R4, R8, 0x40, RZ ;  /* 0x0000004008047824 */ /* 0x000fe200078e00ff */
[----:B------:R1:W-:Y:S01]  /*2670*/  STL [R1+0x38], R7 ;  /* 0x0000380701007387 */ /* 0x0003e20000100800 */
[----:B------:R-:W-:Y:S01]  /*2680*/  UMOV UR4, URZ ;  /* 0x0000003f00047c82 */ /* 0x000fe20008000000 */
[----:B------:R-:W-:Y:S02]  /*2690*/  LOP3.LUT R5, R5, 0x1c0, RZ, 0xc0, !PT ;  /* 0x000001c005057812 */ /* 0x000fe400078ec0ff */
[----:B------:R-:W-:Y:S01]  /*26a0*/  LOP3.LUT R4, R4, 0xc0, RZ, 0xc0, !PT ;  /* 0x000000c004047812 */ /* 0x000fe200078ec0ff */
[----:B------:R-:W-:Y:S01]  /*26b0*/  STL [R1+0x2c], R13 ;  /* 0x00002c0d01007387 */ /* 0x000fe20000100800 */
[----:B------:R-:W-:-:S04]  /*26c0*/  SHF.R.U32.HI R10, RZ, 0x3, R5 ;  /* 0x00000003ff0a7819 */ /* 0x000fc80000011605 */
[----:B------:R-:W-:Y:S02]  /*26d0*/  LOP3.LUT R10, R10, R5, R6, 0x1e, !PT ;  /* 0x000000050a0a7212 */ /* 0x000fe400078e1e06 */
[----:B------:R-:W-:-:S03]  /*26e0*/  SHF.R.U32.HI R5, RZ, 0x3, R4 ;  /* 0x00000003ff057819 */ /* 0x000fc60000011604 */
[----:B------:R-:W-:Y:S01]  /*26f0*/  IMAD.IADD R214, R214, 0x1, R10 ;  /* 0x00000001d6d67824 */ /* 0x000fe200078e020a */
[C---:B--2---:R-:W-:Y:S02]  /*2700*/  LOP3.LUT R2, R5.reuse, R12, R4, 0x1e, !PT ;  /* 0x0000000c05027212 */ /* 0x044fe400078e1e04 */
[CC--:B------:R-:W-:Y:S02]  /*2710*/  LOP3.LUT R3, R5.reuse, R4.reuse, R6, 0x1e, !PT ;  /* 0x0000000405037212 */ /* 0x0c0fe400078e1e06 */
[----:B------:R-:W-:Y:S01]  /*2720*/  LOP3.LUT R208, R5, R4, R208, 0x1e, !PT ;  /* 0x0000000405d07212 */ /* 0x000fe200078e1ed0 */
[----:B------:R-:W-:Y:S01]  /*2730*/  IMAD R5, R20, 0x10, R11 ;  /* 0x0000001014057824 */ /* 0x000fe200078e020b */
[----:B------:R-:W-:Y:S02]  /*2740*/  LEA R214, R214, 0x13480, 0x1 ;  /* 0x00013480d6d67811 */ /* 0x000fe400078e08ff */
[----:B-1----:R-:W-:Y:S02]  /*2750*/  IADD3.X R7, R7, UR6, RZ, P1, !PT ;  /* 0x0000000607077c10 */ /* 0x002fe40008ffe4ff */
[----:B------:R-:W-:Y:S01]  /*2760*/  STL [R1+0x14], R5 ;  /* 0x0000140501007387 */ /* 0x000fe20000100800 */
[----:B------:R-:W-:Y:S01]  /*2770*/  LEA R8, P1, R0, c[0x0][0x280], 0x2 ;  /* 0x0000a00000087a11 */ /* 0x000fe200078210ff */
[----:B------:R-:W-:Y:S01]  /*2780*/  ULDC UR6, c[0x0][0x2a0] ;  /* 0x0000a80000067ab9 */ /* 0x000fe20000000800 */
[--C-:B------:R-:W-:Y:S01]  /*2790*/  IMAD R215, R218, 0x2, R214.reuse ;  /* 0x00000002dad77824 */ /* 0x100fe200078e02d6 */
[----:B------:R-:W-:Y:S01]  /*27a0*/  ULOP3.LUT UR6, URZ, UR6, URZ, 0x33, !UPT ;  /* 0x000000063f067292 */ /* 0x000fe2000f8e333f */
[----:B------:R-:W-:Y:S01]  /*27b0*/  LEA.HI.X R9, R0, c[0x0][0x284], R7, 0x2, P1 ;  /* 0x0000a10000097a11 */ /* 0x000fe200008f1407 */
[----:B------:R-:W-:Y:S01]  /*27c0*/  IMAD.SHL.U32 R0, R17, 0x20, RZ ;  /* 0x0000002011007824 */ /* 0x000fe200078e00ff */
[----:B------:R-:W-:Y:S01]  /*27d0*/  ISETP.GE.AND P1, PT, R87, 0x10, PT ;  /* 0x000000105700780c */ /* 0x000fe20003f26270 */
[----:B------:R-:W-:-:S02]  /*27e0*/  IMAD R216, R219, 0x2, R214 ;  /* 0x00000002dbd87824 */ /* 0x000fc400078e02d6 */
[----:B------:R-:W-:Y:S02]  /*27f0*/  IMAD R4, R20, 0x200, R0 ;  /* 0x0000020014047824 */ /* 0x000fe400078e0200 */
[----:B------:R-:W-:Y:S02]  /*2800*/  IMAD.IADD R220, R0, 0x1, R2 ;  /* 0x0000000100dc7824 */ /* 0x000fe400078e0202 */
[----:B------:R-:W-:Y:S02]  /*2810*/  IMAD.IADD R217, R4, 0x1, R3 ;  /* 0x0000000104d97824 */ /* 0x000fe400078e0203 */
[----:B------:R-:W-:Y:S02]  /*2820*/  IMAD.IADD R208, R0, 0x1, R208 ;  /* 0x0000000100d07824 */ /* 0x000fe400078e02d0 */
[----:B------:R-:W-:Y:S02]  /*2830*/  IMAD.U32 R0, RZ, RZ, UR7 ;  /* 0x00000007ff007e24 */ /* 0x000fe4000f8e00ff */
[----:B------:R-:W-:Y:S01]  /*2840*/  @!P1 IMAD.SHL.U32 R3, R87, 0x10, RZ ;  /* 0x0000001057039824 */ /* 0x000fe200078e00ff */
[----:B------:R-:W-:Y:S01]  /*2850*/  LEA R208, R208, 0x80, 0x1 ;  /* 0x00000080d0d07811 */ /* 0x000fe200078e08ff */
[----:B------:R-:W-:Y:S01]  /*2860*/  IMAD.SHL.U32 R2, R14, 0x2, RZ ;  /* 0x000000020e027824 */ /* 0x000fe200078e00ff */
[----:B------:R-:W-:Y:S01]  /*2870*/  CS2R R86, SRZ ;  /* 0x0000000000567805 */ /* 0x000fe2000001ff00 */
[----:B------:R-:W-:Y:S01]  /*2880*/  IMAD.SHL.U32 R212, R217, 0x2, RZ ;  /* 0x00000002d9d47824 */ /* 0x000fe200078e00ff */
[----:B------:R1:W-:Y:S01]  /*2890*/  @!P1 LDGSTS.E.BYPASS.LTC128B.128 [R3+0xf280], [R8.64] ;  /* 0x0f28000008039fae */ /* 0x0003e2000b901d4c */
[----:B------:R-:W-:Y:S01]  /*28a0*/  IMAD R219, R219, 0x2, R215 ;  /* 0x00000002dbdb7824 */ /* 0x000fe200078e02d7 */
[----:B------:R-:W-:Y:S01]  /*28b0*/  IADD3 R0, R0, -UR9, -R2 ;  /* 0x8000000900007c10 */ /* 0x000fe2000fffe802 */
[----:B------:R-:W-:Y:S01]  /*28c0*/  IMAD R218, R218, 0x2, R216 ;  /* 0x00000002dada7824 */ /* 0x000fe200078e02d8 */
[----:B------:R-:W0:Y:S01]  /*28d0*/  LDGDEPBAR ;  /* 0x00000000000079af */ /* 0x000e220000000000 */
[----:B------:R-:W-:Y:S01]  /*28e0*/  IADD3 R213, R212, 0xc080, RZ ;  /* 0x0000c080d4d57810 */ /* 0x000fe20007ffe0ff */
[----:B------:R-:W-:-:S02]  /*28f0*/  IMAD.IADD R222, R217, 0x1, R221 ;  /* 0x00000001d9de7824 */ /* 0x000fc400078e02dd */
[----:B------:R-:W0:Y:S02]  /*2900*/  LDGDEPBAR ;  /* 0x00000000000079af */ /* 0x000e240000000000 */
[----:B------:R-:W-:Y:S02]  /*2910*/  IMAD R213, R221, 0x2, R213 ;  /* 0x00000002ddd57824 */ /* 0x000fe400078e02d5 */
[----:B-1----:R-:W-:-:S05]  /*2920*/  IMAD.IADD R3, R23, 0x1, R30 ;  /* 0x0000000117037824 */ /* 0x002fca00078e021e */
[----:B------:R1:W-:Y:S04]  /*2930*/  STL [R1+0x78], R3 ;  /* 0x0000780301007387 */ /* 0x0003e80000100800 */
[----:B------:R-:W-:Y:S01]  /*2940*/  STL [R1+0x20], R2 ;  /* 0x0000200201007387 */ /* 0x000fe20000100800 */
[----:B-1----:R-:W-:-:S05]  /*2950*/  IADD3 R3, R132, 0x6080, RZ ;  /* 0x0000608084037810 */ /* 0x002fca0007ffe0ff */
[----:B------:R1:W-:Y:S02]  /*2960*/  STL [R1+0x74], R3 ;  /* 0x0000740301007387 */ /* 0x0003e40000100800 */
[----:B-1----:R-:W-:Y:S02]  /*2970*/  IADD3 R3, -R2, UR14, RZ ;  /* 0x0000000e02037c10 */ /* 0x002fe4000fffe1ff */
[C---:B------:R-:W-:Y:S02]  /*2980*/  IADD3 R2, R0.reuse, c[0x0][0x2a4], RZ ;  /* 0x0000a90000027a10 */ /* 0x040fe40007ffe0ff */
[----:B------:R-:W-:Y:S01]  /*2990*/  IADD3 R0, R0, UR6, RZ ;  /* 0x0000000600007c10 */ /* 0x000fe2000fffe0ff */
[----:B------:R1:W-:Y:S04]  /*29a0*/  STL [R1+0x24], R3 ;  /* 0x0000240301007387 */ /* 0x0003e80000100800 */
[----:B------:R1:W-:Y:S04]  /*29b0*/  STL [R1+0x1c], R2 ;  /* 0x00001c0201007387 */ /* 0x0003e80000100800 */
[----:B----4-:R1:W-:Y:S02]  /*29c0*/  STL [R1+0x18], R0 ;  /* 0x0000180001007387 */ /* 0x0103e40000100800 */
.L_x_307:
[----:B------:R-:W-:Y:S04]  /*29d0*/  DEPBAR.LE SB0, 0x1 ;  /* 0x000080400000791a */ /* 0x000fe80000000000 */
[----:B------:R-:W-:Y:S01]  /*29e0*/  BAR.SYNC.DEFER_BLOCKING 0x0 ;  /* 0x0000000000007b1d */ /* 0x000fe20000010000 */
[----:B-1----:R-:W-:Y:S02]  /*29f0*/  MOV R0, UR4 ;  /* 0x0000000400007c02 */ /* 0x002fe40008000f00 */
[----:B------:R-:W-:Y:S03]  /*2a00*/  MOV R2, UR4 ;  /* 0x0000000400027c02 */ /* 0x000fe60008000f00 */
[----:B------:R-:W-:Y:S02]  /*2a10*/  IMAD R0, R0, 0x1800, R217 ;  /* 0x0000180000007824 */ /* 0x000fe400078e02d9 */
[----:B------:R-:W-:Y:S03]  /*2a20*/  IMAD R2, R2, 0x1800, R221 ;  /* 0x0000180002027824 */ /* 0x000fe600078e02dd */
[----:B------:R-:W-:Y:S02]  /*2a30*/  SHF.L.U32 R0, R0, 0x1, RZ ;  /* 0x0000000100007819 */ /* 0x000fe400000006ff */
[----:B------:R-:W-:Y:S02]  /*2a40*/  IADD3 R156, R217, R2, RZ ;  /* 0x00000002d99c7210 */ /* 0x000fe40007ffe0ff */
[----:B------:R-:W-:Y:S02]  /*2a50*/  MOV R2, UR4 ;  /* 0x0000000400027c02 */ /* 0x000fe40008000f00 */
[----:B------:R-:W-:Y:S03]  /*2a60*/  SHF.L.U32 R156, R156, 0x1, RZ ;  /* 0x000000019c9c7819 */ /* 0x000fe600000006ff */
[----:B------:R-:W-:Y:S01]  /*2a70*/  IMAD R2, R2, 0x1800, R222 ;  /* 0x0000180002027824 */ /* 0x000fe200078e02de */
[----:B------:R-:W-:Y:S04]  /*2a80*/  LDSM.16.M88.4 R16, [R210+0x80] ;  /* 0x00008000d210783b */ /* 0x000fe80000000200 */
[----:B------:R-:W-:Y:S04]  /*2a90*/  SHF.L.U32 R2, R2, 0x1, RZ ;  /* 0x0000000102027819 */ /* 0x000fe800000006ff */
        /* <DEDUP_REMOVED lines=8> */
[----:B------:R-:W-:Y:S01]  /*2b20*/  LDSM.16.M88.4 R152, [R210+0x2080] ;  /* 0x00208000d298783b */ /* 0x000fe20000000200 */
[-C--:B------:R-:W-:Y:S07]  /*2b30*/  HMMA.16816.F32.BF16 R12, R28, R18.reuse, RZ ;  /* 0x000000121c0c723c */ /* 0x080fee00000418ff */
[----:B------:R-:W-:Y:S01]  /*2b40*/  LDSM.16.M88.4 R148, [R0+0x7080] ;  /* 0x007080000094783b */ /* 0x000fe20000000200 */
[C---:B------:R-:W-:Y:S07]  /*2b50*/  HMMA.16816.F32.BF16 R16, R32.reuse, R18, RZ ;  /* 0x000000122010723c */ /* 0x040fee00000418ff */
[----:B------:R-:W2:Y:S01]  /*2b60*/  LDL R233, [R1+0x14] ;  /* 0x0000140001e97983 */ /* 0x000ea20000100800 */
[-C--:B---3--:R-:W-:Y:S08]  /*2b70*/  HMMA.16816.F32.BF16 R20, R32, R132.reuse, RZ ;  /* 0x000000842014723c */ /* 0x088ff000000418ff */
        /* <DEDUP_REMOVED lines=8> */
[----:B------:R-:W1:Y:S07]  /*2c00*/  LDSM.16.M88.4 R140, [R0+0x7880] ;  /* 0x00788000008c783b */ /* 0x000e6e0000000200 */
[-C--:B---3--:R-:W-:Y:S08]  /*2c10*/  HMMA.16816.F32.BF16 R20, R136, R132.reuse, R20 ;  /* 0x000000848814723c */ /* 0x088ff00000041814 */
[C---:B------:R-:W-:Y:S08]  /*2c20*/  HMMA.16816.F32.BF16 R24, R144.reuse, R132, R24 ;  /* 0x000000849018723c */ /* 0x040ff00000041818 */
[-C--:B------:R-:W-:Y:S01]  /*2c30*/  HMMA.16816.F32.BF16 R28, R144, R134.reuse, R28 ;  /* 0x00000086901c723c */ /* 0x080fe2000004181c */
[----:B------:R-:W-:Y:S07]  /*2c40*/  LDSM.16.M88.4 R144, [R211+0x2080] ;  /* 0x00208000d390783b */ /* 0x000fee0000000200 */
[----:B------:R-:W-:Y:S01]  /*2c50*/  HMMA.16816.F32.BF16 R32, R136, R134, R32 ;  /* 0x000000868820723c */ /* 0x000fe20000041820 */
[----:B------:R-:W3:Y:S07]  /*2c60*/  LDSM.16.M88.4 R132, [R210+0x3080] ;  /* 0x00308000d284783b */ /* 0x000eee0000000200 */
[-C--:B------:R-:W-:Y:S01]  /*2c70*/  HMMA.16816.F32.BF16 R4, R148, R152.reuse, R4 ;  /* 0x000000989404723c */ /* 0x080fe20000041804 */
[----:B------:R-:W4:Y:S07]  /*2c80*/  LDSM.16.M88.4 R136, [R2+0x7080] ;  /* 0x007080000288783b */ /* 0x000f2e0000000200 */
[C---:B-1----:R-:W-:Y:S08]  /*2c90*/  HMMA.16816.F32.BF16 R8, R140.reuse, R152, R8 ;  /* 0x000000988c08723c */ /* 0x042ff00000041808 */
[-C--:B------:R-:W-:Y:S08]  /*2ca0*/  HMMA.16816.F32.BF16 R12, R140, R154.reuse, R12 ;  /* 0x0000009a8c0c723c */ /* 0x080ff0000004180c */
[C---:B------:R-:W-:Y:S01]  /*2cb0*/  HMMA.16816.F32.BF16 R16, R148.reuse, R154, R16 ;  /* 0x0000009a9410723c */ /* 0x040fe20000041810 */
[----:B------:R-:W1:Y:S07]  /*2cc0*/  LDSM.16.M88.4 R152, [R156+0x7880] ;  /* 0x007880009c98783b */ /* 0x000e6e0000000200 */
[-C--:B---3--:R-:W-:Y:S01]  /*2cd0*/  HMMA.16816.F32.BF16 R20, R148, R132.reuse, R20 ;  /* 0x000000849414723c */ /* 0x088fe20000041814 */
[----:B------:R-:W-:Y:S07]  /*2ce0*/  LDSM.16.M88.4 R156, [R156+0x8880] ;  /* 0x008880009c9c783b */ /* 0x000fee0000000200 */
[C---:B------:R-:W-:Y:S08]  /*2cf0*/  HMMA.16816.F32.BF16 R24, R140.reuse, R132, R24 ;  /* 0x000000848c18723c */ /* 0x040ff00000041818 */
[-C--:B------:R-:W-:Y:S01]  /*2d00*/  HMMA.16816.F32.BF16 R28, R140, R134.reuse, R28 ;  /* 0x000000868c1c723c */ /* 0x080fe2000004181c */
[----:B------:R-:W3:Y:S07]  /*2d10*/  LDSM.16.M88.4 R140, [R211+0x3080] ;  /* 0x00308000d38c783b */ /* 0x000eee0000000200 */
[----:B------:R-:W-:Y:S01]  /*2d20*/  HMMA.16816.F32.BF16 R32, R148, R134, R32 ;  /* 0x000000869420723c */ /* 0x000fe20000041820 */
[----:B------:R-:W-:Y:S07]  /*2d30*/  LDSM.16.M88.4 R148, [R210+0x4080] ;  /* 0x00408000d294783b */ /* 0x000fee0000000200 */
[-C--:B----4-:R-:W-:Y:S01]  /*2d40*/  HMMA.16816.F32.BF16 R4, R136, R144.reuse, R4 ;  /* 0x000000908804723c */ /* 0x090fe20000041804 */
[----:B------:R-:W4:Y:S07]  /*2d50*/  LDSM.16.M88.4 R132, [R0+0x8080] ;  /* 0x008080000084783b */ /* 0x000f2e0000000200 */
[C---:B-1----:R-:W-:Y:S08]  /*2d60*/  HMMA.16816.F32.BF16 R8, R152.reuse, R144, R8 ;  /* 0x000000909808723c */ /* 0x042ff00000041808 */
[-C--:B------:R-:W-:Y:S08]  /*2d70*/  HMMA.16816.F32.BF16 R12, R152, R146.reuse, R12 ;  /* 0x00000092980c723c */ /* 0x080ff0000004180c */
[C---:B------:R-:W-:Y:S01]  /*2d80*/  HMMA.16816.F32.BF16 R16, R136.reuse, R146, R16 ;  /* 0x000000928810723c */ /* 0x040fe20000041810 */
[----:B------:R-:W1:Y:S07]  /*2d90*/  LDSM.16.M88.4 R144, [R0+0x8880] ;  /* 0x008880000090783b */ /* 0x000e6e0000000200 */
[-C--:B---3--:R-:W-:Y:S08]  /*2da0*/  HMMA.16816.F32.BF16 R20, R136, R140.reuse, R20 ;  /* 0x0000008c8814723c */ /* 0x088ff00000041814 */
[C---:B------:R-:W-:Y:S08]  /*2db0*/  HMMA.16816.F32.BF16 R24, R152.reuse, R140, R24 ;  /* 0x0000008c9818723c */ /* 0x040ff00000041818 */
[-C--:B------:R-:W-:Y:S01]  /*2dc0*/  HMMA.16816.F32.BF16 R28, R152, R142.reuse, R28 ;  /* 0x0000008e981c723c */ /* 0x080fe2000004181c */
[----:B------:R-:W3:Y:S07]  /*2dd0*/  LDSM.16.M88.4 R152, [R210+0x5080] ;  /* 0x00508000d298783b */ /* 0x000eee0000000200 */
[----:B------:R-:W-:Y:S01]  /*2de0*/  HMMA.16816.F32.BF16 R32, R136, R142, R32 ;  /* 0x0000008e8820723c */ /* 0x000fe20000041820 */
[----:B------:R-:W-:Y:S07]  /*2df0*/  LDSM.16.M88.4 R140, [R211+0x4080] ;  /* 0x00408000d38c783b */ /* 0x000fee0000000200 */
[-C--:B----4-:R-:W-:Y:S01]  /*2e00*/  HMMA.16816.F32.BF16 R4, R132, R148.reuse, R4 ;  /* 0x000000948404723c */ /* 0x090fe20000041804 */
[----:B------:R4:W5:Y:S07]  /*2e10*/  LDSM.16.M88.4 R136, [R2+0x8080] ;  /* 0x008080000288783b */ /* 0x00096e0000000200 */
[C---:B-1----:R-:W-:Y:S08]  /*2e20*/  HMMA.16816.F32.BF16 R8, R144.reuse, R148, R8 ;  /* 0x000000949008723c */ /* 0x042ff00000041808 */
[-C--:B------:R-:W-:Y:S08]  /*2e30*/  HMMA.16816.F32.BF16 R12, R144, R150.reuse, R12 ;  /* 0x00000096900c723c */ /* 0x080ff0000004180c */
[C---:B------:R-:W-:Y:S01]  /*2e40*/  HMMA.16816.F32.BF16 R16, R132.reuse, R150, R16 ;  /* 0x000000968410723c */ /* 0x040fe20000041810 */
[----:B----4-:R-:W-:Y:S04]  /*2e50*/  MOV R2, 0x1 ;  /* 0x0000000100027802 */ /* 0x010fe80000000f00 */
[----:B------:R-:W-:Y:S03]  /*2e60*/  ISETP.LE.AND P1, PT, R2, c[0x0][0x2a8], PT ;  /* 0x0000aa0002007a0c */ /* 0x000fe60003f23270 */
[-C--:B---3--:R-:W-:Y:S08]  /*2e70*/  HMMA.16816.F32.BF16 R20, R132, R152.reuse, R20 ;  /* 0x000000988414723c */ /* 0x088ff00000041814 */
[C---:B------:R-:W-:Y:S08]  /*2e80*/  HMMA.16816.F32.BF16 R24, R144.reuse, R152, R24 ;  /* 0x000000989018723c */ /* 0x040ff00000041818 */
[-C--:B------:R-:W-:Y:S08]  /*2e90*/  HMMA.16816.F32.BF16 R28, R144, R154.reuse, R28 ;  /* 0x0000009a901c723c */ /* 0x080ff0000004181c */
[----:B------:R-:W-:Y:S08]  /*2ea0*/  HMMA.16816.F32.BF16 R32, R132, R154, R32 ;  /* 0x0000009a8420723c */ /* 0x000ff00000041820 */
[-C--:B-----5:R-:W-:Y:S08]  /*2eb0*/  HMMA.16816.F32.BF16 R4, R136, R140.reuse, R4 ;  /* 0x0000008c8804723c */ /* 0x0a0ff00000041804 */
[C---:B------:R-:W-:Y:S08]  /*2ec0*/  HMMA.16816.F32.BF16 R8, R156.reuse, R140, R8 ;  /* 0x0000008c9c08723c */ /* 0x040ff00000041808 */
        /* <DEDUP_REMOVED lines=25> */
[----:B------:R-:W3:Y:S10]  /*3060*/  MUFU.TANH R0, R15 ;  /* 0x0000000f00007308 */ /* 0x000ef40000002400 */
[----:B------:R-:W-:Y:S10]  /*3070*/  MUFU.TANH R239, R10 ;  /* 0x0000000a00ef7308 */ /* 0x000ff40000002400 */
[----:B------:R-:W-:Y:S01]  /*3080*/  MUFU.TANH R240, R11 ;  /* 0x0000000b00f07308 */ /* 0x000fe20000002400 */
[----:B---3--:R3:W-:Y:S04]  /*3090*/  STL [R1+0x10], R0 ;  /* 0x0000100001007387 */ /* 0x0087e80000100800 */
[----:B------:R-:W4:Y:S05]  /*30a0*/  LDL R8, [R1+0x1c] ;  /* 0x00001c0001087983 */ /* 0x000f2a0000100800 */
[----:B------:R-:W-:Y:S01]  /*30b0*/  MUFU.TANH R235, R12 ;  /* 0x0000000c00eb7308 */ /* 0x000fe20000002400 */
[-C--:B-1----:R-:W-:Y:S09]  /*30c0*/  HMMA.16816.F32.BF16 R20, R136, R4.reuse, R20 ;  /* 0x000000048814723c */ /* 0x082ff20000041814 */
[----:B------:R-:W-:Y:S01]  /*30d0*/  MUFU.TANH R232, R13 ;  /* 0x0000000d00e87308 */ /* 0x000fe20000002400 */
[C---:B------:R-:W-:Y:S09]  /*30e0*/  HMMA.16816.F32.BF16 R24, R156.reuse, R4, R24 ;  /* 0x000000049c18723c */ /* 0x040ff20000041818 */
[----:B------:R-:W-:Y:S01]  /*30f0*/  MUFU.TANH R234, R14 ;  /* 0x0000000e00ea7308 */ /* 0x000fe20000002400 */
[-C--:B------:R-:W-:Y:S04]  /*3100*/  HMMA.16816.F32.BF16 R28, R156, R6.reuse, R28 ;  /* 0x000000069c1c723c */ /* 0x080fe8000004181c */
[----:B------:R-:W-:Y:S04]  /*3110*/  FMUL.FTZ R20, R20, c[0x0][0x2b4] ;  /* 0x0000ad0014147a20 */ /* 0x000fe80000410000 */
[----:B------:R-:W-:Y:S01]  /*3120*/  HMMA.16816.F32.BF16 R32, R136, R6, R32 ;  /* 0x000000068820723c */ /* 0x000fe20000041820 */
[----:B------:R-:W-:Y:S03]  /*3130*/  MUFU.TANH R229, R16 ;  /* 0x0000001000e57308 */ /* 0x000fe60000002400 */
        /* <DEDUP_REMOVED lines=9> */
[----:B---3--:R-:W1:Y:S01]  /*31d0*/  MUFU.TANH R0, R26 ;  /* 0x0000001a00007308 */ /* 0x008e620000002400 */
        /* <DEDUP_REMOVED lines=8> */
[----:B------:R-:W-:Y:S01]  /*3260*/  MUFU.TANH R248, R19 ;  /* 0x0000001300f87308 */ /* 0x000fe20000002400 */
[----:B-1----:R1:W-:Y:S04]  /*3270*/  STL [R1+0x8], R0 ;  /* 0x0000080001007387 */ /* 0x0023e80000100800 */
[----:B------:R-:W3:Y:S05]  /*3280*/  LDL R5, [R1+0x18] ;  /* 0x0000180001057983 */ /* 0x000eea0000100800 */
[----:B------:R-:W-:Y:S01]  /*3290*/  MUFU.TANH R227, R20 ;  /* 0x0000001400e37308 */ /* 0x000fe20000002400 */
[----:B------:R-:W5:Y:S09]  /*32a0*/  LDL R4, [R1+0x24] ;  /* 0x0000240001047983 */ /* 0x000f720000100800 */
[----:B------:R-:W-:Y:S10]  /*32b0*/  MUFU.TANH R226, R21 ;  /* 0x0000001500e27308 */ /* 0x000ff40000002400 */
[----:B-1----:R-:W1:Y:S10]  /*32c0*/  MUFU.TANH R0, R27 ;  /* 0x0000001b00007308 */ /* 0x002e740000002400 */
[----:B------:R-:W-:Y:S10]  /*32d0*/  MUFU.TANH R247, R22 ;  /* 0x0000001600f77308 */ /* 0x000ff40000002400 */
[----:B------:R-:W-:Y:S01]  /*32e0*/  MUFU.TANH R251, R23 ;  /* 0x0000001700fb7308 */ /* 0x000fe20000002400 */
[----:B-1----:R1:W-:Y:S09]  /*32f0*/  STL [R1+0xc], R0 ;  /* 0x00000c0001007387 */ /* 0x0023f20000100800 */
[----:B------:R-:W-:Y:S10]  /*3300*/  MUFU.TANH R231, R24 ;  /* 0x0000001800e77308 */ /* 0x000ff40000002400 */
[----:B------:R-:W-:Y:S10]  /*3310*/  MUFU.TANH R238, R25 ;  /* 0x0000001900ee7308 */ /* 0x000ff40000002400 */
[----:B-1----:R-:W1:Y:S10]  /*3320*/  MUFU.TANH R0, R28 ;  /* 0x0000001c00007308 */ /* 0x002e740000002400 */
[----:B------:R-:W-:Y:S10]  /*3330*/  MUFU.TANH R252, R29 ;  /* 0x0000001d00fc7308 */ /* 0x000ff40000002400 */
[----:B------:R-:W-:Y:S01]  /*3340*/  MUFU.TANH R236, R31 ;  /* 0x0000001f00ec7308 */ /* 0x000fe20000002400 */
[----:B-1----:R1:W-:Y:S09]  /*3350*/  STL [R1], R0 ;  /* 0x0000000001007387 */ /* 0x0023f20000100800 */
[----:B------:R-:W-:Y:S10]  /*3360*/  MUFU.TANH R159, R32 ;  /* 0x00000020009f7308 */ /* 0x000ff40000002400 */
[----:B------:R-:W-:Y:S10]  /*3370*/  MUFU.TANH R225, R33 ;  /* 0x0000002100e17308 */ /* 0x000ff40000002400 */
[----:B-1----:R-:W1:Y:S10]  /*3380*/  MUFU.TANH R0, R30 ;  /* 0x0000001e00007308 */ /* 0x002e740000002400 */
[----:B------:R2:W2:Y:S10]  /*3390*/  MUFU.TANH R246, R34 ;  /* 0x0000002200f67308 */ /* 0x0004b40000002400 */
[----:B------:R2:W2:Y:S01]  /*33a0*/  MUFU.TANH R245, R35 ;  /* 0x0000002300f57308 */ /* 0x0004a20000002400 */
[----:B-1----:R1:W-:Y:S02]  /*33b0*/  STL [R1+0x4], R0 ;  /* 0x0000040001007387 */ /* 0x0023e40000100800 */
[----:B-1----:R-:W-:Y:S04]  /*33c0*/  MOV R0, UR4 ;  /* 0x0000000400007c02 */ /* 0x002fe80008000f00 */
[-C--:B--2---:R-:W-:Y:S05]  /*33d0*/  LEA R0, R0, R233.reuse, 0x6 ;  /* 0x000000e900007211 */ /* 0x084fea00078e30ff */
[----:B------:R-:W1:Y:S04]  /*33e0*/  LDS R148, [R0.X4+0xf080] ;  /* 0x00f0800000947984 */ /* 0x000e680000004800 */
[----:B------:R-:W2:Y:S04]  /*33f0*/  LDS R149, [R0.X4+0xf0a0] ;  /* 0x00f0a00000957984 */ /* 0x000ea80000004800 */
[----:B------:R-:W1:Y:S04]  /*3400*/  LDS R151, [R0.X4+0xf100] ;  /* 0x00f1000000977984 */ /* 0x000e680000004800 */
[----:B------:R4:W1:Y:S02]  /*3410*/  LDS R150, [R0.X4+0xf120] ;  /* 0x00f1200000967984 */ /* 0x0008640000004800 */
[----:B----4-:R-:W-:Y:S04]  /*3420*/  MOV R0, UR11 ;  /* 0x0000000b00007c02 */ /* 0x010fe80008000f00 */
[----:B------:R-:W-:Y:S04]  /*3430*/  LEA R0, R0, R233, 0x6 ;  /* 0x000000e900007211 */ /* 0x000fe800078e30ff */
[-C--:B------:R-:W-:Y:S02]  /*3440*/  IADD3 R143, R8, R0.reuse, RZ ;  /* 0x00000000088f7210 */ /* 0x080fe40007ffe0ff */
[----:B---3--:R-:W-:Y:S02]  /*3450*/  IADD3 R147, R5, R0, RZ ;  /* 0x0000000005937210 */ /* 0x008fe40007ffe0ff */
[----:B-----5:R-:W-:Y:S01]  /*3460*/  IMNMX R143, R4, R143, PT ;  /* 0x0000008f048f7217 */ /* 0x020fe20003800200 */
[----:B------:R-:W-:-:S05]  /*3470*/  @!P1 BRA `(.L_x_289) ;  /* 0x000001b000009947 */ /* 0x000fca0003800000 */
[----:B-12---:R-:W-:Y:S01]  /*3480*/  IADD3 R2, R0, UR17, RZ ;  /* 0x0000001100027c10 */ /* 0x006fe2000fffe0ff */
[----:B------:R-:W-:Y:S03]  /*3490*/  BSSY B0, `(.L_x_290) ;  /* 0x0000011000007945 */ /* 0x000fe60003800000 */
        /* <DEDUP_REMOVED lines=11> */
.L_x_291:
[----:B------:R-:W-:Y:S04]  /*3550*/  MOV R3, 0x1 ;  /* 0x0000000100037802 */ /* 0x000fe80000000f00 */
[----:B------:R-:W-:Y:S11]  /*3560*/  ISETP.NE.AND P0, PT, R3, c[0x0][0x2a8], PT ;  /* 0x0000aa0003007a0c */ /* 0x000ff60003f05270 */
[----:B------:R-:W-:Y:S02]  /*3570*/  @!UPT UIADD3 URZ, URZ, URZ, URZ ;  /* 0x0000003f3f3ff290 */ /* 0x000fe4000fffe03f */
[----:B------:R-:W-:Y:S05]  /*3580*/  @P0 IMAD.HI.U32 R3, R2, c[0x0][0x2ac], RZ ;  /* 0x0000ab0002030a27 */ /* 0x000fea00078e00ff */
[----:B------:R-:W-:Y:S02]  /*3590*/  @P0 SHF.R.U32.HI R2, RZ, c[0x0][0x2b0], R3 ;  /* 0x0000ac00ff020a19 */ /* 0x000fe40000011603 */
.L_x_292:
[----:B------:R-:W-:Y:S05]  /*35a0*/  BSYNC B0 ;  /* 0x0000000000007941 */ /* 0x000fea0003800000 */
.L_x_290:
[----:B------:R-:W2:Y:S01]  /*35b0*/  LDL R3, [R1+0x20] ;  /* 0x0000200001037983 */ /* 0x000ea20000100800 */
[----:B------:R-:W-:Y:S04]  /*35c0*/  IMAD.MOV.U32 R147, RZ, RZ, c[0x0][0x2a8] ;  /* 0x0000aa00ff937624 */ /* 0x000fe800078e00ff */
[----:B------:R-:W-:Y:S02]  /*35d0*/  IMAD R147, R2, R147, -UR10 ;  /* 0x8000000a02937e24 */ /* 0x000fe4000f8e0293 */
[----:B------:R-:W-:Y:S03]  /*35e0*/  IMAD.IADD R2, R5, 0x1, R0 ;  /* 0x0000000105027824 */ /* 0x000fe600078e0200 */
[----:B--2---:R-:W-:Y:S04]  /*35f0*/  IADD3 R147, -R3, R147, RZ ;  /* 0x0000009303937210 */ /* 0x004fe80007ffe1ff */
[----:B------:R-:W-:Y:S02]  /*3600*/  IADD3 R3, R147, c[0x0][0x2a8], RZ ;  /* 0x0000aa0093037a10 */ /* 0x000fe40007ffe0ff */
[----:B------:R-:W-:Y:S02]  /*3610*/  IMNMX R147, R2, R147, !PT ;  /* 0x0000009302937217 */ /* 0x000fe40007800200 */
[----:B------:R-:W-:Y:S02]  /*3620*/  IMNMX R143, R143, R3, PT ;  /* 0x000000038f8f7217 */ /* 0x000fe40003800200 */
.L_x_289:
[----:B-12---:R-:W-:Y:S05]  /*3630*/  IADD3 R2, R0, 0x8, RZ ;  /* 0x0000000800027810 */ /* 0x006fea0007ffe0ff */
[--C-:B------:R-:W-:Y:S02]  /*3640*/  IMAD.IADD R145, R8, 0x1, R2.reuse ;  /* 0x0000000108917824 */ /* 0x100fe400078e0202 */
[----:B------:R-:W-:Y:S03]  /*3650*/  IMAD.IADD R142, R5, 0x1, R2 ;  /* 0x00000001058e7824 */ /* 0x000fe600078e0202 */
[----:B------:R-:W-:Y:S01]  /*3660*/  IMNMX R145, R4, R145, PT ;  /* 0x0000009104917217 */ /* 0x000fe20003800200 */
[----:B------:R-:W-:-:S05]  /*3670*/  @!P1 BRA `(.L_x_293) ;  /* 0x000001a000009947 */ /* 0x000fca0003800000 */
[----:B------:R-:W-:Y:S01]  /*3680*/  IADD3 R2, R2, UR17, RZ ;  /* 0x0000001102027c10 */ /* 0x000fe2000fffe0ff */
        /* <DEDUP_REMOVED lines=12> */
.L_x_295:
[----:B------:R-:W-:Y:S04]  /*3750*/  MOV R3, 0x1 ;  /* 0x0000000100037802 */ /* 0x000fe80000000f00 */
[----:B------:R-:W-:Y:S11]  /*3760*/  ISETP.NE.AND P0, PT, R3, c[0x0][0x2a8], PT ;  /* 0x0000aa0003007a0c */ /* 0x000ff60003f05270 */
[----:B------:R-:W-:Y:S02]  /*3770*/  @!UPT UIADD3 URZ, URZ, URZ, URZ ;  /* 0x0000003f3f3ff290 */ /* 0x000fe4000fffe03f */
[----:B------:R-:W-:Y:S05]  /*3780*/  @P0 IMAD.HI.U32 R3, R2, c[0x0][0x2ac], RZ ;  /* 0x0000ab0002030a27 */ /* 0x000fea00078e00ff */
[----:B------:R-:W-:Y:S02]  /*3790*/  @P0 SHF.R.U32.HI R2, RZ, c[0x0][0x2b0], R3 ;  /* 0x0000ac00ff020a19 */ /* 0x000fe40000011603 */
.L_x_296:
[----:B------:R-:W-:Y:S05]  /*37a0*/  BSYNC B0 ;  /* 0x0000000000007941 */ /* 0x000fea0003800000 */
.L_x_294:
[----:B------:R-:W2:Y:S01]  /*37b0*/  LDL R6, [R1+0x20] ;  /* 0x0000200001067983 */ /* 0x000ea20000100800 */
[----:B------:R-:W-:Y:S04]  /*37c0*/  IMAD.MOV.U32 R3, RZ, RZ, c[0x0][0x2a8] ;  /* 0x0000aa00ff037624 */ /* 0x000fe800078e00ff */
[----:B------:R-:W-:Y:S04]  /*37d0*/  IMAD R2, R2, R3, -UR10 ;  /* 0x8000000a02027e24 */ /* 0x000fe8000f8e0203 */
[----:B--2---:R-:W-:Y:S05]  /*37e0*/  IMAD.IADD R2, R2, 0x1, -R6 ;  /* 0x0000000102027824 */ /* 0x004fea00078e0a06 */
[----:B------:R-:W-:Y:S02]  /*37f0*/  IADD3 R3, R2, c[0x0][0x2a8], RZ ;  /* 0x0000aa0002037a10 */ /* 0x000fe40007ffe0ff */
[----:B------:R-:W-:Y:S02]  /*3800*/  IMNMX R142, R142, R2, !PT ;  /* 0x000000028e8e7217 */ /* 0x000fe40007800200 */
[----:B------:R-:W-:Y:S02]  /*3810*/  IMNMX R145, R145, R3, PT ;  /* 0x0000000391917217 */ /* 0x000fe40003800200 */
.L_x_293:
[----:B------:R-:W-:Y:S05]  /*3820*/  IADD3 R2, R0, 0x20, RZ ;  /* 0x0000002000027810 */ /* 0x000fea0007ffe0ff */
        /* <DEDUP_REMOVED lines=17> */
.L_x_299:
[----:B------:R-:W-:Y:S04]  /*3940*/  MOV R3, 0x1 ;  /* 0x0000000100037802 */ /* 0x000fe80000000f00 */
[----:B------:R-:W-:Y:S11]  /*3950*/  ISETP.NE.AND P0, PT, R3, c[0x0][0x2a8], PT ;  /* 0x0000aa0003007a0c */ /* 0x000ff60003f05270 */
[----:B------:R-:W-:Y:S02]  /*3960*/  @!UPT UIADD3 URZ, URZ, URZ, URZ ;  /* 0x0000003f3f3ff290 */ /* 0x000fe4000fffe03f */
[----:B------:R-:W-:Y:S05]  /*3970*/  @P0 IMAD.HI.U32 R3, R2, c[0x0][0x2ac], RZ ;  /* 0x0000ab0002030a27 */ /* 0x000fea00078e00ff */
[----:B------:R-:W-:Y:S02]  /*3980*/  @P0 SHF.R.U32.HI R2, RZ, c[0x0][0x2b0], R3 ;  /* 0x0000ac00ff020a19 */ /* 0x000fe40000011603 */
.L_x_300:
[----:B------:R-:W-:Y:S05]  /*3990*/  BSYNC B0 ;  /* 0x0000000000007941 */ /* 0x000fea0003800000 */
.L_x_298:
[----:B------:R-:W2:Y:S01]  /*39a0*/  LDL R6, [R1+0x20] ;  /* 0x0000200001067983 */ /* 0x000ea20000100800 */
[----:B------:R-:W-:Y:S04]  /*39b0*/  IMAD.MOV.U32 R3, RZ, RZ, c[0x0][0x2a8] ;  /* 0x0000aa00ff037624 */ /* 0x000fe800078e00ff */
[----:B------:R-:W-:Y:S04]  /*39c0*/  IMAD R2, R2, R3, -UR10 ;  /* 0x8000000a02027e24 */ /* 0x000fe8000f8e0203 */
[----:B--2---:R-:W-:Y:S05]  /*39d0*/  IMAD.IADD R2, R2, 0x1, -R6 ;  /* 0x0000000102027824 */ /* 0x004fea00078e0a06 */
[----:B------:R-:W-:Y:S02]  /*39e0*/  IADD3 R3, R2, c[0x0][0x2a8], RZ ;  /* 0x0000aa0002037a10 */ /* 0x000fe40007ffe0ff */
[----:B------:R-:W-:Y:S02]  /*39f0*/  IMNMX R140, R140, R2, !PT ;  /* 0x000000028c8c7217 */ /* 0x000fe40007800200 */
[----:B------:R-:W-:Y:S02]  /*3a00*/  IMNMX R146, R146, R3, PT ;  /* 0x0000000392927217 */ /* 0x000fe40003800200 */
.L_x_297:
        /* <DEDUP_REMOVED lines=18> */
.L_x_303:
[----:B------:R-:W-:Y:S04]  /*3b30*/  MOV R2, 0x1 ;  /* 0x0000000100027802 */ /* 0x000fe80000000f00 */
[----:B------:R-:W-:Y:S11]  /*3b40*/  ISETP.NE.AND P0, PT, R2, c[0x0][0x2a8], PT ;  /* 0x0000aa0002007a0c */ /* 0x000ff60003f05270 */
[----:B------:R-:W-:Y:S02]  /*3b50*/  @!UPT UIADD3 URZ, URZ, URZ, URZ ;  /* 0x0000003f3f3ff290 */ /* 0x000fe4000fffe03f */
[----:B------:R-:W-:Y:S05]  /*3b60*/  @P0 IMAD.HI.U32 R2, R0, c[0x0][0x2ac], RZ ;  /* 0x0000ab0000020a27 */ /* 0x000fea00078e00ff */
[----:B------:R-:W-:Y:S02]  /*3b70*/  @P0 SHF.R.U32.HI R0, RZ, c[0x0][0x2b0], R2 ;  /* 0x0000ac00ff000a19 */ /* 0x000fe40000011602 */
.L_x_304:
[----:B------:R-:W-:Y:S05]  /*3b80*/  BSYNC B0 ;  /* 0x0000000000007941 */ /* 0x000fea0003800000 */
.L_x_302:
[----:B------:R-:W2:Y:S01]  /*3b90*/  LDL R3, [R1+0x20] ;  /* 0x0000200001037983 */ /* 0x000ea20000100800 */
[----:B------:R-:W-:Y:S04]  /*3ba0*/  IMAD.MOV.U32 R2, RZ, RZ, c[0x0][0x2a8] ;  /* 0x0000aa00ff027624 */ /* 0x000fe800078e00ff */
[----:B------:R-:W-:Y:S04]  /*3bb0*/  IMAD R0, R0, R2, -UR10 ;  /* 0x8000000a00007e24 */ /* 0x000fe8000f8e0202 */
[----:B--2---:R-:W-:Y:S05]  /*3bc0*/  IMAD.IADD R0, R0, 0x1, -R3 ;  /* 0x0000000100007824 */ /* 0x004fea00078e0a03 */
[----:B------:R-:W-:Y:S02]  /*3bd0*/  IADD3 R2, R0, c[0x0][0x2a8], RZ ;  /* 0x0000aa0000027a10 */ /* 0x000fe40007ffe0ff */
[----:B------:R-:W-:Y:S02]  /*3be0*/  IMNMX R141, R141, R0, !PT ;  /* 0x000000008d8d7217 */ /* 0x000fe40007800200 */
[----:B------:R-:W-:Y:S02]  /*3bf0*/  IMNMX R144, R144, R2, PT ;  /* 0x0000000290907217 */ /* 0x000fe40003800200 */
.L_x_301:
        /* <DEDUP_REMOVED lines=24> */
[----:B------:R-:W2:Y:S04]  /*3d80*/  LDL.64 R6, [R1+0x50] ;  /* 0x0000500001067983 */ /* 0x000ea80000100a00 */
[----:B------:R-:W2:Y:S01]  /*3d90*/  LDL R5, [R1+0x70] ;  /* 0x0000700001057983 */ /* 0x000ea20000100800 */
[----:B------:R-:W-:Y:S03]  /*3da0*/  IMAD.U32 R3, RZ, RZ, UR16 ;  /* 0x00000010ff037e24 */ /* 0x000fe6000f8e00ff */
[----:B------:R-:W1:Y:S01]  /*3db0*/  S2R R11, SR_TID.X ;  /* 0x00000000000b7919 */ /* 0x000e620000002100 */
[----:B-----5:R-:W-:Y:S04]  /*3dc0*/  LEA R0, P0, R0, R12, 0x6 ;  /* 0x0000000c00007211 */ /* 0x020fe800078030ff */
[----:B----4-:R-:W-:Y:S02]  /*3dd0*/  LEA.HI.X R3, R2, R9, R3, 0x6, P0 ;  /* 0x0000000902037211 */ /* 0x010fe400000f3403 */
[----:B-1----:R-:W-:Y:S02]  /*3de0*/  SHF.R.S32.HI R9, RZ, 0x1f, R11 ;  /* 0x0000001fff097819 */ /* 0x002fe4000001140b */
[----:B------:R-:W-:Y:S02]  /*3df0*/  LEA R2, P0, R0, c[0x0][0x160], 0x1 ;  /* 0x0000580000027a11 */ /* 0x000fe400078008ff */
[----:B------:R-:W-:Y:S02]  /*3e00*/  LEA.HI R9, R9, R11, RZ, 0x2 ;  /* 0x0000000b09097211 */ /* 0x000fe400078f10ff */
[----:B---3--:R-:W-:Y:S02]  /*3e10*/  LOP3.LUT P1, RZ, R10, 0x1, RZ, 0xc0, !PT ;  /* 0x000000010aff7812 */ /* 0x008fe4000782c0ff */
[----:B------:R-:W-:Y:S02]  /*3e20*/  SHF.R.S32.HI R9, RZ, 0x2, R9 ;  /* 0x00000002ff097819 */ /* 0x000fe40000011409 */
[----:B------:R-:W-:Y:S01]  /*3e30*/  LEA.HI.X R3, R0, c[0x0][0x164], R3, 0x1, P0 ;  /* 0x0000590000037a11 */ /* 0x000fe200000f0c03 */
[----:B------:R-:W-:Y:S01]  /*3e40*/  IMAD.U32 R0, RZ, RZ, UR15 ;  /* 0x0000000fff007e24 */ /* 0x000fe2000f8e00ff */
[----:B------:R-:W-:Y:S02]  /*3e50*/  LOP3.LUT P0, RZ, R10, 0x2, RZ, 0xc0, !PT ;  /* 0x000000020aff7812 */ /* 0x000fe4000780c0ff */
[C---:B------:R-:W-:Y:S01]  /*3e60*/  ISETP.GE.OR P3, PT, R9.reuse, UR6, !P1 ;  /* 0x0000000609007c0c */ /* 0x040fe2000cf66670 */
[----:B--2---:R-:W-:Y:S01]  /*3e70*/  IMAD R0, R0, 0x3000, R8 ;  /* 0x0000300000007824 */ /* 0x004fe200078e0208 */
[C---:B------:R-:W-:Y:S02]  /*3e80*/  ISETP.GE.OR P1, PT, R9.reuse, UR6, !P0 ;  /* 0x0000000609007c0c */ /* 0x040fe4000c726670 */
[----:B------:R-:W-:Y:S04]  /*3e90*/  ISETP.LT.AND P2, PT, R9, UR6, PT ;  /* 0x0000000609007c0c */ /* 0x000fe8000bf41270 */
[----:B------:R-:W-:Y:S02]  /*3ea0*/  ISETP.GE.OR P0, PT, R4, c[0x0][0x16c], !P2 ;  /* 0x00005b0004007a0c */ /* 0x000fe40005706670 */
[----:B------:R-:W1:Y:S04]  /*3eb0*/  S2R R4, SR_TID.X ;  /* 0x0000000000047919 */ /* 0x000e680000002100 */
[----:B------:R-:W-:Y:S01]  /*3ec0*/  @!PT LDS RZ, [RZ] ;  /* 0x00000000fffff984 */ /* 0x000fe20000000800 */
[----:B------:R-:W-:Y:S01]  /*3ed0*/  @!PT LDS RZ, [RZ] ;  /* 0x00000000fffff984 */ /* 0x000fe20000000800 */
[----:B------:R-:W-:Y:S01]  /*3ee0*/  @!PT LDS RZ, [RZ] ;  /* 0x00000000fffff984 */ /* 0x000fe20000000800 */
[----:B------:R2:W-:Y:S04]  /*3ef0*/  LDGSTS.E.BYPASS.LTC128B.128 [R0], [R2.64], !P3 ;  /* 0x0000000002007fae */ /* 0x0005e8000d901d4c */
[----:B------:R2:W-:Y:S04]  /*3f00*/  LDGSTS.E.BYPASS.LTC128B.128 [R0+0x1000], [R2.64+0x40], !P1 ;  /* 0x0100004002007fae */ /* 0x0005e8000c901d4c */
[----:B------:R2:W-:Y:S01]  /*3f10*/  LDGSTS.E.BYPASS.LTC128B.128 [R0+0x2000], [R2.64+0x80], !P0 ;  /* 0x0200008002007fae */ /* 0x0005e2000c101d4c */
[C---:B-1----:R-:W-:Y:S01]  /*3f20*/  ISETP.GT.AND P4, PT, R4.reuse, 0xf, PT ;  /* 0x0000000f0400780c */ /* 0x042fe20003f84270 */
[----:B------:R-:W-:Y:S02]  /*3f30*/  IMAD.SHL.U32 R4, R4, 0x4, RZ ;  /* 0x0000000404047824 */ /* 0x000fe400078e00ff */
[----:B--2---:R-:W-:Y:S10]  /*3f40*/  IMAD.U32 R0, RZ, RZ, UR11 ;  /* 0x0000000bff007e24 */ /* 0x004ff4000f8e00ff */
[----:B------:R-:W-:Y:S04]  /*3f50*/  @!P4 LEA R3, R0, 0x40, 0x6 ;  /* 0x000000400003c811 */ /* 0x000fe800078e30ff */
[C---:B------:R-:W-:Y:S04]  /*3f60*/  @!P4 IADD3 R0, P0, R3.reuse, R6, RZ ;  /* 0x000000060300c210 */ /* 0x040fe80007f1e0ff */
[----:B------:R-:W-:Y:S02]  /*3f70*/  @!P4 LEA.HI.X.SX32 R3, R3, R5, 0x1, P0 ;  /* 0x000000050303c211 */ /* 0x000fe400000f0eff */
[C---:B------:R-:W-:Y:S04]  /*3f80*/  @!P4 LEA R2, P0, R0.reuse, c[0x0][0x258], 0x2 ;  /* 0x000096000002ca11 */ /* 0x040fe800078010ff */
[----:B------:R-:W-:Y:S01]  /*3f90*/  @!P4 LEA.HI.X R3, R0, c[0x0][0x25c], R3, 0x2, P0 ;  /* 0x000097000003ca11 */ /* 0x000fe200000f1403 */
[----:B------:R-:W-:Y:S04]  /*3fa0*/  IMAD.U32 R0, RZ, RZ, UR15 ;  /* 0x0000000fff007e24 */ /* 0x000fe8000f8e00ff */
[----:B------:R-:W-:Y:S04]  /*3fb0*/  @!P4 IMAD R0, R0, 0x40, R4 ;  /* 0x000000400000c824 */ /* 0x000fe800078e0204 */
[----:B------:R-:W-:Y:S05]  /*3fc0*/  @!P4 IMAD.SHL.U32 R0, R0, 0x4, RZ ;  /* 0x000000040000c824 */ /* 0x000fea00078e00ff */
[----:B------:R1:W-:Y:S02]  /*3fd0*/  @!P4 LDGSTS.E.BYPASS.LTC128B.128 [R0+0xf080], [R2.64] ;  /* 0x0f0800000200cfae */ /* 0x0003e4000b901d4c */
.L_x_305:
[-C--:B--2---:R-:W-:Y:S01]  /*3fe0*/  HMMA.16816.F32.BF16 R4, R32, R160.reuse, RZ ;  /* 0x000000a02004723c */ /* 0x084fe200000418ff */
[----:B------:R2:W-:Y:S01]  /*3ff0*/  STL [R1+0x84], R84 ;  /* 0x0000845401007387 */ /* 0x0005e20000100800 */
[----:B------:R-:W-:Y:S03]  /*4000*/  PLOP3.LUT P1, PT, PT, PT, UP3, 0x80, 0x0 ;  /* 0x000000000000781c */ /* 0x000fe60003f2f038 */
[----:B------:R-:W0:Y:S01]  /*4010*/  LDGDEPBAR ;  /* 0x00000000000079af */ /* 0x000e220000000000 */
[C---:B------:R-:W-:Y:S02]  /*4020*/  ISETP.GT.AND P2, PT, R147.reuse, RZ, P1 ;  /* 0x000000ff9300720c */ /* 0x040fe40000f44270 */
[C---:B---3--:R-:W-:Y:S02]  /*4030*/  HMMA.16816.F32.BF16 R8, R28.reuse, R160, RZ ;  /* 0x000000a01c08723c */ /* 0x048fe400000418ff */
[----:B------:R-:W-:Y:S02]  /*4040*/  ISETP.GT.AND P0, PT, R147, 0x1, P1 ;  /* 0x000000019300780c */ /* 0x000fe40000f04270 */
[C---:B------:R-:W-:Y:S02]  /*4050*/  ISETP.LT.OR P2, PT, R143.reuse, 0x1, P2 ;  /* 0x000000018f00780c */ /* 0x040fe40001741670 */
[----:B------:R-:W-:Y:S02]  /*4060*/  ISETP.LT.OR P0, PT, R143, 0x2, P0 ;  /* 0x000000028f00780c */ /* 0x000fe40000701670 */
[-C--:B------:R-:W-:Y:S01]  /*4070*/  HMMA.16816.F32.BF16 R12, R28, R162.reuse, RZ ;  /* 0x000000a21c0c723c */ /* 0x080fe200000418ff */
[----:B------:R-:W-:Y:S02]  /*4080*/  ISETP.GT.AND P3, PT, R147, 0x20, P1 ;  /* 0x000000209300780c */ /* 0x000fe40000f64270 */
[----:B------:R-:W-:Y:S02]  /*4090*/  ISETP.GT.AND P5, PT, R142, 0x61, P1 ;  /* 0x000000618e00780c */ /* 0x000fe40000fa4270 */
[----:B------:R-:W-:Y:S02]  /*40a0*/  ISETP.LT.OR P3, PT, R143, 0x21, P3 ;  /* 0x000000218f00780c */ /* 0x000fe40001f61670 */
[----:B------:R-:W-:Y:S01]  /*40b0*/  FSEL R152, R230, -INF , !P2 ;  /* 0xff800000e6987808 */ /* 0x000fe20005000000 */
[C---:B------:R-:W-:Y:S02]  /*40c0*/  HMMA.16816.F32.BF16 R16, R32.reuse, R162, RZ ;  /* 0x000000a22010723c */ /* 0x040fe400000418ff */
[----:B------:R-:W-:Y:S02]  /*40d0*/  ISETP.GT.AND P2, PT, R147, 0x21, P1 ;  /* 0x000000219300780c */ /* 0x000fe40000f44270 */
[----:B--2---:R-:W-:Y:S01]  /*40e0*/  MOV R84, R241 ;  /* 0x000000f100547202 */ /* 0x004fe20000000f00 */
[--C-:B------:R-:W-:Y:S01]  /*40f0*/  FFMA.FTZ R158, R152, c[0x0][0x29c], -R148.reuse ;  /* 0x0000a700989e7a23 */ /* 0x100fe20000010894 */
[----:B------:R-:W-:Y:S02]  /*4100*/  ISETP.LT.OR P2, PT, R143, 0x22, P2 ;  /* 0x000000228f00780c */ /* 0x000fe40001741670 */
[-C--:B------:R-:W-:Y:S01]  /*4110*/  HMMA.16816.F32.BF16 R20, R32, R164.reuse, RZ ;  /* 0x000000a42014723c */ /* 0x080fe200000418ff */
[----:B------:R2:W3:Y:S07]  /*4120*/  MUFU.EX2 R243, R158 ;  /* 0x0000009e00f37308 */ /* 0x0004ee0000000800 */
[C---:B------:R-:W-:Y:S08]  /*4130*/  HMMA.16816.F32.BF16 R24, R28.reuse, R164, RZ ;  /* 0x000000a41c18723c */ /* 0x040ff000000418ff */
[-C--:B------:R-:W-:Y:S08]  /*4140*/  HMMA.16816.F32.BF16 R28, R28, R166.reuse, RZ ;  /* 0x000000a61c1c723c */ /* 0x080ff000000418ff */
[----:B------:R-:W-:Y:S04]  /*4150*/  HMMA.16816.F32.BF16 R32, R32, R166, RZ ;  /* 0x000000a62020723c */ /* 0x000fe800000418ff */
[----:B--2---:R-:W-:Y:S04]  /*4160*/  MOV R158, R234 ;  /* 0x000000ea009e7202 */ /* 0x004fe80000000f00 */
[-C--:B----4-:R-:W-:Y:S08]  /*4170*/  HMMA.16816.F32.BF16 R4, R132, R168.reuse, R4 ;  /* 0x000000a88404723c */ /* 0x090ff00000041804 */
        /* <DEDUP_REMOVED lines=52> */
[C---:B------:R-:W-:Y:S02]  /*44c0*/  ISETP.GT.AND P3, PT, R147.reuse, 0x41, P1 ;  /* 0x000000419300780c */ /* 0x040fe40000f64270 */
[----:B------:R-:W-:Y:S01]  /*44d0*/  FSEL R137, R228, -INF , !P2 ;  /* 0xff800000e4897808 */ /* 0x000fe20005000000 */
[--C-:B------:R-:W-:Y:S01]  /*44e0*/  FFMA.FTZ R156, R138, c[0x0][0x29c], -R148.reuse ;  /* 0x0000a7008a9c7a23 */ /* 0x100fe20000010894 */
[----:B------:R-:W-:Y:S02]  /*44f0*/  ISETP.GT.AND P2, PT, R147, 0x60, P1 ;  /* 0x000000609300780c */ /* 0x000fe40000f44270 */
[----:B------:R-:W-:Y:S01]  /*4500*/  FSEL R136, R227, -INF , !P0 ;  /* 0xff800000e3887808 */ /* 0x000fe20004000000 */
[--C-:B------:R-:W-:Y:S01]  /*4510*/  FFMA.FTZ R155, R137, c[0x0][0x29c], -R148.reuse ;  /* 0x0000a700899b7a23 */ /* 0x100fe20000010894 */
[----:B------:R-:W-:Y:S01]  /*4520*/  ISETP.GT.AND P0, PT, R147, 0x61, P1 ;  /* 0x000000619300780c */ /* 0x000fe20000f04270 */
[----:B------:R1:W2:Y:S01]  /*4530*/  MUFU.EX2 R241, R156 ;  /* 0x0000009c00f17308 */ /* 0x0002a20000000800 */
[C---:B------:R-:W-:Y:S01]  /*4540*/  ISETP.LT.OR P3, PT, R143.reuse, 0x42, P3 ;  /* 0x000000428f00780c */ /* 0x040fe20001f61670 */
[--C-:B------:R-:W-:Y:S01]  /*4550*/  FFMA.FTZ R152, R136, c[0x0][0x29c], -R148.reuse ;  /* 0x0000a70088987a23 */ /* 0x100fe20000010894 */
[C---:B------:R-:W-:Y:S02]  /*4560*/  ISETP.LT.OR P2, PT, R143.reuse, 0x61, P2 ;  /* 0x000000618f00780c */ /* 0x040fe40001741670 */
[----:B------:R-:W-:Y:S02]  /*4570*/  ISETP.LT.OR P4, PT, R143, 0x62, P0 ;  /* 0x000000628f00780c */ /* 0x000fe40000781670 */
[----:B------:R-:W-:Y:S02]  /*4580*/  ISETP.GT.AND P0, PT, R142, RZ, P1 ;  /* 0x000000ff8e00720c */ /* 0x000fe40000f04270 */
[----:B------:R-:W-:Y:S02]  /*4590*/  FSEL R3, R226, -INF , !P3 ;  /* 0xff800000e2037808 */ /* 0x000fe40005800000 */
[----:B------:R-:W-:Y:S02]  /*45a0*/  ISETP.LT.OR P0, PT, R145, 0x1, P0 ;  /* 0x000000019100780c */ /* 0x000fe40000701670 */
[----:B------:R-:W-:Y:S02]  /*45b0*/  FSEL R2, R159, -INF , !P2 ;  /* 0xff8000009f027808 */ /* 0x000fe40005000000 */
[C---:B------:R-:W-:Y:S02]  /*45c0*/  ISETP.GT.AND P3, PT, R142.reuse, 0x1, P1 ;  /* 0x000000018e00780c */ /* 0x040fe40000f64270 */
[----:B------:R-:W-:Y:S01]  /*45d0*/  ISETP.GT.AND P2, PT, R142, 0x20, P1 ;  /* 0x000000208e00780c */ /* 0x000fe20000f44270 */
[--C-:B------:R-:W-:Y:S01]  /*45e0*/  FFMA.FTZ R139, R2, c[0x0][0x29c], -R148.reuse ;  /* 0x0000a700028b7a23 */ /* 0x100fe20000010894 */
[----:B------:R-:W-:Y:S02]  /*45f0*/  FSEL R0, R225, -INF , !P4 ;  /* 0xff800000e1007808 */ /* 0x000fe40006000000 */
[----:B------:R-:W-:Y:S02]  /*4600*/  FSEL R143, R250, -INF , !P0 ;  /* 0xff800000fa8f7808 */ /* 0x000fe40004000000 */
[C---:B------:R-:W-:Y:S01]  /*4610*/  ISETP.LT.OR P3, PT, R145.reuse, 0x2, P3 ;  /* 0x000000029100780c */ /* 0x040fe20001f61670 */
[----:B-1----:R-:W-:Y:S01]  /*4620*/  IMAD.MOV.U32 R156, RZ, RZ, R235 ;  /* 0x000000ffff9c7224 */ /* 0x002fe200078e00eb */
[----:B------:R-:W-:Y:S02]  /*4630*/  ISETP.LT.OR P2, PT, R145, 0x21, P2 ;  /* 0x000000219100780c */ /* 0x000fe40001741670 */
[----:B------:R-:W-:Y:S02]  /*4640*/  ISETP.GT.AND P0, PT, R142, 0x21, P1 ;  /* 0x000000218e00780c */ /* 0x000fe40000f04270 */
[----:B------:R-:W-:Y:S02]  /*4650*/  FSEL R147, R249, -INF , !P3 ;  /* 0xff800000f9937808 */ /* 0x000fe40005800000 */
[----:B------:R-:W-:Y:S02]  /*4660*/  FSEL R154, R244, -INF , !P2 ;  /* 0xff800000f49a7808 */ /* 0x000fe40005000000 */
[C---:B------:R-:W-:Y:S02]  /*4670*/  ISETP.GT.AND P4, PT, R142.reuse, 0x40, P1 ;  /* 0x000000408e00780c */ /* 0x040fe40000f84270 */
[C---:B------:R-:W-:Y:S02]  /*4680*/  ISETP.GT.AND P2, PT, R142.reuse, 0x41, P1 ;  /* 0x000000418e00780c */ /* 0x040fe40000f44270 */
[----:B------:R-:W-:Y:S02]  /*4690*/  ISETP.LT.OR P3, PT, R145, 0x22, P0 ;  /* 0x000000229100780c */ /* 0x000fe40000761670 */
[----:B------:R-:W-:Y:S01]  /*46a0*/  ISETP.GT.AND P0, PT, R142, 0x60, P1 ;  /* 0x000000608e00780c */ /* 0x000fe20000f04270 */
[--C-:B------:R-:W-:Y:S01]  /*46b0*/  FFMA.FTZ R142, R3, c[0x0][0x29c], -R148.reuse ;  /* 0x0000a700038e7a23 */ /* 0x100fe20000010894 */
[----:B------:R-:W-:Y:S01]  /*46c0*/  FSEL R153, R248, -INF , !P3 ;  /* 0xff800000f8997808 */ /* 0x000fe20005800000 */
[----:B------:R-:W-:Y:S01]  /*46d0*/  FFMA.FTZ R148, R0, c[0x0][0x29c], -R148 ;  /* 0x0000a70000947a23 */ /* 0x000fe20000010894 */
[C---:B------:R-:W-:Y:S01]  /*46e0*/  ISETP.LT.OR P4, PT, R145.reuse, 0x41, P4 ;  /* 0x000000419100780c */ /* 0x040fe20002781670 */
[----:B------:R-:W1:Y:S01]  /*46f0*/  LDS R0, [R233.X4+0xf280] ;  /* 0x00f28000e9007984 */ /* 0x000e620000004800 */
[C---:B------:R-:W-:Y:S01]  /*4700*/  ISETP.LT.OR P3, PT, R145.reuse, 0x42, P2 ;  /* 0x000000429100780c */ /* 0x040fe20001761670 */
[----:B------:R-:W-:Y:S01]  /*4710*/  MUFU.EX2 R235, R148 ;  /* 0x0000009400eb7308 */ /* 0x000fe20000000800 */
[C---:B------:R-:W-:Y:S02]  /*4720*/  ISETP.LT.OR P2, PT, R145.reuse, 0x61, P0 ;  /* 0x000000619100780c */ /* 0x040fe40000741670 */
[----:B------:R-:W-:Y:S02]  /*4730*/  ISETP.LT.OR P0, PT, R145, 0x62, P5 ;  /* 0x000000629100780c */ /* 0x000fe40002f01670 */
[----:B------:R-:W-:Y:S02]  /*4740*/  FSEL R145, R247, -INF , !P4 ;  /* 0xff800000f7917808 */ /* 0x000fe40006000000 */
[----:B------:R-:W-:Y:S02]  /*4750*/  FSEL R2, R246, -INF , !P2 ;  /* 0xff800000f6027808 */ /* 0x000fe40005000000 */
[----:B------:R-:W-:Y:S02]  /*4760*/  FSEL R3, R251, -INF , !P3 ;  /* 0xff800000fb037808 */ /* 0x000fe40005800000 */
[C---:B------:R-:W-:Y:S02]  /*4770*/  ISETP.GT.AND P2, PT, R140.reuse, 0x1, P1 ;  /* 0x000000018c00780c */ /* 0x040fe40000f44270 */
[----:B------:R-:W-:Y:S02]  /*4780*/  ISETP.GT.AND P3, PT, R140, 0x20, P1 ;  /* 0x000000208c00780c */ /* 0x000fe40000f64270 */
[C---:B------:R-:W-:Y:S02]  /*4790*/  ISETP.LT.OR P4, PT, R146.reuse, 0x2, P2 ;  /* 0x000000029200780c */ /* 0x040fe40001781670 */
[----:B------:R-:W-:Y:S02]  /*47a0*/  ISETP.LT.OR P3, PT, R146, 0x21, P3 ;  /* 0x000000219200780c */ /* 0x000fe40001f61670 */
[----:B------:R-:W-:Y:S04]  /*47b0*/  ISETP.GT.AND P2, PT, R140, 0x21, P1 ;  /* 0x000000218c00780c */ /* 0x000fe80000f44270 */
[----:B------:R-:W-:Y:S01]  /*47c0*/  ISETP.LT.OR P2, PT, R146, 0x22, P2 ;  /* 0x000000229200780c */ /* 0x000fe20001741670 */
[--C-:B-1----:R-:W-:Y:S02]  /*47d0*/  FADD.FTZ R137, R17, -R0.reuse ;  /* 0x8000000011897221 */ /* 0x102fe40000010000 */
[--C-:B------:R-:W-:Y:S01]  /*47e0*/  FFMA.FTZ R17, R153, c[0x0][0x29c], -R149.reuse ;  /* 0x0000a70099117a23 */ /* 0x100fe20000010895 */
[----:B------:R-:W-:Y:S01]  /*47f0*/  MOV R153, R238 ;  /* 0x000000ee00997202 */ /* 0x000fe20000000f00 */
[--C-:B------:R-:W-:Y:S01]  /*4800*/  FADD.FTZ R133, R21, -R0.reuse ;  /* 0x8000000015857221 */ /* 0x100fe20000010000 */
[----:B------:R1:W-:Y:S01]  /*4810*/  MUFU.EX2 R238, R157 ;  /* 0x0000009d00ee7308 */ /* 0x0003e20000000800 */
[--C-:B------:R-:W-:Y:S01]  /*4820*/  FFMA.FTZ R21, R145, c[0x0][0x29c], -R149.reuse ;  /* 0x0000a70091157a23 */ /* 0x100fe20000010895 */
[----:B------:R-:W-:Y:S01]  /*4830*/  MOV R145, R237 ;  /* 0x000000ed00917202 */ /* 0x000fe20000000f00 */
[--C-:B------:R-:W-:Y:S02]  /*4840*/  FADD.FTZ R135, R4, -R0.reuse ;  /* 0x8000000004877221 */ /* 0x100fe40000010000 */
[--C-:B------:R-:W-:Y:S01]  /*4850*/  FFMA.FTZ R4, R154, c[0x0][0x29c], -R149.reuse ;  /* 0x0000a7009a047a23 */ /* 0x100fe20000010895 */
[----:B------:R-:W-:Y:S01]  /*4860*/  MOV R154, R240 ;  /* 0x000000f0009a7202 */ /* 0x000fe20000000f00 */
[--C-:B------:R-:W-:Y:S02]  /*4870*/  FADD.FTZ R136, R20, -R0.reuse ;  /* 0x8000000014887221 */ /* 0x100fe40000010000 */
[--C-:B------:R-:W-:Y:S01]  /*4880*/  FADD.FTZ R134, R5, -R0.reuse ;  /* 0x8000000005867221 */ /* 0x100fe20000010000 */
[----:B------:R2:W2:Y:S01]  /*4890*/  MUFU.EX2 R237, R155 ;  /* 0x0000009b00ed7308 */ /* 0x0004a20000000800 */
[--C-:B------:R-:W-:Y:S02]  /*48a0*/  FADD.FTZ R138, R16, -R0.reuse ;  /* 0x80000000108a7221 */ /* 0x100fe40000010000 */
[--C-:B------:R-:W-:Y:S02]  /*48b0*/  FADD.FTZ R132, R32, -R0.reuse ;  /* 0x8000000020847221 */ /* 0x100fe40000010000 */
[----:B------:R-:W-:Y:S01]  /*48c0*/  FADD.FTZ R33, R33, -R0 ;  /* 0x8000000021217221 */ /* 0x000fe20000010000 */
[----:B------:R-:W-:Y:S01]  /*48d0*/  FSEL R0, R245, -INF , !P0 ;  /* 0xff800000f5007808 */ /* 0x000fe20004000000 */
[--C-:B------:R-:W-:Y:S01]  /*48e0*/  FFMA.FTZ R16, R143, c[0x0][0x29c], -R149.reuse ;  /* 0x0000a7008f107a23 */ /* 0x100fe20000010895 */
[----:B------:R-:W-:Y:S01]  /*48f0*/  MOV R143, R239 ;  /* 0x000000ef008f7202 */ /* 0x000fe20000000f00 */
[--C-:B------:R-:W-:Y:S01]  /*4900*/  FFMA.FTZ R5, R147, c[0x0][0x29c], -R149.reuse ;  /* 0x0000a70093057a23 */ /* 0x100fe20000010895 */
[----:B------:R-:W2:Y:S01]  /*4910*/  MUFU.EX2 R240, R152 ;  /* 0x0000009800f07308 */ /* 0x000ea20000000800 */
[--C-:B------:R-:W-:Y:S01]  /*4920*/  FFMA.FTZ R20, R3, c[0x0][0x29c], -R149.reuse ;  /* 0x0000a70003147a23 */ /* 0x100fe20000010895 */
[----:B------:R-:W-:Y:S01]  /*4930*/  MOV R3, R236 ;  /* 0x000000ec00037202 */ /* 0x000fe20000000f00 */
[--C-:B------:R-:W-:Y:S01]  /*4940*/  FFMA.FTZ R32, R2, c[0x0][0x29c], -R149.reuse ;  /* 0x0000a70002207a23 */ /* 0x100fe20000010895 */
[----:B-1----:R-:W-:Y:S01]  /*4950*/  MOV R157, R84 ;  /* 0x00000054009d7202 */ /* 0x002fe20000000f00 */
[----:B------:R-:W-:Y:S01]  /*4960*/  FFMA.FTZ R2, -R227, R227, 1 ;  /* 0x3f800000e3027423 */ /* 0x000fe200000101e3 */
[----:B------:R-:W4:Y:S01]  /*4970*/  LDL.LU R84, [R1] ;  /* 0x0000000001547983 */ /* 0x000f220000300800 */
[----:B------:R-:W-:Y:S01]  /*4980*/  FFMA.FTZ R149, R0, c[0x0][0x29c], -R149 ;  /* 0x0000a70000957a23 */ /* 0x000fe20000010895 */
[----:B------:R-:W-:Y:S01]  /*4990*/  MOV R147, R233 ;  /* 0x000000e900937202 */ /* 0x000fe20000000f00 */
[----:B------:R-:W-:Y:S01]  /*49a0*/  FFMA.FTZ R0, -R230, R230, 1 ;  /* 0x3f800000e6007423 */ /* 0x000fe200000101e6 */
[----:B------:R1:W1:Y:S01]  /*49b0*/  MUFU.EX2 R239, R139 ;  /* 0x0000008b00ef7308 */ /* 0x0002620000000800 */
[----:B---3--:R-:W-:Y:S01]  /*49c0*/  FMUL.FTZ R135, R243, R135 ;  /* 0x00000087f3877220 */ /* 0x008fe20000410000 */
[----:B------:R-:W-:Y:S01]  /*49d0*/  ISETP.GT.AND P0, PT, R140, RZ, P1 ;  /* 0x000000ff8c00720c */ /* 0x000fe20000f04270 */
[----:B--2---:R-:W-:Y:S01]  /*49e0*/  FMUL.FTZ R138, R241, R138 ;  /* 0x0000008af18a7220 */ /* 0x004fe20000410000 */
[----:B------:R-:W-:Y:S01]  /*49f0*/  MOV R155, R231 ;  /* 0x000000e7009b7202 */ /* 0x000fe20000000f00 */
[----:B------:R-:W-:Y:S01]  /*4a00*/  FMUL.FTZ R234, R135, R0 ;  /* 0x0000000087ea7220 */ /* 0x000fe20000410000 */
[----:B------:R-:W-:Y:S01]  /*4a10*/  MOV R135, R232 ;  /* 0x000000e800877202 */ /* 0x000fe20000000f00 */
[----:B------:R-:W-:Y:S01]  /*4a20*/  FFMA.FTZ R0, -R242, R242, 1 ;  /* 0x3f800000f2007423 */ /* 0x000fe200000101f2 */
[----:B------:R-:W-:Y:S01]  /*4a30*/  MOV R242, R3 ;  /* 0x0000000300f27202 */ /* 0x000fe20000000f00 */
[----:B------:R-:W-:Y:S01]  /*4a40*/  FFMA.FTZ R3, -R228, R228, 1 ;  /* 0x3f800000e4037423 */ /* 0x000fe200000101e4 */
[----:B------:R2:W-:Y:S01]  /*4a50*/  MUFU.EX2 R232, R4 ;  /* 0x0000000400e87308 */ /* 0x0005e20000000800 */
[----:B------:R-:W-:Y:S01]  /*4a60*/  FMUL.FTZ R137, R237, R137 ;  /* 0x00000089ed897220 */ /* 0x000fe20000410000 */
[----:B------:R-:W-:Y:S01]  /*4a70*/  ISETP.LT.OR P0, PT, R146, 0x1, P0 ;  /* 0x000000019200780c */ /* 0x000fe20000701670 */
[----:B------:R-:W-:Y:S02]  /*4a80*/  FMUL.FTZ R134, R238, R134 ;  /* 0x00000086ee867220 */ /* 0x000fe40000410000 */
[----:B------:R-:W-:Y:S02]  /*4a90*/  FMUL.FTZ R136, R240, R136 ;  /* 0x00000088f0887220 */ /* 0x000fe40000410000 */
[----:B------:R-:W-:Y:S01]  /*4aa0*/  FMUL.FTZ R148, R137, R3 ;  /* 0x0000000389947220 */ /* 0x000fe20000410000 */
[----:B------:R-:W-:Y:S01]  /*4ab0*/  MOV R137, R147 ;  /* 0x0000009300897202 */ /* 0x000fe20000000f00 */
[----:B------:R-:W-:Y:S01]  /*4ac0*/  FMUL.FTZ R147, R136, R2 ;  /* 0x0000000288937220 */ /* 0x000fe20000410000 */
[----:B------:R3:W-:Y:S01]  /*4ad0*/  MUFU.EX2 R231, R5 ;  /* 0x0000000500e77308 */ /* 0x0007e20000000800 */
[----:B------:R-:W-:Y:S01]  /*4ae0*/  FFMA.FTZ R2, -R159, R159, 1 ;  /* 0x3f8000009f027423 */ /* 0x000fe2000001019f */
[----:B------:R-:W-:Y:S01]  /*4af0*/  MOV R159, R145 ;  /* 0x00000091009f7202 */ /* 0x000fe20000000f00 */
[----:B------:R-:W-:Y:S01]  /*4b00*/  FMUL.FTZ R33, R235, R33 ;  /* 0x00000021eb217220 */ /* 0x000fe20000410000 */
[----:B-1----:R-:W-:Y:S01]  /*4b10*/  MOV R139, R153 ;  /* 0x00000099008b7202 */ /* 0x002fe20000000f00 */
[----:B------:R-:W-:Y:S01]  /*4b20*/  FMUL.FTZ R132, R239, R132 ;  /* 0x00000084ef847220 */ /* 0x000fe20000410000 */
[----:B------:R-:W-:Y:S01]  /*4b30*/  MOV R136, R135 ;  /* 0x0000008700887202 */ /* 0x000fe20000000f00 */
[----:B------:R-:W-:Y:S02]  /*4b40*/  FMUL.FTZ R153, R134, R0 ;  /* 0x0000000086997220 */ /* 0x000fe40000410000 */
[----:B------:R-:W-:Y:S01]  /*4b50*/  FMUL.FTZ R145, R132, R2 ;  /* 0x0000000284917220 */ /* 0x000fe20000410000 */
[----:B------:R-:W1:Y:S01]  /*4b60*/  MUFU.EX2 R236, R142 ;  /* 0x0000008e00ec7308 */ /* 0x000e620000000800 */
[----:B------:R-:W-:Y:S01]  /*4b70*/  MOV R132, R157 ;  /* 0x0000009d00847202 */ /* 0x000fe20000000f00 */
[----:B------:R-:W-:Y:S02]  /*4b80*/  FFMA.FTZ R2, -R225, R225, 1 ;  /* 0x3f800000e1027423 */ /* 0x000fe400000101e1 */
[----:B--2---:R-:W-:Y:S01]  /*4b90*/  FFMA.FTZ R4, -R229, R229, 1 ;  /* 0x3f800000e5047423 */ /* 0x004fe200000101e5 */
[----:B------:R-:W-:Y:S01]  /*4ba0*/  FSEL R3, R132, -INF , !P0 ;  /* 0xff80000084037808 */ /* 0x000fe20004000000 */
[----:B------:R-:W2:Y:S01]  /*4bb0*/  LDL.LU R229, [R1+0x4] ;  /* 0x0000040001e57983 */ /* 0x000ea20000300800 */
[----:B------:R-:W-:Y:S01]  /*4bc0*/  FFMA.FTZ R0, -R226, R226, 1 ;  /* 0x3f800000e2007423 */ /* 0x000fe200000101e2 */
[----:B------:R-:W-:Y:S01]  /*4bd0*/  ISETP.GT.AND P0, PT, R140, 0x40, P1 ;  /* 0x000000408c00780c */ /* 0x000fe20000f04270 */
[----:B------:R-:W-:Y:S01]  /*4be0*/  FMUL.FTZ R152, R138, R4 ;  /* 0x000000048a987220 */ /* 0x000fe20000410000 */
[----:B------:R1:W-:Y:S01]  /*4bf0*/  MUFU.EX2 R230, R17 ;  /* 0x0000001100e67308 */ /* 0x0003e20000000800 */
[----:B------:R-:W-:Y:S01]  /*4c00*/  IMAD.MOV.U32 R138, RZ, RZ, R155 ;  /* 0x000000ffff8a7224 */ /* 0x000fe200078e009b */
[----:B------:R-:W-:Y:S01]  /*4c10*/  MOV R155, R158 ;  /* 0x0000009e009b7202 */ /* 0x000fe20000000f00 */
[----:B------:R-:W-:Y:S01]  /*4c20*/  FFMA.FTZ R3, R3, c[0x0][0x29c], -R151 ;  /* 0x0000a70003037a23 */ /* 0x000fe20000010897 */
[----:B---3--:R-:W-:Y:S01]  /*4c30*/  FSEL R5, R159, -INF , !P4 ;  /* 0xff8000009f057808 */ /* 0x008fe20006000000 */
[----:B------:R-:W-:Y:S01]  /*4c40*/  FMUL.FTZ R134, R33, R2 ;  /* 0x0000000221867220 */ /* 0x000fe20000410000 */
[----:B------:R-:W-:Y:S01]  /*4c50*/  ISETP.LT.OR P0, PT, R146, 0x41, P0 ;  /* 0x000000419200780c */ /* 0x000fe20000701670 */
[----:B------:R-:W-:Y:S01]  /*4c60*/  IMAD.MOV.U32 R225, RZ, RZ, R155 ;  /* 0x000000ffffe17224 */ /* 0x000fe200078e009b */
[----:B------:R-:W-:Y:S01]  /*4c70*/  MOV R33, R154 ;  /* 0x0000009a00217202 */ /* 0x000fe20000000f00 */
[--C-:B------:R-:W-:Y:S01]  /*4c80*/  FFMA.FTZ R5, R5, c[0x0][0x29c], -R151.reuse ;  /* 0x0000a70005057a23 */ /* 0x100fe20000010897 */
[----:B------:R3:W3:Y:S01]  /*4c90*/  MUFU.EX2 R233, R16 ;  /* 0x0000001000e97308 */ /* 0x0006e20000000800 */
[----:B------:R-:W-:Y:S02]  /*4ca0*/  ISETP.GT.AND P4, PT, R141, 0x40, P1 ;  /* 0x000000408d00780c */ /* 0x000fe40000f84270 */
[----:B------:R-:W-:Y:S01]  /*4cb0*/  F2FP.BF16.PACK_AB R134, R134, R145 ;  /* 0x000000918686723e */ /* 0x000fe200000010ff */
[----:B-1----:R-:W-:Y:S01]  /*4cc0*/  FMUL.FTZ R133, R236, R133 ;  /* 0x00000085ec857220 */ /* 0x002fe20000410000 */
[----:B------:R-:W-:Y:S03]  /*4cd0*/  ISETP.LT.OR P4, PT, R144, 0x41, P4 ;  /* 0x000000419000780c */ /* 0x000fe60002781670 */
[----:B------:R-:W-:Y:S01]  /*4ce0*/  FMUL.FTZ R135, R133, R0 ;  /* 0x0000000085877220 */ /* 0x000fe20000410000 */
[----:B------:R-:W-:Y:S01]  /*4cf0*/  MOV R133, R156 ;  /* 0x0000009c00857202 */ /* 0x000fe20000000f00 */
[----:B------:R-:W1:Y:S01]  /*4d00*/  LDS R0, [R137.X4+0xf2a0] ;  /* 0x00f2a00089007984 */ /* 0x000e620000004800 */
[----:B------:R3:W-:Y:S02]  /*4d10*/  MUFU.EX2 R158, R20 ;  /* 0x00000014009e7308 */ /* 0x0007e40000000800 */
[----:B------:R-:W-:Y:S02]  /*4d20*/  F2FP.BF16.PACK_AB R135, R135, R147 ;  /* 0x000000938787723e */ /* 0x000fe400000010ff */
[----:B------:R-:W-:Y:S02]  /*4d30*/  FSEL R17, R133, -INF , !P3 ;  /* 0xff80000085117808 */ /* 0x000fe40005800000 */
[----:B------:R-:W-:Y:S03]  /*4d40*/  ISETP.GT.AND P3, PT, R140, 0x41, P1 ;  /* 0x000000418c00780c */ /* 0x000fe60000f64270 */
[--C-:B------:R-:W-:Y:S01]  /*4d50*/  FFMA.FTZ R17, R17, c[0x0][0x29c], -R151.reuse ;  /* 0x0000a70011117a23 */ /* 0x100fe20000010897 */
[----:B------:R-:W-:Y:S01]  /*4d60*/  MUFU.EX2 R227, R3 ;  /* 0x0000000300e37308 */ /* 0x000fe20000000800 */
[----:B------:R-:W-:Y:S02]  /*4d70*/  ISETP.LT.OR P3, PT, R146, 0x42, P3 ;  /* 0x000000429200780c */ /* 0x000fe40001f61670 */
[----:B---3--:R-:W-:Y:S02]  /*4d80*/  FSEL R16, R136, -INF , !P2 ;  /* 0xff80000088107808 */ /* 0x008fe40005000000 */
[----:B------:R-:W-:Y:S02]  /*4d90*/  ISETP.GT.AND P2, PT, R140, 0x60, P1 ;  /* 0x000000608c00780c */ /* 0x000fe40000f44270 */
[----:B------:R-:W-:Y:S01]  /*4da0*/  FSEL R4, R139, -INF , !P3 ;  /* 0xff8000008b047808 */ /* 0x000fe20005800000 */
[--C-:B------:R-:W-:Y:S01]  /*4db0*/  FFMA.FTZ R16, R16, c[0x0][0x29c], -R151.reuse ;  /* 0x0000a70010107a23 */ /* 0x100fe20000010897 */
[----:B------:R-:W-:Y:S01]  /*4dc0*/  ISETP.LT.OR P2, PT, R146, 0x61, P2 ;  /* 0x000000619200780c */ /* 0x000fe20001741670 */
[----:B------:R3:W3:Y:S01]  /*4dd0*/  MUFU.EX2 R228, R21 ;  /* 0x0000001500e47308 */ /* 0x0006e20000000800 */
[C---:B------:R-:W-:Y:S02]  /*4de0*/  ISETP.GT.AND P3, PT, R141.reuse, 0x1, P1 ;  /* 0x000000018d00780c */ /* 0x040fe40000f64270 */
[----:B------:R-:W-:Y:S02]  /*4df0*/  FSEL R20, R138, -INF , !P0 ;  /* 0xff8000008a147808 */ /* 0x000fe40004000000 */
[----:B------:R-:W-:Y:S02]  /*4e00*/  ISETP.GT.AND P0, PT, R140, 0x61, P1 ;  /* 0x000000618c00780c */ /* 0x000fe40000f04270 */
[----:B------:R-:W-:Y:S01]  /*4e10*/  ISETP.LT.OR P3, PT, R144, 0x2, P3 ;  /* 0x000000029000780c */ /* 0x000fe20001f61670 */
[--C-:B------:R-:W-:Y:S02]  /*4e20*/  FFMA.FTZ R20, R20, c[0x0][0x29c], -R151.reuse ;  /* 0x0000a70014147a23 */ /* 0x100fe40000010897 */
[----:B------:R-:W-:Y:S01]  /*4e30*/  MUFU.EX2 R155, R5 ;  /* 0x00000005009b7308 */ /* 0x000fe20000000800 */
[----:B------:R-:W-:Y:S04]  /*4e40*/  ISETP.LT.OR P0, PT, R146, 0x62, P0 ;  /* 0x000000629200780c */ /* 0x000fe80000701670 */
[----:B------:R-:W-:Y:S02]  /*4e50*/  FSEL R2, R252, -INF , !P0 ;  /* 0xff800000fc027808 */ /* 0x000fe40004000000 */
[----:B------:R-:W-:Y:S01]  /*4e60*/  ISETP.GT.AND P0, PT, R141, RZ, P1 ;  /* 0x000000ff8d00720c */ /* 0x000fe20000f04270 */
[--C-:B-1----:R-:W-:Y:S02]  /*4e70*/  FADD.FTZ R6, R6, -R0.reuse ;  /* 0x8000000006067221 */ /* 0x102fe40000010000 */
[----:B------:R1:W-:Y:S01]  /*4e80*/  MUFU.EX2 R156, R149 ;  /* 0x00000095009c7308 */ /* 0x0003e20000000800 */
[----:B------:R-:W-:Y:S01]  /*4e90*/  ISETP.LT.OR P0, PT, R144, 0x1, P0 ;  /* 0x000000019000780c */ /* 0x000fe20000701670 */
[--C-:B------:R-:W-:Y:S02]  /*4ea0*/  FADD.FTZ R7, R7, -R0.reuse ;  /* 0x8000000007077221 */ /* 0x100fe40000010000 */
[--C-:B---3--:R-:W-:Y:S02]  /*4eb0*/  FFMA.FTZ R21, R4, c[0x0][0x29c], -R151.reuse ;  /* 0x0000a70004157a23 */ /* 0x108fe40000010897 */
[----:B------:R-:W-:Y:S02]  /*4ec0*/  FFMA.FTZ R4, -R250, R250, 1 ;  /* 0x3f800000fa047423 */ /* 0x000fe400000101fa */
[----:B------:R-:W3:Y:S01]  /*4ed0*/  LDL.LU R250, [R1+0xc] ;  /* 0x00000c0001fa7983 */ /* 0x000ee20000300800 */
[----:B------:R-:W-:Y:S01]  /*4ee0*/  FMUL.FTZ R6, R233, R6 ;  /* 0x00000006e9067220 */ /* 0x000fe20000410000 */
[----:B------:R-:W-:Y:S01]  /*4ef0*/  MUFU.EX2 R146, R16 ;  /* 0x0000001000927308 */ /* 0x000fe20000000800 */
[--C-:B------:R-:W-:Y:S02]  /*4f00*/  FADD.FTZ R18, R18, -R0.reuse ;  /* 0x8000000012127221 */ /* 0x100fe40000010000 */
[----:B------:R-:W-:Y:S02]  /*4f10*/  FMUL.FTZ R142, R6, R4 ;  /* 0x00000004068e7220 */ /* 0x000fe40000410000 */
[----:B------:R-:W-:Y:S02]  /*4f20*/  FMUL.FTZ R7, R231, R7 ;  /* 0x00000007e7077220 */ /* 0x000fe40000410000 */
[----:B------:R-:W-:Y:S02]  /*4f30*/  FMUL.FTZ R18, R232, R18 ;  /* 0x00000012e8127220 */ /* 0x000fe40000410000 */
[--C-:B------:R-:W-:Y:S01]  /*4f40*/  FADD.FTZ R22, R22, -R0.reuse ;  /* 0x8000000016167221 */ /* 0x100fe20000010000 */
[----:B------:R-:W2:Y:S01]  /*4f50*/  MUFU.EX2 R157, R32 ;  /* 0x00000020009d7308 */ /* 0x000ea20000000800 */
[--C-:B------:R-:W-:Y:S02]  /*4f60*/  FADD.FTZ R19, R19, -R0.reuse ;  /* 0x8000000013137221 */ /* 0x100fe40000010000 */
[----:B------:R-:W-:Y:S01]  /*4f70*/  FMUL.FTZ R22, R228, R22 ;  /* 0x00000016e4167220 */ /* 0x000fe20000410000 */
[----:B-1----:R-:W-:Y:S01]  /*4f80*/  MOV R149, R143 ;  /* 0x0000008f00957202 */ /* 0x002fe20000000f00 */
[----:B------:R-:W-:Y:S02]  /*4f90*/  FMUL.FTZ R19, R230, R19 ;  /* 0x00000013e6137220 */ /* 0x000fe40000410000 */
[----:B------:R-:W-:Y:S01]  /*4fa0*/  FADD.FTZ R35, R35, -R0 ;  /* 0x8000000023237221 */ /* 0x000fe20000010000 */
[----:B------:R-:W-:Y:S02]  /*4fb0*/  FSEL R6, R149, -INF , !P0 ;  /* 0xff80000095067808 */ /* 0x000fe40004000000 */
[----:B------:R-:W1:Y:S01]  /*4fc0*/  MUFU.EX2 R154, R17 ;  /* 0x00000011009a7308 */ /* 0x000e620000000800 */
[C---:B------:R-:W-:Y:S02]  /*4fd0*/  ISETP.GT.AND P0, PT, R141.reuse, 0x21, P1 ;  /* 0x000000218d00780c */ /* 0x040fe40000f04270 */
[--C-:B------:R-:W-:Y:S02]  /*4fe0*/  FFMA.FTZ R6, R6, c[0x0][0x29c], -R150.reuse ;  /* 0x0000a70006067a23 */ /* 0x100fe40000010896 */
[----:B------:R-:W-:Y:S05]  /*4ff0*/  ISETP.LT.OR P0, PT, R144, 0x22, P0 ;  /* 0x000000229000780c */ /* 0x000fea0000701670 */
[----:B------:R1:W-:Y:S02]  /*5000*/  MUFU.EX2 R226, R20 ;  /* 0x0000001400e27308 */ /* 0x0003e40000000800 */
[----:B-1----:R-:W-:Y:S02]  /*5010*/  MOV R20, R149 ;  /* 0x0000009500147202 */ /* 0x002fe40000000f00 */
[----:B----4-:R-:W-:Y:S02]  /*5020*/  FSEL R3, R84, -INF , !P2 ;  /* 0xff80000054037808 */ /* 0x010fe40005000000 */
[----:B------:R-:W-:Y:S03]  /*5030*/  ISETP.GT.AND P2, PT, R141, 0x20, P1 ;  /* 0x000000208d00780c */ /* 0x000fe60000f44270 */
[--C-:B------:R-:W-:Y:S01]  /*5040*/  FFMA.FTZ R5, R3, c[0x0][0x29c], -R151.reuse ;  /* 0x0000a70003057a23 */ /* 0x100fe20000010897 */
[----:B------:R-:W-:Y:S01]  /*5050*/  ISETP.LT.OR P2, PT, R144, 0x21, P2 ;  /* 0x000000219000780c */ /* 0x000fe20001741670 */
[----:B------:R-:W-:Y:S02]  /*5060*/  FFMA.FTZ R3, -R249, R249, 1 ;  /* 0x3f800000f9037423 */ /* 0x000fe400000101f9 */
[----:B------:R-:W4:Y:S01]  /*5070*/  LDL.LU R249, [R1+0x8] ;  /* 0x0000080001f97983 */ /* 0x000f220000300800 */
[----:B------:R-:W-:Y:S01]  /*5080*/  FFMA.FTZ R151, R2, c[0x0][0x29c], -R151 ;  /* 0x0000a70002977a23 */ /* 0x000fe20000010897 */
[----:B------:R-:W-:Y:S01]  /*5090*/  FSEL R17, R225, -INF , !P2 ;  /* 0xff800000e1117808 */ /* 0x000fe20005000000 */
[----:B------:R-:W-:Y:S01]  /*50a0*/  FFMA.FTZ R2, -R244, R244, 1 ;  /* 0x3f800000f4027423 */ /* 0x000fe200000101f4 */
[----:B------:R-:W-:Y:S01]  /*50b0*/  MUFU.EX2 R149, R5 ;  /* 0x0000000500957308 */ /* 0x000fe20000000800 */
[----:B------:R-:W4:Y:S01]  /*50c0*/  LDL.LU R244, [R1+0x10] ;  /* 0x0000100001f47983 */ /* 0x000f220000300800 */
[----:B------:R-:W-:Y:S01]  /*50d0*/  FMUL.FTZ R32, R7, R3 ;  /* 0x0000000307207220 */ /* 0x000fe20000410000 */
[----:B------:R-:W-:Y:S01]  /*50e0*/  FSEL R7, R33, -INF , !P3 ;  /* 0xff80000021077808 */ /* 0x000fe20005800000 */
[----:B------:R-:W-:Y:S01]  /*50f0*/  FMUL.FTZ R143, R18, R2 ;  /* 0x00000002128f7220 */ /* 0x000fe20000410000 */
[----:B------:R-:W-:Y:S01]  /*5100*/  ISETP.GT.AND P3, PT, R141, 0x41, P1 ;  /* 0x000000418d00780c */ /* 0x000fe20000f64270 */
[----:B------:R-:W-:Y:S01]  /*5110*/  FFMA.FTZ R2, -R247, R247, 1 ;  /* 0x3f800000f7027423 */ /* 0x000fe200000101f7 */
[----:B------:R-:W-:Y:S01]  /*5120*/  ISETP.GT.AND P2, PT, R141, 0x60, P1 ;  /* 0x000000608d00780c */ /* 0x000fe20000f44270 */
[----:B------:R-:W-:Y:S01]  /*5130*/  FFMA.FTZ R3, -R248, R248, 1 ;  /* 0x3f800000f8037423 */ /* 0x000fe200000101f8 */
[----:B------:R-:W-:Y:S01]  /*5140*/  ISETP.LT.OR P3, PT, R144, 0x42, P3 ;  /* 0x000000429000780c */ /* 0x000fe20001f61670 */
[----:B------:R-:W-:Y:S01]  /*5150*/  FFMA.FTZ R7, R7, c[0x0][0x29c], -R150 ;  /* 0x0000a70007077a23 */ /* 0x000fe20000010896 */
[----:B------:R-:W-:Y:S01]  /*5160*/  MOV R248, R159 ;  /* 0x0000009f00f87202 */ /* 0x000fe20000000f00 */
[----:B------:R-:W-:Y:S01]  /*5170*/  FMUL.FTZ R140, R19, R3 ;  /* 0x00000003138c7220 */ /* 0x000fe20000410000 */
[----:B------:R-:W-:Y:S01]  /*5180*/  F2FP.BF16.PACK_AB R18, R238, R243 ;  /* 0x000000f3ee12723e */ /* 0x000fe200000010ff */
[----:B------:R1:W1:Y:S01]  /*5190*/  MUFU.EX2 R159, R21 ;  /* 0x00000015009f7308 */ /* 0x0002620000000800 */
[----:B------:R-:W-:Y:S01]  /*51a0*/  MOV R247, R133 ;  /* 0x0000008500f77202 */ /* 0x000fe20000000f00 */
[--C-:B------:R-:W-:Y:S01]  /*51b0*/  FADD.FTZ R133, R23, -R0.reuse ;  /* 0x8000000017857221 */ /* 0x100fe20000010000 */
[----:B------:R-:W-:Y:S01]  /*51c0*/  MOV R19, R138 ;  /* 0x0000008a00137202 */ /* 0x000fe20000000f00 */
[----:B------:R-:W-:Y:S01]  /*51d0*/  FADD.FTZ R23, R34, -R0 ;  /* 0x8000000022177221 */ /* 0x000fe20000010000 */
[----:B------:R-:W-:Y:S01]  /*51e0*/  F2FP.BF16.PACK_AB R32, R32, R142 ;  /* 0x0000008e2020723e */ /* 0x000fe200000010ff */
[--C-:B------:R-:W-:Y:S01]  /*51f0*/  FFMA.FTZ R34, R17, c[0x0][0x29c], -R150.reuse ;  /* 0x0000a70011227a23 */ /* 0x100fe20000010896 */
[----:B------:R-:W-:Y:S01]  /*5200*/  F2FP.BF16.PACK_AB R17, R231, R233 ;  /* 0x000000e9e711723e */ /* 0x000fe200000010ff */
[C---:B------:R-:W-:Y:S01]  /*5210*/  FMUL.FTZ R133, R158.reuse, R133 ;  /* 0x000000859e857220 */ /* 0x040fe20000410000 */
[----:B------:R-:W-:Y:S01]  /*5220*/  MOV R238, R20 ;  /* 0x0000001400ee7202 */ /* 0x000fe20000000f00 */
[----:B------:R2:W-:Y:S01]  /*5230*/  MUFU.EX2 R145, R7 ;  /* 0x0000000700917308 */ /* 0x0005e20000000800 */
[----:B------:R-:W-:Y:S02]  /*5240*/  F2FP.BF16.PACK_AB R20, R158, R228 ;  /* 0x000000e49e14723e */ /* 0x000fe400000010ff */
[----:B------:R-:W-:Y:S02]  /*5250*/  MOV R231, R19 ;  /* 0x0000001300e77202 */ /* 0x000fe40000000f00 */
[----:B------:R-:W-:Y:S05]  /*5260*/  F2FP.BF16.PACK_AB R19, R235, R239 ;  /* 0x000000efeb13723e */ /* 0x000fea00000010ff */
[----:B------:R-:W3:Y:S01]  /*5270*/  MUFU.EX2 R151, R151 ;  /* 0x0000009700977308 */ /* 0x000ee20000000800 */
[----:B-1----:R-:W-:Y:S01]  /*5280*/  MOV R21, R136 ;  /* 0x0000008800157202 */ /* 0x002fe20000000f00 */
[----:B--2---:R-:W-:Y:S01]  /*5290*/  FMUL.FTZ R7, R157, R23 ;  /* 0x000000179d077220 */ /* 0x004fe20000410000 */
[----:B------:R-:W-:Y:S02]  /*52a0*/  F2FP.BF16.PACK_AB R23, R156, R157 ;  /* 0x0000009d9c17723e */ /* 0x000fe400000010ff */
[----:B---3--:R-:W-:Y:S05]  /*52b0*/  FSEL R4, R250, -INF , !P3 ;  /* 0xff800000fa047808 */ /* 0x008fea0005800000 */
[--C-:B------:R-:W-:Y:S02]  /*52c0*/  FFMA.FTZ R138, R4, c[0x0][0x29c], -R150.reuse ;  /* 0x0000a700048a7a23 */ /* 0x100fe40000010896 */
[----:B------:R-:W-:Y:S04]  /*52d0*/  FFMA.FTZ R4, -R245, R245, 1 ;  /* 0x3f800000f5047423 */ /* 0x000fe800000101f5 */
[----:B------:R-:W-:Y:S01]  /*52e0*/  MUFU.EX2 R138, R138 ;  /* 0x0000008a008a7308 */ /* 0x000fe20000000800 */
[----:B----4-:R-:W-:Y:S02]  /*52f0*/  FSEL R5, R249, -INF , !P4 ;  /* 0xff800000f9057808 */ /* 0x010fe40006000000 */
[----:B------:R-:W-:Y:S02]  /*5300*/  FSEL R16, R244, -INF , !P0 ;  /* 0xff800000f4107808 */ /* 0x000fe40004000000 */
[----:B------:R-:W-:Y:S01]  /*5310*/  ISETP.GT.AND P0, PT, R141, 0x61, P1 ;  /* 0x000000618d00780c */ /* 0x000fe20000f04270 */
[----:B------:R-:W-:Y:S01]  /*5320*/  FMUL.FTZ R141, R22, R2 ;  /* 0x00000002168d7220 */ /* 0x000fe20000410000 */
[----:B------:R-:W-:Y:S01]  /*5330*/  ISETP.LT.OR P1, PT, R144, 0x61, P2 ;  /* 0x000000619000780c */ /* 0x000fe20001721670 */
[--C-:B------:R-:W-:Y:S01]  /*5340*/  FFMA.FTZ R136, R16, c[0x0][0x29c], -R150.reuse ;  /* 0x0000a70010887a23 */ /* 0x100fe20000010896 */
[----:B------:R-:W-:Y:S01]  /*5350*/  ISETP.LT.OR P0, PT, R144, 0x62, P0 ;  /* 0x000000629000780c */ /* 0x000fe20000701670 */
[----:B------:R-:W-:Y:S01]  /*5360*/  IMAD.MOV.U32 R144, RZ, RZ, R137 ;  /* 0x000000ffff907224 */ /* 0x000fe200078e0089 */
[----:B------:R-:W-:Y:S01]  /*5370*/  MOV R22, R139 ;  /* 0x0000008b00167202 */ /* 0x000fe20000000f00 */
[--C-:B------:R-:W-:Y:S01]  /*5380*/  FFMA.FTZ R137, R5, c[0x0][0x29c], -R150.reuse ;  /* 0x0000a70005897a23 */ /* 0x100fe20000010896 */
[----:B------:R-:W-:Y:S01]  /*5390*/  FSEL R3, R229, -INF , !P1 ;  /* 0xff800000e5037808 */ /* 0x000fe20004800000 */
[----:B------:R-:W-:Y:S01]  /*53a0*/  FFMA.FTZ R5, -R246, R246, 1 ;  /* 0x3f800000f6057423 */ /* 0x000fe200000101f6 */
[----:B------:R1:W2:Y:S01]  /*53b0*/  LDS R2, [R144.X4+0xf300] ;  /* 0x00f3000090027984 */ /* 0x0002a20000004800 */
[----:B------:R-:W-:Y:S02]  /*53c0*/  MOV R243, R22 ;  /* 0x0000001600f37202 */ /* 0x000fe40000000f00 */
[----:B------:R-:W-:Y:S01]  /*53d0*/  F2FP.BF16.PACK_AB R22, R230, R232 ;  /* 0x000000e8e616723e */ /* 0x000fe200000010ff */
[--C-:B------:R-:W-:Y:S01]  /*53e0*/  FFMA.FTZ R139, R3, c[0x0][0x29c], -R150.reuse ;  /* 0x0000a700038b7a23 */ /* 0x100fe20000010896 */
[----:B------:R-:W-:Y:S01]  /*53f0*/  MOV R230, R248 ;  /* 0x000000f800e67202 */ /* 0x000fe20000000f00 */
[----:B------:R-:W-:Y:S01]  /*5400*/  FMUL.FTZ R5, R7, R5 ;  /* 0x0000000507057220 */ /* 0x000fe20000410000 */
[----:B------:R-:W-:Y:S01]  /*5410*/  MOV R248, R225 ;  /* 0x000000e100f87202 */ /* 0x000fe20000000f00 */
[----:B------:R-:W-:Y:S01]  /*5420*/  MUFU.EX2 R137, R137 ;  /* 0x0000008900897308 */ /* 0x000fe20000000800 */
[----:B------:R-:W-:Y:S02]  /*5430*/  FSEL R0, R242, -INF , !P0 ;  /* 0xff800000f2007808 */ /* 0x000fe40004000000 */
[----:B------:R-:W-:Y:S02]  /*5440*/  MOV R232, R132 ;  /* 0x0000008400e87202 */ /* 0x000fe40000000f00 */
[----:B------:R-:W-:Y:S01]  /*5450*/  F2FP.BF16.PACK_AB R3, R237, R241 ;  /* 0x000000f1ed03723e */ /* 0x000fe200000010ff */
[----:B------:R-:W-:Y:S01]  /*5460*/  FFMA.FTZ R150, R0, c[0x0][0x29c], -R150 ;  /* 0x0000a70000967a23 */ /* 0x000fe20000010896 */
[----:B------:R-:W-:Y:S01]  /*5470*/  MOV R237, R21 ;  /* 0x0000001500ed7202 */ /* 0x000fe20000000f00 */
[----:B------:R-:W-:Y:S01]  /*5480*/  FFMA.FTZ R0, -R251, R251, 1 ;  /* 0x3f800000fb007423 */ /* 0x000fe200000101fb */
[----:B------:R-:W-:Y:S01]  /*5490*/  MOV R233, R144 ;  /* 0x0000009000e97202 */ /* 0x000fe20000000f00 */
[----:B------:R3:W-:Y:S01]  /*54a0*/  MUFU.EX2 R225, R6 ;  /* 0x0000000600e17308 */ /* 0x0007e20000000800 */
[----:B------:R-:W-:Y:S01]  /*54b0*/  IMAD.MOV.U32 R241, RZ, RZ, R247 ;  /* 0x000000fffff17224 */ /* 0x000fe200078e00f7 */
[----:B------:R-:W-:Y:S01]  /*54c0*/  F2FP.BF16.PACK_AB R16, R155, R227 ;  /* 0x000000e39b10723e */ /* 0x000fe200000010ff */
[----:B------:R-:W-:Y:S01]  /*54d0*/  FMUL.FTZ R0, R133, R0 ;  /* 0x0000000085007220 */ /* 0x000fe20000410000 */
[----:B------:R-:W-:Y:S02]  /*54e0*/  F2FP.BF16.PACK_AB R7, R146, R154 ;  /* 0x0000009a9207723e */ /* 0x000fe400000010ff */
[----:B------:R-:W-:Y:S02]  /*54f0*/  F2FP.BF16.PACK_AB R21, R236, R240 ;  /* 0x000000f0ec15723e */ /* 0x000fe400000010ff */
[----:B------:R-:W-:Y:S01]  /*5500*/  F2FP.BF16.PACK_AB R133, R0, R141 ;  /* 0x0000008d0085723e */ /* 0x000fe200000010ff */
[----:B------:R-:W-:Y:S01]  /*5510*/  FFMA.FTZ R0, -R232, R232, 1 ;  /* 0x3f800000e8007423 */ /* 0x000fe200000101e8 */
[----:B-1----:R1:W-:Y:S01]  /*5520*/  MUFU.EX2 R144, R34 ;  /* 0x0000002200907308 */ /* 0x0023e20000000800 */
[----:B------:R-:W-:Y:S02]  /*5530*/  MOV R247, R33 ;  /* 0x0000002100f77202 */ /* 0x000fe40000000f00 */
[----:B------:R-:W-:Y:S02]  /*5540*/  F2FP.BF16.PACK_AB R33, R153, R234 ;  /* 0x000000ea9921723e */ /* 0x000fe400000010ff */
[----:B------:R-:W-:Y:S05]  /*5550*/  F2FP.BF16.PACK_AB R132, R148, R152 ;  /* 0x000000989484723e */ /* 0x000fea00000010ff */
[----:B------:R-:W-:Y:S01]  /*5560*/  MUFU.EX2 R139, R139 ;  /* 0x0000008b008b7308 */ /* 0x000fe20000000800 */
[--C-:B--2---:R-:W-:Y:S02]  /*5570*/  FADD.FTZ R8, R8, -R2.reuse ;  /* 0x8000000208087221 */ /* 0x104fe40000010000 */
[----:B---3--:R-:W-:Y:S01]  /*5580*/  FMUL.FTZ R6, R156, R35 ;  /* 0x000000239c067220 */ /* 0x008fe20000410000 */
[----:B------:R-:W-:Y:S01]  /*5590*/  F2FP.BF16.PACK_AB R35, R140, R143 ;  /* 0x0000008f8c23723e */ /* 0x000fe200000010ff */
[----:B------:R-:W-:Y:S02]  /*55a0*/  FMUL.FTZ R8, R227, R8 ;  /* 0x00000008e3087220 */ /* 0x000fe40000410000 */
[--C-:B------:R-:W-:Y:S03]  /*55b0*/  FADD.FTZ R13, R13, -R2.reuse ;  /* 0x800000020d0d7221 */ /* 0x100fe60000010000 */
[----:B------:R2:W3:Y:S01]  /*55c0*/  MUFU.EX2 R143, R136 ;  /* 0x00000088008f7308 */ /* 0x0004e20000000800 */
[----:B------:R-:W-:Y:S02]  /*55d0*/  FMUL.FTZ R142, R8, R0 ;  /* 0x00000000088e7220 */ /* 0x000fe40000410000 */
[----:B------:R-:W-:Y:S02]  /*55e0*/  FMUL.FTZ R13, R146, R13 ;  /* 0x0000000d920d7220 */ /* 0x000fe40000410000 */
[----:B------:R-:W-:Y:S02]  /*55f0*/  FFMA.FTZ R0, -R237, R237, 1 ;  /* 0x3f800000ed007423 */ /* 0x000fe400000101ed */
[----:B------:R-:W-:Y:S02]  /*5600*/  FMUL.FTZ R4, R6, R4 ;  /* 0x0000000406047220 */ /* 0x000fe40000410000 */
[--C-:B------:R-:W-:Y:S01]  /*5610*/  FADD.FTZ R12, R12, -R2.reuse ;  /* 0x800000020c0c7221 */ /* 0x100fe20000010000 */
[----:B------:R-:W4:Y:S01]  /*5620*/  MUFU.EX2 R150, R150 ;  /* 0x0000009600967308 */ /* 0x000f220000000800 */
[--C-:B------:R-:W-:Y:S01]  /*5630*/  FADD.FTZ R28, R28, -R2.reuse ;  /* 0x800000021c1c7221 */ /* 0x100fe20000010000 */
[----:B-1----:R-:W-:Y:S01]  /*5640*/  F2FP.BF16.PACK_AB R34, R4, R5 ;  /* 0x000000050422723e */ /* 0x002fe200000010ff */
[----:B------:R-:W-:Y:S02]  /*5650*/  FMUL.FTZ R12, R154, R12 ;  /* 0x0000000c9a0c7220 */ /* 0x000fe40000410000 */
[----:B------:R-:W-:Y:S02]  /*5660*/  FFMA.FTZ R4, -R241, R241, 1 ;  /* 0x3f800000f1047423 */ /* 0x000fe400000101f1 */
[--C-:B------:R-:W-:Y:S02]  /*5670*/  FADD.FTZ R29, R29, -R2.reuse ;  /* 0x800000021d1d7221 */ /* 0x100fe40000010000 */
[----:B------:R-:W-:Y:S01]  /*5680*/  FMUL.FTZ R140, R12, R4 ;  /* 0x000000040c8c7220 */ /* 0x000fe20000410000 */
[----:B------:R-:W-:Y:S01]  /*5690*/  F2FP.BF16.PACK_AB R4, R159, R226 ;  /* 0x000000e29f04723e */ /* 0x000fe200000010ff */
[--C-:B------:R-:W-:Y:S02]  /*56a0*/  FADD.FTZ R24, R24, -R2.reuse ;  /* 0x8000000218187221 */ /* 0x100fe40000010000 */
[----:B------:R-:W-:Y:S02]  /*56b0*/  FMUL.FTZ R12, R149, R28 ;  /* 0x0000001c950c7220 */ /* 0x000fe40000410000 */
[----:B--2---:R-:W-:Y:S02]  /*56c0*/  FMUL.FTZ R136, R13, R0 ;  /* 0x000000000d887220 */ /* 0x004fe40000410000 */
[----:B------:R-:W1:Y:S01]  /*56d0*/  LDS R0, [R233.X4+0xf320] ;  /* 0x00f32000e9007984 */ /* 0x000e620000004800 */
[----:B------:R-:W-:Y:S02]  /*56e0*/  FMUL.FTZ R29, R151, R29 ;  /* 0x0000001d971d7220 */ /* 0x000fe40000410000 */
[----:B------:R-:W-:Y:S01]  /*56f0*/  FFMA.FTZ R6, -R84, R84, 1 ;  /* 0x3f80000054067423 */ /* 0x000fe20000010154 */
[----:B------:R-:W-:Y:S01]  /*5700*/  STS [R223+0xf480], R18 ;  /* 0x00f48012df007388 */ /* 0x000fe20000000800 */
[--C-:B------:R-:W-:Y:S02]  /*5710*/  FADD.FTZ R25, R25, -R2.reuse ;  /* 0x8000000219197221 */ /* 0x100fe40000010000 */
[----:B------:R-:W-:Y:S01]  /*5720*/  FADD.FTZ R9, R9, -R2 ;  /* 0x8000000209097221 */ /* 0x000fe20000010000 */
[----:B------:R-:W-:Y:S01]  /*5730*/  STS [R223+0xf880], R17 ;  /* 0x00f88011df007388 */ /* 0x000fe20000000800 */
[----:B------:R-:W-:Y:S02]  /*5740*/  FFMA.FTZ R2, -R252, R252, 1 ;  /* 0x3f800000fc027423 */ /* 0x000fe400000101fc */
[----:B------:R-:W-:Y:S01]  /*5750*/  FMUL.FTZ R12, R12, R6 ;  /* 0x000000060c0c7220 */ /* 0x000fe20000410000 */
[----:B------:R2:W-:Y:S01]  /*5760*/  STS [R224], R3 ;  /* 0x00000003e0007388 */ /* 0x0005e20000000800 */
[----:B------:R-:W-:Y:S02]  /*5770*/  FMUL.FTZ R2, R29, R2 ;  /* 0x000000021d027220 */ /* 0x000fe40000410000 */
[----:B------:R-:W-:Y:S01]  /*5780*/  FMUL.FTZ R9, R155, R9 ;  /* 0x000000099b097220 */ /* 0x000fe20000410000 */
[----:B------:R-:W-:Y:S01]  /*5790*/  STS [R224+0x400], R22 ;  /* 0x00040016e0007388 */ /* 0x000fe20000000800 */
[----:B------:R-:W-:Y:S01]  /*57a0*/  FFMA.FTZ R5, -R230, R230, 1 ;  /* 0x3f800000e6057423 */ /* 0x000fe200000101e6 */
[----:B------:R-:W-:Y:S01]  /*57b0*/  F2FP.BF16.PACK_AB R12, R2, R12 ;  /* 0x0000000c020c723e */ /* 0x000fe200000010ff */
[----:B------:R-:W-:Y:S01]  /*57c0*/  FMUL.FTZ R13, R226, R24 ;  /* 0x00000018e20d7220 */ /* 0x000fe20000410000 */
[----:B---3--:R-:W-:Y:S01]  /*57d0*/  F2FP.BF16.PACK_AB R2, R143, R144 ;  /* 0x000000908f02723e */ /* 0x008fe200000010ff */
[----:B------:R-:W-:Y:S01]  /*57e0*/  STS [R223+0x10480], R16 ;  /* 0x01048010df007388 */ /* 0x000fe20000000800 */
[----:B------:R-:W-:Y:S01]  /*57f0*/  FMUL.FTZ R141, R9, R5 ;  /* 0x00000005098d7220 */ /* 0x000fe20000410000 */
[----:B------:R-:W-:Y:S01]  /*5800*/  F2FP.BF16.PACK_AB R5, R151, R149 ;  /* 0x000000959705723e */ /* 0x000fe200000010ff */
[----:B------:R-:W-:Y:S01]  /*5810*/  FFMA.FTZ R9, -R231, R231, 1 ;  /* 0x3f800000e7097423 */ /* 0x000fe200000101e7 */
[----:B------:R3:W5:Y:S01]  /*5820*/  LDL.LU R84, [R1+0x84] ;  /* 0x0000840001547983 */ /* 0x0007620000300800 */
[----:B------:R-:W-:Y:S01]  /*5830*/  FMUL.FTZ R25, R159, R25 ;  /* 0x000000199f197220 */ /* 0x000fe20000410000 */
[----:B------:R-:W-:Y:S01]  /*5840*/  F2FP.BF16.PACK_AB R6, R141, R142 ;  /* 0x0000008e8d06723e */ /* 0x000fe200000010ff */
[----:B------:R-:W-:Y:S01]  /*5850*/  FMUL.FTZ R13, R13, R9 ;  /* 0x000000090d0d7220 */ /* 0x000fe20000410000 */
[----:B------:R-:W-:Y:S01]  /*5860*/  F2FP.BF16.PACK_AB R9, R136, R140 ;  /* 0x0000008c8809723e */ /* 0x000fe200000010ff */
[----:B------:R-:W-:Y:S04]  /*5870*/  FFMA.FTZ R8, -R243, R243, 1 ;  /* 0x3f800000f3087423 */ /* 0x000fe800000101f3 */
[----:B------:R-:W-:Y:S01]  /*5880*/  FMUL.FTZ R8, R25, R8 ;  /* 0x0000000819087220 */ /* 0x000fe20000410000 */
[----:B--2---:R-:W-:Y:S04]  /*5890*/  F2FP.BF16.PACK_AB R3, R145, R225 ;  /* 0x000000e19103723e */ /* 0x004fe800000010ff */
[----:B------:R-:W-:Y:S01]  /*58a0*/  F2FP.BF16.PACK_AB R8, R8, R13 ;  /* 0x0000000d0808723e */ /* 0x000fe200000010ff */
[--C-:B-1----:R-:W-:Y:S01]  /*58b0*/  FADD.FTZ R10, R10, -R0.reuse ;  /* 0x800000000a0a7221 */ /* 0x102fe20000010000 */
        /* <DEDUP_REMOVED lines=20> */
[----:B----4-:R-:W-:Y:S01]  /*5a00*/  FMUL.FTZ R31, R150, R31 ;  /* 0x0000001f961f7220 */ /* 0x010fe20000410000 */
[----:B------:R1:W-:Y:S01]  /*5a10*/  STS [R223+0x12480], R4 ;  /* 0x01248004df007388 */ /* 0x0003e20000000800 */
[----:B--2---:R-:W-:Y:S01]  /*5a20*/  F2FP.BF16.PACK_AB R2, R138, R137 ;  /* 0x000000898a02723e */ /* 0x004fe200000010ff */
[----:B---3--:R-:W-:Y:S04]  /*5a30*/  FMUL.FTZ R7, R145, R11 ;  /* 0x0000000b91077220 */ /* 0x008fe80000410000 */
[----:B------:R2:W-:Y:S01]  /*5a40*/  STS [R223+0x12880], R2 ;  /* 0x01288002df007388 */ /* 0x0005e20000000800 */
[----:B------:R-:W-:Y:S03]  /*5a50*/  FMUL.FTZ R7, R7, R3 ;  /* 0x0000000307077220 */ /* 0x000fe60000410000 */
[----:B------:R3:W-:Y:S01]  /*5a60*/  STS [R224+0x3000], R5 ;  /* 0x00300005e0007388 */ /* 0x0007e20000000800 */
[----:B------:R-:W-:Y:S04]  /*5a70*/  FFMA.FTZ R3, -R244, R244, 1 ;  /* 0x3f800000f4037423 */ /* 0x000fe800000101f4 */
[----:B------:R-:W-:Y:S02]  /*5a80*/  FMUL.FTZ R3, R15, R3 ;  /* 0x000000030f037220 */ /* 0x000fe40000410000 */
[----:B-1----:R-:W-:Y:S04]  /*5a90*/  FFMA.FTZ R4, -R248, R248, 1 ;  /* 0x3f800000f8047423 */ /* 0x002fe800000101f8 */
[----:B------:R-:W-:Y:S02]  /*5aa0*/  FMUL.FTZ R4, R14, R4 ;  /* 0x000000040e047220 */ /* 0x000fe40000410000 */
[----:B--2---:R-:W-:Y:S03]  /*5ab0*/  FFMA.FTZ R2, -R238, R238, 1 ;  /* 0x3f800000ee027423 */ /* 0x004fe600000101ee */
[----:B------:R-:W-:Y:S01]  /*5ac0*/  F2FP.BF16.PACK_AB R4, R3, R4 ;  /* 0x000000040304723e */ /* 0x000fe200000010ff */
[----:B------:R-:W-:Y:S01]  /*5ad0*/  FMUL.FTZ R10, R10, R2 ;  /* 0x000000020a0a7220 */ /* 0x000fe20000410000 */
[----:B------:R-:W-:Y:S01]  /*5ae0*/  F2FP.BF16.PACK_AB R2, R150, R139 ;  /* 0x0000008b9602723e */ /* 0x000fe200000010ff */
[----:B---3--:R-:W-:Y:S02]  /*5af0*/  FFMA.FTZ R5, -R250, R250, 1 ;  /* 0x3f800000fa057423 */ /* 0x008fe400000101fa */
        /* <DEDUP_REMOVED lines=113> */
[----:B------:R-:W3:Y:S01]  /*6210*/  LDL R154, [R1+0x2c] ;  /* 0x00002c00019a7983 */ /* 0x000ee20000100800 */
[----:B------:R-:W-:Y:S03]  /*6220*/  USHF.R.S32.HI UR16, URZ, 0x1f, UR14 ;  /* 0x0000001f3f107899 */ /* 0x000fe6000801140e */
[----:B------:R-:W4:Y:S01]  /*6230*/  LDL.64 R158, [R1+0x48] ;  /* 0x00004800019e7983 */ /* 0x000f220000100a00 */
[----:B------:R-:W-:Y:S01]  /*6240*/  UIMAD UR16, UR16, UR6, URZ ;  /* 0x00000006101072a4 */ /* 0x000fe2000f8e023f */
[----:B------:R-:W-:Y:S01]  /*6250*/  IMAD.U32 R0, RZ, RZ, UR18 ;  /* 0x00000012ff007e24 */ /* 0x000fe2000f8e00ff */
[----:B------:R-:W-:Y:S01]  /*6260*/  USHF.L.U32 UR6, UR14, 0x6, URZ ;  /* 0x000000060e067899 */ /* 0x000fe2000800063f */
[----:B------:R-:W4:Y:S01]  /*6270*/  LDL.64 R156, [R1+0x40] ;  /* 0x00004000019c7983 */ /* 0x000f220000100a00 */
[----:B------:R-:W-:Y:S01]  /*6280*/  UIMAD UR16, UR14, UR7, UR16 ;  /* 0x000000070e1072a4 */ /* 0x000fe2000f8e0210 */
[----:B------:R-:W-:Y:S01]  /*6290*/  IMAD.U32 R4, RZ, RZ, UR18 ;  /* 0x00000012ff047e24 */ /* 0x000fe2000f8e00ff */
[----:B------:R-:W-:Y:S01]  /*62a0*/  UIADD3 UR7, -UR6, UR9, URZ ;  /* 0x0000000906077290 */ /* 0x000fe2000fffe13f */
[----:B------:R-:W4:Y:S01]  /*62b0*/  LDL R153, [R1+0x38] ;  /* 0x0000380001997983 */ /* 0x000f220000100800 */
[----:B------:R-:W-:Y:S01]  /*62c0*/  UIADD3 UR16, UR19, UR16, URZ ;  /* 0x0000001013107290 */ /* 0x000fe2000fffe03f */
[----:B------:R-:W-:Y:S02]  /*62d0*/  IMAD.U32 R7, RZ, RZ, UR6 ;  /* 0x00000006ff077e24 */ /* 0x000fe4000f8e00ff */
[----:B------:R-:W4:Y:S03]  /*62e0*/  LDL R152, [R1+0x28] ;  /* 0x0000280001987983 */ /* 0x000f260000100800 */
[----:B------:R-:W-:Y:S01]  /*62f0*/  IMAD.U32 R8, RZ, RZ, UR16 ;  /* 0x00000010ff087e24 */ /* 0x000fe2000f8e00ff */
[----:B------:R-:W1:Y:S02]  /*6300*/  S2R R242, SR_TID.X ;  /* 0x0000000000f27919 */ /* 0x000e640000002100 */
[----:B-1----:R-:W-:Y:S02]  /*6310*/  SHF.R.S32.HI R229, RZ, 0x1f, R242 ;  /* 0x0000001fffe57819 */ /* 0x002fe400000114f2 */
[----:B------:R-:W-:Y:S02]  /*6320*/  ISETP.GT.AND P5, PT, R242, 0xf, PT ;  /* 0x0000000ff200780c */ /* 0x000fe40003fa4270 */
[----:B------:R-:W-:Y:S04]  /*6330*/  LEA.HI R229, R229, R242, RZ, 0x2 ;  /* 0x000000f2e5e57211 */ /* 0x000fe800078f10ff */
[----:B------:R-:W-:Y:S02]  /*6340*/  SHF.R.S32.HI R229, RZ, 0x2, R229 ;  /* 0x00000002ffe57819 */ /* 0x000fe400000114e5 */
[----:B--2---:R-:W-:Y:S02]  /*6350*/  LEA R0, P0, R0, R226, 0x6 ;  /* 0x000000e200007211 */ /* 0x004fe400078030ff */
[C---:B---3--:R-:W-:Y:S02]  /*6360*/  LOP3.LUT P1, RZ, R154.reuse, 0x1, RZ, 0xc0, !PT ;  /* 0x000000019aff7812 */ /* 0x048fe4000782c0ff */
[----:B------:R-:W-:Y:S02]  /*6370*/  LOP3.LUT P2, RZ, R154, 0x4, RZ, 0xc0, !PT ;  /* 0x000000049aff7812 */ /* 0x000fe4000784c0ff */
[----:B----4-:R-:W-:Y:S02]  /*6380*/  IADD3 R5, P3, R158, UR6, RZ ;  /* 0x000000069e057c10 */ /* 0x010fe4000ff7e0ff */
[----:B------:R-:W-:Y:S02]  /*6390*/  ISETP.GE.OR P4, PT, R229, UR7, !P1 ;  /* 0x00000007e5007c0c */ /* 0x000fe4000cf86670 */
[----:B------:R-:W-:Y:S02]  /*63a0*/  LEA.HI.X R8, R4, R157, R8, 0x6, P0 ;  /* 0x0000009d04087211 */ /* 0x000fe400000f3408 */
[----:B------:R-:W-:Y:S02]  /*63b0*/  LOP3.LUT P0, RZ, R154, 0x2, RZ, 0xc0, !PT ;  /* 0x000000029aff7812 */ /* 0x000fe4000780c0ff */
[C---:B------:R-:W-:Y:S02]  /*63c0*/  LEA R4, P1, R0.reuse, c[0x0][0x1f0], 0x1 ;  /* 0x00007c0000047a11 */ /* 0x040fe400078208ff */
[----:B------:R-:W-:Y:S02]  /*63d0*/  LEA.HI.X.SX32 R7, R7, R153, 0x1, P3 ;  /* 0x0000009907077211 */ /* 0x000fe400018f0eff */
[----:B------:R-:W-:Y:S02]  /*63e0*/  ISETP.GE.OR P3, PT, R229, UR7, !P0 ;  /* 0x00000007e5007c0c */ /* 0x000fe4000c766670 */
[----:B------:R-:W-:Y:S02]  /*63f0*/  LEA R6, P0, R5, c[0x0][0x280], 0x2 ;  /* 0x0000a00005067a11 */ /* 0x000fe400078010ff */
[----:B------:R-:W-:Y:S02]  /*6400*/  ISETP.GE.OR P2, PT, R229, UR7, !P2 ;  /* 0x00000007e5007c0c */ /* 0x000fe4000d746670 */
[----:B------:R-:W-:Y:S02]  /*6410*/  LEA.HI.X R7, R5, c[0x0][0x284], R7, 0x2, P0 ;  /* 0x0000a10005077a11 */ /* 0x000fe400000f1407 */
[----:B------:R-:W-:Y:S01]  /*6420*/  LEA.HI.X R5, R0, c[0x0][0x1f4], R8, 0x1, P1 ;  /* 0x00007d0000057a11 */ /* 0x000fe200008f0c08 */
        /* <DEDUP_REMOVED lines=8> */
.L_x_306:
        /* <DEDUP_REMOVED lines=13> */
[----:B------:R-:W-:Y:S01]  /*6580*/  LDSM.16.MT88.2 R136, [R208+0x2800] ;  /* 0x00280000d088783b */ /* 0x000fe20000004100 */
[----:B------:R-:W-:Y:S03]  /*6590*/  USEL UR15, UR6, URZ, !UP1 ;  /* 0x0000003f060f7287 */ /* 0x000fe6000c800000 */
[----:B------:R-:W-:Y:S03]  /*65a0*/  LDSM.16.MT88.2 R138, [R208+0x4800] ;  /* 0x00480000d08a783b */ /* 0x000fe60000004100 */
[C---:B------:R-:W-:Y:S01]  /*65b0*/  HMMA.16816.F32.BF16 R16, R20.reuse, R28, RZ ;  /* 0x0000001c1410723c */ /* 0x040fe200000418ff */
[----:B------:R-:W-:Y:S04]  /*65c0*/  LDSM.16.MT88.2 R142, [R208+0x2c00] ;  /* 0x002c0000d08e783b */ /* 0x000fe80000004100 */
[----:B------:R-:W-:Y:S03]  /*65d0*/  LDSM.16.MT88.2 R152, [R208+0x3800] ;  /* 0x00380000d098783b */ /* 0x000fe60000004100 */
[-C--:B------:R-:W-:Y:S01]  /*65e0*/  HMMA.16816.F32.BF16 R20, R20, R30.reuse, RZ ;  /* 0x0000001e1414723c */ /* 0x080fe200000418ff */
[----:B------:R-:W0:Y:S07]  /*65f0*/  LDGDEPBAR ;  /* 0x00000000000079af */ /* 0x000e2e0000000000 */
[----:B------:R-:W-:Y:S01]  /*6600*/  HMMA.16816.F32.BF16 R24, R24, R30, RZ ;  /* 0x0000001e1818723c */ /* 0x000fe200000418ff */
[----:B------:R-:W4:Y:S07]  /*6610*/  LDSM.16.M88.4 R28, [R215+0x1000] ;  /* 0x00100000d71c783b */ /* 0x000f2e0000000200 */
[-C--:B------:R-:W-:Y:S08]  /*6620*/  HMMA.16816.F32.BF16 R4, R32, R140.reuse, R4 ;  /* 0x0000008c2004723c */ /* 0x080ff00000041804 */
[C---:B------:R-:W-:Y:S01]  /*6630*/  HMMA.16816.F32.BF16 R8, R144.reuse, R140, R8 ;  /* 0x0000008c9008723c */ /* 0x040fe20000041808 */
[----:B------:R-:W-:Y:S07]  /*6640*/  LDSM.16.MT88.2 R140, [R208+0xc00] ;  /* 0x000c0000d08c783b */ /* 0x000fee0000004100 */
[-C--:B------:R-:W-:Y:S08]  /*6650*/  HMMA.16816.F32.BF16 R12, R144, R148.reuse, R12 ;  /* 0x00000094900c723c */ /* 0x080ff0000004180c */
[C---:B------:R-:W-:Y:S08]  /*6660*/  HMMA.16816.F32.BF16 R16, R32.reuse, R148, R16 ;  /* 0x000000942010723c */ /* 0x040ff00000041810 */
[-C--:B------:R-:W-:Y:S01]  /*6670*/  HMMA.16816.F32.BF16 R20, R32, R150.reuse, R20 ;  /* 0x000000962014723c */ /* 0x080fe20000041814 */
[----:B------:R-:W4:Y:S07]  /*6680*/  LDSM.16.M88.4 R32, [R219] ;  /* 0x00000000db20783b */ /* 0x000f2e0000000200 */
[----:B------:R-:W-:Y:S01]  /*6690*/  HMMA.16816.F32.BF16 R24, R144, R150, R24 ;  /* 0x000000969018723c */ /* 0x000fe20000041818 */
[----:B------:R-:W4:Y:S04]  /*66a0*/  LDSM.16.M88.4 R144, [R219+0x1000] ;  /* 0x00100000db90783b */ /* 0x000f280000000200 */
[----:B------:R-:W-:Y:S03]  /*66b0*/  LDSM.16.M88.4 R148, [R214+0x3000] ;  /* 0x00300000d694783b */ /* 0x000fe60000000200 */
[-C--:B-1----:R-:W-:Y:S08]  /*66c0*/  HMMA.16816.F32.BF16 R4, R132, R2.reuse, R4 ;  /* 0x000000028404723c */ /* 0x082ff00000041804 */
[C---:B----4-:R-:W-:Y:S01]  /*66d0*/  HMMA.16816.F32.BF16 R8, R28.reuse, R2, R8 ;  /* 0x000000021c08723c */ /* 0x050fe20000041808 */
[----:B------:R-:W1:Y:S07]  /*66e0*/  LDSM.16.MT88.2 R2, [R208+0x4c00] ;  /* 0x004c0000d002783b */ /* 0x000e6e0000004100 */
[-C--:B------:R-:W-:Y:S08]  /*66f0*/  HMMA.16816.F32.BF16 R12, R28, R136.reuse, R12 ;  /* 0x000000881c0c723c */ /* 0x080ff0000004180c */
[C---:B------:R-:W-:Y:S01]  /*6700*/  HMMA.16816.F32.BF16 R16, R132.reuse, R136, R16 ;  /* 0x000000888410723c */ /* 0x040fe20000041810 */
[----:B------:R-:W-:Y:S07]  /*6710*/  LDSM.16.MT88.2 R136, [R208+0x1000] ;  /* 0x00100000d088783b */ /* 0x000fee0000004100 */
[-C--:B------:R-:W-:Y:S01]  /*6720*/  HMMA.16816.F32.BF16 R20, R132, R138.reuse, R20 ;  /* 0x0000008a8414723c */ /* 0x080fe20000041814 */
[----:B------:R-:W4:Y:S07]  /*6730*/  LDSM.16.M88.4 R132, [R214+0x2000] ;  /* 0x00200000d684783b */ /* 0x000f2e0000000200 */
        /* <DEDUP_REMOVED lines=8> */
[----:B------:R-:W-:Y:S07]  /*67c0*/  LDSM.16.M88.4 R140, [R216+0x3000] ;  /* 0x00300000d88c783b */ /* 0x000fee0000000200 */
[-C--:B-1----:R-:W-:Y:S01]  /*67d0*/  HMMA.16816.F32.BF16 R20, R32, R2.reuse, R20 ;  /* 0x000000022014723c */ /* 0x082fe20000041814 */
[----:B------:R-:W-:Y:S07]  /*67e0*/  LDSM.16.M88.4 R32, [R216+0x2000] ;  /* 0x00200000d820783b */ /* 0x000fee0000000200 */
[----:B------:R-:W-:Y:S01]  /*67f0*/  HMMA.16816.F32.BF16 R24, R144, R2, R24 ;  /* 0x000000029018723c */ /* 0x000fe20000041818 */
[----:B------:R-:W1:Y:S04]  /*6800*/  LDSM.16.MT88.2 R2, [R208+0x1400] ;  /* 0x00140000d002783b */ /* 0x000e680000004100 */
[----:B------:R-:W-:Y:S03]  /*6810*/  LDSM.16.M88.4 R144, [R215+0x3000] ;  /* 0x00300000d790783b */ /* 0x000fe60000000200 */
[-C--:B----4-:R-:W-:Y:S08]  /*6820*/  HMMA.16816.F32.BF16 R4, R132, R136.reuse, R4 ;  /* 0x000000888404723c */ /* 0x090ff00000041804 */
[C---:B------:R-:W-:Y:S01]  /*6830*/  HMMA.16816.F32.BF16 R8, R148.reuse, R136, R8 ;  /* 0x000000889408723c */ /* 0x040fe20000041808 */
[----:B------:R-:W4:Y:S07]  /*6840*/  LDSM.16.MT88.2 R136, [R208+0x5400] ;  /* 0x00540000d088783b */ /* 0x000f2e0000004100 */
[-C--:B------:R-:W-:Y:S08]  /*6850*/  HMMA.16816.F32.BF16 R12, R148, R28.reuse, R12 ;  /* 0x0000001c940c723c */ /* 0x080ff0000004180c */
[C---:B------:R-:W-:Y:S01]  /*6860*/  HMMA.16816.F32.BF16 R16, R132.reuse, R28, R16 ;  /* 0x0000001c8410723c */ /* 0x040fe20000041810 */
[----:B------:R-:W-:Y:S07]  /*6870*/  LDSM.16.MT88.2 R28, [R208+0x1800] ;  /* 0x00180000d01c783b */ /* 0x000fee0000004100 */
[-C--:B------:R-:W-:Y:S01]  /*6880*/  HMMA.16816.F32.BF16 R20, R132, R30.reuse, R20 ;  /* 0x0000001e8414723c */ /* 0x080fe20000041814 */
[----:B------:R-:W4:Y:S07]  /*6890*/  LDSM.16.M88.4 R132, [R215+0x2000] ;  /* 0x00200000d784783b */ /* 0x000f2e0000000200 */
[----:B------:R-:W-:Y:S01]  /*68a0*/  HMMA.16816.F32.BF16 R24, R148, R30, R24 ;  /* 0x0000001e9418723c */ /* 0x000fe20000041818 */
[----:B------:R-:W-:Y:S04]  /*68b0*/  LDSM.16.MT88.2 R30, [R208+0x1c00] ;  /* 0x001c0000d01e783b */ /* 0x000fe80000004100 */
[----:B------:R-:W-:Y:S03]  /*68c0*/  LDSM.16.M88.4 R148, [R218+0x3000] ;  /* 0x00300000da94783b */ /* 0x000fe60000000200 */
[-C--:B-1----:R-:W-:Y:S08]  /*68d0*/  HMMA.16816.F32.BF16 R4, R32, R2.reuse, R4 ;  /* 0x000000022004723c */ /* 0x082ff00000041804 */
[C---:B------:R-:W-:Y:S01]  /*68e0*/  HMMA.16816.F32.BF16 R8, R140.reuse, R2, R8 ;  /* 0x000000028c08723c */ /* 0x040fe20000041808 */
[----:B------:R-:W1:Y:S07]  /*68f0*/  LDSM.16.MT88.2 R2, [R208+0x5800] ;  /* 0x00580000d002783b */ /* 0x000e6e0000004100 */
[-C--:B------:R-:W-:Y:S08]  /*6900*/  HMMA.16816.F32.BF16 R12, R140, R138.reuse, R12 ;  /* 0x0000008a8c0c723c */ /* 0x080ff0000004180c */
[C---:B------:R-:W-:Y:S01]  /*6910*/  HMMA.16816.F32.BF16 R16, R32.reuse, R138, R16 ;  /* 0x0000008a2010723c */ /* 0x040fe20000041810 */
[----:B------:R-:W-:Y:S07]  /*6920*/  LDSM.16.MT88.2 R138, [R208+0x3c00] ;  /* 0x003c0000d08a783b */ /* 0x000fee0000004100 */
[-C--:B----4-:R-:W-:Y:S01]  /*6930*/  HMMA.16816.F32.BF16 R20, R32, R136.reuse, R20 ;  /* 0x000000882014723c */ /* 0x090fe20000041814 */
[----:B------:R-:W4:Y:S07]  /*6940*/  LDSM.16.M88.4 R32, [R218+0x2000] ;  /* 0x00200000da20783b */ /* 0x000f2e0000000200 */
[----:B------:R-:W-:Y:S08]  /*6950*/  HMMA.16816.F32.BF16 R24, R140, R136, R24 ;  /* 0x000000888c18723c */ /* 0x000ff00000041818 */
[-C--:B------:R-:W-:Y:S08]  /*6960*/  HMMA.16816.F32.BF16 R4, R132, R28.reuse, R4 ;  /* 0x0000001c8404723c */ /* 0x080ff00000041804 */
[C---:B------:R-:W-:Y:S01]  /*6970*/  HMMA.16816.F32.BF16 R8, R144.reuse, R28, R8 ;  /* 0x0000001c9008723c */ /* 0x040fe20000041808 */
[----:B------:R-:W3:Y:S03]  /*6980*/  LDSM.16.MT88.2 R28, [R208+0x5c00] ;  /* 0x005c0000d01c783b */ /* 0x000ee60000004100 */
[----:B--2---:R-:W-:Y:S04]  /*6990*/  IADD3 R0, P0, R156, UR11, RZ ;  /* 0x0000000b9c007c10 */ /* 0x004fe8000ff1e0ff */
[-C--:B------:R-:W-:Y:S08]  /*69a0*/  HMMA.16816.F32.BF16 R12, R144, R152.reuse, R12 ;  /* 0x00000098900c723c */ /* 0x080ff0000004180c */
[C---:B------:R-:W-:Y:S08]  /*69b0*/  HMMA.16816.F32.BF16 R16, R132.reuse, R152, R16 ;  /* 0x000000988410723c */ /* 0x040ff00000041810 */
[-C--:B-1----:R-:W-:Y:S08]  /*69c0*/  HMMA.16816.F32.BF16 R20, R132, R2.reuse, R20 ;  /* 0x000000028414723c */ /* 0x082ff00000041814 */
[----:B------:R-:W-:Y:S07]  /*69d0*/  HMMA.16816.F32.BF16 R24, R144, R2, R24 ;  /* 0x000000029018723c */ /* 0x000fee0000041818 */
[----:B------:R-:W-:Y:S01]  /*69e0*/  IMAD.U32 R3, RZ, RZ, UR11 ;  /* 0x0000000bff037e24 */ /* 0x000fe2000f8e00ff */
[-C--:B----4-:R-:W-:Y:S01]  /*69f0*/  HMMA.16816.F32.BF16 R4, R32, R30.reuse, R4 ;  /* 0x0000001e2004723c */ /* 0x090fe20000041804 */
[----:B------:R-:W-:Y:S04]  /*6a00*/  UMOV UR11, UR14 ;  /* 0x0000000e000b7c82 */ /* 0x000fe80008000000 */
[----:B---3--:R-:W-:Y:S02]  /*6a10*/  LEA.HI.X.SX32 R3, R3, R154, 0x1, P0 ;  /* 0x0000009a03037211 */ /* 0x008fe400000f0eff */
[C---:B------:R-:W-:Y:S01]  /*6a20*/  LEA R2, P0, R0.reuse, c[0x0][0x220], 0x2 ;  /* 0x0000880000027a11 */ /* 0x040fe200078010ff */
[C---:B------:R-:W-:Y:S04]  /*6a30*/  HMMA.16816.F32.BF16 R8, R148.reuse, R30, R8 ;  /* 0x0000001e9408723c */ /* 0x040fe80000041808 */
[----:B------:R-:W-:Y:S01]  /*6a40*/  LEA.HI.X R3, R0, c[0x0][0x224], R3, 0x2, P0 ;  /* 0x0000890000037a11 */ /* 0x000fe200000f1403 */
[----:B------:R-:W-:Y:S01]  /*6a50*/  IMAD.U32 R0, RZ, RZ, UR4 ;  /* 0x00000004ff007e24 */ /* 0x000fe2000f8e00ff */
[----:B------:R-:W-:Y:S01]  /*6a60*/  PLOP3.LUT P0, PT, PT, PT, UP0, 0x80, 0x0 ;  /* 0x000000000000781c */ /* 0x000fe20003f0f008 */
[----:B------:R-:W-:Y:S01]  /*6a70*/  USEL UR4, UR7, URZ, !UP2 ;  /* 0x0000003f07047287 */ /* 0x000fe2000d000000 */
[-C--:B------:R-:W-:Y:S04]  /*6a80*/  HMMA.16816.F32.BF16 R12, R148, R138.reuse, R12 ;  /* 0x0000008a940c723c */ /* 0x080fe8000004180c */
[----:B------:R-:W-:Y:S03]  /*6a90*/  IMAD R0, R0, 0x1800, R220 ;  /* 0x0000180000007824 */ /* 0x000fe600078e02dc */
[----:B------:R-:W-:Y:S01]  /*6aa0*/  RED.E.ADD.F32.FTZ.RN.STRONG.GPU [R2.64], R4 ;  /* 0x000000040200798e */ /* 0x000fe2000c10e78c */
[C---:B------:R-:W-:Y:S03]  /*6ab0*/  HMMA.16816.F32.BF16 R16, R32.reuse, R138, R16 ;  /* 0x0000008a2010723c */ /* 0x040fe60000041810 */
[----:B------:R-:W-:Y:S01]  /*6ac0*/  RED.E.ADD.F32.FTZ.RN.STRONG.GPU [R2.64+0x400], R5 ;  /* 0x000400050200798e */ /* 0x000fe2000c10e78c */
[----:B------:R-:W-:Y:S03]  /*6ad0*/  IMAD.SHL.U32 R0, R0, 0x2, RZ ;  /* 0x0000000200007824 */ /* 0x000fe600078e00ff */
[----:B------:R-:W-:Y:S01]  /*6ae0*/  RED.E.ADD.F32.FTZ.RN.STRONG.GPU [R2.64+0x800], R6 ;  /* 0x000800060200798e */ /* 0x000fe2000c10e78c */
[-C--:B------:R-:W-:Y:S03]  /*6af0*/  HMMA.16816.F32.BF16 R20, R32, R28.reuse, R20 ;  /* 0x0000001c2014723c */ /* 0x080fe60000041814 */
        /* <DEDUP_REMOVED lines=20> */
[----:B------:R-:W-:Y:S04]  /*6c40*/  LDSM.16.MT88.4 R132, [R0+0x7480] ;  /* 0x007480000084783b */ /* 0x000fe80000004200 */
[----:B------:R-:W-:Y:S01]  /*6c50*/  LDSM.16.MT88.4 R136, [R209+0x16c80] ;  /* 0x016c8000d188783b */ /* 0x000fe20000004200 */
[-C--:B-1---5:R-:W-:Y:S03]  /*6c60*/  HMMA.16816.F32.BF16 R84, R4, R8.reuse, R84 ;  /* 0x000000080454723c */ /* 0x0a2fe60000041854 */
[----:B------:R-:W-:Y:S04]  /*6c70*/  RED.E.ADD.F32.FTZ.RN.STRONG.GPU [R2.64+0x4000], R20 ;  /* 0x004000140200798e */ /* 0x000fe8000c10e78c */
[----:B------:R-:W-:Y:S04]  /*6c80*/  RED.E.ADD.F32.FTZ.RN.STRONG.GPU [R2.64+0x4400], R21 ;  /* 0x004400150200798e */ /* 0x000fe8000c10e78c */
[----:B------:R-:W-:Y:S04]  /*6c90*/  RED.E.ADD.F32.FTZ.RN.STRONG.GPU [R2.64+0x4800], R22 ;  /* 0x004800160200798e */ /* 0x000fe8000c10e78c */
[----:B------:R-:W-:Y:S01]  /*6ca0*/  RED.E.ADD.F32.FTZ.RN.STRONG.GPU [R2.64+0x4c00], R23 ;  /* 0x004c00170200798e */ /* 0x000fe2000c10e78c */
[C---:B--2---:R-:W-:Y:S03]  /*6cb0*/  HMMA.16816.F32.BF16 R88, R12.reuse, R8, R88 ;  /* 0x000000080c58723c */ /* 0x044fe60000041858 */
[----:B------:R-:W1:Y:S04]  /*6cc0*/  LDSM.16.MT88.4 R20, [R0+0x8080] ;  /* 0x008080000014783b */ /* 0x000e680000004200 */
[----:B------:R-:W-:Y:S01]  /*6cd0*/  RED.E.ADD.F32.FTZ.RN.STRONG.GPU [R2.64+0x5000], R24 ;  /* 0x005000180200798e */ /* 0x000fe2000c10e78c */
[-C--:B------:R-:W-:Y:S03]  /*6ce0*/  HMMA.16816.F32.BF16 R92, R12, R10.reuse, R92 ;  /* 0x0000000a0c5c723c */ /* 0x080fe6000004185c */
[----:B------:R-:W-:Y:S04]  /*6cf0*/  RED.E.ADD.F32.FTZ.RN.STRONG.GPU [R2.64+0x5400], R25 ;  /* 0x005400190200798e */ /* 0x000fe8000c10e78c */
[----:B------:R-:W-:Y:S01]  /*6d00*/  RED.E.ADD.F32.FTZ.RN.STRONG.GPU [R2.64+0x5800], R26 ;  /* 0x0058001a0200798e */ /* 0x000fe2000c10e78c */
[C---:B------:R-:W-:Y:S03]  /*6d10*/  HMMA.16816.F32.BF16 R96, R4.reuse, R10, R96 ;  /* 0x0000000a0460723c */ /* 0x040fe60000041860 */
[----:B------:R-:W-:Y:S04]  /*6d20*/  LDSM.16.MT88.4 R8, [R0+0x8480] ;  /* 0x008480000008783b */ /* 0x000fe80000004200 */
[----:B------:R-:W-:Y:S01]  /*6d30*/  RED.E.ADD.F32.FTZ.RN.STRONG.GPU [R2.64+0x5c00], R27 ;  /* 0x005c001b0200798e */ /* 0x000fe2000c10e78c */
[-C--:B---3--:R-:W-:Y:S03]  /*6d40*/  HMMA.16816.F32.BF16 R100, R4, R16.reuse, R100 ;  /* 0x000000100464723c */ /* 0x088fe60000041864 */
[----:B------:R-:W2:Y:S05]  /*6d50*/  LDSM.16.MT88.4 R24, [R0+0x6480] ;  /* 0x006480000018783b */ /* 0x000eaa0000004200 */
        /* <DEDUP_REMOVED lines=21> */
[-C--:B------:R-:W-:Y:S08]  /*6eb0*/  HMMA.16816.F32.BF16 R116, R28, R8.reuse, R116 ;  /* 0x000000081c74723c */ /* 0x080ff00000041874 */
        /* <DEDUP_REMOVED lines=80> */
.L_x_288:
[----:B------:R-:W-:Y:S05]  /*73c0*/  @P0 BRA `(.L_x_308) ;  /* 0x0000119000000947 */ /* 0x000fea0003800000 */
[----:B------:R-:W2:Y:S01]  /*73d0*/  LDL R85, [R1+0x80] ;  /* 0x0000800001557983 */ /* 0x000ea20000100800 */
[----:B------:R-:W-:Y:S02]  /*73e0*/  F2FP.BF16.PACK_AB R36, R37, R36 ;  /* 0x000000242524723e */ /* 0x000fe400000010ff */
[----:B------:R-:W-:Y:S01]  /*73f0*/  F2FP.BF16.PACK_AB R38, R39, R38 ;  /* 0x000000262726723e */ /* 0x000fe200000010ff */
[----:B------:R-:W1:Y:S01]  /*7400*/  S2R R31, SR_TID.X ;  /* 0x00000000001f7919 */ /* 0x000e620000002100 */
        /* <DEDUP_REMOVED lines=12> */
[----:B-1----:R-:W-:-:S02]  /*74d0*/  SHF.R.S32.HI R30, RZ, 0x1f, R31 ;  /* 0x0000001fff1e7819 */ /* 0x002fc4000001141f */
[----:B------:R-:W-:Y:S02]  /*74e0*/  F2FP.BF16.PACK_AB R60, R61, R60 ;  /* 0x0000003c3d3c723e */ /* 0x000fe400000010ff */
[CC--:B------:R-:W-:Y:S02]  /*74f0*/  LEA.HI R3, R30.reuse, R31.reuse, RZ, 0x2 ;  /* 0x0000001f1e037211 */ /* 0x0c0fe400078f10ff */
        /* <DEDUP_REMOVED lines=74> */
[----:B------:R-:W-:Y:S03]  /*79a0*/  STS [R0+0x8080], R52 ;  /* 0x0080803400007388 */ /* 0x000fe60000000800 */
[----:B------:R-:W-:Y:S01]  /*79b0*/  ISETP.NE.AND.EX P1, PT, RZ, c[0x0][0x35c], PT, P0 ;  /* 0x0000d700ff007a0c */ /* 0x000fe20003f25300 */
[----:B------:R-:W-:Y:S01]  /*79c0*/  STS [R0+0x8280], R54 ;  /* 0x0082803600007388 */ /* 0x000fe20000000800 */
[----:B------:R-:W-:-:S03]  /*79d0*/  ISETP.NE.U32.AND P0, PT, RZ, c[0x0][0x360], PT ;  /* 0x0000d800ff007a0c */ /* 0x000fc60003f05070 */
        /* <DEDUP_REMOVED lines=54> */
.L_x_309:
[----:B-1----:R-:W-:Y:S01]  /*7d40*/  LEA.HI R0, R30, R31, RZ, 0x3 ;  /* 0x0000001f1e007211 */ /* 0x002fe200078f18ff */
[----:B------:R-:W-:Y:S01]  /*7d50*/  IMAD.SHL.U32 R2, R29, 0x8, RZ ;  /* 0x000000081d027824 */ /* 0x000fe200078e00ff */
[----:B------:R-:W-:Y:S01]  /*7d60*/  LEA.HI R3, R28, R28, RZ, 0x1 ;  /* 0x0000001c1c037211 */ /* 0x000fe200078f08ff */
[----:B------:R-:W1:Y:S01]  /*7d70*/  S2R R31, SR_CTAID.Y ;  /* 0x00000000001f7919 */ /* 0x000e620000002600 */
[----:B-----5:R-:W-:Y:S01]  /*7d80*/  IADD3 R10, R10, -UR10, RZ ;  /* 0x8000000a0a0a7c10 */ /* 0x020fe2000fffe0ff */
[----:B------:R-:W-:Y:S01]  /*7d90*/  IMAD.SHL.U32 R0, R0, 0x8, RZ ;  /* 0x0000000800007824 */ /* 0x000fe200078e00ff */
[----:B------:R-:W-:Y:S01]  /*7da0*/  LOP3.LUT R3, R3, 0x3fffffe, RZ, 0xc0, !PT ;  /* 0x03fffffe03037812 */ /* 0x000fe200078ec0ff */
[----:B------:R-:W-:Y:S01]  /*7db0*/  BSSY B0, `(.L_x_310) ;  /* 0x0000038000007945 */ /* 0x000fe20003800000 */
[----:B------:R-:W-:-:S02]  /*7dc0*/  IMNMX R15, R10, 0x80, PT ;  /* 0x000000800a0f7817 */ /* 0x000fc40003800200 */
[----:B------:R-:W-:Y:S01]  /*7dd0*/  LOP3.LUT R0, R0, 0xc0, RZ, 0xc0, !PT ;  /* 0x000000c000007812 */ /* 0x000fe200078ec0ff */
[----:B------:R-:W-:Y:S01]  /*7de0*/  IMAD.IADD R3, R28, 0x1, -R3 ;  /* 0x000000011c037824 */ /* 0x000fe200078e0a03 */
[----:B------:R-:W-:Y:S02]  /*7df0*/  SHF.R.S32.HI R8, RZ, 0x1f, R85 ;  /* 0x0000001fff087819 */ /* 0x000fe40000011455 */
[----:B------:R-:W-:Y:S01]  /*7e00*/  LOP3.LUT R6, R0, 0x18, R2, 0xf8, !PT ;  /* 0x0000001800067812 */ /* 0x000fe200078ef802 */
[----:B------:R-:W-:Y:S01]  /*7e10*/  IMAD R3, R27, 0x8, R3 ;  /* 0x000000081b037824 */ /* 0x000fe200078e0203 */
[----:B------:R-:W-:Y:S02]  /*7e20*/  SHF.R.U32.HI R0, RZ, 0x3, R0 ;  /* 0x00000003ff007819 */ /* 0x000fe40000011600 */
[----:B------:R-:W-:Y:S02]  /*7e30*/  ISETP.GE.AND P5, PT, R28, R15, PT ;  /* 0x0000000f1c00720c */ /* 0x000fe40003fa6270 */
[----:B------:R-:W-:-:S02]  /*7e40*/  LOP3.LUT R0, R6, R0, RZ, 0x3c, !PT ;  /* 0x0000000006007212 */ /* 0x000fc400078e3cff */
[----:B------:R-:W-:Y:S02]  /*7e50*/  SEL R30, R8, RZ, !P1 ;  /* 0x000000ff081e7207 */ /* 0x000fe40004800000 */
[----:B------:R-:W-:Y:S01]  /*7e60*/  IADD3 R4, P0, R28, R4, RZ ;  /* 0x000000041c047210 */ /* 0x000fe20007f1e0ff */
[----:B------:R-:W-:Y:S01]  /*7e70*/  IMAD.U32 R0, R3, 0x20, R0 ;  /* 0x0000002003007824 */ /* 0x000fe200078e0000 */
[--C-:B------:R-:W-:Y:S01]  /*7e80*/  SHF.R.S32.HI R3, RZ, 0x1f, R2.reuse ;  /* 0x0000001fff037819 */ /* 0x100fe20000011402 */
[----:B------:R-:W-:Y:S01]  /*7e90*/  IMAD R8, R30, c[0x0][0x340], RZ ;  /* 0x0000d0001e087a24 */ /* 0x000fe200078e02ff */
[----:B-1----:R-:W-:Y:S01]  /*7ea0*/  SHF.R.S32.HI R68, RZ, 0x1f, R31 ;  /* 0x0000001fff447819 */ /* 0x002fe2000001141f */
[----:B------:R-:W-:Y:S01]  /*7eb0*/  IMAD.SHL.U32 R0, R0, 0x2, RZ ;  /* 0x0000000200007824 */ /* 0x000fe200078e00ff */
[----:B------:R-:W-:Y:S01]  /*7ec0*/  SEL R14, R85, RZ, !P1 ;  /* 0x000000ff550e7207 */ /* 0x000fe20004800000 */
[----:B------:R-:W-:Y:S01]  /*7ed0*/  IMAD.WIDE.U32 R6, R31, c[0x0][0x338], R2 ;  /* 0x0000ce001f067a25 */ /* 0x000fe200078e0002 */
[----:B------:R-:W-:-:S02]  /*7ee0*/  LEA.HI.X.SX32 R5, R28, R5, 0x1, P0 ;  /* 0x000000051c057211 */ /* 0x000fc400000f0eff */
[----:B------:R1:W2:Y:S01]  /*7ef0*/  LDS.128 R40, [R0+0x7080] ;  /* 0x0070800000287984 */ /* 0x0002a20000000c00 */
[----:B------:R-:W-:Y:S01]  /*7f00*/  IMAD R9, R68, c[0x0][0x338], RZ ;  /* 0x0000ce0044097a24 */ /* 0x000fe200078e02ff */
[----:B------:R-:W-:Y:S01]  /*7f10*/  IADD3 R29, R2, 0x20, RZ ;  /* 0x00000020021d7810 */ /* 0x000fe20007ffe0ff */
[----:B------:R-:W-:Y:S01]  /*7f20*/  IMAD R8, R14, c[0x0][0x344], R8 ;  /* 0x0000d1000e087a24 */ /* 0x000fe200078e0208 */
[----:B------:R1:W3:Y:S01]  /*7f30*/  LDS.128 R36, [R0+0x9080] ;  /* 0x0090800000247984 */ /* 0x0002e20000000c00 */
[----:B------:R-:W-:-:S03]  /*7f40*/  IMAD R9, R31, c[0x0][0x33c], R9 ;  /* 0x0000cf001f097a24 */ /* 0x000fc600078e0209 */
[----:B------:R1:W4:Y:S01]  /*7f50*/  LDS.128 R32, [R0+0xb080] ;  /* 0x00b0800000207984 */ /* 0x0003220000000c00 */
[----:B------:R-:W-:Y:S02]  /*7f60*/  IMAD.IADD R7, R7, 0x1, R9 ;  /* 0x0000000107077824 */ /* 0x000fe400078e0209 */
[----:B------:R-:W-:Y:S01]  /*7f70*/  IMAD.U32 R9, RZ, RZ, UR5 ;  /* 0x00000005ff097e24 */ /* 0x000fe2000f8e00ff */
[----:B------:R1:W1:Y:S01]  /*7f80*/  LDS.128 R52, [R0+0x80] ;  /* 0x0000800000347984 */ /* 0x0002620000000c00 */
[----:B------:R-:W-:-:S03]  /*7f90*/  IMAD.WIDE.U32 R12, R14, c[0x0][0x340], R6 ;  /* 0x0000d0000e0c7a25 */ /* 0x000fc600078e0006 */
[----:B------:R1:W1:Y:S01]  /*7fa0*/  LDS.128 R48, [R0+0x2080] ;  /* 0x0020800000307984 */ /* 0x0002620000000c00 */
[----:B------:R-:W-:-:S03]  /*7fb0*/  IMAD.WIDE R4, R9, 0x80, R4 ;  /* 0x0000008009047825 */ /* 0x000fc600078e0204 */
        /* <DEDUP_REMOVED lines=23> */
.L_x_311:
[----:B------:R-:W-:Y:S05]  /*8130*/  BSYNC B0 ;  /* 0x0000000000007941 */ /* 0x000fea0003800000 */
.L_x_310:
        /* <DEDUP_REMOVED lines=21> */
.L_x_313:
[----:B------:R-:W-:Y:S05]  /*8290*/  BSYNC B0 ;  /* 0x0000000000007941 */ /* 0x000fea0003800000 */
.L_x_312:
        /* <DEDUP_REMOVED lines=24> */
.L_x_315:
[----:B------:R-:W-:Y:S05]  /*8420*/  BSYNC B0 ;  /* 0x0000000000007941 */ /* 0x000fea0003800000 */
.L_x_314:
        /* <DEDUP_REMOVED lines=19> */
.L_x_308:
[----:B------:R-:W2:Y:S01]  /*8560*/  LDL R10, [R1+0x80] ;  /* 0x00008000010a7983 */ /* 0x000ea20000100800 */
[----:B------:R-:W-:Y:S01]  /*8570*/  ISETP.NE.U32.AND P0, PT, RZ, c[0x0][0x358], PT ;  /* 0x0000d600ff007a0c */ /* 0x000fe20003f05070 */
[----:B------:R-:W-:-:S03]  /*8580*/  IMAD.MOV.U32 R2, RZ, RZ, 0x4 ;  /* 0x00000004ff027424 */ /* 0x000fc600078e00ff */
[----:B------:R-:W-:Y:S02]  /*8590*/  ISETP.NE.AND.EX P1, PT, RZ, c[0x0][0x35c], PT, P0 ;  /* 0x0000d700ff007a0c */ /* 0x000fe40003f25300 */
[----:B------:R-:W-:-:S04]  /*85a0*/  ISETP.NE.U32.AND P0, PT, RZ, c[0x0][0x360], PT ;  /* 0x0000d800ff007a0c */ /* 0x000fc80003f05070 */
[----:B------:R-:W-:Y:S01]  /*85b0*/  ISETP.NE.AND.EX P0, PT, RZ, c[0x0][0x364], PT, P0 ;  /* 0x0000d900ff007a0c */ /* 0x000fe20003f05300 */
[----:B--2---:R-:W-:-:S06]  /*85c0*/  IMAD.WIDE R4, R10, R2, c[0x0][0x358] ;  /* 0x0000d6000a047625 */ /* 0x004fcc00078e0202 */
[----:B------:R-:W2:Y:S01]  /*85d0*/  @P1 LDG.E R0, [R4.64] ;  /* 0x0000000c04001981 */ /* 0x000ea2000c1e1900 */
[----:B-----5:R-:W-:-:S05]  /*85e0*/  IMAD.MOV.U32 R8, RZ, RZ, c[0x0][0x2f0] ;  /* 0x0000bc00ff087624 */ /* 0x020fca00078e00ff */
        /* <DEDUP_REMOVED lines=9> */
[----:B--2--5:R-:W-:-:S03]  /*8680*/  IADD3 R8, -R0, R4, RZ ;  /* 0x0000000400087210 */ /* 0x024fc60007ffe1ff */
.L_x_316:
[----:B------:R-:W1:Y:S01]  /*8690*/  S2R R5, SR_TID.X ;  /* 0x0000000000057919 */ /* 0x000e620000002100 */
[----:B-----5:R-:W-:Y:S01]  /*86a0*/  IADD3 R15, R8, -UR10, RZ ;  /* 0x8000000a080f7c10 */ /* 0x020fe2000fffe0ff */
[----:B------:R-:W-:Y:S01]  /*86b0*/  BSSY B0, `(.L_x_317) ;  /* 0x000002a000007945 */ /* 0x000fe20003800000 */
[----:B------:R-:W-:Y:S01]  /*86c0*/  SHF.R.S32.HI R9, RZ, 0x1f, R10 ;  /* 0x0000001fff097819 */ /* 0x000fe2000001140a */
[----:B------:R-:W2:Y:S01]  /*86d0*/  S2R R19, SR_CTAID.Y ;  /* 0x0000000000137919 */ /* 0x000ea20000002600 */
[----:B------:R-:W-:-:S02]  /*86e0*/  SEL R14, R10, RZ, !P1 ;  /* 0x000000ff0a0e7207 */ /* 0x000fc40004800000 */
[----:B------:R-:W-:Y:S02]  /*86f0*/  SEL R18, R9, RZ, !P1 ;  /* 0x000000ff09127207 */ /* 0x000fe40004800000 */
[----:B-1----:R-:W-:-:S04]  /*8700*/  SHF.R.S32.HI R4, RZ, 0x1f, R5 ;  /* 0x0000001fff047819 */ /* 0x002fc80000011405 */
[----:B------:R-:W-:Y:S02]  /*8710*/  LEA.HI R4, R4, R5, RZ, 0x2 ;  /* 0x0000000504047211 */ /* 0x000fe400078f10ff */
[----:B--2---:R-:W-:Y:S02]  /*8720*/  SHF.R.S32.HI R20, RZ, 0x1f, R19 ;  /* 0x0000001fff147819 */ /* 0x004fe40000011413 */
[----:B------:R-:W-:-:S03]  /*8730*/  LOP3.LUT R0, R4, 0x1ffffffc, RZ, 0xc0, !PT ;  /* 0x1ffffffc04007812 */ /* 0x000fc600078ec0ff */
[----:B------:R-:W-:Y:S02]  /*8740*/  IMAD R7, R20, c[0x0][0x308], RZ ;  /* 0x0000c20014077a24 */ /* 0x000fe400078e02ff */
[----:B------:R-:W-:Y:S02]  /*8750*/  IMAD.IADD R0, R5, 0x1, -R0 ;  /* 0x0000000105007824 */ /* 0x000fe400078e0a00 */
[----:B------:R-:W-:Y:S02]  /*8760*/  IMAD R7, R19, c[0x0][0x30c], R7 ;  /* 0x0000c30013077a24 */ /* 0x000fe400078e0207 */
[----:B------:R-:W-:Y:S01]  /*8770*/  IMAD.SHL.U32 R12, R0, 0x8, RZ ;  /* 0x00000008000c7824 */ /* 0x000fe200078e00ff */
[----:B------:R-:W-:-:S04]  /*8780*/  SHF.R.S32.HI R0, RZ, 0x2, R4 ;  /* 0x00000002ff007819 */ /* 0x000fc80000011404 */
[--C-:B------:R-:W-:Y:S02]  /*8790*/  SHF.R.S32.HI R13, RZ, 0x1f, R12.reuse ;  /* 0x0000001fff0d7819 */ /* 0x100fe4000001140c */
[C---:B------:R-:W-:Y:S02]  /*87a0*/  ISETP.GE.AND P5, PT, R0.reuse, R15, PT ;  /* 0x0000000f0000720c */ /* 0x040fe40003fa6270 */
[----:B------:R-:W-:Y:S01]  /*87b0*/  IADD3 R6, P0, R0, R2, RZ ;  /* 0x0000000200067210 */ /* 0x000fe20007f1e0ff */
[----:B------:R-:W-:Y:S01]  /*87c0*/  IMAD.WIDE.U32 R4, R19, c[0x0][0x308], R12 ;  /* 0x0000c20013047a25 */ /* 0x000fe200078e000c */
[C---:B------:R-:W-:Y:S02]  /*87d0*/  IADD3 R16, R12.reuse, 0x20, RZ ;  /* 0x000000200c107810 */ /* 0x040fe40007ffe0ff */
[----:B------:R-:W-:Y:S01]  /*87e0*/  IADD3 R17, R12, 0x40, RZ ;  /* 0x000000400c117810 */ /* 0x000fe20007ffe0ff */
[----:B------:R-:W-:Y:S01]  /*87f0*/  IMAD.IADD R5, R7, 0x1, R5 ;  /* 0x0000000107057824 */ /* 0x000fe200078e0205 */
[----:B------:R-:W-:Y:S01]  /*8800*/  LEA.HI.X.SX32 R7, R0, R3, 0x1, P0 ;  /* 0x0000000300077211 */ /* 0x000fe200000f0eff */
[----:B------:R-:W-:-:S02]  /*8810*/  IMAD R2, R18, c[0x0][0x310], RZ ;  /* 0x0000c40012027a24 */ /* 0x000fc400078e02ff */
[----:B------:R-:W-:Y:S02]  /*8820*/  IMAD.U32 R3, RZ, RZ, UR5 ;  /* 0x00000005ff037e24 */ /* 0x000fe4000f8e00ff */
[C---:B------:R-:W-:Y:S02]  /*8830*/  IMAD R2, R14.reuse, c[0x0][0x314], R2 ;  /* 0x0000c5000e027a24 */ /* 0x040fe400078e0202 */
[----:B------:R-:W-:-:S04]  /*8840*/  IMAD.WIDE.U32 R10, R14, c[0x0][0x310], R4 ;  /* 0x0000c4000e0a7a25 */ /* 0x000fc800078e0004 */
[----:B------:R-:W-:-:S04]  /*8850*/  IMAD.WIDE R6, R3, 0x80, R6 ;  /* 0x0000008003067825 */ /* 0x000fc800078e0206 */
[----:B------:R-:W-:Y:S01]  /*8860*/  IMAD.IADD R3, R11, 0x1, R2 ;  /* 0x000000010b037824 */ /* 0x000fe200078e0202 */
        /* <DEDUP_REMOVED lines=14> */
.L_x_318:
[----:B------:R-:W-:Y:S05]  /*8950*/  BSYNC B0 ;  /* 0x0000000000007941 */ /* 0x000fea0003800000 */
.L_x_317:
        /* <DEDUP_REMOVED lines=19> */
.L_x_320:
[----:B------:R-:W-:Y:S05]  /*8a90*/  BSYNC B0 ;  /* 0x0000000000007941 */ /* 0x000fea0003800000 */
.L_x_319:
        /* <DEDUP_REMOVED lines=23> */
.L_x_322:
[----:B------:R-:W-:Y:S05]  /*8c10*/  BSYNC B0 ;  /* 0x0000000000007941 */ /* 0x000fea0003800000 */
.L_x_321:
        /* <DEDUP_REMOVED lines=18> */
.L_x_323:
        /* <DEDUP_REMOVED lines=12> */
.L_x_1396:


//--------------------- .text._ZN7cutlass13device_kernelIN5flash19enable_sm80_to_sm89INS1_16FlashAttnBwdSm80INS1_25CollectiveMainloopBwdSm80ILi2ELi1EN4cute5tupleIJNS5_1CILi64EEENS7_ILi128EEENS7_ILi96EEEEEENS_10bfloat16_tEfNS_4arch4Sm80ELb0ELb1ELb1ELb1ELb1ELb0ELb0ELb0ELi2ELi2ELi4ELi2ELb1EEENS1_21CollectiveEpilogueBwdISB_SC_SE_Li256ELb1ELb0ELi2EEENS1_19SingleTileSchedulerILb1ELb0ELb0ELi128EEEEEEEEEvNT_6ParamsE --------------------------
	.section	.text._ZN7cutlass13device_kernelIN5flash19enable_sm80_to_sm89INS1_16FlashAttnBwdSm80INS1_25CollectiveMainloopBwdSm80ILi2ELi1EN4cute5tupleIJNS5_1CILi64EEENS7_ILi128EEENS7_ILi96EEEEEENS_10bfloat16_tEfNS_4arch4Sm80ELb0ELb1ELb1ELb1ELb1ELb0ELb0ELb0ELi2ELi2ELi4ELi2ELb1EEENS1_21CollectiveEpilogueBwdISB_SC_SE_Li256ELb1ELb0ELi2EEENS1_19SingleTileSchedulerILb1ELb0ELb0ELi128EEEEEEEEEvNT_6ParamsE,"ax",@progbits
	.sectioninfo	@"SHI_REGISTERS=255"
	.align	128
.text._ZN7cutlass13device_kernelIN5flash19enable_sm80_to_sm89INS1_16FlashAttnBwdSm80INS1_25CollectiveMainloopBwdSm80ILi2ELi1EN4cute5tupleIJNS5_1CILi64EEENS7_ILi128EEENS7_ILi96EEEEEENS_10bfloat16_tEfNS_4arch4Sm80ELb0ELb1ELb1ELb1ELb1ELb0ELb0ELb0ELi2ELi2ELi4ELi2ELb1EEENS1_21CollectiveEpilogueBwdISB_SC_SE_Li256ELb1ELb0ELi2EEENS1_19SingleTileSchedulerILb1ELb0ELb0ELi128EEEEEEEEEvNT_6ParamsE:
        .type           _ZN7cutlass13device_kernelIN5flash19enable_sm80_to_sm89INS1_16FlashAttnBwdSm80INS1_25CollectiveMainloopBwdSm80ILi2ELi1EN4cute5tupleIJNS5_1CILi64EEENS7_ILi128EEENS7_ILi96EEEEEENS_10bfloat16_tEfNS_4arch4Sm80ELb0ELb1ELb1ELb1ELb1ELb0ELb0ELb0ELi2ELi2ELi4ELi2ELb1EEENS1_21CollectiveEpilogueBwdISB_SC_SE_Li256ELb1ELb0ELi2EEENS1_19SingleTileSchedulerILb1ELb0ELb0ELi128EEEEEEEEEvNT_6ParamsE,@function
        .size           _ZN7cutlass13device_kernelIN5flash19enable_sm80_to_sm89INS1_16FlashAttnBwdSm80INS1_25CollectiveMainloopBwdSm80ILi2ELi1EN4cute5tupleIJNS5_1CILi64EEENS7_ILi128EEENS7_ILi96EEEEEENS_10bfloat16_tEfNS_4arch4Sm80ELb0ELb1ELb1ELb1ELb1ELb0ELb0ELb0ELi2ELi2ELi4ELi2ELb1EEENS1_21CollectiveEpilogueBwdISB_SC_SE_Li256ELb1ELb0ELi2EEENS1_19SingleTileSchedulerILb1ELb0ELb0ELi128EEEEEEEEEvNT_6ParamsE,(.L_x_1397 - _ZN7cutlass13device_kernelIN5flash19enable_sm80_to_sm89INS1_16FlashAttnBwdSm80INS1_25CollectiveMainloopBwdSm80ILi2ELi1EN4cute5tupleIJNS5_1CILi64EEENS7_ILi128EEENS7_ILi96EEEEEENS_10bfloat16_tEfNS_4arch4Sm80ELb0ELb1ELb1ELb1ELb1ELb0ELb0ELb0ELi2ELi2ELi4ELi2ELb1EEENS1_21CollectiveEpilogueBwdISB_SC_SE_Li256ELb1ELb0ELi2EEENS1_19SingleTileSchedulerILb1ELb0ELb0ELi128EEEEEEEEEvNT_6ParamsE)
        .other          _ZN7cutlass13device_kernelIN5flash19enable_sm80_to_sm89INS1_16FlashAttnBwdSm80INS1_25CollectiveMainloopBwdSm80ILi2ELi1EN4cute5tupleIJNS5_1CILi64EEENS7_ILi128EEENS7_ILi96EEEEEENS_10bfloat16_tEfNS_4arch4Sm80ELb0ELb1ELb1ELb1ELb1ELb0ELb0ELb0ELi2ELi2ELi4ELi2ELb1EEENS1_21CollectiveEpilogueBwdISB_SC_SE_Li256ELb1ELb0ELi2EEENS1_19SingleTileSchedulerILb1ELb0ELb0ELi128EEEEEEEEEvNT_6ParamsE,@"STO_CUDA_ENTRY STV_DEFAULT"
_ZN7cutlass13device_kernelIN5flash19enable_sm80_to_sm89INS1_16FlashAttnBwdSm80INS1_25CollectiveMainloopBwdSm80ILi2ELi1EN4cute5tupleIJNS5_1CILi64EEENS7_ILi128EEENS7_ILi96EEEEEENS_10bfloat16_tEfNS_4arch4Sm80ELb0ELb1ELb1ELb1ELb1ELb0ELb0ELb0ELi2ELi2ELi4ELi2ELb1EEENS1_21CollectiveEpilogueBwdISB_SC_SE_Li256ELb1ELb0ELi2EEENS1_19SingleTileSchedulerILb1ELb0ELb0ELi128EEEEEEEEEvNT_6ParamsE:
        /* <DEDUP_REMOVED lines=18> */
.L_x_325:
        /* <DEDUP_REMOVED lines=8> */
.L_x_327:
[----:B------:R-:W-:Y:S02]  /*01a0*/  MOV R0, c[0x0][0x3a4] ;  /* 0x0000e90000007a02 */ /* 0x000fe40000000f00 */
.L_x_326:
[----:B------:R-:W-:-:S06]  /*01b0*/  USHF.L.U32 UR10, UR5, 0x7, URZ ;  /* 0x00000007050a7899 */ /* 0x000fcc000800063f */
[----:B-----5:R-:W-:-:S04]  /*01c0*/  ISETP.LE.AND P0, PT, R0, UR10, PT ;  /* 0x0000000a00007c0c */ /* 0x020fc8000bf03270 */
[----:B------:R-:W-:-:S05]  /*01d0*/  SEL R0, R5, 0xffffffff, !P0 ;  /* 0xffffffff05007807 */ /* 0x000fca0004000000 */
[----:B------:R2:W-:Y:S01]  /*01e0*/  STL [R1+0x80], R0 ;  /* 0x0000800001007387 */ /* 0x0005e20000100800 */
[----:B------:R-:W-:Y:S05]  /*01f0*/  BRA `(.L_x_328) ;  /* 0x0000012000007947 */ /* 0x000fea0003800000 */
.L_x_324:
[----:B--2-4-:R-:W-:-:S04]  /*0200*/  ISETP.NE.U32.AND P0, PT, RZ, c[0x0][0x3c0], PT ;  /* 0x0000f000ff007a0c */ /* 0x014fc80003f05070 */
[----:B------:R-:W-:-:S13]  /*0210*/  ISETP.NE.AND.EX P0, PT, RZ, c[0x0][0x3c4], PT, P0 ;  /* 0x0000f100ff007a0c */ /* 0x000fda0003f05300 */
[----:B------:R-:W-:Y:S05]  /*0220*/  @!P0 BRA `(.L_x_329) ;  /* 0x0000002000008947 */ /* 0x000fea0003800000 */
[----:B------:R1:W5:Y:S01]  /*0230*/  LDG.E R0, [R2.64] ;  /* 0x0000000c02007981 */ /* 0x000362000c1e1900 */
[----:B------:R-:W-:Y:S05]  /*0240*/  BRA `(.L_x_330) ;  /* 0x0000009000007947 */ /* 0x000fea0003800000 */
.L_x_329:
        /* <DEDUP_REMOVED lines=8> */
.L_x_331:
[----:B------:R-:W-:Y:S02]  /*02d0*/  MOV R0, c[0x0][0x3a4] ;  /* 0x0000e90000007a02 */ /* 0x000fe40000000f00 */
.L_x_330:
[----:B------:R-:W-:-:S06]  /*02e0*/  USHF.L.U32 UR10, UR5, 0x7, URZ ;  /* 0x00000007050a7899 */ /* 0x000fcc000800063f */
[----:B-----5:R-:W-:-:S04]  /*02f0*/  ISETP.LE.AND P0, PT, R0, UR10, PT ;  /* 0x0000000a00007c0c */ /* 0x020fc8000bf03270 */
[----:B------:R-:W-:-:S05]  /*0300*/  SEL R0, R5, 0xffffffff, !P0 ;  /* 0xffffffff05007807 */ /* 0x000fca0004000000 */
[----:B------:R2:W-:Y:S04]  /*0310*/  STL [R1+0x80], R0 ;  /* 0x0000800001007387 */ /* 0x0005e80000100800 */
.L_x_328:
        /* <DEDUP_REMOVED lines=33> */
.L_x_332:
[----:B-1-3--:R-:W-:-:S04]  /*0530*/  ISETP.NE.U32.AND P0, PT, RZ, c[0x0][0x2e0], PT ;  /* 0x0000b800ff007a0c */ /* 0x00afc80003f05070 */
[----:B------:R-:W-:-:S13]  /*0540*/  ISETP.NE.AND.EX P0, PT, RZ, c[0x0][0x2e4], PT, P0 ;  /* 0x0000b900ff007a0c */ /* 0x000fda0003f05300 */
[----:B------:R-:W-:Y:S05]  /*0550*/  @!P0 BRA `(.L_x_333) ;  /* 0x0000004000008947 */ /* 0x000fea0003800000 */
[----:B------:R-:W-:-:S05]  /*0560*/  IMAD.WIDE R2, R89, R9, c[0x0][0x2e0] ;  /* 0x0000b80059027625 */ /* 0x000fca00078e0209 */
[----:B------:R-:W2:Y:S02]  /*0570*/  LDG.E R0, [R2.64] ;  /* 0x0000000c02007981 */ /* 0x000ea4000c1e1900 */
[----:B--2---:R1:W2:Y:S02]  /*0580*/  R2UR UR17, R0 ;  /* 0x00000000001173c2 */ /* 0x0042a400000e0000 */
[----:B-12---:R-:W-:Y:S05]  /*0590*/  BRA `(.L_x_334) ;  /* 0x0000006000007947 */ /* 0x006fea0003800000 */
.L_x_333:
[----:B------:R-:W-:Y:S05]  /*05a0*/  @!P2 BRA `(.L_x_334) ;  /* 0x000000500000a947 */ /* 0x000fea0003800000 */
[----:B------:R-:W2:Y:S04]  /*05b0*/  LDG.E R2, [R4.64] ;  /* 0x0000000c04027981 */ /* 0x000ea8000c1e1900 */
[----:B------:R-:W3:Y:S01]  /*05c0*/  LDG.E R0, [R4.64+0x4] ;  /* 0x0000040c04007981 */ /* 0x000ee2000c1e1900 */
[----:B--2---:R-:W1:Y:S08]  /*05d0*/  R2UR UR17, R2 ;  /* 0x00000000021173c2 */ /* 0x004e7000000e0000 */
[----:B---3--:R-:W1:Y:S02]  /*05e0*/  R2UR UR4, R0 ;  /* 0x00000000000473c2 */ /* 0x008e6400000e0000 */
[----:B-1----:R-:W-:-:S06]  /*05f0*/  UIADD3 UR17, -UR17, UR4, URZ ;  /* 0x0000000411117290 */ /* 0x002fcc000fffe13f */
.L_x_334:
        /* <DEDUP_REMOVED lines=15> */
.L_x_335:
        /* <DEDUP_REMOVED lines=558> */
.L_x_355:
        /* <DEDUP_REMOVED lines=184> */
.L_x_339:
[----:B------:R-:W-:Y:S04]  /*3550*/  MOV R3, 0x1 ;  /* 0x0000000100037802 */ /* 0x000fe80000000f00 */
[----:B------:R-:W-:Y:S11]  /*3560*/  ISETP.NE.AND P0, PT, R3, c[0x0][0x2a8], PT ;  /* 0x0000aa0003007a0c */ /* 0x000ff60003f05270 */
[----:B------:R-:W-:Y:S02]  /*3570*/  @!UPT UIADD3 URZ, URZ, URZ, URZ ;  /* 0x0000003f3f3ff290 */ /* 0x000fe4000fffe03f */
[----:B------:R-:W-:Y:S05]  /*3580*/  @P0 IMAD.HI.U32 R3, R2, c[0x0][0x2ac], RZ ;  /* 0x0000ab0002030a27 */ /* 0x000fea00078e00ff */
[----:B------:R-:W-:Y:S02]  /*3590*/  @P0 SHF.R.U32.HI R2, RZ, c[0x0][0x2b0], R3 ;  /* 0x0000ac00ff020a19 */ /* 0x000fe40000011603 */
.L_x_340:
[----:B------:R-:W-:Y:S05]  /*35a0*/  BSYNC B0 ;  /* 0x0000000000007941 */ /* 0x000fea0003800000 */
.L_x_338:
        /* <DEDUP_REMOVED lines=8> */
.L_x_337:
        /* <DEDUP_REMOVED lines=18> */
.L_x_343:
[----:B------:R-:W-:Y:S04]  /*3750*/  MOV R3, 0x1 ;  /* 0x0000000100037802 */ /* 0x000fe80000000f00 */
[----:B------:R-:W-:Y:S11]  /*3760*/  ISETP.NE.AND P0, PT, R3, c[0x0][0x2a8], PT ;  /* 0x0000aa0003007a0c */ /* 0x000ff60003f05270 */
[----:B------:R-:W-:Y:S02]  /*3770*/  @!UPT UIADD3 URZ, URZ, URZ, URZ ;  /* 0x0000003f3f3ff290 */ /* 0x000fe4000fffe03f */
[----:B------:R-:W-:Y:S05]  /*3780*/  @P0 IMAD.HI.U32 R3, R2, c[0x0][0x2ac], RZ ;  /* 0x0000ab0002030a27 */ /* 0x000fea00078e00ff */
[----:B------:R-:W-:Y:S02]  /*3790*/  @P0 SHF.R.U32.HI R2, RZ, c[0x0][0x2b0], R3 ;  /* 0x0000ac00ff020a19 */ /* 0x000fe40000011603 */
.L_x_344:
[----:B------:R-:W-:Y:S05]  /*37a0*/  BSYNC B0 ;  /* 0x0000000000007941 */ /* 0x000fea0003800000 */
.L_x_342:
[----:B------:R-:W2:Y:S01]  /*37b0*/  LDL R6, [R1+0x20] ;  /* 0x0000200001067983 */ /* 0x000ea20000100800 */
[----:B------:R-:W-:Y:S04]  /*37c0*/  IMAD.MOV.U32 R3, RZ, RZ, c[0x0][0x2a8] ;  /* 0x0000aa00ff037624 */ /* 0x000fe800078e00ff */
[----:B------:R-:W-:Y:S04]  /*37d0*/  IMAD R2, R2, R3, -UR10 ;  /* 0x8000000a02027e24 */ /* 0x000fe8000f8e0203 */
[----:B--2---:R-:W-:Y:S05]  /*37e0*/  IMAD.IADD R2, R2, 0x1, -R6 ;  /* 0x0000000102027824 */ /* 0x004fea00078e0a06 */
[----:B------:R-:W-:Y:S02]  /*37f0*/  IADD3 R3, R2, c[0x0][0x2a8], RZ ;  /* 0x0000aa0002037a10 */ /* 0x000fe40007ffe0ff */
[----:B------:R-:W-:Y:S02]  /*3800*/  IMNMX R142, R142, R2, !PT ;  /* 0x000000028e8e7217 */ /* 0x000fe40007800200 */
[----:B------:R-:W-:Y:S02]  /*3810*/  IMNMX R145, R145, R3, PT ;  /* 0x0000000391917217 */ /* 0x000fe40003800200 */
.L_x_341:
        /* <DEDUP_REMOVED lines=18> */
.L_x_347:
[----:B------:R-:W-:Y:S04]  /*3940*/  MOV R3, 0x1 ;  /* 0x0000000100037802 */ /* 0x000fe80000000f00 */
[----:B------:R-:W-:Y:S11]  /*3950*/  ISETP.NE.AND P0, PT, R3, c[0x0][0x2a8], PT ;  /* 0x0000aa0003007a0c */ /* 0x000ff60003f05270 */
[----:B------:R-:W-:Y:S02]  /*3960*/  @!UPT UIADD3 URZ, URZ, URZ, URZ ;  /* 0x0000003f3f3ff290 */ /* 0x000fe4000fffe03f */
[----:B------:R-:W-:Y:S05]  /*3970*/  @P0 IMAD.HI.U32 R3, R2, c[0x0][0x2ac], RZ ;  /* 0x0000ab0002030a27 */ /* 0x000fea00078e00ff */
[----:B------:R-:W-:Y:S02]  /*3980*/  @P0 SHF.R.U32.HI R2, RZ, c[0x0][0x2b0], R3 ;  /* 0x0000ac00ff020a19 */ /* 0x000fe40000011603 */
.L_x_348:
[----:B------:R-:W-:Y:S05]  /*3990*/  BSYNC B0 ;  /* 0x0000000000007941 */ /* 0x000fea0003800000 */
.L_x_346:
[----:B------:R-:W2:Y:S01]  /*39a0*/  LDL R6, [R1+0x20] ;  /* 0x0000200001067983 */ /* 0x000ea20000100800 */
[----:B------:R-:W-:Y:S04]  /*39b0*/  IMAD.MOV.U32 R3, RZ, RZ, c[0x0][0x2a8] ;  /* 0x0000aa00ff037624 */ /* 0x000fe800078e00ff */
[----:B------:R-:W-:Y:S04]  /*39c0*/  IMAD R2, R2, R3, -UR10 ;  /* 0x8000000a02027e24 */ /* 0x000fe8000f8e0203 */
[----:B--2---:R-:W-:Y:S05]  /*39d0*/  IMAD.IADD R2, R2, 0x1, -R6 ;  /* 0x0000000102027824 */ /* 0x004fea00078e0a06 */
[----:B------:R-:W-:Y:S02]  /*39e0*/  IADD3 R3, R2, c[0x0][0x2a8], RZ ;  /* 0x0000aa0002037a10 */ /* 0x000fe40007ffe0ff */
[----:B------:R-:W-:Y:S02]  /*39f0*/  IMNMX R140, R140, R2, !PT ;  /* 0x000000028c8c7217 */ /* 0x000fe40007800200 */
[----:B------:R-:W-:Y:S02]  /*3a00*/  IMNMX R146, R146, R3, PT ;  /* 0x0000000392927217 */ /* 0x000fe40003800200 */
.L_x_345:
        /* <DEDUP_REMOVED lines=18> */
.L_x_351:
[----:B------:R-:W-:Y:S04]  /*3b30*/  MOV R2, 0x1 ;  /* 0x0000000100027802 */ /* 0x000fe80000000f00 */
[----:B------:R-:W-:Y:S11]  /*3b40*/  ISETP.NE.AND P0, PT, R2, c[0x0][0x2a8], PT ;  /* 0x0000aa0002007a0c */ /* 0x000ff60003f05270 */
[----:B------:R-:W-:Y:S02]  /*3b50*/  @!UPT UIADD3 URZ, URZ, URZ, URZ ;  /* 0x0000003f3f3ff290 */ /* 0x000fe4000fffe03f */
[----:B------:R-:W-:Y:S05]  /*3b60*/  @P0 IMAD.HI.U32 R2, R0, c[0x0][0x2ac], RZ ;  /* 0x0000ab0000020a27 */ /* 0x000fea00078e00ff */
[----:B------:R-:W-:Y:S02]  /*3b70*/  @P0 SHF.R.U32.HI R0, RZ, c[0x0][0x2b0], R2 ;  /* 0x0000ac00ff000a19 */ /* 0x000fe40000011602 */
.L_x_352:
[----:B------:R-:W-:Y:S05]  /*3b80*/  BSYNC B0 ;  /* 0x0000000000007941 */ /* 0x000fea0003800000 */
.L_x_350:
[----:B------:R-:W2:Y:S01]  /*3b90*/  LDL R3, [R1+0x20] ;  /* 0x0000200001037983 */ /* 0x000ea20000100800 */
[----:B------:R-:W-:Y:S04]  /*3ba0*/  IMAD.MOV.U32 R2, RZ, RZ, c[0x0][0x2a8] ;  /* 0x0000aa00ff027624 */ /* 0x000fe800078e00ff */
[----:B------:R-:W-:Y:S04]  /*3bb0*/  IMAD R0, R0, R2, -UR10 ;  /* 0x8000000a00007e24 */ /* 0x000fe8000f8e0202 */
[----:B--2---:R-:W-:Y:S05]  /*3bc0*/  IMAD.IADD R0, R0, 0x1, -R3 ;  /* 0x0000000100007824 */ /* 0x004fea00078e0a03 */
[----:B------:R-:W-:Y:S02]  /*3bd0*/  IADD3 R2, R0, c[0x0][0x2a8], RZ ;  /* 0x0000aa0000027a10 */ /* 0x000fe40007ffe0ff */
[----:B------:R-:W-:Y:S02]  /*3be0*/  IMNMX R141, R141, R0, !PT ;  /* 0x000000008d8d7217 */ /* 0x000fe40007800200 */
[----:B------:R-:W-:Y:S02]  /*3bf0*/  IMNMX R144, R144, R2, PT ;  /* 0x0000000290907217 */ /* 0x000fe40003800200 */
.L_x_349:
        /* <DEDUP_REMOVED lines=62> */
.L_x_353:
        /* <DEDUP_REMOVED lines=589> */
.L_x_354:
        /* <DEDUP_REMOVED lines=241> */
.L_x_336:
        /* <DEDUP_REMOVED lines=152> */
.L_x_357:
        /* <DEDUP_REMOVED lines=63> */
.L_x_359:
[----:B------:R-:W-:Y:S05]  /*8130*/  BSYNC B0 ;  /* 0x0000000000007941 */ /* 0x000fea0003800000 */
.L_x_358:
        /* <DEDUP_REMOVED lines=21> */
.L_x_361:
[----:B------:R-:W-:Y:S05]  /*8290*/  BSYNC B0 ;  /* 0x0000000000007941 */ /* 0x000fea0003800000 */
.L_x_360:
        /* <DEDUP_REMOVED lines=24> */
.L_x_363:
[----:B------:R-:W-:Y:S05]  /*8420*/  BSYNC B0 ;  /* 0x0000000000007941 */ /* 0x000fea0003800000 */
.L_x_362:
        /* <DEDUP_REMOVED lines=19> */
.L_x_356:
        /* <DEDUP_REMOVED lines=19> */
.L_x_364:
        /* <DEDUP_REMOVED lines=44> */
.L_x_366:
[----:B------:R-:W-:Y:S05]  /*8950*/  BSYNC B0 ;  /* 0x0000000000007941 */ /* 0x000fea0003800000 */
.L_x_365:
        /* <DEDUP_REMOVED lines=19> */
.L_x_368:
[----:B------:R-:W-:Y:S05]  /*8a90*/  BSYNC B0 ;  /* 0x0000000000007941 */ /* 0x000fea0003800000 */
.L_x_367:
        /* <DEDUP_REMOVED lines=23> */
.L_x_370:
[----:B------:R-:W-:Y:S05]  /*8c10*/  BSYNC B0 ;  /* 0x0000000000007941 */ /* 0x000fea0003800000 */
.L_x_369:
        /* <DEDUP_REMOVED lines=18> */
.L_x_371:
        /* <DEDUP_REMOVED lines=12> */
.L_x_1397:


//--------------------- .text._ZN7cutlass13device_kernelIN5flash19enable_sm80_to_sm89INS1_16FlashAttnBwdSm80INS1_25CollectiveMainloopBwdSm80ILi2ELi1EN4cute5tupleIJNS5_1CILi64EEENS7_ILi128EEENS7_ILi96EEEEEENS_10bfloat16_tEfNS_4arch4Sm80ELb0ELb1ELb1ELb1ELb0ELb0ELb0ELb0ELi2ELi2ELi4ELi2ELb1EEENS1_24CollectiveEpilogueBwdGQAISB_fSE_Li256ELb1ELb0EEENS1_19SingleTileSchedulerILb1ELb0ELb0ELi128EEEEEEEEEvNT_6ParamsE --------------------------
	.section	.text._ZN7cutlass13device_kernelIN5flash19enable_sm80_to_sm89INS1_16FlashAttnBwdSm80INS1_25CollectiveMainloopBwdSm80ILi2ELi1EN4cute5tupleIJNS5_1CILi64EEENS7_ILi128EEENS7_ILi96EEEEEENS_10bfloat16_tEfNS_4arch4Sm80ELb0ELb1ELb1ELb1ELb0ELb0ELb0ELb0ELi2ELi2ELi4ELi2ELb1EEENS1_24CollectiveEpilogueBwdGQAISB_fSE_Li256ELb1ELb0EEENS1_19SingleTileSchedulerILb1ELb0ELb0ELi128EEEEEEEEEvNT_6ParamsE,"ax",@progbits
	.sectioninfo	@"SHI_REGISTERS=255"
	.align	128
.text._ZN7cutlass13device_kernelIN5flash19enable_sm80_to_sm89INS1_16FlashAttnBwdSm80INS1_25CollectiveMainloopBwdSm80ILi2ELi1EN4cute5tupleIJNS5_1CILi64EEENS7_ILi128EEENS7_ILi96EEEEEENS_10bfloat16_tEfNS_4arch4Sm80ELb0ELb1ELb1ELb1ELb0ELb0ELb0ELb0ELi2ELi2ELi4ELi2ELb1EEENS1_24CollectiveEpilogueBwdGQAISB_fSE_Li256ELb1ELb0EEENS1_19SingleTileSchedulerILb1ELb0ELb0ELi128EEEEEEEEEvNT_6ParamsE:
        .type           _ZN7cutlass13device_kernelIN5flash19enable_sm80_to_sm89INS1_16FlashAttnBwdSm80INS1_25CollectiveMainloopBwdSm80ILi2ELi1EN4cute5tupleIJNS5_1CILi64EEENS7_ILi128EEENS7_ILi96EEEEEENS_10bfloat16_tEfNS_4arch4Sm80ELb0ELb1ELb1ELb1ELb0ELb0ELb0ELb0ELi2ELi2ELi4ELi2ELb1EEENS1_24CollectiveEpilogueBwdGQAISB_fSE_Li256ELb1ELb0EEENS1_19SingleTileSchedulerILb1ELb0ELb0ELi128EEEEEEEEEvNT_6ParamsE,@function
        .size           _ZN7cutlass13device_kernelIN5flash19enable_sm80_to_sm89INS1_16FlashAttnBwdSm80INS1_25CollectiveMainloopBwdSm80ILi2ELi1EN4cute5tupleIJNS5_1CILi64EEENS7_ILi128EEENS7_ILi96EEEEEENS_10bfloat16_tEfNS_4arch4Sm80ELb0ELb1ELb1ELb1ELb0ELb0ELb0ELb0ELi2ELi2ELi4ELi2ELb1EEENS1_24CollectiveEpilogueBwdGQAISB_fSE_Li256ELb1ELb0EEENS1_19SingleTileSchedulerILb1ELb0ELb0ELi128EEEEEEEEEvNT_6ParamsE,(.L_x_1398 - _ZN7cutlass13device_kernelIN5flash19enable_sm80_to_sm89INS1_16FlashAttnBwdSm80INS1_25CollectiveMainloopBwdSm80ILi2ELi1EN4cute5tupleIJNS5_1CILi64EEENS7_ILi128EEENS7_ILi96EEEEEENS_10bfloat16_tEfNS_4arch4Sm80ELb0ELb1ELb1ELb1ELb0ELb0ELb0ELb0ELi2ELi2ELi4ELi2ELb1EEENS1_24CollectiveEpilogueBwdGQAISB_fSE_Li256ELb1ELb0EEENS1_19SingleTileSchedulerILb1ELb0ELb0ELi128EEEEEEEEEvNT_6ParamsE)
        .other          _ZN7cutlass13device_kernelIN5flash19enable_sm80_to_sm89INS1_16FlashAttnBwdSm80INS1_25CollectiveMainloopBwdSm80ILi2ELi1EN4cute5tupleIJNS5_1CILi64EEENS7_ILi128EEENS7_ILi96EEEEEENS_10bfloat16_tEfNS_4arch4Sm80ELb0ELb1ELb1ELb1ELb0ELb0ELb0ELb0ELi2ELi2ELi4ELi2ELb1EEENS1_24CollectiveEpilogueBwdGQAISB_fSE_Li256ELb1ELb0EEENS1_19SingleTileSchedulerILb1ELb0ELb0ELi128EEEEEEEEEvNT_6ParamsE,@"STO_CUDA_ENTRY STV_DEFAULT"
_ZN7cutlass13device_kernelIN5flash19enable_sm80_to_sm89INS1_16FlashAttnBwdSm80INS1_25CollectiveMainloopBwdSm80ILi2ELi1EN4cute5tupleIJNS5_1CILi64EEENS7_ILi128EEENS7_ILi96EEEEEENS_10bfloat16_tEfNS_4arch4Sm80ELb0ELb1ELb1ELb1ELb0ELb0ELb0ELb0ELi2ELi2ELi4ELi2ELb1EEENS1_24CollectiveEpilogueBwdGQAISB_fSE_Li256ELb1ELb0EEENS1_19SingleTileSchedulerILb1ELb0ELb0ELi128EEEEEEEEEvNT_6ParamsE:
        /* <DEDUP_REMOVED lines=18> */
.L_x_373:
        /* <DEDUP_REMOVED lines=8> */
.L_x_375:
[----:B------:R-:W-:Y:S02]  /*01a0*/  MOV R0, c[0x0][0x3ac] ;  /* 0x0000eb0000007a02 */ /* 0x000fe40000000f00 */
.L_x_374:
[----:B------:R-:W-:-:S06]  /*01b0*/  USHF.L.U32 UR10, UR5, 0x7, URZ ;  /* 0x00000007050a7899 */ /* 0x000fcc000800063f */
[----:B-----5:R-:W-:-:S04]  /*01c0*/  ISETP.LE.AND P0, PT, R0, UR10, PT ;  /* 0x0000000a00007c0c */ /* 0x020fc8000bf03270 */
[----:B------:R-:W-:-:S05]  /*01d0*/  SEL R0, R5, 0xffffffff, !P0 ;  /* 0xffffffff05007807 */ /* 0x000fca0004000000 */
[----:B------:R2:W-:Y:S01]  /*01e0*/  STL [R1+0x80], R0 ;  /* 0x0000800001007387 */ /* 0x0005e20000100800 */
[----:B------:R-:W-:Y:S05]  /*01f0*/  BRA `(.L_x_376) ;  /* 0x0000012000007947 */ /* 0x000fea0003800000 */
.L_x_372:
[----:B--2-4-:R-:W-:-:S04]  /*0200*/  ISETP.NE.U32.AND P0, PT, RZ, c[0x0][0x3c8], PT ;  /* 0x0000f200ff007a0c */ /* 0x014fc80003f05070 */
[----:B------:R-:W-:-:S13]  /*0210*/  ISETP.NE.AND.EX P0, PT, RZ, c[0x0][0x3cc], PT, P0 ;  /* 0x0000f300ff007a0c */ /* 0x000fda0003f05300 */
[----:B------:R-:W-:Y:S05]  /*0220*/  @!P0 BRA `(.L_x_377) ;  /* 0x0000002000008947 */ /* 0x000fea0003800000 */
[----:B------:R1:W5:Y:S01]  /*0230*/  LDG.E R0, [R2.64] ;  /* 0x0000000c02007981 */ /* 0x000362000c1e1900 */
[----:B------:R-:W-:Y:S05]  /*0240*/  BRA `(.L_x_378) ;  /* 0x0000009000007947 */ /* 0x000fea0003800000 */
.L_x_377:
        /* <DEDUP_REMOVED lines=8> */
.L_x_379:
[----:B------:R-:W-:Y:S02]  /*02d0*/  MOV R0, c[0x0][0x3ac] ;  /* 0x0000eb0000007a02 */ /* 0x000fe40000000f00 */
.L_x_378:
[----:B------:R-:W-:-:S06]  /*02e0*/  USHF.L.U32 UR10, UR5, 0x7, URZ ;  /* 0x00000007050a7899 */ /* 0x000fcc000800063f */
[----:B-----5:R-:W-:-:S04]  /*02f0*/  ISETP.LE.AND P0, PT, R0, UR10, PT ;  /* 0x0000000a00007c0c */ /* 0x020fc8000bf03270 */
[----:B------:R-:W-:-:S05]  /*0300*/  SEL R0, R5, 0xffffffff, !P0 ;  /* 0xffffffff05007807 */ /* 0x000fca0004000000 */
[----:B------:R2:W-:Y:S04]  /*0310*/  STL [R1+0x80], R0 ;  /* 0x0000800001007387 */ /* 0x0005e80000100800 */
.L_x_376:
        /* <DEDUP_REMOVED lines=10> */
[CC--:B-1----:R-:W-:Y:S02]  /*03c0*/  @P0 IMAD.WIDE R2, R135.reuse, R10.reuse, c[0x0][0x2d8] ;  /* 0x0000b60087020625 */ /* 0x0c2fe400078e020a */
[----:B--2---:R-:W2:Y:S04]  /*03d0*/  @P6 LDG.E R0, [R4.64] ;  /* 0x0000000c04006981 */ /* 0x004ea8000c1e1900 */
[----:B------:R1:W3:Y:S04]  /*03e0*/  @P0 LDG.E R8, [R2.64] ;  /* 0x0000000c02080981 */ /* 0x0002e8000c1e1900 */
[----:B------:R-:W4:Y:S01]  /*03f0*/  @P6 LDG.E R7, [R4.64] ;  /* 0x0000000c04076981 */ /* 0x000f22000c1e1900 */
[----:B-1----:R-:W-:-:S05]  /*0400*/  IMAD.WIDE R2, R135, R10, c[0x0][0x2d0] ;  /* 0x0000b40087027625 */ /* 0x002fca00078e020a */
[----:B------:R-:W5:Y:S01]  /*0410*/  @P2 LDG.E R6, [R2.64] ;  /* 0x0000000c02062981 */ /* 0x000f62000c1e1900 */
[----:B------:R-:W-:Y:S01]  /*0420*/  ULDC UR9, c[0x0][0x168] ;  /* 0x00005a0000097ab9 */ /* 0x000fe20000000800 */
[----:B------:R-:W-:Y:S01]  /*0430*/  CS2R R12, SRZ ;  /* 0x00000000000c7805 */ /* 0x000fe2000001ff00 */
[----:B------:R-:W-:Y:S01]  /*0440*/  ULDC UR17, c[0x0][0x198] ;  /* 0x0000660000117ab9 */ /* 0x000fe20000000800 */
[----:B------:R-:W-:Y:S02]  /*0450*/  IMAD.MOV.U32 R16, RZ, RZ, RZ ;  /* 0x000000ffff107224 */ /* 0x000fe400078e00ff */
        /* <DEDUP_REMOVED lines=10> */
[----:B------:R-:W-:Y:S05]  /*0500*/  @P0 BRA `(.L_x_380) ;  /* 0x0000006000000947 */ /* 0x000fea0003800000 */
[----:B--2---:R-:W-:Y:S05]  /*0510*/  @!P6 BRA `(.L_x_380) ;  /* 0x000000500000e947 */ /* 0x004fea0003800000 */
[----:B------:R1:W2:Y:S04]  /*0520*/  LDG.E R0, [R4.64] ;  /* 0x0000000c04007981 */ /* 0x0002a8000c1e1900 */
[----:B-1----:R-:W3:Y:S01]  /*0530*/  LDG.E R4, [R4.64+0x4] ;  /* 0x0000040c04047981 */ /* 0x002ee2000c1e1900 */
[----:B--2---:R-:W1:Y:S08]  /*0540*/  R2UR UR9, R0 ;  /* 0x00000000000973c2 */ /* 0x004e7000000e0000 */
[----:B---3--:R-:W1:Y:S02]  /*0550*/  R2UR UR4, R4 ;  /* 0x00000000040473c2 */ /* 0x008e6400000e0000 */
[----:B-1----:R-:W-:-:S06]  /*0560*/  UIADD3 UR9, -UR9, UR4, URZ ;  /* 0x0000000409097290 */ /* 0x002fcc000fffe13f */
.L_x_380:
[----:B--2---:R-:W-:-:S04]  /*0570*/  ISETP.NE.U32.AND P0, PT, RZ, c[0x0][0x2e0], PT ;  /* 0x0000b800ff007a0c */ /* 0x004fc80003f05070 */
[----:B------:R-:W-:-:S13]  /*0580*/  ISETP.NE.AND.EX P0, PT, RZ, c[0x0][0x2e4], PT, P0 ;  /* 0x0000b900ff007a0c */ /* 0x000fda0003f05300 */
[----:B------:R-:W-:Y:S05]  /*0590*/  @!P0 BRA `(.L_x_381) ;  /* 0x0000004000008947 */ /* 0x000fea0003800000 */
[----:B------:R-:W-:-:S05]  /*05a0*/  IMAD.WIDE R2, R135, R10, c[0x0][0x2e0] ;  /* 0x0000b80087027625 */ /* 0x000fca00078e020a */
[----:B------:R-:W2:Y:S02]  /*05b0*/  LDG.E R0, [R2.64] ;  /* 0x0000000c02007981 */ /* 0x000ea4000c1e1900 */
[----:B--2---:R1:W2:Y:S02]  /*05c0*/  R2UR UR17, R0 ;  /* 0x00000000001173c2 */ /* 0x0042a400000e0000 */
[----:B-12---:R-:W-:Y:S05]  /*05d0*/  BRA `(.L_x_382) ;  /* 0x0000006000007947 */ /* 0x006fea0003800000 */
.L_x_381:
[----:B------:R-:W-:Y:S05]  /*05e0*/  @!P2 BRA `(.L_x_382) ;  /* 0x000000500000a947 */ /* 0x000fea0003800000 */
[----:B------:R1:W2:Y:S04]  /*05f0*/  LDG.E R0, [R2.64] ;  /* 0x0000000c02007981 */ /* 0x0002a8000c1e1900 */
[----:B-1----:R-:W3:Y:S01]  /*0600*/  LDG.E R2, [R2.64+0x4] ;  /* 0x0000040c02027981 */ /* 0x002ee2000c1e1900 */
[----:B--2---:R-:W1:Y:S08]  /*0610*/  R2UR UR17, R0 ;  /* 0x00000000001173c2 */ /* 0x004e7000000e0000 */
[----:B---3--:R-:W1:Y:S02]  /*0620*/  R2UR UR4, R2 ;  /* 0x00000000020473c2 */ /* 0x008e6400000e0000 */
[----:B-1----:R-:W-:-:S06]  /*0630*/  UIADD3 UR17, -UR17, UR4, URZ ;  /* 0x0000000411117290 */ /* 0x002fcc000fffe13f */
.L_x_382:
        /* <DEDUP_REMOVED lines=15> */
.L_x_383:
[----:B------:R-:W-:Y:S01]  /*0730*/  UIADD3 UR4, UR10, UR9, -UR17 ;  /* 0x000000090a047290 */ /* 0x000fe2000fffe811 */
[----:B------:R-:W-:Y:S01]  /*0740*/  PLOP3.LUT P0, PT, PT, PT, PT, 0x80, 0x0 ;  /* 0x000000000000781c */ /* 0x000fe20003f0f070 */
[----:B------:R-:W-:Y:S01]  /*0750*/  ULDC UR6, c[0x0][0x2a4] ;  /* 0x0000a90000067ab9 */ /* 0x000fe20000000800 */
[----:B------:R-:W-:Y:S01]  /*0760*/  CS2R R126, SRZ ;  /* 0x00000000007e7805 */ /* 0x000fe2000001ff00 */
[----:B------:R-:W-:Y:S01]  /*0770*/  UIADD3 UR6, UR4, -UR6, URZ ;  /* 0x8000000604067290 */ /* 0x000fe2000fffe03f */
[----:B------:R-:W-:Y:S01]  /*0780*/  CS2R R124, SRZ ;  /* 0x00000000007c7805 */ /* 0x000fe2000001ff00 */
[----:B------:R-:W-:Y:S01]  /*0790*/  CS2R R130, SRZ ;  /* 0x0000000000827805 */ /* 0x000fe2000001ff00 */
[----:B------:R-:W-:Y:S01]  /*07a0*/  CS2R R128, SRZ ;  /* 0x0000000000807805 */ /* 0x000fe2000001ff00 */
        /* <DEDUP_REMOVED lines=63> */
[C---:B------:R-:W-:Y:S01]  /*0ba0*/  IADD3 R22, P0, R0.reuse, R134, RZ ;  /* 0x0000008600167210 */ /* 0x040fe20007f1e0ff */
[----:B------:R-:W-:Y:S01]  /*0bb0*/  USHF.R.S32.HI UR15, URZ, 0x1f, UR11 ;  /* 0x0000001f3f0f7899 */ /* 0x000fe2000801140b */
[----:B------:R-:W-:Y:S01]  /*0bc0*/  LOP3.LUT R2, R27, 0xfffffffc, RZ, 0xc0, !PT ;  /* 0xfffffffc1b027812 */ /* 0x000fe200078ec0ff */
[----:B------:R-:W-:Y:S01]  /*0bd0*/  UIADD3 UR16, -UR4, UR9, URZ ;  /* 0x0000000904107290 */ /* 0x000fe2000fffe13f */
[----:B------:R-:W-:Y:S01]  /*0be0*/  SHF.R.S32.HI R39, RZ, 0x2, R27 ;  /* 0x00000002ff277819 */ /* 0x000fe2000001141b */
[----:B------:R-:W-:Y:S01]  /*0bf0*/  ULDC.64 UR6, c[0x0][0x178] ;  /* 0x00005e0000067ab9 */ /* 0x000fe20000000a00 */
[----:B------:R-:W-:Y:S01]  /*0c00*/  LEA.HI.X.SX32 R23, R0, R4, 0x1, P0 ;  /* 0x0000000400177211 */ /* 0x000fe200000f0eff */
[----:B------:R-:W-:Y:S01]  /*0c10*/  @P1 IMAD.HI.U32 R3, R132, c[0x0][0x24c], RZ ;  /* 0x0000930084031a27 */ /* 0x000fe200078e00ff */
[----:B------:R-:W-:Y:S01]  /*0c20*/  SHF.R.S32.HI R11, RZ, 0x1f, R39 ;  /* 0x0000001fff0b7819 */ /* 0x000fe20000011427 */
[----:B------:R-:W-:Y:S01]  /*0c30*/  UIMAD UR18, UR15, UR6, URZ ;  /* 0x000000060f1272a4 */ /* 0x000fe2000f8e023f */
[----:B------:R-:W-:Y:S01]  /*0c40*/  IADD3 R18, P0, R39, R8, RZ ;  /* 0x0000000827127210 */ /* 0x000fe20007f1e0ff */
[----:B------:R-:W-:Y:S01]  /*0c50*/  IMAD.IADD R29, R134, 0x1, -R2 ;  /* 0x00000001861d7824 */ /* 0x000fe200078e0a02 */
[----:B------:R-:W-:Y:S01]  /*0c60*/  @P1 SHF.R.U32.HI R6, RZ, c[0x0][0x250], R3 ;  /* 0x00009400ff061a19 */ /* 0x000fe20000011603 */
[----:B------:R-:W-:Y:S01]  /*0c70*/  IMAD.SHL.U32 R0, R37, 0x8, RZ ;  /* 0x0000000825007824 */ /* 0x000fe200078e00ff */
[----:B------:R-:W-:Y:S01]  /*0c80*/  SHF.R.S32.HI R26, RZ, 0x1f, R135 ;  /* 0x0000001fff1a7819 */ /* 0x000fe20000011487 */
[----:B------:R-:W-:Y:S01]  /*0c90*/  IMAD.SHL.U32 R2, R29, 0x8, RZ ;  /* 0x000000081d027824 */ /* 0x000fe200078e00ff */
[----:B------:R-:W-:Y:S01]  /*0ca0*/  SHF.R.S32.HI R10, RZ, 0x1f, R6 ;  /* 0x0000001fff0a7819 */ /* 0x000fe20000011406 */
[----:B------:R-:W-:Y:S01]  /*0cb0*/  IMAD.X R21, R11, 0x1, R9, P0 ;  /* 0x000000010b157824 */ /* 0x000fe200000e0609 */
[----:B------:R-:W-:Y:S01]  /*0cc0*/  IADD3 R4, P0, R39, R12, RZ ;  /* 0x0000000c27047210 */ /* 0x000fe20007f1e0ff */
[----:B------:R-:W-:Y:S01]  /*0cd0*/  IMAD.U32 R12, RZ, RZ, UR5 ;  /* 0x00000005ff0c7e24 */ /* 0x000fe2000f8e00ff */
[----:B------:R-:W-:Y:S01]  /*0ce0*/  LOP3.LUT R0, R0, 0xc0, RZ, 0xc0, !PT ;  /* 0x000000c000007812 */ /* 0x000fe200078ec0ff */
[----:B------:R-:W-:Y:S01]  /*0cf0*/  IMAD R5, R10, c[0x0][0x1e0], RZ ;  /* 0x000078000a057a24 */ /* 0x000fe200078e02ff */
[----:B------:R-:W-:Y:S01]  /*0d00*/  SHF.R.S32.HI R3, RZ, 0x1f, R2 ;  /* 0x0000001fff037819 */ /* 0x000fe20000011402 */
[----:B------:R-:W-:Y:S01]  /*0d10*/  UIMAD.WIDE.U32 UR20, UR11, UR6, URZ ;  /* 0x000000060b1472a5 */ /* 0x000fe2000f8e003f */
[----:B------:R-:W-:Y:S01]  /*0d20*/  LEA.HI R14, R27, R39, RZ, 0x1 ;  /* 0x000000271b0e7211 */ /* 0x000fe200078f08ff */
[----:B------:R-:W-:Y:S01]  /*0d30*/  IMAD R7, R6, c[0x0][0x1e4], R5 ;  /* 0x0000790006077a24 */ /* 0x000fe200078e0205 */
[-C--:B------:R-:W-:Y:S01]  /*0d40*/  LEA.HI R35, R34, R134.reuse, RZ, 0x5 ;  /* 0x0000008622237211 */ /* 0x080fe200078f28ff */
[----:B------:R-:W-:Y:S01]  /*0d50*/  IMAD.X R5, R11, 0x1, R13, P0 ;  /* 0x000000010b057824 */ /* 0x000fe200000e060d */
[----:B------:R-:W-:Y:S01]  /*0d60*/  SHF.R.U32.HI R11, RZ, 0x3, R0 ;  /* 0x00000003ff0b7819 */ /* 0x000fe20000011600 */
[----:B------:R-:W-:Y:S01]  /*0d70*/  IMAD.WIDE.U32 R8, R6, c[0x0][0x1e0], R2 ;  /* 0x0000780006087a25 */ /* 0x000fe200078e0002 */
[----:B------:R-:W-:Y:S01]  /*0d80*/  LOP3.LUT R0, R0, 0x18, R2, 0xf8, !PT ;  /* 0x0000001800007812 */ /* 0x000fe200078ef802 */
[----:B------:R-:W-:Y:S01]  /*0d90*/  UIMAD UR18, UR11, UR7, UR18 ;  /* 0x000000070b1272a4 */ /* 0x000fe2000f8e0212 */
[----:B------:R-:W-:Y:S01]  /*0da0*/  SHF.R.S32.HI R31, RZ, 0x5, R35 ;  /* 0x00000005ff1f7819 */ /* 0x000fe20000011423 */
[----:B------:R-:W-:Y:S01]  /*0db0*/  IMAD.IADD R9, R9, 0x1, R7 ;  /* 0x0000000109097824 */ /* 0x000fe200078e0207 */
[----:B------:R-:W-:Y:S01]  /*0dc0*/  LOP3.LUT R15, R0, R11, RZ, 0x3c, !PT ;  /* 0x0000000b000f7212 */ /* 0x000fe200078e3cff */
[----:B------:R-:W-:Y:S01]  /*0dd0*/  IMAD R7, R10, c[0x0][0x1b0], RZ ;  /* 0x00006c000a077a24 */ /* 0x000fe200078e02ff */
[----:B------:R-:W-:Y:S01]  /*0de0*/  SEL R0, R26, RZ, !P2 ;  /* 0x000000ff1a007207 */ /* 0x000fe20005000000 */
[----:B------:R-:W-:Y:S01]  /*0df0*/  IMAD.WIDE R4, R12, 0x80, R4 ;  /* 0x000000800c047825 */ /* 0x000fe200078e0204 */
[----:B------:R-:W-:Y:S01]  /*0e00*/  SEL R12, R135, RZ, !P2 ;  /* 0x000000ff870c7207 */ /* 0x000fe20005000000 */
[----:B------:R-:W-:Y:S01]  /*0e10*/  UIADD3 UR18, UR21, UR18, URZ ;  /* 0x0000001215127290 */ /* 0x000fe2000fffe03f */
[----:B------:R-:W-:Y:S01]  /*0e20*/  ISETP.GE.AND P2, PT, R2, c[0x0][0x1cc], PT ;  /* 0x0000730002007a0c */ /* 0x000fe20003f46270 */
[----:B------:R-:W-:Y:S01]  /*0e30*/  IMAD R10, R6, c[0x0][0x1b4], R7 ;  /* 0x00006d00060a7a24 */ /* 0x000fe200078e0207 */
[----:B------:R-:W-:Y:S01]  /*0e40*/  IADD3 R30, R2, 0x20, RZ ;  /* 0x00000020021e7810 */ /* 0x000fe20007ffe0ff */
[----:B------:R-:W-:Y:S01]  /*0e50*/  IMAD R11, R0, c[0x0][0x1e8], RZ ;  /* 0x00007a00000b7a24 */ /* 0x000fe200078e02ff */
[----:B------:R-:W-:Y:S01]  /*0e60*/  IADD3 R38, R2, 0x40, RZ ;  /* 0x0000004002267810 */ /* 0x000fe20007ffe0ff */
[----:B------:R-:W-:Y:S01]  /*0e70*/  IMAD R13, R0, c[0x0][0x1b8], RZ ;  /* 0x00006e00000d7a24 */ /* 0x000fe200078e02ff */
[----:B------:R-:W-:Y:S01]  /*0e80*/  LOP3.LUT R0, R14, 0x7fffffe, RZ, 0xc0, !PT ;  /* 0x07fffffe0e007812 */ /* 0x000fe200078ec0ff */
[----:B------:R-:W-:Y:S01]  /*0e90*/  IMAD.WIDE.U32 R6, R6, c[0x0][0x1b0], R2 ;  /* 0x00006c0006067a25 */ /* 0x000fe200078e0002 */
[----:B------:R-:W-:Y:S01]  /*0ea0*/  ISETP.GE.AND P1, PT, R30, c[0x0][0x1cc], PT ;  /* 0x000073001e007a0c */ /* 0x000fe20003f26270 */
[----:B------:R-:W-:Y:S01]  /*0eb0*/  STL [R1+0x34], R38 ;  /* 0x0000342601007387 */ /* 0x000fe20000100800 */
[----:B------:R-:W-:Y:S01]  /*0ec0*/  LEA.HI R33, R34, R134, RZ, 0x4 ;  /* 0x0000008622217211 */ /* 0x000fe200078f20ff */
[----:B------:R-:W-:Y:S01]  /*0ed0*/  IMAD.IADD R7, R7, 0x1, R10 ;  /* 0x0000000107077824 */ /* 0x000fe200078e020a */
[----:B------:R-:W-:Y:S01]  /*0ee0*/  SHF.R.S32.HI R36, RZ, 0x1f, R132 ;  /* 0x0000001fff247819 */ /* 0x000fe20000011484 */
[C---:B------:R-:W-:Y:S01]  /*0ef0*/  IMAD R14, R12.reuse, c[0x0][0x1ec], R11 ;  /* 0x00007b000c0e7a24 */ /* 0x040fe200078e020b */
[----:B------:R-:W-:Y:S01]  /*0f00*/  ULDC.64 UR6, c[0x0][0x208] ;  /* 0x0000820000067ab9 */ /* 0x000fe20000000a00 */
[C---:B------:R-:W-:Y:S01]  /*0f10*/  IMAD.IADD R0, R39.reuse, 0x1, -R0 ;  /* 0x0000000127007824 */ /* 0x040fe200078e0a00 */
[----:B------:R-:W-:Y:S01]  /*0f20*/  USHF.L.U32 UR19, UR6, 0x6, URZ ;  /* 0x0000000606137899 */ /* 0x000fe2000800063f */
[C---:B------:R-:W-:Y:S01]  /*0f30*/  IMAD.WIDE.U32 R10, R12.reuse, c[0x0][0x1e8], R8 ;  /* 0x00007a000c0a7a25 */ /* 0x040fe200078e0008 */
[----:B------:R-:W-:Y:S01]  /*0f40*/  CS2R R130, SRZ ;  /* 0x0000000000827805 */ /* 0x000fe2000001ff00 */
        /* <DEDUP_REMOVED lines=114> */
[----:B------:R-:W-:Y:S01]  /*1670*/  CS2R R46, SRZ ;  /* 0x00000000002e7805 */ /* 0x000fe2000001ff00 */
[----:B------:R3:W-:Y:S01]  /*1680*/  LDGSTS.E.BYPASS.LTC128B.128 [R133+0x4080], [R4.64+0x80], !P3 ;  /* 0x0408008004857fae */ /* 0x0007e2000d901d4c */
[----:B------:R-:W-:Y:S01]  /*1690*/  ISETP.GE.AND P3, PT, R2, c[0x0][0x16c], PT ;  /* 0x00005b0002007a0c */ /* 0x000fe20003f66270 */
[----:B------:R-:W-:Y:S01]  /*16a0*/  IMAD.IADD R28, R8, 0x1, -R0 ;  /* 0x00000001081c7824 */ /* 0x000fe200078e0a00 */
[----:B------:R-:W-:Y:S01]  /*16b0*/  CS2R R44, SRZ ;  /* 0x00000000002c7805 */ /* 0x000fe2000001ff00 */
[C---:B------:R-:W-:Y:S01]  /*16c0*/  IMAD R0, R132.reuse, c[0x0][0x28c], R9 ;  /* 0x0000a30084007a24 */ /* 0x040fe200078e0209 */
[----:B------:R1:W-:Y:S01]  /*16d0*/  LDGSTS.E.BYPASS.LTC128B.128 [R133+0x1080], [R10.64], !P2 ;  /* 0x010800000a857fae */ /* 0x0003e2000d101d4c */
[--C-:B------:R-:W-:Y:S01]  /*16e0*/  IMAD.WIDE.U32 R8, R132, c[0x0][0x270], R6.reuse ;  /* 0x00009c0084087a25 */ /* 0x100fe200078e0006 */
[----:B------:R-:W-:Y:S01]  /*16f0*/  ISETP.GE.AND P2, PT, R2, c[0x0][0x1fc], PT ;  /* 0x00007f0002007a0c */ /* 0x000fe20003f46270 */
[----:B------:R-:W-:Y:S01]  /*1700*/  CS2R R42, SRZ ;  /* 0x00000000002a7805 */ /* 0x000fe2000001ff00 */
[----:B------:R1:W-:Y:S01]  /*1710*/  LDGSTS.E.BYPASS.LTC128B.128 [R133+0x3080], [R10.64+0x40], !P1 ;  /* 0x030800400a857fae */ /* 0x0003e2000c901d4c */
[----:B------:R-:W-:Y:S01]  /*1720*/  IMAD.WIDE.U32 R6, R132, c[0x0][0x288], R6 ;  /* 0x0000a20084067a25 */ /* 0x000fe200078e0006 */
[----:B------:R-:W-:Y:S01]  /*1730*/  ISETP.GE.OR P1, PT, R2, c[0x0][0x1fc], !P4 ;  /* 0x00007f0002007a0c */ /* 0x000fe20006726670 */
[----:B------:R-:W-:Y:S01]  /*1740*/  UISETP.GT.AND UP3, UPT, UR5, -0x1, UPT ;  /* 0xffffffff0500788c */ /* 0x000fe2000bf64270 */
        /* <DEDUP_REMOVED lines=55> */
[----:B------:R-:W-:-:S02]  /*1ac0*/  ISETP.NE.AND P6, PT, R20, RZ, PT ;  /* 0x000000ff1400720c */ /* 0x000fc40003fc5270 */
[----:B------:R-:W-:Y:S01]  /*1ad0*/  LOP3.LUT R9, R7, R0, R208, 0x1e, !PT ;  /* 0x0000000007097212 */ /* 0x000fe200078e1ed0 */
[----:B------:R-:W-:Y:S01]  /*1ae0*/  IMAD.IADD R20, R31, 0x1, -R8 ;  /* 0x000000011f147824 */ /* 0x000fe200078e0a08 */
[----:B------:R-:W-:Y:S01]  /*1af0*/  LOP3.LUT R0, R6, 0xc0, RZ, 0xc0, !PT ;  /* 0x000000c006007812 */ /* 0x000fe200078ec0ff */
[----:B------:R-:W-:Y:S02]  /*1b00*/  IMAD R7, R132, c[0x0][0x184], R10 ;  /* 0x0000610084077a24 */ /* 0x000fe400078e020a */
        /* <DEDUP_REMOVED lines=14> */
[----:B------:R-:W-:-:S02]  /*1bf0*/  IMAD.IADD R3, R3, 0x1, R0 ;  /* 0x0000000103037824 */ /* 0x000fc400078e0200 */
        /* <DEDUP_REMOVED lines=77> */
[----:B-----5:R-:W-:Y:S01]  /*20d0*/  IMAD.WIDE.U32 R8, R3, UR11, R8 ;  /* 0x0000000b03087c25 */ /* 0x020fe2000f8e0008 */
        /* <DEDUP_REMOVED lines=63> */
[----:B--2---:R-:W-:Y:S01]  /*24d0*/  @!P3 IMAD.SHL.U32 R7, R134, 0x10, RZ ;  /* 0x000000108607b824 */ /* 0x004fe200078e00ff */
        /* <DEDUP_REMOVED lines=51> */
[----:B------:R-:W-:-:S02]  /*2810*/  IMAD.SHL.U32 R2, R14, 0x2, RZ ;  /* 0x000000020e027824 */ /* 0x000fc400078e00ff */
[----:B------:R-:W-:Y:S01]  /*2820*/  IMAD.SHL.U32 R212, R217, 0x2, RZ ;  /* 0x00000002d9d47824 */ /* 0x000fe200078e00ff */
[----:B------:R1:W-:Y:S01]  /*2830*/  @!P1 LDGSTS.E.BYPASS.LTC128B.128 [R3+0xf280], [R8.64] ;  /* 0x0f28000008039fae */ /* 0x0003e2000b901d4c */
[----:B------:R-:W-:Y:S01]  /*2840*/  IMAD R219, R219, 0x2, R215 ;  /* 0x00000002dbdb7824 */ /* 0x000fe200078e02d7 */
[----:B------:R-:W-:Y:S01]  /*2850*/  IADD3 R0, R0, -UR9, -R2 ;  /* 0x8000000900007c10 */ /* 0x000fe2000fffe802 */
[----:B------:R-:W-:Y:S01]  /*2860*/  IMAD R218, R218, 0x2, R216 ;  /* 0x00000002dada7824 */ /* 0x000fe200078e02d8 */
[----:B------:R-:W0:Y:S01]  /*2870*/  LDGDEPBAR ;  /* 0x00000000000079af */ /* 0x000e220000000000 */
[----:B------:R-:W-:Y:S01]  /*2880*/  IADD3 R213, R212, 0xc080, RZ ;  /* 0x0000c080d4d57810 */ /* 0x000fe20007ffe0ff */
[----:B------:R-:W-:Y:S02]  /*2890*/  IMAD.IADD R222, R217, 0x1, R221 ;  /* 0x00000001d9de7824 */ /* 0x000fe400078e02dd */
[----:B------:R-:W0:Y:S02]  /*28a0*/  LDGDEPBAR ;  /* 0x00000000000079af */ /* 0x000e240000000000 */
[----:B------:R-:W-:-:S02]  /*28b0*/  IMAD R213, R221, 0x2, R213 ;  /* 0x00000002ddd57824 */ /* 0x000fc400078e02d5 */
        /* <DEDUP_REMOVED lines=10> */
[----:B---34-:R1:W-:Y:S02]  /*2960*/  STL [R1+0x18], R0 ;  /* 0x0000180001007387 */ /* 0x0183e40000100800 */
.L_x_403:
        /* <DEDUP_REMOVED lines=184> */
.L_x_387:
[----:B------:R-:W-:Y:S04]  /*34f0*/  MOV R3, 0x1 ;  /* 0x0000000100037802 */ /* 0x000fe80000000f00 */
[----:B------:R-:W-:Y:S11]  /*3500*/  ISETP.NE.AND P0, PT, R3, c[0x0][0x2a8], PT ;  /* 0x0000aa0003007a0c */ /* 0x000ff60003f05270 */
[----:B------:R-:W-:Y:S02]  /*3510*/  @!UPT UIADD3 URZ, URZ, URZ, URZ ;  /* 0x0000003f3f3ff290 */ /* 0x000fe4000fffe03f */
[----:B------:R-:W-:Y:S05]  /*3520*/  @P0 IMAD.HI.U32 R3, R2, c[0x0][0x2ac], RZ ;  /* 0x0000ab0002030a27 */ /* 0x000fea00078e00ff */
[----:B------:R-:W-:Y:S02]  /*3530*/  @P0 SHF.R.U32.HI R2, RZ, c[0x0][0x2b0], R3 ;  /* 0x0000ac00ff020a19 */ /* 0x000fe40000011603 */
.L_x_388:
[----:B------:R-:W-:Y:S05]  /*3540*/  BSYNC B0 ;  /* 0x0000000000007941 */ /* 0x000fea0003800000 */
.L_x_386:
        /* <DEDUP_REMOVED lines=8> */
.L_x_385:
        /* <DEDUP_REMOVED lines=18> */
.L_x_391:
[----:B------:R-:W-:Y:S04]  /*36f0*/  MOV R3, 0x1 ;  /* 0x0000000100037802 */ /* 0x000fe80000000f00 */
[----:B------:R-:W-:Y:S11]  /*3700*/  ISETP.NE.AND P0, PT, R3, c[0x0][0x2a8], PT ;  /* 0x0000aa0003007a0c */ /* 0x000ff60003f05270 */
[----:B------:R-:W-:Y:S02]  /*3710*/  @!UPT UIADD3 URZ, URZ, URZ, URZ ;  /* 0x0000003f3f3ff290 */ /* 0x000fe4000fffe03f */
[----:B------:R-:W-:Y:S05]  /*3720*/  @P0 IMAD.HI.U32 R3, R2, c[0x0][0x2ac], RZ ;  /* 0x0000ab0002030a27 */ /* 0x000fea00078e00ff */
[----:B------:R-:W-:Y:S02]  /*3730*/  @P0 SHF.R.U32.HI R2, RZ, c[0x0][0x2b0], R3 ;  /* 0x0000ac00ff020a19 */ /* 0x000fe40000011603 */
.L_x_392:
[----:B------:R-:W-:Y:S05]  /*3740*/  BSYNC B0 ;  /* 0x0000000000007941 */ /* 0x000fea0003800000 */
.L_x_390:
[----:B------:R-:W2:Y:S01]  /*3750*/  LDL R6, [R1+0x20] ;  /* 0x0000200001067983 */ /* 0x000ea20000100800 */
[----:B------:R-:W-:Y:S04]  /*3760*/  IMAD.MOV.U32 R3, RZ, RZ, c[0x0][0x2a8] ;  /* 0x0000aa00ff037624 */ /* 0x000fe800078e00ff */
[----:B------:R-:W-:Y:S04]  /*3770*/  IMAD R2, R2, R3, -UR10 ;  /* 0x8000000a02027e24 */ /* 0x000fe8000f8e0203 */
[----:B--2---:R-:W-:Y:S05]  /*3780*/  IMAD.IADD R2, R2, 0x1, -R6 ;  /* 0x0000000102027824 */ /* 0x004fea00078e0a06 */
[----:B------:R-:W-:Y:S02]  /*3790*/  IADD3 R3, R2, c[0x0][0x2a8], RZ ;  /* 0x0000aa0002037a10 */ /* 0x000fe40007ffe0ff */
[----:B------:R-:W-:Y:S02]  /*37a0*/  IMNMX R142, R142, R2, !PT ;  /* 0x000000028e8e7217 */ /* 0x000fe40007800200 */
[----:B------:R-:W-:Y:S02]  /*37b0*/  IMNMX R145, R145, R3, PT ;  /* 0x0000000391917217 */ /* 0x000fe40003800200 */
.L_x_389:
        /* <DEDUP_REMOVED lines=18> */
.L_x_395:
[----:B------:R-:W-:Y:S04]  /*38e0*/  MOV R3, 0x1 ;  /* 0x0000000100037802 */ /* 0x000fe80000000f00 */
[----:B------:R-:W-:Y:S11]  /*38f0*/  ISETP.NE.AND P0, PT, R3, c[0x0][0x2a8], PT ;  /* 0x0000aa0003007a0c */ /* 0x000ff60003f05270 */
[----:B------:R-:W-:Y:S02]  /*3900*/  @!UPT UIADD3 URZ, URZ, URZ, URZ ;  /* 0x0000003f3f3ff290 */ /* 0x000fe4000fffe03f */
[----:B------:R-:W-:Y:S05]  /*3910*/  @P0 IMAD.HI.U32 R3, R2, c[0x0][0x2ac], RZ ;  /* 0x0000ab0002030a27 */ /* 0x000fea00078e00ff */
[----:B------:R-:W-:Y:S02]  /*3920*/  @P0 SHF.R.U32.HI R2, RZ, c[0x0][0x2b0], R3 ;  /* 0x0000ac00ff020a19 */ /* 0x000fe40000011603 */
.L_x_396:
[----:B------:R-:W-:Y:S05]  /*3930*/  BSYNC B0 ;  /* 0x0000000000007941 */ /* 0x000fea0003800000 */
.L_x_394:
[----:B------:R-:W2:Y:S01]  /*3940*/  LDL R6, [R1+0x20] ;  /* 0x0000200001067983 */ /* 0x000ea20000100800 */
[----:B------:R-:W-:Y:S04]  /*3950*/  IMAD.MOV.U32 R3, RZ, RZ, c[0x0][0x2a8] ;  /* 0x0000aa00ff037624 */ /* 0x000fe800078e00ff */
[----:B------:R-:W-:Y:S04]  /*3960*/  IMAD R2, R2, R3, -UR10 ;  /* 0x8000000a02027e24 */ /* 0x000fe8000f8e0203 */
[----:B--2---:R-:W-:Y:S05]  /*3970*/  IMAD.IADD R2, R2, 0x1, -R6 ;  /* 0x0000000102027824 */ /* 0x004fea00078e0a06 */
[----:B------:R-:W-:Y:S02]  /*3980*/  IADD3 R3, R2, c[0x0][0x2a8], RZ ;  /* 0x0000aa0002037a10 */ /* 0x000fe40007ffe0ff */
[----:B------:R-:W-:Y:S02]  /*3990*/  IMNMX R140, R140, R2, !PT ;  /* 0x000000028c8c7217 */ /* 0x000fe40007800200 */
[----:B------:R-:W-:Y:S02]  /*39a0*/  IMNMX R146, R146, R3, PT ;  /* 0x0000000392927217 */ /* 0x000fe40003800200 */
.L_x_393:
        /* <DEDUP_REMOVED lines=18> */
.L_x_399:
[----:B------:R-:W-:Y:S04]  /*3ad0*/  MOV R2, 0x1 ;  /* 0x0000000100027802 */ /* 0x000fe80000000f00 */
[----:B------:R-:W-:Y:S11]  /*3ae0*/  ISETP.NE.AND P0, PT, R2, c[0x0][0x2a8], PT ;  /* 0x0000aa0002007a0c */ /* 0x000ff60003f05270 */
[----:B------:R-:W-:Y:S02]  /*3af0*/  @!UPT UIADD3 URZ, URZ, URZ, URZ ;  /* 0x0000003f3f3ff290 */ /* 0x000fe4000fffe03f */
[----:B------:R-:W-:Y:S05]  /*3b00*/  @P0 IMAD.HI.U32 R2, R0, c[0x0][0x2ac], RZ ;  /* 0x0000ab0000020a27 */ /* 0x000fea00078e00ff */
[----:B------:R-:W-:Y:S02]  /*3b10*/  @P0 SHF.R.U32.HI R0, RZ, c[0x0][0x2b0], R2 ;  /* 0x0000ac00ff000a19 */ /* 0x000fe40000011602 */
.L_x_400:
[----:B------:R-:W-:Y:S05]  /*3b20*/  BSYNC B0 ;  /* 0x0000000000007941 */ /* 0x000fea0003800000 */
.L_x_398:
[----:B------:R-:W2:Y:S01]  /*3b30*/  LDL R3, [R1+0x20] ;  /* 0x0000200001037983 */ /* 0x000ea20000100800 */
[----:B------:R-:W-:Y:S04]  /*3b40*/  IMAD.MOV.U32 R2, RZ, RZ, c[0x0][0x2a8] ;  /* 0x0000aa00ff027624 */ /* 0x000fe800078e00ff */
[----:B------:R-:W-:Y:S04]  /*3b50*/  IMAD R0, R0, R2, -UR10 ;  /* 0x8000000a00007e24 */ /* 0x000fe8000f8e0202 */
[----:B--2---:R-:W-:Y:S05]  /*3b60*/  IMAD.IADD R0, R0, 0x1, -R3 ;  /* 0x0000000100007824 */ /* 0x004fea00078e0a03 */
[----:B------:R-:W-:Y:S02]  /*3b70*/  IADD3 R2, R0, c[0x0][0x2a8], RZ ;  /* 0x0000aa0000027a10 */ /* 0x000fe40007ffe0ff */
[----:B------:R-:W-:Y:S02]  /*3b80*/  IMNMX R141, R141, R0, !PT ;  /* 0x000000008d8d7217 */ /* 0x000fe40007800200 */
[----:B------:R-:W-:Y:S02]  /*3b90*/  IMNMX R144, R144, R2, PT ;  /* 0x0000000290907217 */ /* 0x000fe40003800200 */
.L_x_397:
        /* <DEDUP_REMOVED lines=62> */
.L_x_401:
        /* <DEDUP_REMOVED lines=278> */
[C---:B------:R-:W-:Y:S01]  /*50e0*/  ISETP.LT.OR P2, PT, R144.reuse, 0x42, P2 ;  /* 0x000000429000780c */ /* 0x040fe20001741670 */
[----:B------:R-:W-:Y:S01]  /*50f0*/  FFMA.FTZ R7, R7, c[0x0][0x29c], -R150 ;  /* 0x0000a70007077a23 */ /* 0x000fe20000010896 */
[----:B------:R-:W-:Y:S01]  /*5100*/  ISETP.LT.OR P1, PT, R144, 0x61, P1 ;  /* 0x000000619000780c */ /* 0x000fe20000f21670 */
[----:B------:R-:W-:Y:S01]  /*5110*/  FMUL.FTZ R140, R19, R3 ;  /* 0x00000003138c7220 */ /* 0x000fe20000410000 */
[----:B------:R-:W-:Y:S01]  /*5120*/  MOV R248, R159 ;  /* 0x0000009f00f87202 */ /* 0x000fe20000000f00 */
[----:B------:R1:W-:Y:S01]  /*5130*/  MUFU.EX2 R145, R7 ;  /* 0x0000000700917308 */ /* 0x0003e20000000800 */
[----:B------:R-:W-:Y:S02]  /*5140*/  F2FP.BF16.PACK_AB R18, R238, R243 ;  /* 0x000000f3ee12723e */ /* 0x000fe400000010ff */
[----:B------:R-:W-:Y:S01]  /*5150*/  MOV R247, R133 ;  /* 0x0000008500f77202 */ /* 0x000fe20000000f00 */
[--C-:B------:R-:W-:Y:S01]  /*5160*/  FADD.FTZ R133, R23, -R0.reuse ;  /* 0x8000000017857221 */ /* 0x100fe20000010000 */
[----:B------:R-:W-:Y:S01]  /*5170*/  MOV R19, R138 ;  /* 0x0000008a00137202 */ /* 0x000fe20000000f00 */
[----:B------:R-:W-:Y:S01]  /*5180*/  FADD.FTZ R23, R34, -R0 ;  /* 0x8000000022177221 */ /* 0x000fe20000010000 */
[----:B------:R-:W-:Y:S01]  /*5190*/  F2FP.BF16.PACK_AB R32, R32, R142 ;  /* 0x0000008e2020723e */ /* 0x000fe200000010ff */
[--C-:B------:R-:W-:Y:S01]  /*51a0*/  FFMA.FTZ R34, R17, c[0x0][0x29c], -R150.reuse ;  /* 0x0000a70011227a23 */ /* 0x100fe20000010896 */
[----:B------:R-:W-:Y:S01]  /*51b0*/  F2FP.BF16.PACK_AB R17, R231, R233 ;  /* 0x000000e9e711723e */ /* 0x000fe200000010ff */
[----:B------:R1:W1:Y:S01]  /*51c0*/  MUFU.EX2 R159, R21 ;  /* 0x00000015009f7308 */ /* 0x0002620000000800 */
[C---:B------:R-:W-:Y:S01]  /*51d0*/  FMUL.FTZ R133, R158.reuse, R133 ;  /* 0x000000859e857220 */ /* 0x040fe20000410000 */
[----:B------:R-:W-:Y:S02]  /*51e0*/  MOV R238, R20 ;  /* 0x0000001400ee7202 */ /* 0x000fe40000000f00 */
[----:B--2---:R-:W-:Y:S02]  /*51f0*/  FSEL R3, R229, -INF , !P1 ;  /* 0xff800000e5037808 */ /* 0x004fe40004800000 */
[----:B------:R-:W-:Y:S02]  /*5200*/  F2FP.BF16.PACK_AB R20, R158, R228 ;  /* 0x000000e49e14723e */ /* 0x000fe400000010ff */
[----:B------:R-:W-:Y:S02]  /*5210*/  MOV R231, R19 ;  /* 0x0000001300e77202 */ /* 0x000fe40000000f00 */
[----:B------:R-:W2:Y:S01]  /*5220*/  MUFU.EX2 R151, R151 ;  /* 0x0000009700977308 */ /* 0x000ea20000000800 */
[----:B------:R-:W-:Y:S01]  /*5230*/  F2FP.BF16.PACK_AB R19, R235, R239 ;  /* 0x000000efeb13723e */ /* 0x000fe200000010ff */
[----:B-1----:R-:W-:Y:S01]  /*5240*/  FMUL.FTZ R7, R157, R23 ;  /* 0x000000179d077220 */ /* 0x002fe20000410000 */
[----:B------:R-:W-:Y:S02]  /*5250*/  F2FP.BF16.PACK_AB R23, R156, R157 ;  /* 0x0000009d9c17723e */ /* 0x000fe400000010ff */
[----:B------:R-:W-:Y:S02]  /*5260*/  MOV R21, R136 ;  /* 0x0000008800157202 */ /* 0x000fe40000000f00 */
        /* <DEDUP_REMOVED lines=8> */
[----:B------:R-:W-:Y:S01]  /*52f0*/  MOV R22, R139 ;  /* 0x0000008b00167202 */ /* 0x000fe20000000f00 */
[--C-:B------:R-:W-:Y:S01]  /*5300*/  FFMA.FTZ R136, R16, c[0x0][0x29c], -R150.reuse ;  /* 0x0000a70010887a23 */ /* 0x100fe20000010896 */
[----:B------:R-:W-:Y:S01]  /*5310*/  ISETP.LT.OR P0, PT, R144, 0x62, P0 ;  /* 0x000000629000780c */ /* 0x000fe20000701670 */
[----:B------:R-:W-:Y:S01]  /*5320*/  IMAD.MOV.U32 R144, RZ, RZ, R137 ;  /* 0x000000ffff907224 */ /* 0x000fe200078e0089 */
[----:B------:R-:W-:Y:S01]  /*5330*/  MOV R243, R22 ;  /* 0x0000001600f37202 */ /* 0x000fe20000000f00 */
[--C-:B------:R-:W-:Y:S01]  /*5340*/  FFMA.FTZ R137, R5, c[0x0][0x29c], -R150.reuse ;  /* 0x0000a70005897a23 */ /* 0x100fe20000010896 */
[----:B------:R-:W-:Y:S01]  /*5350*/  F2FP.BF16.PACK_AB R22, R230, R232 ;  /* 0x000000e8e616723e */ /* 0x000fe200000010ff */
[--C-:B------:R-:W-:Y:S01]  /*5360*/  FFMA.FTZ R139, R3, c[0x0][0x29c], -R150.reuse ;  /* 0x0000a700038b7a23 */ /* 0x100fe20000010896 */
[----:B------:R1:W3:Y:S01]  /*5370*/  LDS R2, [R144.X4+0xf300] ;  /* 0x00f3000090027984 */ /* 0x0002e20000004800 */
[----:B------:R-:W-:Y:S01]  /*5380*/  MOV R230, R248 ;  /* 0x000000f800e67202 */ /* 0x000fe20000000f00 */
[----:B------:R-:W-:Y:S01]  /*5390*/  FFMA.FTZ R5, -R246, R246, 1 ;  /* 0x3f800000f6057423 */ /* 0x000fe200000101f6 */
[----:B------:R-:W-:Y:S01]  /*53a0*/  MOV R248, R225 ;  /* 0x000000e100f87202 */ /* 0x000fe20000000f00 */
[----:B------:R-:W-:Y:S01]  /*53b0*/  MUFU.EX2 R137, R137 ;  /* 0x0000008900897308 */ /* 0x000fe20000000800 */
[----:B------:R-:W-:Y:S01]  /*53c0*/  FSEL R0, R242, -INF , !P0 ;  /* 0xff800000f2007808 */ /* 0x000fe20004000000 */
[----:B------:R-:W-:Y:S01]  /*53d0*/  FMUL.FTZ R5, R7, R5 ;  /* 0x0000000507057220 */ /* 0x000fe20000410000 */
        /* <DEDUP_REMOVED lines=19> */
[----:B----4-:R-:W-:Y:S01]  /*5510*/  FMUL.FTZ R6, R156, R35 ;  /* 0x000000239c067220 */ /* 0x010fe20000410000 */
[----:B------:R-:W-:Y:S01]  /*5520*/  F2FP.BF16.PACK_AB R35, R140, R143 ;  /* 0x0000008f8c23723e */ /* 0x000fe200000010ff */
[--C-:B---3--:R-:W-:Y:S02]  /*5530*/  FADD.FTZ R8, R8, -R2.reuse ;  /* 0x8000000208087221 */ /* 0x108fe40000010000 */
[--C-:B------:R-:W-:Y:S05]  /*5540*/  FADD.FTZ R13, R13, -R2.reuse ;  /* 0x800000020d0d7221 */ /* 0x100fea0000010000 */
[----:B------:R3:W4:Y:S01]  /*5550*/  MUFU.EX2 R143, R136 ;  /* 0x00000088008f7308 */ /* 0x0007220000000800 */
[----:B------:R-:W-:Y:S02]  /*5560*/  FMUL.FTZ R8, R227, R8 ;  /* 0x00000008e3087220 */ /* 0x000fe40000410000 */
[----:B------:R-:W-:Y:S02]  /*5570*/  FMUL.FTZ R13, R146, R13 ;  /* 0x0000000d920d7220 */ /* 0x000fe40000410000 */
[----:B------:R-:W-:Y:S02]  /*5580*/  FMUL.FTZ R142, R8, R0 ;  /* 0x00000000088e7220 */ /* 0x000fe40000410000 */
[----:B------:R-:W-:Y:S02]  /*5590*/  FFMA.FTZ R0, -R237, R237, 1 ;  /* 0x3f800000ed007423 */ /* 0x000fe400000101ed */
[----:B------:R-:W-:Y:S01]  /*55a0*/  FMUL.FTZ R4, R6, R4 ;  /* 0x0000000406047220 */ /* 0x000fe20000410000 */
[----:B------:R-:W4:Y:S01]  /*55b0*/  MUFU.EX2 R150, R150 ;  /* 0x0000009600967308 */ /* 0x000f220000000800 */
[--C-:B------:R-:W-:Y:S02]  /*55c0*/  FADD.FTZ R12, R12, -R2.reuse ;  /* 0x800000020c0c7221 */ /* 0x100fe40000010000 */
        /* <DEDUP_REMOVED lines=8> */
[----:B---3--:R-:W-:Y:S02]  /*5650*/  FMUL.FTZ R136, R13, R0 ;  /* 0x000000000d887220 */ /* 0x008fe40000410000 */
[----:B------:R-:W1:Y:S01]  /*5660*/  LDS R0, [R233.X4+0xf320] ;  /* 0x00f32000e9007984 */ /* 0x000e620000004800 */
[----:B------:R-:W-:Y:S02]  /*5670*/  FMUL.FTZ R12, R149, R28 ;  /* 0x0000001c950c7220 */ /* 0x000fe40000410000 */
[----:B--2---:R-:W-:Y:S01]  /*5680*/  FMUL.FTZ R29, R151, R29 ;  /* 0x0000001d971d7220 */ /* 0x004fe20000410000 */
[----:B------:R-:W-:Y:S01]  /*5690*/  STS [R223+0xf480], R18 ;  /* 0x00f48012df007388 */ /* 0x000fe20000000800 */
[----:B------:R-:W-:Y:S02]  /*56a0*/  FFMA.FTZ R6, -R84, R84, 1 ;  /* 0x3f80000054067423 */ /* 0x000fe40000010154 */
[--C-:B------:R-:W-:Y:S01]  /*56b0*/  FADD.FTZ R25, R25, -R2.reuse ;  /* 0x8000000219197221 */ /* 0x100fe20000010000 */
[----:B------:R-:W-:Y:S01]  /*56c0*/  STS [R223+0xf880], R17 ;  /* 0x00f88011df007388 */ /* 0x000fe20000000800 */
[----:B------:R-:W-:Y:S02]  /*56d0*/  FADD.FTZ R9, R9, -R2 ;  /* 0x8000000209097221 */ /* 0x000fe40000010000 */
[----:B------:R-:W-:Y:S01]  /*56e0*/  FFMA.FTZ R2, -R252, R252, 1 ;  /* 0x3f800000fc027423 */ /* 0x000fe200000101fc */
[----:B------:R2:W-:Y:S01]  /*56f0*/  STS [R224], R3 ;  /* 0x00000003e0007388 */ /* 0x0005e20000000800 */
[----:B------:R-:W-:Y:S02]  /*5700*/  FMUL.FTZ R12, R12, R6 ;  /* 0x000000060c0c7220 */ /* 0x000fe40000410000 */
[----:B------:R-:W-:Y:S01]  /*5710*/  FMUL.FTZ R2, R29, R2 ;  /* 0x000000021d027220 */ /* 0x000fe20000410000 */
[----:B------:R-:W-:Y:S01]  /*5720*/  STS [R224+0x400], R22 ;  /* 0x00040016e0007388 */ /* 0x000fe20000000800 */
[----:B------:R-:W-:Y:S02]  /*5730*/  FMUL.FTZ R9, R155, R9 ;  /* 0x000000099b097220 */ /* 0x000fe40000410000 */
[----:B------:R-:W-:Y:S01]  /*5740*/  FFMA.FTZ R5, -R230, R230, 1 ;  /* 0x3f800000e6057423 */ /* 0x000fe200000101e6 */
[----:B------:R-:W-:Y:S01]  /*5750*/  F2FP.BF16.PACK_AB R12, R2, R12 ;  /* 0x0000000c020c723e */ /* 0x000fe200000010ff */
[----:B------:R-:W-:Y:S01]  /*5760*/  STS [R223+0x10480], R16 ;  /* 0x01048010df007388 */ /* 0x000fe20000000800 */
[----:B----4-:R-:W-:Y:S01]  /*5770*/  F2FP.BF16.PACK_AB R2, R143, R144 ;  /* 0x000000908f02723e */ /* 0x010fe200000010ff */
[----:B------:R-:W-:Y:S01]  /*5780*/  FMUL.FTZ R141, R9, R5 ;  /* 0x00000005098d7220 */ /* 0x000fe20000410000 */
[----:B------:R-:W-:Y:S01]  /*5790*/  F2FP.BF16.PACK_AB R5, R151, R149 ;  /* 0x000000959705723e */ /* 0x000fe200000010ff */
[----:B------:R-:W-:Y:S01]  /*57a0*/  FMUL.FTZ R13, R226, R24 ;  /* 0x00000018e20d7220 */ /* 0x000fe20000410000 */
[----:B------:R3:W5:Y:S01]  /*57b0*/  LDL.LU R84, [R1+0x84] ;  /* 0x0000840001547983 */ /* 0x0007620000300800 */
[----:B------:R-:W-:Y:S01]  /*57c0*/  FFMA.FTZ R9, -R231, R231, 1 ;  /* 0x3f800000e7097423 */ /* 0x000fe200000101e7 */
[----:B------:R-:W-:Y:S01]  /*57d0*/  F2FP.BF16.PACK_AB R6, R141, R142 ;  /* 0x0000008e8d06723e */ /* 0x000fe200000010ff */
[----:B------:R-:W-:Y:S02]  /*57e0*/  FMUL.FTZ R25, R159, R25 ;  /* 0x000000199f197220 */ /* 0x000fe40000410000 */
[----:B------:R-:W-:Y:S01]  /*57f0*/  FMUL.FTZ R13, R13, R9 ;  /* 0x000000090d0d7220 */ /* 0x000fe20000410000 */
[----:B------:R-:W-:Y:S01]  /*5800*/  F2FP.BF16.PACK_AB R9, R136, R140 ;  /* 0x0000008c8809723e */ /* 0x000fe200000010ff */
[----:B------:R-:W-:Y:S01]  /*5810*/  FFMA.FTZ R8, -R243, R243, 1 ;  /* 0x3f800000f3087423 */ /* 0x000fe200000101f3 */
[----:B--2---:R-:W-:Y:S03]  /*5820*/  F2FP.BF16.PACK_AB R3, R145, R225 ;  /* 0x000000e19103723e */ /* 0x004fe600000010ff */
[----:B------:R-:W-:Y:S02]  /*5830*/  FMUL.FTZ R8, R25, R8 ;  /* 0x0000000819087220 */ /* 0x000fe40000410000 */
[--C-:B-1----:R-:W-:Y:S01]  /*5840*/  FADD.FTZ R10, R10, -R0.reuse ;  /* 0x800000000a0a7221 */ /* 0x102fe20000010000 */
[----:B------:R1:W-:Y:S01]  /*5850*/  STS [R223+0x10880], R3 ;  /* 0x01088003df007388 */ /* 0x0003e20000000800 */
[--C-:B------:R-:W-:Y:S01]  /*5860*/  FADD.FTZ R11, R11, -R0.reuse ;  /* 0x800000000b0b7221 */ /* 0x100fe20000010000 */
[----:B------:R-:W-:Y:S01]  /*5870*/  F2FP.BF16.PACK_AB R8, R8, R13 ;  /* 0x0000000d0808723e */ /* 0x000fe200000010ff */
        /* <DEDUP_REMOVED lines=20> */
[----:B--2---:R-:W-:Y:S01]  /*59c0*/  F2FP.BF16.PACK_AB R2, R138, R137 ;  /* 0x000000898a02723e */ /* 0x004fe200000010ff */
[----:B----4-:R-:W-:Y:S04]  /*59d0*/  FMUL.FTZ R7, R145, R11 ;  /* 0x0000000b91077220 */ /* 0x010fe80000410000 */
        /* <DEDUP_REMOVED lines=11> */
[----:B----4-:R-:W-:Y:S02]  /*5a90*/  FFMA.FTZ R5, -R250, R250, 1 ;  /* 0x3f800000fa057423 */ /* 0x010fe400000101fa */
        /* <DEDUP_REMOVED lines=155> */
.L_x_402:
        /* <DEDUP_REMOVED lines=241> */
.L_x_384:
[----:B------:R-:W-:Y:S05]  /*7360*/  @P0 EXIT ;  /* 0x000000000000094d */ /* 0x000fea0003800000 */
[----:B------:R-:W2:Y:S01]  /*7370*/  LDL.LU R9, [R1+0x80] ;  /* 0x0000800001097983 */ /* 0x000ea20000300800 */
[----:B------:R-:W-:-:S04]  /*7380*/  ISETP.NE.U32.AND P0, PT, RZ, c[0x0][0x360], PT ;  /* 0x0000d800ff007a0c */ /* 0x000fc80003f05070 */
[----:B------:R-:W-:-:S13]  /*7390*/  ISETP.NE.AND.EX P0, PT, RZ, c[0x0][0x364], PT, P0 ;  /* 0x0000d900ff007a0c */ /* 0x000fda0003f05300 */
[----:B------:R-:W-:-:S04]  /*73a0*/  @P0 IMAD.MOV.U32 R2, RZ, RZ, 0x4 ;  /* 0x00000004ff020424 */ /* 0x000fc800078e00ff */
[----:B--2---:R-:W-:-:S05]  /*73b0*/  @P0 IMAD.WIDE R2, R9, R2, c[0x0][0x360] ;  /* 0x0000d80009020625 */ /* 0x004fca00078e0202 */
[----:B------:R1:W2:Y:S01]  /*73c0*/  @P0 LDG.E R0, [R2.64] ;  /* 0x0000000c02000981 */ /* 0x0002a2000c1e1900 */
[----:B------:R-:W-:Y:S01]  /*73d0*/  MOV R4, 0x1 ;  /* 0x0000000100047802 */ /* 0x000fe20000000f00 */
[----:B------:R-:W-:Y:S02]  /*73e0*/  UIMAD UR6, UR5, 0x3000, URZ ;  /* 0x00003000050678a4 */ /* 0x000fe4000f8e023f */
[----:B------:R-:W3:Y:S04]  /*73f0*/  S2R R5, SR_TID.X ;  /* 0x0000000000057919 */ /* 0x000ee80000002100 */
[----:B------:R-:W-:Y:S01]  /*7400*/  BAR.SYNC.DEFER_BLOCKING 0x1, 0x100 ;  /* 0x0044000000007b1d */ /* 0x000fe20000010000 */
[----:B------:R-:W-:Y:S01]  /*7410*/  ISETP.NE.AND P1, PT, R4, c[0x0][0x338], PT ;  /* 0x0000ce0004007a0c */ /* 0x000fe20003f25270 */
[----:B------:R-:W-:-:S04]  /*7420*/  USHF.R.S32.HI UR4, URZ, 0x1f, UR6 ;  /* 0x0000001f3f047899 */ /* 0x000fc80008011406 */
[----:B-1----:R-:W1:Y:S01]  /*7430*/  S2R R3, SR_CTAID.Y ;  /* 0x0000000000037919 */ /* 0x002e620000002600 */
[----:B---3--:R-:W-:-:S07]  /*7440*/  SHF.R.S32.HI R6, RZ, 0x1f, R5 ;  /* 0x0000001fff067819 */ /* 0x008fce0000011405 */
        /* <DEDUP_REMOVED lines=133> */
.L_x_404:
        /* <DEDUP_REMOVED lines=14> */
.L_x_1398:


//--------------------- .text._ZN7cutlass13device_kernelIN5flash19enable_sm80_to_sm89INS1_16FlashAttnBwdSm80INS1_25CollectiveMainloopBwdSm80ILi2ELi1EN4cute5tupleIJNS5_1CILi64EEENS7_ILi128EEENS7_ILi96EEEEEENS_10bfloat16_tEfNS_4arch4Sm80ELb0ELb1ELb1ELb1ELb1ELb0ELb0ELb0ELi2ELi2ELi4ELi2ELb1EEENS1_24CollectiveEpilogueBwdGQAISB_fSE_Li256ELb1ELb1EEENS1_19SingleTileSchedulerILb1ELb0ELb0ELi128EEEEEEEEEvNT_6ParamsE --------------------------
	.section	.text._ZN7cutlass13device_kernelIN5flash19enable_sm80_to_sm89INS1_16FlashAttnBwdSm80INS1_25CollectiveMainloopBwdSm80ILi2ELi1EN4cute5tupleIJNS5_1CILi64EEENS7_ILi128EEENS7_ILi96EEEEEENS_10bfloat16_tEfNS_4arch4Sm80ELb0ELb1ELb1ELb1ELb1ELb0ELb0ELb0ELi2ELi2ELi4ELi2ELb1EEENS1_24CollectiveEpilogueBwdGQAISB_fSE_Li256ELb1ELb1EEENS1_19SingleTileSchedulerILb1ELb0ELb0ELi128EEEEEEEEEvNT_6ParamsE,"ax",@progbits
	.sectioninfo	@"SHI_REGISTERS=255"
	.align	128
.text._ZN7cutlass13device_kernelIN5flash19enable_sm80_to_sm89INS1_16FlashAttnBwdSm80INS1_25CollectiveMainloopBwdSm80ILi2ELi1EN4cute5tupleIJNS5_1CILi64EEENS7_ILi128EEENS7_ILi96EEEEEENS_10bfloat16_tEfNS_4arch4Sm80ELb0ELb1ELb1ELb1ELb1ELb0ELb0ELb0ELi2ELi2ELi4ELi2ELb1EEENS1_24CollectiveEpilogueBwdGQAISB_fSE_Li256ELb1ELb1EEENS1_19SingleTileSchedulerILb1ELb0ELb0ELi128EEEEEEEEEvNT_6ParamsE:
        .type           _ZN7cutlass13device_kernelIN5flash19enable_sm80_to_sm89INS1_16FlashAttnBwdSm80INS1_25CollectiveMainloopBwdSm80ILi2ELi1EN4cute5tupleIJNS5_1CILi64EEENS7_ILi128EEENS7_ILi96EEEEEENS_10bfloat16_tEfNS_4arch4Sm80ELb0ELb1ELb1ELb1ELb1ELb0ELb0ELb0ELi2ELi2ELi4ELi2ELb1EEENS1_24CollectiveEpilogueBwdGQAISB_fSE_Li256ELb1ELb1EEENS1_19SingleTileSchedulerILb1ELb0ELb0ELi128EEEEEEEEEvNT_6ParamsE,@function
        .size           _ZN7cutlass13device_kernelIN5flash19enable_sm80_to_sm89INS1_16FlashAttnBwdSm80INS1_25CollectiveMainloopBwdSm80ILi2ELi1EN4cute5tupleIJNS5_1CILi64EEENS7_ILi128EEENS7_ILi96EEEEEENS_10bfloat16_tEfNS_4arch4Sm80ELb0ELb1ELb1ELb1ELb1ELb0ELb0ELb0ELi2ELi2ELi4ELi2ELb1EEENS1_24CollectiveEpilogueBwdGQAISB_fSE_Li256ELb1ELb1EEENS1_19SingleTileSchedulerILb1ELb0ELb0ELi128EEEEEEEEEvNT_6ParamsE,(.L_x_1399 - _ZN7cutlass13device_kernelIN5flash19enable_sm80_to_sm89INS1_16FlashAttnBwdSm80INS1_25CollectiveMainloopBwdSm80ILi2ELi1EN4cute5tupleIJNS5_1CILi64EEENS7_ILi128EEENS7_ILi96EEEEEENS_10bfloat16_tEfNS_4arch4Sm80ELb0ELb1ELb1ELb1ELb1ELb0ELb0ELb0ELi2ELi2ELi4ELi2ELb1EEENS1_24CollectiveEpilogueBwdGQAISB_fSE_Li256ELb1ELb1EEENS1_19SingleTileSchedulerILb1ELb0ELb0ELi128EEEEEEEEEvNT_6ParamsE)
        .other          _ZN7cutlass13device_kernelIN5flash19enable_sm80_to_sm89INS1_16FlashAttnBwdSm80INS1_25CollectiveMainloopBwdSm80ILi2ELi1EN4cute5tupleIJNS5_1CILi64EEENS7_ILi128EEENS7_ILi96EEEEEENS_10bfloat16_tEfNS_4arch4Sm80ELb0ELb1ELb1ELb1ELb1ELb0ELb0ELb0ELi2ELi2ELi4ELi2ELb1EEENS1_24CollectiveEpilogueBwdGQAISB_fSE_Li256ELb1ELb1EEENS1_19SingleTileSchedulerILb1ELb0ELb0ELi128EEEEEEEEEvNT_6ParamsE,@"STO_CUDA_ENTRY STV_DEFAULT"
_ZN7cutlass13device_kernelIN5flash19enable_sm80_to_sm89INS1_16FlashAttnBwdSm80INS1_25CollectiveMainloopBwdSm80ILi2ELi1EN4cute5tupleIJNS5_1CILi64EEENS7_ILi128EEENS7_ILi96EEEEEENS_10bfloat16_tEfNS_4arch4Sm80ELb0ELb1ELb1ELb1ELb1ELb0ELb0ELb0ELi2ELi2ELi4ELi2ELb1EEENS1_24CollectiveEpilogueBwdGQAISB_fSE_Li256ELb1ELb1EEENS1_19SingleTileSchedulerILb1ELb0ELb0ELi128EEEEEEEEEvNT_6ParamsE:
        /* <DEDUP_REMOVED lines=18> */
.L_x_406:
        /* <DEDUP_REMOVED lines=8> */
.L_x_408:
[----:B------:R-:W-:Y:S02]  /*01a0*/  MOV R0, c[0x0][0x3ac] ;  /* 0x0000eb0000007a02 */ /* 0x000fe40000000f00 */
.L_x_407:
[----:B------:R-:W-:-:S06]  /*01b0*/  USHF.L.U32 UR10, UR5, 0x7, URZ ;  /* 0x00000007050a7899 */ /* 0x000fcc000800063f */
[----:B-----5:R-:W-:-:S04]  /*01c0*/  ISETP.LE.AND P0, PT, R0, UR10, PT ;  /* 0x0000000a00007c0c */ /* 0x020fc8000bf03270 */
[----:B------:R-:W-:-:S05]  /*01d0*/  SEL R0, R5, 0xffffffff, !P0 ;  /* 0xffffffff05007807 */ /* 0x000fca0004000000 */
[----:B------:R2:W-:Y:S01]  /*01e0*/  STL [R1+0x80], R0 ;  /* 0x0000800001007387 */ /* 0x0005e20000100800 */
[----:B------:R-:W-:Y:S05]  /*01f0*/  BRA `(.L_x_409) ;  /* 0x0000012000007947 */ /* 0x000fea0003800000 */
.L_x_405:
[----:B--2-4-:R-:W-:-:S04]  /*0200*/  ISETP.NE.U32.AND P0, PT, RZ, c[0x0][0x3c8], PT ;  /* 0x0000f200ff007a0c */ /* 0x014fc80003f05070 */
[----:B------:R-:W-:-:S13]  /*0210*/  ISETP.NE.AND.EX P0, PT, RZ, c[0x0][0x3cc], PT, P0 ;  /* 0x0000f300ff007a0c */ /* 0x000fda0003f05300 */
[----:B------:R-:W-:Y:S05]  /*0220*/  @!P0 BRA `(.L_x_410) ;  /* 0x0000002000008947 */ /* 0x000fea0003800000 */
[----:B------:R1:W5:Y:S01]  /*0230*/  LDG.E R0, [R2.64] ;  /* 0x0000000c02007981 */ /* 0x000362000c1e1900 */
[----:B------:R-:W-:Y:S05]  /*0240*/  BRA `(.L_x_411) ;  /* 0x0000009000007947 */ /* 0x000fea0003800000 */
.L_x_410:
        /* <DEDUP_REMOVED lines=8> */
.L_x_412:
[----:B------:R-:W-:Y:S02]  /*02d0*/  MOV R0, c[0x0][0x3ac] ;  /* 0x0000eb0000007a02 */ /* 0x000fe40000000f00 */
.L_x_411:
[----:B------:R-:W-:-:S06]  /*02e0*/  USHF.L.U32 UR10, UR5, 0x7, URZ ;  /* 0x00000007050a7899 */ /* 0x000fcc000800063f */
[----:B-----5:R-:W-:-:S04]  /*02f0*/  ISETP.LE.AND P0, PT, R0, UR10, PT ;  /* 0x0000000a00007c0c */ /* 0x020fc8000bf03270 */
[----:B------:R-:W-:-:S05]  /*0300*/  SEL R0, R5, 0xffffffff, !P0 ;  /* 0xffffffff05007807 */ /* 0x000fca0004000000 */
[----:B------:R2:W-:Y:S04]  /*0310*/  STL [R1+0x80], R0 ;  /* 0x0000800001007387 */ /* 0x0005e80000100800 */
.L_x_409:
        /* <DEDUP_REMOVED lines=37> */
.L_x_413:
[----:B--2---:R-:W-:-:S04]  /*0570*/  ISETP.NE.U32.AND P0, PT, RZ, c[0x0][0x2e0], PT ;  /* 0x0000b800ff007a0c */ /* 0x004fc80003f05070 */
[----:B------:R-:W-:-:S13]  /*0580*/  ISETP.NE.AND.EX P0, PT, RZ, c[0x0][0x2e4], PT, P0 ;  /* 0x0000b900ff007a0c */ /* 0x000fda0003f05300 */
[----:B------:R-:W-:Y:S05]  /*0590*/  @!P0 BRA `(.L_x_414) ;  /* 0x0000004000008947 */ /* 0x000fea0003800000 */
[----:B------:R-:W-:-:S05]  /*05a0*/  IMAD.WIDE R2, R135, R10, c[0x0][0x2e0] ;  /* 0x0000b80087027625 */ /* 0x000fca00078e020a */
[----:B------:R-:W2:Y:S02]  /*05b0*/  LDG.E R0, [R2.64] ;  /* 0x0000000c02007981 */ /* 0x000ea4000c1e1900 */
[----:B--2---:R1:W2:Y:S02]  /*05c0*/  R2UR UR17, R0 ;  /* 0x00000000001173c2 */ /* 0x0042a400000e0000 */
[----:B-12---:R-:W-:Y:S05]  /*05d0*/  BRA `(.L_x_415) ;  /* 0x0000006000007947 */ /* 0x006fea0003800000 */
.L_x_414:
[----:B------:R-:W-:Y:S05]  /*05e0*/  @!P2 BRA `(.L_x_415) ;  /* 0x000000500000a947 */ /* 0x000fea0003800000 */
[----:B------:R1:W2:Y:S04]  /*05f0*/  LDG.E R0, [R2.64] ;  /* 0x0000000c02007981 */ /* 0x0002a8000c1e1900 */
[----:B-1----:R-:W3:Y:S01]  /*0600*/  LDG.E R2, [R2.64+0x4] ;  /* 0x0000040c02027981 */ /* 0x002ee2000c1e1900 */
[----:B--2---:R-:W1:Y:S08]  /*0610*/  R2UR UR17, R0 ;  /* 0x00000000001173c2 */ /* 0x004e7000000e0000 */
[----:B---3--:R-:W1:Y:S02]  /*0620*/  R2UR UR4, R2 ;  /* 0x00000000020473c2 */ /* 0x008e6400000e0000 */
[----:B-1----:R-:W-:-:S06]  /*0630*/  UIADD3 UR17, -UR17, UR4, URZ ;  /* 0x0000000411117290 */ /* 0x002fcc000fffe13f */
.L_x_415:
        /* <DEDUP_REMOVED lines=15> */
.L_x_416:
        /* <DEDUP_REMOVED lines=548> */
.L_x_436:
        /* <DEDUP_REMOVED lines=184> */
.L_x_420:
[----:B------:R-:W-:Y:S04]  /*34f0*/  MOV R3, 0x1 ;  /* 0x0000000100037802 */ /* 0x000fe80000000f00 */
[----:B------:R-:W-:Y:S11]  /*3500*/  ISETP.NE.AND P0, PT, R3, c[0x0][0x2a8], PT ;  /* 0x0000aa0003007a0c */ /* 0x000ff60003f05270 */
[----:B------:R-:W-:Y:S02]  /*3510*/  @!UPT UIADD3 URZ, URZ, URZ, URZ ;  /* 0x0000003f3f3ff290 */ /* 0x000fe4000fffe03f */
[----:B------:R-:W-:Y:S05]  /*3520*/  @P0 IMAD.HI.U32 R3, R2, c[0x0][0x2ac], RZ ;  /* 0x0000ab0002030a27 */ /* 0x000fea00078e00ff */
[----:B------:R-:W-:Y:S02]  /*3530*/  @P0 SHF.R.U32.HI R2, RZ, c[0x0][0x2b0], R3 ;  /* 0x0000ac00ff020a19 */ /* 0x000fe40000011603 */
.L_x_421:
[----:B------:R-:W-:Y:S05]  /*3540*/  BSYNC B0 ;  /* 0x0000000000007941 */ /* 0x000fea0003800000 */
.L_x_419:
        /* <DEDUP_REMOVED lines=8> */
.L_x_418:
        /* <DEDUP_REMOVED lines=18> */
.L_x_424:
[----:B------:R-:W-:Y:S04]  /*36f0*/  MOV R3, 0x1 ;  /* 0x0000000100037802 */ /* 0x000fe80000000f00 */
[----:B------:R-:W-:Y:S11]  /*3700*/  ISETP.NE.AND P0, PT, R3, c[0x0][0x2a8], PT ;  /* 0x0000aa0003007a0c */ /* 0x000ff60003f05270 */
[----:B------:R-:W-:Y:S02]  /*3710*/  @!UPT UIADD3 URZ, URZ, URZ, URZ ;  /* 0x0000003f3f3ff290 */ /* 0x000fe4000fffe03f */
[----:B------:R-:W-:Y:S05]  /*3720*/  @P0 IMAD.HI.U32 R3, R2, c[0x0][0x2ac], RZ ;  /* 0x0000ab0002030a27 */ /* 0x000fea00078e00ff */
[----:B------:R-:W-:Y:S02]  /*3730*/  @P0 SHF.R.U32.HI R2, RZ, c[0x0][0x2b0], R3 ;  /* 0x0000ac00ff020a19 */ /* 0x000fe40000011603 */
.L_x_425:
[----:B------:R-:W-:Y:S05]  /*3740*/  BSYNC B0 ;  /* 0x0000000000007941 */ /* 0x000fea0003800000 */
.L_x_423:
[----:B------:R-:W2:Y:S01]  /*3750*/  LDL R6, [R1+0x20] ;  /* 0x0000200001067983 */ /* 0x000ea20000100800 */
[----:B------:R-:W-:Y:S04]  /*3760*/  IMAD.MOV.U32 R3, RZ, RZ, c[0x0][0x2a8] ;  /* 0x0000aa00ff037624 */ /* 0x000fe800078e00ff */
[----:B------:R-:W-:Y:S04]  /*3770*/  IMAD R2, R2, R3, -UR10 ;  /* 0x8000000a02027e24 */ /* 0x000fe8000f8e0203 */
[----:B--2---:R-:W-:Y:S05]  /*3780*/  IMAD.IADD R2, R2, 0x1, -R6 ;  /* 0x0000000102027824 */ /* 0x004fea00078e0a06 */
[----:B------:R-:W-:Y:S02]  /*3790*/  IADD3 R3, R2, c[0x0][0x2a8], RZ ;  /* 0x0000aa0002037a10 */ /* 0x000fe40007ffe0ff */
[----:B------:R-:W-:Y:S02]  /*37a0*/  IMNMX R142, R142, R2, !PT ;  /* 0x000000028e8e7217 */ /* 0x000fe40007800200 */
[----:B------:R-:W-:Y:S02]  /*37b0*/  IMNMX R145, R145, R3, PT ;  /* 0x0000000391917217 */ /* 0x000fe40003800200 */
.L_x_422:
        /* <DEDUP_REMOVED lines=18> */
.L_x_428:
[----:B------:R-:W-:Y:S04]  /*38e0*/  MOV R3, 0x1 ;  /* 0x0000000100037802 */ /* 0x000fe80000000f00 */
[----:B------:R-:W-:Y:S11]  /*38f0*/  ISETP.NE.AND P0, PT, R3, c[0x0][0x2a8], PT ;  /* 0x0000aa0003007a0c */ /* 0x000ff60003f05270 */
[----:B------:R-:W-:Y:S02]  /*3900*/  @!UPT UIADD3 URZ, URZ, URZ, URZ ;  /* 0x0000003f3f3ff290 */ /* 0x000fe4000fffe03f */
[----:B------:R-:W-:Y:S05]  /*3910*/  @P0 IMAD.HI.U32 R3, R2, c[0x0][0x2ac], RZ ;  /* 0x0000ab0002030a27 */ /* 0x000fea00078e00ff */
[----:B------:R-:W-:Y:S02]  /*3920*/  @P0 SHF.R.U32.HI R2, RZ, c[0x0][0x2b0], R3 ;  /* 0x0000ac00ff020a19 */ /* 0x000fe40000011603 */
.L_x_429:
[----:B------:R-:W-:Y:S05]  /*3930*/  BSYNC B0 ;  /* 0x0000000000007941 */ /* 0x000fea0003800000 */
.L_x_427:
[----:B------:R-:W2:Y:S01]  /*3940*/  LDL R6, [R1+0x20] ;  /* 0x0000200001067983 */ /* 0x000ea20000100800 */
[----:B------:R-:W-:Y:S04]  /*3950*/  IMAD.MOV.U32 R3, RZ, RZ, c[0x0][0x2a8] ;  /* 0x0000aa00ff037624 */ /* 0x000fe800078e00ff */
[----:B------:R-:W-:Y:S04]  /*3960*/  IMAD R2, R2, R3, -UR10 ;  /* 0x8000000a02027e24 */ /* 0x000fe8000f8e0203 */
[----:B--2---:R-:W-:Y:S05]  /*3970*/  IMAD.IADD R2, R2, 0x1, -R6 ;  /* 0x0000000102027824 */ /* 0x004fea00078e0a06 */
[----:B------:R-:W-:Y:S02]  /*3980*/  IADD3 R3, R2, c[0x0][0x2a8], RZ ;  /* 0x0000aa0002037a10 */ /* 0x000fe40007ffe0ff */
[----:B------:R-:W-:Y:S02]  /*3990*/  IMNMX R140, R140, R2, !PT ;  /* 0x000000028c8c7217 */ /* 0x000fe40007800200 */
[----:B------:R-:W-:Y:S02]  /*39a0*/  IMNMX R146, R146, R3, PT ;  /* 0x0000000392927217 */ /* 0x000fe40003800200 */
.L_x_426:
        /* <DEDUP_REMOVED lines=18> */
.L_x_432:
[----:B------:R-:W-:Y:S04]  /*3ad0*/  MOV R2, 0x1 ;  /* 0x0000000100027802 */ /* 0x000fe80000000f00 */
[----:B------:R-:W-:Y:S11]  /*3ae0*/  ISETP.NE.AND P0, PT, R2, c[0x0][0x2a8], PT ;  /* 0x0000aa0002007a0c */ /* 0x000ff60003f05270 */
[----:B------:R-:W-:Y:S02]  /*3af0*/  @!UPT UIADD3 URZ, URZ, URZ, URZ ;  /* 0x0000003f3f3ff290 */ /* 0x000fe4000fffe03f */
[----:B------:R-:W-:Y:S05]  /*3b00*/  @P0 IMAD.HI.U32 R2, R0, c[0x0][0x2ac], RZ ;  /* 0x0000ab0000020a27 */ /* 0x000fea00078e00ff */
[----:B------:R-:W-:Y:S02]  /*3b10*/  @P0 SHF.R.U32.HI R0, RZ, c[0x0][0x2b0], R2 ;  /* 0x0000ac00ff000a19 */ /* 0x000fe40000011602 */
.L_x_433:
[----:B------:R-:W-:Y:S05]  /*3b20*/  BSYNC B0 ;  /* 0x0000000000007941 */ /* 0x000fea0003800000 */
.L_x_431:
[----:B------:R-:W2:Y:S01]  /*3b30*/  LDL R3, [R1+0x20] ;  /* 0x0000200001037983 */ /* 0x000ea20000100800 */
[----:B------:R-:W-:Y:S04]  /*3b40*/  IMAD.MOV.U32 R2, RZ, RZ, c[0x0][0x2a8] ;  /* 0x0000aa00ff027624 */ /* 0x000fe800078e00ff */
[----:B------:R-:W-:Y:S04]  /*3b50*/  IMAD R0, R0, R2, -UR10 ;  /* 0x8000000a00007e24 */ /* 0x000fe8000f8e0202 */
[----:B--2---:R-:W-:Y:S05]  /*3b60*/  IMAD.IADD R0, R0, 0x1, -R3 ;  /* 0x0000000100007824 */ /* 0x004fea00078e0a03 */
[----:B------:R-:W-:Y:S02]  /*3b70*/  IADD3 R2, R0, c[0x0][0x2a8], RZ ;  /* 0x0000aa0000027a10 */ /* 0x000fe40007ffe0ff */
[----:B------:R-:W-:Y:S02]  /*3b80*/  IMNMX R141, R141, R0, !PT ;  /* 0x000000008d8d7217 */ /* 0x000fe40007800200 */
[----:B------:R-:W-:Y:S02]  /*3b90*/  IMNMX R144, R144, R2, PT ;  /* 0x0000000290907217 */ /* 0x000fe40003800200 */
.L_x_430:
        /* <DEDUP_REMOVED lines=62> */
.L_x_434:
        /* <DEDUP_REMOVED lines=589> */
.L_x_435:
        /* <DEDUP_REMOVED lines=241> */
.L_x_417:
[----:B------:R-:W-:Y:S05]  /*7360*/  @P0 EXIT ;  /* 0x000000000000094d */ /* 0x000fea0003800000 */
[----:B------:R-:W2:Y:S01]  /*7370*/  LDL.LU R8, [R1+0x80] ;  /* 0x0000800001087983 */ /* 0x000ea20000300800 */
[----:B------:R-:W-:-:S04]  /*7380*/  ISETP.NE.U32.AND P0, PT, RZ, c[0x0][0x360], PT ;  /* 0x0000d800ff007a0c */ /* 0x000fc80003f05070 */
[----:B------:R-:W-:-:S13]  /*7390*/  ISETP.NE.AND.EX P0, PT, RZ, c[0x0][0x364], PT, P0 ;  /* 0x0000d900ff007a0c */ /* 0x000fda0003f05300 */
[----:B------:R-:W-:Y:S01]  /*73a0*/  @P0 IMAD.MOV.U32 R2, RZ, RZ, 0x4 ;  /* 0x00000004ff020424 */ /* 0x000fe200078e00ff */
[----:B------:R-:W1:Y:S03]  /*73b0*/  S2R R5, SR_CTAID.Y ;  /* 0x0000000000057919 */ /* 0x000e660000002600 */
[----:B--2---:R-:W-:-:S06]  /*73c0*/  @P0 IMAD.WIDE R2, R8, R2, c[0x0][0x360] ;  /* 0x0000d80008020625 */ /* 0x004fcc00078e0202 */
[----:B------:R2:W3:Y:S01]  /*73d0*/  @P0 LDG.E R2, [R2.64] ;  /* 0x0000000c02020981 */ /* 0x0004e2000c1e1900 */
[----:B------:R-:W-:Y:S01]  /*73e0*/  IMAD.MOV.U32 R0, RZ, RZ, 0x1 ;  /* 0x00000001ff007424 */ /* 0x000fe200078e00ff */
[----:B------:R-:W-:Y:S01]  /*73f0*/  ULDC UR6, c[0x0][0x358] ;  /* 0x0000d60000067ab9 */ /* 0x000fe20000000800 */
[----:B-1----:R-:W-:Y:S01]  /*7400*/  IMAD.MOV.U32 R7, RZ, RZ, R5 ;  /* 0x000000ffff077224 */ /* 0x002fe200078e0005 */
[----:B------:R-:W1:Y:S01]  /*7410*/  S2R R4, SR_TID.X ;  /* 0x0000000000047919 */ /* 0x000e620000002100 */
[----:B------:R-:W-:-:S03]  /*7420*/  UIMAD UR6, UR5, UR6, URZ ;  /* 0x00000006050672a4 */ /* 0x000fc6000f8e023f */
        /* <DEDUP_REMOVED lines=19> */
[----:B-1----:R-:W-:Y:S02]  /*7560*/  ISETP.NE.AND P2, PT, R4, RZ, PT ;  /* 0x000000ff0400720c */ /* 0x002fe40003f45270 */
[----:B------:R-:W-:Y:S02]  /*7570*/  SHF.L.U64.HI R15, R0, 0x2, R15 ;  /* 0x00000002000f7819 */ /* 0x000fe4000001020f */
[----:B------:R-:W-:-:S04]  /*7580*/  IADD3 R4, P1, R14, c[0x0][0x350], RZ ;  /* 0x0000d4000e047a10 */ /* 0x000fc80007f3e0ff */
[----:B------:R-:W-:Y:S01]  /*7590*/  IADD3.X R5, R15, c[0x0][0x354], RZ, P1, !PT ;  /* 0x0000d5000f057a10 */ /* 0x000fe20000ffe4ff */
[----:B---3--:R-:W-:-:S05]  /*75a0*/  @P0 IMAD R2, R8, 0x80, R2 ;  /* 0x0000008008020824 */ /* 0x008fca00078e0202 */
[----:B------:R-:W-:-:S04]  /*75b0*/  @P0 SHF.R.S32.HI R3, RZ, 0x1f, R2 ;  /* 0x0000001fff030819 */ /* 0x000fc80000011402 */
[----:B------:R-:W-:-:S04]  /*75c0*/  @P0 LEA.HI R2, R3, R2, RZ, 0x7 ;  /* 0x0000000203020211 */ /* 0x000fc800078f38ff */
[----:B------:R-:W-:-:S05]  /*75d0*/  @P0 SHF.R.S32.HI R2, RZ, 0x7, R2 ;  /* 0x00000007ff020819 */ /* 0x000fca0000011402 */
[----:B------:R-:W-:-:S05]  /*75e0*/  @P0 IMAD R2, R2, 0x3000, RZ ;  /* 0x0000300002020824 */ /* 0x000fca00078e02ff */
[----:B------:R-:W-:Y:S02]  /*75f0*/  @P0 SHF.R.S32.HI R3, RZ, 0x1f, R2 ;  /* 0x0000001fff030819 */ /* 0x000fe40000011402 */
[----:B------:R-:W-:Y:S01]  /*7600*/  @!P0 CS2R R2, SRZ ;  /* 0x0000000000028805 */ /* 0x000fe2000001ff00 */
[----:B------:R-:W-:Y:S05]  /*7610*/  @P2 BRA `(.L_x_438) ;  /* 0x0000005000002947 */ /* 0x000fea0003800000 */
.L_x_439:
[----:B------:R-:W2:Y:S01]  /*7620*/  LDG.E.STRONG.GPU R0, [R4.64] ;  /* 0x0000000c04007981 */ /* 0x000ea2000c1ef900 */
[----:B------:R-:W-:Y:S01]  /*7630*/  YIELD ;  /* 0x0000000000007946 */ /* 0x000fe20003800000 */
[----:B--2---:R-:W-:Y:S01]  /*7640*/  ISETP.NE.AND P0, PT, R0, R6, PT ;  /* 0x000000060000720c */ /* 0x004fe20003f05270 */
[----:B------:R-:W-:-:S12]  /*7650*/  CCTL.IVALL ;  /* 0x00000000ff00798f */ /* 0x000fd80002000000 */
[----:B------:R-:W-:Y:S05]  /*7660*/  @P0 BRA `(.L_x_439) ;  /* 0xffffffb000000947 */ /* 0x000fea000383ffff */
.L_x_438:
[----:B------:R-:W-:Y:S05]  /*7670*/  BSYNC B0 ;  /* 0x0000000000007941 */ /* 0x000fea0003800000 */
.L_x_437:
[----:B------:R-:W-:Y:S01]  /*7680*/  MOV R17, 0xffffffff ;  /* 0xffffffff00117802 */ /* 0x000fe20000000f00 */
[----:B------:R-:W-:Y:S05]  /*7690*/  BRA.CONV ~URZ, `(.L_x_440) ;  /* 0x000000237f007947 */ /* 0x000fea000b800000 */
[----:B------:R-:W-:Y:S02]  /*76a0*/  MOV R8, 0x76c0 ;  /* 0x000076c000087802 */ /* 0x000fe40000000f00 */
[----:B------:R-:W-:Y:S05]  /*76b0*/  CALL.REL.NOINC `($__internal_3_$__cuda_sm70_warpsync) ;  /* 0x00000aa000007944 */ /* 0x000fea0003c00000 */
.L_x_440:
        /* <DEDUP_REMOVED lines=67> */
[----:B-1----:R-:W-:Y:S05]  /*7af0*/  CALL.REL.NOINC `($__internal_3_$__cuda_sm70_warpsync) ;  /* 0x0000066000007944 */ /* 0x002fea0003c00000 */
.L_x_441:
        /* <DEDUP_REMOVED lines=12> */
.L_x_443:
[----:B------:R-:W-:Y:S05]  /*7bc0*/  BSYNC B0 ;  /* 0x0000000000007941 */ /* 0x000fea0003800000 */
.L_x_442:
[----:B--2---:R-:W-:Y:S01]  /*7bd0*/  IADD3 R4, P0, R14, c[0x0][0x348], RZ ;  /* 0x0000d2000e047a10 */ /* 0x004fe20007f1e0ff */
[----:B------:R-:W-:Y:S03]  /*7be0*/  BSSY B0, `(.L_x_444) ;  /* 0x0000008000007945 */ /* 0x000fe60003800000 */
[----:B------:R-:W-:Y:S01]  /*7bf0*/  IADD3.X R5, R15, c[0x0][0x34c], RZ, P0, !PT ;  /* 0x0000d3000f057a10 */ /* 0x000fe200007fe4ff */
[----:B------:R-:W-:Y:S05]  /*7c00*/  @P2 BRA `(.L_x_445) ;  /* 0x0000005000002947 */ /* 0x000fea0003800000 */
.L_x_446:
[----:B------:R-:W2:Y:S01]  /*7c10*/  LDG.E.STRONG.GPU R0, [R4.64] ;  /* 0x0000000c04007981 */ /* 0x000ea2000c1ef900 */
[----:B------:R-:W-:Y:S01]  /*7c20*/  YIELD ;  /* 0x0000000000007946 */ /* 0x000fe20003800000 */
[----:B--2---:R-:W-:Y:S01]  /*7c30*/  ISETP.NE.AND P0, PT, R0, R6, PT ;  /* 0x000000060000720c */ /* 0x004fe20003f05270 */
[----:B------:R-:W-:-:S12]  /*7c40*/  CCTL.IVALL ;  /* 0x00000000ff00798f */ /* 0x000fd80002000000 */
[----:B------:R-:W-:Y:S05]  /*7c50*/  @P0 BRA `(.L_x_446) ;  /* 0xffffffb000000947 */ /* 0x000fea000383ffff */
.L_x_445:
[----:B------:R-:W-:Y:S05]  /*7c60*/  BSYNC B0 ;  /* 0x0000000000007941 */ /* 0x000fea0003800000 */
.L_x_444:
[----:B------:R-:W-:Y:S05]  /*7c70*/  BRA.CONV ~URZ, `(.L_x_447) ;  /* 0x000000237f007947 */ /* 0x000fea000b800000 */
[----:B------:R-:W-:Y:S02]  /*7c80*/  MOV R8, 0x7ca0 ;  /* 0x00007ca000087802 */ /* 0x000fe40000000f00 */
[----:B-1----:R-:W-:Y:S05]  /*7c90*/  CALL.REL.NOINC `($__internal_3_$__cuda_sm70_warpsync) ;  /* 0x000004c000007944 */ /* 0x002fea0003c00000 */
.L_x_447:
        /* <DEDUP_REMOVED lines=64> */
.L_x_448:
        /* <DEDUP_REMOVED lines=12> */
        .weak           $__internal_3_$__cuda_sm70_warpsync
        .type           $__internal_3_$__cuda_sm70_warpsync,@function
        .size           $__internal_3_$__cuda_sm70_warpsync,(.L_x_1399 - $__internal_3_$__cuda_sm70_warpsync)
$__internal_3_$__cuda_sm70_warpsync:
[----:B------:R-:W-:Y:S01]  /*8160*/  MOV R9, 0x0 ;  /* 0x0000000000097802 */ /* 0x000fe20000000f00 */
[----:B------:R-:W-:Y:S04]  /*8170*/  WARPSYNC R17 ;  /* 0x0000001100007348 */ /* 0x000fe80003800000 */
[----:B------:R-:W-:Y:S05]  /*8180*/  RET.REL.NODEC R8 `(_ZN7cutlass13device_kernelIN5flash19enable_sm80_to_sm89INS1_16FlashAttnBwdSm80INS1_25CollectiveMainloopBwdSm80ILi2ELi1EN4cute5tupleIJNS5_1CILi64EEENS7_ILi128EEENS7_ILi96EEEEEENS_10bfloat16_tEfNS_4arch4Sm80ELb0ELb1ELb1ELb1ELb1ELb0ELb0ELb0ELi2ELi2ELi4ELi2ELb1EEENS1_24CollectiveEpilogueBwdGQAISB_fSE_Li256ELb1ELb1EEENS1_19SingleTileSchedulerILb1ELb0ELb0ELi128EEEEEEEEEvNT_6ParamsE) ;  /* 0xffff7e7008007950 */ /* 0x000fea0003c3ffff */
.L_x_449:
        /* <DEDUP_REMOVED lines=15> */
.L_x_1399:


//--------------------- .text._ZN7cutlass13device_kernelIN5flash19enable_sm80_to_sm89INS1_16FlashAttnBwdSm80INS1_25CollectiveMainloopBwdSm80ILi2ELi1EN4cute5tupleIJNS5_1CILi64EEENS7_ILi128EEENS7_ILi96EEEEEENS_10bfloat16_tEfNS_4arch4Sm80ELb1ELb0ELb1ELb0ELb0ELb0ELb0ELb0ELi2ELi2ELi4ELi2ELb1EEENS1_21CollectiveEpilogueBwdISB_SC_SE_Li256ELb0ELb0ELi2EEENS1_25SingleTileBwdLPTSchedulerILb0ELi128ELb0EEEEEEEEEvNT_6ParamsE --------------------------
	.section	.text._ZN7cutlass13device_kernelIN5flash19enable_sm80_to_sm89INS1_16FlashAttnBwdSm80INS1_25CollectiveMainloopBwdSm80ILi2ELi1EN4cute5tupleIJNS5_1CILi64EEENS7_ILi128EEENS7_ILi96EEEEEENS_10bfloat16_tEfNS_4arch4Sm80ELb1ELb0ELb1ELb0ELb0ELb0ELb0ELb0ELi2ELi2ELi4ELi2ELb1EEENS1_21CollectiveEpilogueBwdISB_SC_SE_Li256ELb0ELb0ELi2EEENS1_25SingleTileBwdLPTSchedulerILb0ELi128ELb0EEEEEEEEEvNT_6ParamsE,"ax",@progbits
	.sectioninfo	@"SHI_REGISTERS=255"
	.align	128
.text._ZN7cutlass13device_kernelIN5flash19enable_sm80_to_sm89INS1_16FlashAttnBwdSm80INS1_25CollectiveMainloopBwdSm80ILi2ELi1EN4cute5tupleIJNS5_1CILi64EEENS7_ILi128EEENS7_ILi96EEEEEENS_10bfloat16_tEfNS_4arch4Sm80ELb1ELb0ELb1ELb0ELb0ELb0ELb0ELb0ELi2ELi2ELi4ELi2ELb1EEENS1_21CollectiveEpilogueBwdISB_SC_SE_Li256ELb0ELb0ELi2EEENS1_25SingleTileBwdLPTSchedulerILb0ELi128ELb0EEEEEEEEEvNT_6ParamsE:
        .type           _ZN7cutlass13device_kernelIN5flash19enable_sm80_to_sm89INS1_16FlashAttnBwdSm80INS1_25CollectiveMainloopBwdSm80ILi2ELi1EN4cute5tupleIJNS5_1CILi64EEENS7_ILi128EEENS7_ILi96EEEEEENS_10bfloat16_tEfNS_4arch4Sm80ELb1ELb0ELb1ELb0ELb0ELb0ELb0ELb0ELi2ELi2ELi4ELi2ELb1EEENS1_21CollectiveEpilogueBwdISB_SC_SE_Li256ELb0ELb0ELi2EEENS1_25SingleTileBwdLPTSchedulerILb0ELi128ELb0EEEEEEEEEvNT_6ParamsE,@function
        .size           _ZN7cutlass13device_kernelIN5flash19enable_sm80_to_sm89INS1_16FlashAttnBwdSm80INS1_25CollectiveMainloopBwdSm80ILi2ELi1EN4cute5tupleIJNS5_1CILi64EEENS7_ILi128EEENS7_ILi96EEEEEENS_10bfloat16_tEfNS_4arch4Sm80ELb1ELb0ELb1ELb0ELb0ELb0ELb0ELb0ELi2ELi2ELi4ELi2ELb1EEENS1_21CollectiveEpilogueBwdISB_SC_SE_Li256ELb0ELb0ELi2EEENS1_25SingleTileBwdLPTSchedulerILb0ELi128ELb0EEEEEEEEEvNT_6ParamsE,(.L_x_1401 - _ZN7cutlass13device_kernelIN5flash19enable_sm80_to_sm89INS1_16FlashAttnBwdSm80INS1_25CollectiveMainloopBwdSm80ILi2ELi1EN4cute5tupleIJNS5_1CILi64EEENS7_ILi128EEENS7_ILi96EEEEEENS_10bfloat16_tEfNS_4arch4Sm80ELb1ELb0ELb1ELb0ELb0ELb0ELb0ELb0ELi2ELi2ELi4ELi2ELb1EEENS1_21CollectiveEpilogueBwdISB_SC_SE_Li256ELb0ELb0ELi2EEENS1_25SingleTileBwdLPTSchedulerILb0ELi128ELb0EEEEEEEEEvNT_6ParamsE)
        .other          _ZN7cutlass13device_kernelIN5flash19enable_sm80_to_sm89INS1_16FlashAttnBwdSm80INS1_25CollectiveMainloopBwdSm80ILi2ELi1EN4cute5tupleIJNS5_1CILi64EEENS7_ILi128EEENS7_ILi96EEEEEENS_10bfloat16_tEfNS_4arch4Sm80ELb1ELb0ELb1ELb0ELb0ELb0ELb0ELb0ELi2ELi2ELi4ELi2ELb1EEENS1_21CollectiveEpilogueBwdISB_SC_SE_Li256ELb0ELb0ELi2EEENS1_25SingleTileBwdLPTSchedulerILb0ELi128ELb0EEEEEEEEEvNT_6ParamsE,@"STO_CUDA_ENTRY STV_DEFAULT"
_ZN7cutlass13device_kernelIN5flash19enable_sm80_to_sm89INS1_16FlashAttnBwdSm80INS1_25CollectiveMainloopBwdSm80ILi2ELi1EN4cute5tupleIJNS5_1CILi64EEENS7_ILi128EEENS7_ILi96EEEEEENS_10bfloat16_tEfNS_4arch4Sm80ELb1ELb0ELb1ELb0ELb0ELb0ELb0ELb0ELi2ELi2ELi4ELi2ELb1EEENS1_21CollectiveEpilogueBwdISB_SC_SE_Li256ELb0ELb0ELi2EEENS1_25SingleTileBwdLPTSchedulerILb0ELi128ELb0EEEEEEEEEvNT_6ParamsE:
[----:B------:R-:W-:-:S03]  /*0000*/  MOV R1, c[0x0][0x28] ;  /* 0x00000a0000017a02 */ /* 0x000fc60000000f00 */
[----:B------:R-:W1:Y:S01]  /*0010*/  S2R R2, SR_TID.X ;  /* 0x0000000000027919 */ /* 0x000e620000002100 */
[----:B------:R-:W-:Y:S01]  /*0020*/  IADD3 R1, R1, -0x70, RZ ;  /* 0xffffff9001017810 */ /* 0x000fe20007ffe0ff */
[----:B------:R-:W2:Y:S01]  /*0030*/  S2UR UR7, SR_CTAID.X ;  /* 0x00000000000779c3 */ /* 0x000ea20000002500 */
[----:B------:R-:W-:Y:S02]  /*0040*/  IMAD.MOV.U32 R35, RZ, RZ, R3 ;  /* 0x000000ffff237224 */ /* 0x000fe400078e0003 */
[--C-:B-1----:R-:W-:Y:S01]  /*0050*/  IMAD.MOV.U32 R34, RZ, RZ, R2.reuse ;  /* 0x000000ffff227224 */ /* 0x102fe200078e0002 */
[----:B------:R-:W-:Y:S01]  /*0060*/  STL [R1+0x20], R2 ;  /* 0x0000200201007387 */ /* 0x000fe20000100800 */
[----:B------:R-:W-:-:S05]  /*0070*/  IMAD.MOV.U32 R34, RZ, RZ, R2 ;  /* 0x000000ffff227224 */ /* 0x000fca00078e0002 */
[----:B------:R-:W-:-:S06]  /*0080*/  SHF.R.U32.HI R0, RZ, 0x5, R34 ;  /* 0x00000005ff007819 */ /* 0x000fcc0000011622 */
[----:B------:R-:W1:Y:S02]  /*0090*/  SHFL.IDX PT, R0, R0, RZ, 0x1f ;  /* 0x00001fff00007589 */ /* 0x000e6400000e0000 */
[----:B-1----:R-:W-:-:S13]  /*00a0*/  ISETP.NE.AND P0, PT, R0, RZ, PT ;  /* 0x000000ff0000720c */ /* 0x002fda0003f05270 */
[----:B--2---:R-:W-:Y:S05]  /*00b0*/  @!P0 BRA `(.L_x_450) ;  /* 0x0000026000008947 */ /* 0x004fea0003800000 */
[----:B------:R-:W-:Y:S02]  /*00c0*/  ULDC.64 UR4, c[0x0][0x3b8] ;  /* 0x0000ee0000047ab9 */ /* 0x000fe40000000a00 */
[----:B------:R-:W-:Y:S02]  /*00d0*/  UISETP.NE.AND UP0, UPT, UR4, 0x1, UPT ;  /* 0x000000010400788c */ /* 0x000fe4000bf05270 */
[----:B------:R-:W-:Y:S02]  /*00e0*/  UIMAD.WIDE.U32 UR8, UR7, UR5, URZ ;  /* 0x00000005070872a5 */ /* 0x000fe4000f8e003f */
[----:B------:R-:W-:Y:S02]  /*00f0*/  UMOV UR6, UR7 ;  /* 0x0000000700067c82 */ /* 0x000fe40008000000 */
[----:B------:R-:W-:-:S05]  /*0100*/  ULDC UR5, c[0x0][0x3c0] ;  /* 0x0000f00000057ab9 */ /* 0x000fca0000000800 */
[----:B------:R-:W-:-:S03]  /*0110*/  @UP0 USHF.R.U32.HI UR6, URZ, UR5, UR9 ;  /* 0x000000053f060299 */ /* 0x000fc60008011609 */
[----:B------:R-:W-:Y:S02]  /*0120*/  ULDC UR5, c[0x0][0x3d0] ;  /* 0x0000f40000057ab9 */ /* 0x000fe40000000800 */
[----:B------:R-:W-:Y:S02]  /*0130*/  UISETP.GE.AND UP0, UPT, UR6, UR5, UPT ;  /* 0x000000050600728c */ /* 0x000fe4000bf06270 */
[----:B------:R-:W-:-:S04]  /*0140*/  UIADD3 UR5, -UR6, URZ, URZ ;  /* 0x0000003f06057290 */ /* 0x000fc8000fffe13f */
[----:B------:R-:W-:Y:S01]  /*0150*/  PLOP3.LUT P0, PT, PT, PT, UP0, 0x80, 0x0 ;  /* 0x000000000000781c */ /* 0x000fe20003f0f008 */
[----:B------:R-:W-:-:S12]  /*0160*/  UIMAD UR7, UR5, UR4, UR7 ;  /* 0x00000004050772a4 */ /* 0x000fd8000f8e0207 */
[----:B------:R-:W-:Y:S05]  /*0170*/  @!P0 BRA `(.L_x_451) ;  /* 0x0000008000008947 */ /* 0x000fea0003800000 */
[----:B------:R-:W-:Y:S02]  /*0180*/  ULDC UR8, c[0x0][0x3c4] ;  /* 0x0000f10000087ab9 */ /* 0x000fe40000000800 */
[----:B------:R-:W-:Y:S02]  /*0190*/  UISETP.NE.AND UP0, UPT, UR8, 0x1, UPT ;  /* 0x000000010800788c */ /* 0x000fe4000bf05270 */
[----:B------:R-:W-:Y:S02]  /*01a0*/  ULDC.64 UR4, c[0x0][0x3c8] ;  /* 0x0000f20000047ab9 */ /* 0x000fe40000000a00 */
[----:B------:R-:W-:Y:S02]  /*01b0*/  UIMAD.WIDE.U32 UR10, UR7, UR4, URZ ;  /* 0x00000004070a72a5 */ /* 0x000fe4000f8e003f */
[----:B------:R-:W-:-:S05]  /*01c0*/  UMOV UR12, UR7 ;  /* 0x00000007000c7c82 */ /* 0x000fca0008000000 */
[----:B------:R-:W-:-:S04]  /*01d0*/  @UP0 USHF.R.U32.HI UR12, URZ, UR5, UR11 ;  /* 0x000000053f0c0299 */ /* 0x000fc8000801160b */
[----:B------:R-:W-:Y:S01]  /*01e0*/  UIMAD UR8, UR12, UR8, URZ ;  /* 0x000000080c0872a4 */ /* 0x000fe2000f8e023f */
[----:B------:R-:W-:Y:S05]  /*01f0*/  BRA `(.L_x_452) ;  /* 0x0000007000007947 */ /* 0x000fea0003800000 */
.L_x_451:
[----:B------:R-:W-:Y:S02]  /*0200*/  ULDC UR8, c[0x0][0x3ac] ;  /* 0x0000eb0000087ab9 */ /* 0x000fe40000000800 */
[----:B------:R-:W-:Y:S02]  /*0210*/  UISETP.NE.AND UP0, UPT, UR8, 0x1, UPT ;  /* 0x000000010800788c */ /* 0x000fe4000bf05270 */
[----:B------:R-:W-:Y:S02]  /*0220*/  ULDC.64 UR4, c[0x0][0x3b0] ;  /* 0x0000ec0000047ab9 */ /* 0x000fe40000000a00 */
[----:B------:R-:W-:Y:S02]  /*0230*/  UIMAD.WIDE.U32 UR10, UR7, UR4, URZ ;  /* 0x00000004070a72a5 */ /* 0x000fe4000f8e003f */
[----:B------:R-:W-:-:S05]  /*0240*/  UMOV UR12, UR7 ;  /* 0x00000007000c7c82 */ /* 0x000fca0008000000 */
[----:B------:R-:W-:-:S04]  /*0250*/  @UP0 USHF.R.U32.HI UR12, URZ, UR5, UR11 ;  /* 0x000000053f0c0299 */ /* 0x000fc8000801160b */
[----:B------:R-:W-:Y:S02]  /*0260*/  UIMAD UR8, UR12, UR8, URZ ;  /* 0x000000080c0872a4 */ /* 0x000fe4000f8e023f */
.L_x_452:
[----:B------:R-:W-:Y:S02]  /*0270*/  ULDC.64 UR10, c[0x0][0x3a0] ;  /* 0x0000e800000a7ab9 */ /* 0x000fe40000000a00 */
[----:B------:R-:W-:Y:S02]  /*0280*/  UIADD3 UR7, UR7, -UR8, URZ ;  /* 0x8000000807077290 */ /* 0x000fe4000fffe03f */
[----:B------:R-:W-:Y:S02]  /*0290*/  UISETP.NE.AND UP0, UPT, UR10, 0x1, UPT ;  /* 0x000000010a00788c */ /* 0x000fe4000bf05270 */
[----:B------:R-:W-:Y:S02]  /*02a0*/  ULDC.64 UR4, c[0x0][0x3a8] ;  /* 0x0000ea0000047ab9 */ /* 0x000fe40000000a00 */
[----:B------:R-:W-:-:S04]  /*02b0*/  UIMAD UR5, UR6, UR5, UR7 ;  /* 0x00000005060572a4 */ /* 0x000fc8000f8e0207 */
[----:B------:R-:W-:-:S03]  /*02c0*/  UIMAD.WIDE.U32 UR6, UR5, UR11, URZ ;  /* 0x0000000b050672a5 */ /* 0x000fc6000f8e003f */
[----:B------:R-:W-:Y:S02]  /*02d0*/  UMOV UR11, UR5 ;  /* 0x00000005000b7c82 */ /* 0x000fe40008000000 */
[----:B------:R-:W-:-:S04]  /*02e0*/  @UP0 USHF.R.U32.HI UR11, URZ, UR4, UR7 ;  /* 0x000000043f0b0299 */ /* 0x000fc80008011607 */
[----:B------:R-:W-:-:S04]  /*02f0*/  UIADD3 UR4, -UR11, URZ, URZ ;  /* 0x0000003f0b047290 */ /* 0x000fc8000fffe13f */
[----:B------:R-:W-:Y:S01]  /*0300*/  UIMAD UR10, UR4, UR10, UR5 ;  /* 0x0000000a040a72a4 */ /* 0x000fe2000f8e0205 */
[----:B------:R-:W-:Y:S05]  /*0310*/  BRA `(.L_x_453) ;  /* 0x0000025000007947 */ /* 0x000fea0003800000 */
.L_x_450:
        /* <DEDUP_REMOVED lines=20> */
.L_x_454:
[----:B------:R-:W-:Y:S02]  /*0460*/  ULDC UR8, c[0x0][0x3ac] ;  /* 0x0000eb0000087ab9 */ /* 0x000fe40000000800 */
[----:B------:R-:W-:Y:S02]  /*0470*/  UISETP.NE.AND UP0, UPT, UR8, 0x1, UPT ;  /* 0x000000010800788c */ /* 0x000fe4000bf05270 */
[----:B------:R-:W-:Y:S02]  /*0480*/  ULDC.64 UR4, c[0x0][0x3b0] ;  /* 0x0000ec0000047ab9 */ /* 0x000fe40000000a00 */
[----:B------:R-:W-:Y:S02]  /*0490*/  UIMAD.WIDE.U32 UR10, UR7, UR4, URZ ;  /* 0x00000004070a72a5 */ /* 0x000fe4000f8e003f */
[----:B------:R-:W-:-:S05]  /*04a0*/  UMOV UR12, UR7 ;  /* 0x00000007000c7c82 */ /* 0x000fca0008000000 */
[----:B------:R-:W-:-:S04]  /*04b0*/  @UP0 USHF.R.U32.HI UR12, URZ, UR5, UR11 ;  /* 0x000000053f0c0299 */ /* 0x000fc8000801160b */
[----:B------:R-:W-:Y:S02]  /*04c0*/  UIMAD UR8, UR12, UR8, URZ ;  /* 0x000000080c0872a4 */ /* 0x000fe4000f8e023f */
.L_x_455:
        /* <DEDUP_REMOVED lines=9> */
[----:B------:R-:W-:Y:S02]  /*0560*/  UIMAD UR10, UR4, UR10, UR5 ;  /* 0x0000000a040a72a4 */ /* 0x000fe4000f8e0205 */
.L_x_453:
[----:B------:R-:W-:-:S13]  /*0570*/  ISETP.LE.AND P0, PT, RZ, UR11, PT ;  /* 0x0000000bff007c0c */ /* 0x000fda000bf03270 */
[----:B------:R-:W-:Y:S05]  /*0580*/  @!P0 EXIT ;  /* 0x000000000000894d */ /* 0x000fea0003800000 */
[----:B------:R-:W-:Y:S01]  /*0590*/  USHF.L.U32 UR8, UR12, 0x7, URZ ;  /* 0x000000070c087899 */ /* 0x000fe2000800063f */
        /* <DEDUP_REMOVED lines=9> */
[----:B------:R-:W-:Y:S01]  /*0630*/  ULDC UR4, c[0x0][0x2a4] ;  /* 0x0000a90000047ab9 */ /* 0x000fe20000000800 */
[----:B------:R-:W-:Y:S01]  /*0640*/  IMAD.MOV.U32 R128, RZ, RZ, RZ ;  /* 0x000000ffff807224 */ /* 0x000fe200078e00ff */
[----:B------:R-:W-:Y:S01]  /*0650*/  UIADD3 UR5, UR5, -UR4, URZ ;  /* 0x8000000405057290 */ /* 0x000fe2000fffe03f */
[----:B------:R-:W-:Y:S01]  /*0660*/  IMAD.MOV.U32 R122, RZ, RZ, RZ ;  /* 0x000000ffff7a7224 */ /* 0x000fe200078e00ff */
[----:B------:R-:W-:Y:S01]  /*0670*/  UIADD3 UR6, UR6, 0x3f, URZ ;  /* 0x0000003f06067890 */ /* 0x000fe2000fffe03f */
[----:B------:R-:W-:Y:S01]  /*0680*/  MOV R15, RZ ;  /* 0x000000ff000f7202 */ /* 0x000fe20000000f00 */
[----:B------:R-:W-:Y:S01]  /*0690*/  USHF.R.S32.HI UR4, URZ, 0x1f, UR5 ;  /* 0x0000001f3f047899 */ /* 0x000fe20008011405 */
[----:B------:R-:W-:Y:S01]  /*06a0*/  IMAD.MOV.U32 R120, RZ, RZ, RZ ;  /* 0x000000ffff787224 */ /* 0x000fe200078e00ff */
[----:B------:R-:W-:Y:S01]  /*06b0*/  ULDC.64 UR14, c[0x0][0x118] ;  /* 0x00004600000e7ab9 */ /* 0x000fe20000000a00 */
[----:B------:R-:W-:Y:S01]  /*06c0*/  CS2R R16, SRZ ;  /* 0x0000000000107805 */ /* 0x000fe2000001ff00 */
[----:B------:R-:W-:Y:S01]  /*06d0*/  ULEA.HI UR16, UR4, UR5, URZ, 0x6 ;  /* 0x0000000504107291 */ /* 0x000fe2000f8f303f */
[----:B------:R-:W-:Y:S01]  /*06e0*/  MOV R118, RZ ;  /* 0x000000ff00767202 */ /* 0x000fe20000000f00 */
[----:B------:R-:W-:Y:S01]  /*06f0*/  USHF.R.S32.HI UR4, URZ, 0x1f, UR6 ;  /* 0x0000001f3f047899 */ /* 0x000fe20008011406 */
[----:B------:R-:W-:Y:S01]  /*0700*/  IMAD.MOV.U32 R116, RZ, RZ, RZ ;  /* 0x000000ffff747224 */ /* 0x000fe200078e00ff */
[----:B------:R-:W-:Y:S01]  /*0710*/  USHF.R.S32.HI UR16, URZ, 0x6, UR16 ;  /* 0x000000063f107899 */ /* 0x000fe20008011410 */
[----:B------:R-:W-:Y:S01]  /*0720*/  CS2R R18, SRZ ;  /* 0x0000000000127805 */ /* 0x000fe2000001ff00 */
[----:B------:R-:W-:Y:S01]  /*0730*/  ULEA.HI UR4, UR4, UR6, URZ, 0x6 ;  /* 0x0000000604047291 */ /* 0x000fe2000f8f303f */
[----:B------:R-:W-:Y:S01]  /*0740*/  MOV R110, RZ ;  /* 0x000000ff006e7202 */ /* 0x000fe20000000f00 */
[----:B------:R-:W-:Y:S01]  /*0750*/  UISETP.LT.AND UP0, UPT, URZ, UR16, UPT ;  /* 0x000000103f00728c */ /* 0x000fe2000bf01270 */
[----:B------:R-:W-:Y:S01]  /*0760*/  IMAD.MOV.U32 R108, RZ, RZ, RZ ;  /* 0x000000ffff6c7224 */ /* 0x000fe200078e00ff */
[----:B------:R-:W-:Y:S01]  /*0770*/  USHF.R.S32.HI UR9, URZ, 0x6, UR4 ;  /* 0x000000063f097899 */ /* 0x000fe20008011404 */
[----:B------:R-:W-:Y:S01]  /*0780*/  CS2R R20, SRZ ;  /* 0x0000000000147805 */ /* 0x000fe2000001ff00 */
[----:B------:R-:W-:Y:S01]  /*0790*/  USEL UR16, URZ, UR16, !UP0 ;  /* 0x000000103f107287 */ /* 0x000fe2000c000000 */
[----:B------:R-:W-:Y:S01]  /*07a0*/  MOV R114, RZ ;  /* 0x000000ff00727202 */ /* 0x000fe20000000f00 */
[----:B------:R-:W-:Y:S01]  /*07b0*/  IMAD.MOV.U32 R112, RZ, RZ, RZ ;  /* 0x000000ffff707224 */ /* 0x000fe200078e00ff */
[----:B------:R-:W-:Y:S01]  /*07c0*/  CS2R R22, SRZ ;  /* 0x0000000000167805 */ /* 0x000fe2000001ff00 */
[----:B------:R-:W-:Y:S01]  /*07d0*/  UISETP.GT.AND UP0, UPT, UR9, UR16, UPT ;  /* 0x000000100900728c */ /* 0x000fe2000bf04270 */
[----:B------:R-:W-:Y:S01]  /*07e0*/  MOV R106, RZ ;  /* 0x000000ff006a7202 */ /* 0x000fe20000000f00 */
[----:B------:R-:W-:Y:S01]  /*07f0*/  IMAD.MOV.U32 R104, RZ, RZ, RZ ;  /* 0x000000ffff687224 */ /* 0x000fe200078e00ff */
[----:B------:R-:W-:Y:S01]  /*0800*/  CS2R R24, SRZ ;  /* 0x0000000000187805 */ /* 0x000fe2000001ff00 */
[----:B------:R-:W-:Y:S01]  /*0810*/  MOV R102, RZ ;  /* 0x000000ff00667202 */ /* 0x000fe20000000f00 */
[----:B------:R-:W-:Y:S01]  /*0820*/  IMAD.MOV.U32 R100, RZ, RZ, RZ ;  /* 0x000000ffff647224 */ /* 0x000fe200078e00ff */
[----:B------:R-:W-:Y:S01]  /*0830*/  PLOP3.LUT P0, PT, PT, PT, UP0, 0x80, 0x0 ;  /* 0x000000000000781c */ /* 0x000fe20003f0f008 */
        /* <DEDUP_REMOVED lines=37> */
[----:B------:R-:W-:Y:S01]  /*0a90*/  IMAD.SHL.U32 R2, R34, 0x4, RZ ;  /* 0x0000000422027824 */ /* 0x000fe200078e00ff */
[----:B------:R-:W-:Y:S01]  /*0aa0*/  SHF.R.S32.HI R30, RZ, 0x1f, R34 ;  /* 0x0000001fff1e7819 */ /* 0x000fe20000011422 */
[----:B------:R-:W-:Y:S01]  /*0ab0*/  USHF.R.S32.HI UR13, URZ, 0x1f, UR10 ;  /* 0x0000001f3f0d7899 */ /* 0x000fe2000801140a */
[----:B------:R-:W-:Y:S01]  /*0ac0*/  IMAD.U32 R0, RZ, RZ, UR10 ;  /* 0x0000000aff007e24 */ /* 0x000fe2000f8e00ff */
[----:B------:R-:W-:Y:S01]  /*0ad0*/  ULDC.64 UR6, c[0x0][0x248] ;  /* 0x0000920000067ab9 */ /* 0x000fe20000000a00 */
[--C-:B------:R-:W-:Y:S01]  /*0ae0*/  SHF.R.S32.HI R3, RZ, 0x1f, R2.reuse ;  /* 0x0000001fff037819 */ /* 0x100fe20000011402 */
[----:B------:R-:W-:Y:S01]  /*0af0*/  ULDC.64 UR4, c[0x0][0x270] ;  /* 0x00009c0000047ab9 */ /* 0x000fe20000000a00 */
[CC--:B------:R-:W-:Y:S01]  /*0b00*/  LEA.HI R16, R30.reuse, R34.reuse, RZ, 0x2 ;  /* 0x000000221e107211 */ /* 0x0c0fe200078f10ff */
[----:B------:R-:W-:Y:S01]  /*0b10*/  UISETP.NE.AND UP0, UPT, UR6, 0x1, UPT ;  /* 0x000000010600788c */ /* 0x000fe2000bf05270 */
[-C--:B------:R-:W-:Y:S01]  /*0b20*/  LEA.HI R24, R30, R34.reuse, RZ, 0x4 ;  /* 0x000000221e187211 */ /* 0x080fe200078f20ff */
[----:B------:R-:W-:Y:S01]  /*0b30*/  UIMAD UR4, UR13, UR4, URZ ;  /* 0x000000040d0472a4 */ /* 0x000fe2000f8e023f */
[----:B------:R-:W-:Y:S01]  /*0b40*/  IMAD.WIDE.U32 R14, R0, c[0x0][0x288], R2 ;  /* 0x0000a200000e7a25 */ /* 0x000fe200078e0002 */
[----:B------:R-:W-:Y:S01]  /*0b50*/  LOP3.LUT R0, R16, 0xfffffffc, RZ, 0xc0, !PT ;  /* 0xfffffffc10007812 */ /* 0x000fe200078ec0ff */
[----:B------:R-:W-:Y:S01]  /*0b60*/  UIMAD.WIDE.U32 UR20, UR10, UR7, URZ ;  /* 0x000000070a1472a5 */ /* 0x000fe2000f8e003f */
[----:B------:R-:W-:Y:S01]  /*0b70*/  LEA.HI R27, R30, R34, RZ, 0x3 ;  /* 0x000000221e1b7211 */ /* 0x000fe200078f18ff */
[----:B------:R-:W-:Y:S01]  /*0b80*/  UIMAD UR7, UR10, UR5, UR4 ;  /* 0x000000050a0772a4 */ /* 0x000fe2000f8e0204 */
[----:B------:R-:W-:Y:S01]  /*0b90*/  IMAD.U32 R4, RZ, RZ, UR10 ;  /* 0x0000000aff047e24 */ /* 0x000fe2000f8e00ff */
[----:B------:R-:W-:Y:S01]  /*0ba0*/  UMOV UR19, UR10 ;  /* 0x0000000a00137c82 */ /* 0x000fe20008000000 */
[----:B------:R-:W-:Y:S01]  /*0bb0*/  IMAD.IADD R227, R34, 0x1, -R0 ;  /* 0x0000000122e37824 */ /* 0x000fe200078e0a00 */
[----:B------:R-:W-:Y:S01]  /*0bc0*/  ULDC UR4, c[0x0][0x250] ;  /* 0x0000940000047ab9 */ /* 0x000fe20000000800 */
[----:B------:R-:W-:Y:S01]  /*0bd0*/  SHF.R.S32.HI R0, RZ, 0x4, R24 ;  /* 0x00000004ff007819 */ /* 0x000fe20000011418 */
[----:B------:R-:W-:Y:S01]  /*0be0*/  @UP0 USHF.R.U32.HI UR19, URZ, UR4, UR21 ;  /* 0x000000043f130299 */ /* 0x000fe20008011615 */
[----:B------:R-:W-:Y:S01]  /*0bf0*/  IMAD.SHL.U32 R8, R227, 0x8, RZ ;  /* 0x00000008e3087824 */ /* 0x000fe200078e00ff */
[----:B------:R-:W-:Y:S01]  /*0c00*/  USHF.R.S32.HI UR17, URZ, 0x1f, UR11 ;  /* 0x0000001f3f117899 */ /* 0x000fe2000801140b */
[----:B------:R-:W-:Y:S01]  /*0c10*/  IMAD.WIDE.U32 R4, R4, c[0x0][0x270], R2 ;  /* 0x00009c0004047a25 */ /* 0x000fe200078e0002 */
[----:B------:R-:W-:Y:S01]  /*0c20*/  USHF.R.S32.HI UR18, URZ, 0x1f, UR19 ;  /* 0x0000001f3f127899 */ /* 0x000fe20008011413 */
[----:B------:R-:W-:Y:S01]  /*0c30*/  LEA.HI R2, R24, R0, RZ, 0x1 ;  /* 0x0000000018027211 */ /* 0x000fe200078f08ff */
[----:B------:R-:W-:Y:S01]  /*0c40*/  ULDC.64 UR4, c[0x0][0x1e0] ;  /* 0x0000780000047ab9 */ /* 0x000fe20000000a00 */
[----:B------:R-:W-:Y:S01]  /*0c50*/  SHF.R.S32.HI R9, RZ, 0x1f, R8 ;  /* 0x0000001fff097819 */ /* 0x000fe20000011408 */
[----:B------:R-:W-:Y:S01]  /*0c60*/  UIMAD UR4, UR18, UR4, URZ ;  /* 0x00000004120472a4 */ /* 0x000fe2000f8e023f */
[----:B------:R-:W-:Y:S01]  /*0c70*/  IMAD.U32 R7, RZ, RZ, UR19 ;  /* 0x00000013ff077e24 */ /* 0x000fe2000f8e00ff */
[----:B------:R-:W-:Y:S01]  /*0c80*/  LOP3.LUT R6, R2, 0xfffffffe, RZ, 0xc0, !PT ;  /* 0xfffffffe02067812 */ /* 0x000fe200078ec0ff */
[----:B------:R-:W-:Y:S01]  /*0c90*/  IMAD.MOV.U32 R18, RZ, RZ, R4 ;  /* 0x000000ffff127224 */ /* 0x000fe200078e0004 */
[----:B------:R-:W-:Y:S01]  /*0ca0*/  UIMAD UR6, UR19, UR5, UR4 ;  /* 0x00000005130672a4 */ /* 0x000fe2000f8e0204 */
[----:B------:R-:W-:Y:S01]  /*0cb0*/  IMAD.WIDE.U32 R2, R7, c[0x0][0x1e0], R8 ;  /* 0x0000780007027a25 */ /* 0x000fe200078e0008 */
[----:B------:R-:W-:Y:S01]  /*0cc0*/  SHF.R.S32.HI R38, RZ, 0x2, R16 ;  /* 0x00000002ff267819 */ /* 0x000fe20000011410 */
[----:B------:R-:W-:Y:S01]  /*0cd0*/  ULDC.64 UR4, c[0x0][0x1e8] ;  /* 0x00007a0000047ab9 */ /* 0x000fe20000000a00 */
[----:B------:R-:W-:Y:S01]  /*0ce0*/  LEA.HI R25, R30, R34, RZ, 0x5 ;  /* 0x000000221e197211 */ /* 0x000fe200078f28ff */
[----:B------:R-:W-:Y:S01]  /*0cf0*/  IMAD.IADD R29, R0, 0x1, -R6 ;  /* 0x00000001001d7824 */ /* 0x000fe200078e0a06 */
[----:B------:R-:W-:Y:S01]  /*0d00*/  IADD3 R3, R3, UR6, RZ ;  /* 0x0000000603037c10 */ /* 0x000fe2000fffe0ff */
[----:B------:R-:W-:Y:S01]  /*0d10*/  IMAD.SHL.U32 R0, R27, 0x8, RZ ;  /* 0x000000081b007824 */ /* 0x000fe200078e00ff */
[----:B------:R-:W-:Y:S01]  /*0d20*/  UIMAD UR4, UR17, UR4, URZ ;  /* 0x00000004110472a4 */ /* 0x000fe2000f8e023f */
[----:B------:R-:W-:Y:S01]  /*0d30*/  IMAD.U32 R4, RZ, RZ, UR11 ;  /* 0x0000000bff047e24 */ /* 0x000fe2000f8e00ff */
[----:B------:R-:W-:Y:S01]  /*0d40*/  SHF.R.S32.HI R39, RZ, 0x1f, R38 ;  /* 0x0000001fff277819 */ /* 0x000fe20000011426 */
[----:B------:R-:W-:Y:S01]  /*0d50*/  IMAD.U32 R12, RZ, RZ, UR12 ;  /* 0x0000000cff0c7e24 */ /* 0x000fe2000f8e00ff */
[----:B------:R-:W-:Y:S01]  /*0d60*/  LOP3.LUT R0, R0, 0xc0, RZ, 0xc0, !PT ;  /* 0x000000c000007812 */ /* 0x000fe200078ec0ff */
[----:B------:R-:W-:Y:S01]  /*0d70*/  IMAD.WIDE.U32 R2, R4, c[0x0][0x1e8], R2 ;  /* 0x00007a0004027a25 */ /* 0x000fe200078e0002 */
[----:B------:R-:W-:Y:S01]  /*0d80*/  UIMAD UR20, UR11, UR5, UR4 ;  /* 0x000000050b1472a4 */ /* 0x000fe2000f8e0204 */
[----:B------:R-:W-:Y:S01]  /*0d90*/  IADD3 R19, R5, UR7, RZ ;  /* 0x0000000705137c10 */ /* 0x000fe2000fffe0ff */
[----:B------:R-:W-:Y:S01]  /*0da0*/  ULDC.64 UR6, c[0x0][0x288] ;  /* 0x0000a20000067ab9 */ /* 0x000fe20000000a00 */
[----:B------:R-:W-:Y:S01]  /*0db0*/  SHF.R.U32.HI R4, RZ, 0x3, R0 ;  /* 0x00000003ff047819 */ /* 0x000fe20000011600 */
[----:B------:R-:W-:Y:S01]  /*0dc0*/  IMAD.WIDE R12, R12, 0x80, R38 ;  /* 0x000000800c0c7825 */ /* 0x000fe200078e0226 */
[----:B------:R-:W-:Y:S01]  /*0dd0*/  LOP3.LUT R0, R0, 0x18, R8, 0xf8, !PT ;  /* 0x0000001800007812 */ /* 0x000fe200078ef808 */
[----:B------:R-:W-:Y:S01]  /*0de0*/  ULDC.64 UR4, c[0x0][0x1b0] ;  /* 0x00006c0000047ab9 */ /* 0x000fe20000000a00 */
[----:B------:R-:W-:Y:S01]  /*0df0*/  IADD3 R3, R3, UR20, RZ ;  /* 0x0000001403037c10 */ /* 0x000fe2000fffe0ff */
[----:B------:R-:W-:Y:S01]  /*0e00*/  UIMAD UR4, UR18, UR4, URZ ;  /* 0x00000004120472a4 */ /* 0x000fe2000f8e023f */
[----:B------:R-:W-:Y:S01]  /*0e10*/  LOP3.LUT R11, R0, R4, RZ, 0x3c, !PT ;  /* 0x00000004000b7212 */ /* 0x000fe200078e3cff */
[----:B------:R-:W-:Y:S01]  /*0e20*/  IMAD R0, R13, c[0x0][0x1d8], RZ ;  /* 0x000076000d007a24 */ /* 0x000fe200078e02ff */
[----:B------:R-:W-:Y:S01]  /*0e30*/  LEA.HI R4, R16, R38, RZ, 0x1 ;  /* 0x0000002610047211 */ /* 0x000fe200078f08ff */
[----:B------:R-:W-:Y:S01]  /*0e40*/  ULDC UR18, c[0x0][0x198] ;  /* 0x0000660000127ab9 */ /* 0x000fe20000000800 */
[----:B------:R-:W-:Y:S01]  /*0e50*/  SHF.R.S32.HI R23, RZ, 0x5, R25 ;  /* 0x00000005ff177819 */ /* 0x000fe20000011419 */
[----:B------:R-:W-:Y:S01]  /*0e60*/  IMAD R0, R12, c[0x0][0x1dc], R0 ;  /* 0x000077000c007a24 */ /* 0x000fe200078e0200 */
[----:B------:R-:W-:Y:S01]  /*0e70*/  LOP3.LUT R4, R4, 0x7fffffe, RZ, 0xc0, !PT ;  /* 0x07fffffe04047812 */ /* 0x000fe200078ec0ff */
[----:B------:R-:W-:Y:S01]  /*0e80*/  UIADD3 UR18, -UR8, UR18, URZ ;  /* 0x0000001208127290 */ /* 0x000fe2000fffe13f */
[C---:B------:R-:W-:Y:S01]  /*0e90*/  IADD3 R26, R8.reuse, 0x20, RZ ;  /* 0x00000020081a7810 */ /* 0x040fe20007ffe0ff */
[----:B------:R-:W-:Y:S01]  /*0ea0*/  IMAD.MOV.U32 R20, RZ, RZ, R14 ;  /* 0x000000ffff147224 */ /* 0x000fe200078e000e */
[----:B------:R-:W-:Y:S01]  /*0eb0*/  IADD3 R33, R8, 0x40, RZ ;  /* 0x0000004008217810 */ /* 0x000fe20007ffe0ff */
[----:B------:R-:W-:Y:S01]  /*0ec0*/  IMAD.IADD R10, R38, 0x1, -R4 ;  /* 0x00000001260a7824 */ /* 0x000fe200078e0a04 */
[----:B------:R-:W-:Y:S01]  /*0ed0*/  ISETP.GE.AND P6, PT, R8, c[0x0][0x1cc], PT ;  /* 0x0000730008007a0c */ /* 0x000fe20003fc6270 */
[----:B------:R-:W-:Y:S01]  /*0ee0*/  IMAD.WIDE.U32 R4, R12, c[0x0][0x1d8], R2 ;  /* 0x000076000c047a25 */ /* 0x000fe200078e0002 */
[----:B------:R-:W-:Y:S01]  /*0ef0*/  ISETP.GE.AND P1, PT, R26, c[0x0][0x1cc], PT ;  /* 0x000073001a007a0c */ /* 0x000fe20003f26270 */
[----:B------:R-:W-:Y:S01]  /*0f00*/  UIMAD UR4, UR19, UR5, UR4 ;  /* 0x00000005130472a4 */ /* 0x000fe2000f8e0204 */
[----:B------:R-:W-:Y:S01]  /*0f10*/  STL.64 [R1+0x10], R38 ;  /* 0x0000102601007387 */ /* 0x000fe20000100a00 */
[----:B------:R-:W-:Y:S01]  /*0f20*/  IMAD R10, R23, 0x8, R10 ;  /* 0x00000008170a7824 */ /* 0x000fe200078e020a */
[----:B------:R-:W-:Y:S01]  /*0f30*/  LEA R2, P0, R4, c[0x0][0x1c0], 0x1 ;  /* 0x0000700004027a11 */ /* 0x000fe200078008ff */
[----:B------:R-:W-:Y:S01]  /*0f40*/  IMAD.IADD R0, R5, 0x1, R0 ;  /* 0x0000000105007824 */ /* 0x000fe200078e0200 */
[----:B------:R-:W-:Y:S01]  /*0f50*/  UIMAD UR6, UR13, UR6, URZ ;  /* 0x000000060d0672a4 */ /* 0x000fe2000f8e023f */
[----:B------:R-:W-:Y:S01]  /*0f60*/  IMAD.U32 R5, R10, 0x20, R11 ;  /* 0x000000200a057824 */ /* 0x000fe200078e000b */
[----:B------:R-:W-:Y:S01]  /*0f70*/  UMOV UR19, 0x6 ;  /* 0x0000000600137882 */ /* 0x000fe20000000000 */
[----:B------:R-:W-:Y:S01]  /*0f80*/  IMAD.MOV.U32 R11, RZ, RZ, c[0x0][0x1d8] ;  /* 0x00007600ff0b7624 */ /* 0x000fe200078e00ff */
[----:B------:R-:W-:Y:S01]  /*0f90*/  LEA.HI.X R3, R4, c[0x0][0x1c4], R0, 0x1, P0 ;  /* 0x0000710004037a11 */ /* 0x000fe200000f0c00 */
[----:B------:R-:W-:Y:S01]  /*0fa0*/  IMAD.MOV.U32 R14, RZ, RZ, c[0x0][0x1dc] ;  /* 0x00007700ff0e7624 */ /* 0x000fe200078e00ff */
[----:B------:R-:W-:Y:S01]  /*0fb0*/  IADD3 R0, -R38, UR18, RZ ;  /* 0x0000001226007c10 */ /* 0x000fe2000fffe1ff */
[----:B------:R-:W-:Y:S01]  /*0fc0*/  IMAD.WIDE.U32 R6, R7, c[0x0][0x1b0], R8 ;  /* 0x00006c0007067a25 */ /* 0x000fe200078e0008 */
[----:B------:R-:W-:Y:S01]  /*0fd0*/  ISETP.GE.AND P0, PT, R33, c[0x0][0x1cc], PT ;  /* 0x0000730021007a0c */ /* 0x000fe20003f06270 */
[----:B------:R-:W-:Y:S01]  /*0fe0*/  UIMAD UR6, UR10, UR7, UR6 ;  /* 0x000000070a0672a4 */ /* 0x000fe2000f8e0206 */
[C---:B------:R-:W-:Y:S01]  /*0ff0*/  ISETP.LT.OR P2, PT, R0.reuse, 0x1, P6 ;  /* 0x000000010000780c */ /* 0x040fe20003741670 */
[----:B------:R-:W-:Y:S01]  /*1000*/  IMAD.SHL.U32 R32, R5, 0x2, RZ ;  /* 0x0000000205207824 */ /* 0x000fe200078e00ff */
[C---:B------:R-:W-:Y:S01]  /*1010*/  LEA R10, P3, R11.reuse, R2, 0x7 ;  /* 0x000000020b0a7211 */ /* 0x040fe200078638ff */
[----:B------:R-:W-:Y:S01]  /*1020*/  IMAD.U32 R4, RZ, RZ, UR11 ;  /* 0x0000000bff047e24 */ /* 0x000fe2000f8e00ff */
[C---:B------:R-:W-:Y:S01]  /*1030*/  ISETP.LT.OR P5, PT, R0.reuse, 0x1, P1 ;  /* 0x000000010000780c */ /* 0x040fe20000fa1670 */
[----:B------:R-:W-:Y:S01]  /*1040*/  STL [R1+0x30], R33 ;  /* 0x0000302101007387 */ /* 0x000fe20000100800 */
[C---:B------:R-:W-:Y:S01]  /*1050*/  ISETP.LT.OR P4, PT, R0.reuse, 0x1, P0 ;  /* 0x000000010000780c */ /* 0x040fe20000781670 */
[----:B------:R-:W-:Y:S01]  /*1060*/  IMAD.MOV.U32 R223, RZ, RZ, 0x20 ;  /* 0x00000020ffdf7424 */ /* 0x000fe200078e00ff */
[----:B------:R-:W-:Y:S01]  /*1070*/  LEA.HI.X R11, R11, R3, R14, 0x7, P3 ;  /* 0x000000030b0b7211 */ /* 0x000fe200018f3c0e */
[----:B------:R-:W-:Y:S01]  /*1080*/  IMAD.MOV.U32 R14, RZ, RZ, c[0x0][0x1ac] ;  /* 0x00006b00ff0e7624 */ /* 0x000fe200078e00ff */
[C---:B------:R-:W-:Y:S01]  /*1090*/  ISETP.LT.OR P3, PT, R0.reuse, 0x41, P6 ;  /* 0x000000410000780c */ /* 0x040fe20003761670 */
[----:B------:R-:W-:Y:S01]  /*10a0*/  STL [R1+0x18], R32 ;  /* 0x0000182001007387 */ /* 0x000fe20000100800 */
[----:B------:R-:W-:Y:S01]  /*10b0*/  ISETP.LT.OR P1, PT, R0, 0x41, P1 ;  /* 0x000000410000780c */ /* 0x000fe20000f21670 */
[----:B------:R-:W-:Y:S01]  /*10c0*/  IMAD.MOV.U32 R225, RZ, RZ, 0x10 ;  /* 0x00000010ffe17424 */ /* 0x000fe200078e00ff */
[----:B------:R-:W-:Y:S01]  /*10d0*/  IADD3 R7, R7, UR4, RZ ;  /* 0x0000000407077c10 */ /* 0x000fe2000fffe0ff */
[----:B------:R-:W-:Y:S01]  /*10e0*/  ULDC.64 UR4, c[0x0][0x1b8] ;  /* 0x00006e0000047ab9 */ /* 0x000fe20000000a00 */
[----:B------:R-:W-:Y:S01]  /*10f0*/  @!PT LDS RZ, [RZ] ;  /* 0x00000000fffff984 */ /* 0x000fe20000000800 */
[----:B------:R-:W-:Y:S01]  /*1100*/  @!PT LDS RZ, [RZ] ;  /* 0x00000000fffff984 */ /* 0x000fe20000000800 */
[----:B------:R-:W-:Y:S01]  /*1110*/  @!PT LDS RZ, [RZ] ;  /* 0x00000000fffff984 */ /* 0x000fe20000000800 */
[----:B------:R1:W-:Y:S01]  /*1120*/  LDGSTS.E.BYPASS.LTC128B.128 [R32+0x6080], [R2.64], !P2 ;  /* 0x0608000002207fae */ /* 0x0003e2000d101d4e */
[----:B------:R-:W-:Y:S01]  /*1130*/  UIMAD UR4, UR17, UR4, URZ ;  /* 0x00000004110472a4 */ /* 0x000fe2000f8e023f */
[----:B------:R-:W-:Y:S01]  /*1140*/  ISETP.GE.AND P2, PT, R8, c[0x0][0x19c], PT ;  /* 0x0000670008007a0c */ /* 0x000fe20003f46270 */
[----:B------:R-:W-:Y:S01]  /*1150*/  IMAD.WIDE.U32 R6, R4, c[0x0][0x1b8], R6 ;  /* 0x00006e0004067a25 */ /* 0x000fe200078e0006 */
[----:B------:R1:W-:Y:S01]  /*1160*/  LDGSTS.E.BYPASS.LTC128B.128 [R32+0x8080], [R2.64+0x40], !P5 ;  /* 0x0808004002207fae */ /* 0x0003e2000e901d4e */
[----:B------:R-:W-:Y:S01]  /*1170*/  UIMAD UR4, UR11, UR5, UR4 ;  /* 0x000000050b0472a4 */ /* 0x000fe2000f8e0204 */
[----:B------:R-:W-:Y:S01]  /*1180*/  ISETP.GE.AND P6, PT, R26, c[0x0][0x19c], PT ;  /* 0x000067001a007a0c */ /* 0x000fe20003fc6270 */
[----:B------:R-:W-:Y:S01]  /*1190*/  IMAD.WIDE.U32 R4, R38, c[0x0][0x178], R8 ;  /* 0x00005e0026047a25 */ /* 0x000fe200078e0008 */
[----:B------:R1:W-:Y:S01]  /*11a0*/  LDGSTS.E.BYPASS.LTC128B.128 [R32+0xa080], [R2.64+0x80], !P4 ;  /* 0x0a08008002207fae */ /* 0x0003e2000e101d4e */
[----:B------:R-:W-:Y:S01]  /*11b0*/  ISETP.GE.AND P4, PT, R33, c[0x0][0x19c], PT ;  /* 0x0000670021007a0c */ /* 0x000fe20003f86270 */
[----:B------:R-:W-:Y:S01]  /*11c0*/  CS2R R130, SRZ ;  /* 0x0000000000827805 */ /* 0x000fe2000001ff00 */
[C---:B------:R-:W-:Y:S01]  /*11d0*/  ISETP.LT.OR P0, PT, R0.reuse, 0x41, P0 ;  /* 0x000000410000780c */ /* 0x040fe20000701670 */
[----:B------:R2:W-:Y:S01]  /*11e0*/  LDGSTS.E.BYPASS.LTC128B.128 [R32+0x7080], [R10.64], !P3 ;  /* 0x070800000a207fae */ /* 0x0005e2000d901d4e */
[C---:B------:R-:W-:Y:S01]  /*11f0*/  ISETP.LT.OR P5, PT, R0.reuse, 0x1, P2 ;  /* 0x000000010000780c */ /* 0x040fe200017a1670 */
[----:B------:R-:W-:Y:S01]  /*1200*/  CS2R R128, SRZ ;  /* 0x0000000000807805 */ /* 0x000fe2000001ff00 */
[C---:B------:R-:W-:Y:S01]  /*1210*/  ISETP.LT.OR P3, PT, R0.reuse, 0x1, P6 ;  /* 0x000000010000780c */ /* 0x040fe20003761670 */
[----:B------:R2:W-:Y:S01]  /*1220*/  LDGSTS.E.BYPASS.LTC128B.128 [R32+0x9080], [R10.64+0x40], !P1 ;  /* 0x090800400a207fae */ /* 0x0005e2000c901d4e */
[C---:B------:R-:W-:Y:S01]  /*1230*/  ISETP.LT.OR P1, PT, R0.reuse, 0x1, P4 ;  /* 0x000000010000780c */ /* 0x040fe20002721670 */
[----:B------:R-:W-:Y:S01]  /*1240*/  CS2R R126, SRZ ;  /* 0x00000000007e7805 */ /* 0x000fe2000001ff00 */
[C---:B------:R-:W-:Y:S01]  /*1250*/  ISETP.LT.OR P2, PT, R0.reuse, 0x41, P2 ;  /* 0x000000410000780c */ /* 0x040fe20001741670 */
[----:B------:R-:W-:Y:S01]  /*1260*/  CS2R R124, SRZ ;  /* 0x00000000007c7805 */ /* 0x000fe2000001ff00 */
[C---:B------:R-:W-:Y:S01]  /*1270*/  ISETP.LT.OR P6, PT, R0.reuse, 0x41, P6 ;  /* 0x000000410000780c */ /* 0x040fe200037c1670 */
[----:B------:R-:W-:Y:S01]  /*1280*/  CS2R R122, SRZ ;  /* 0x00000000007a7805 */ /* 0x000fe2000001ff00 */
[----:B------:R-:W-:Y:S01]  /*1290*/  ISETP.LT.OR P4, PT, R0, 0x41, P4 ;  /* 0x000000410000780c */ /* 0x000fe20002781670 */
[----:B------:R-:W-:Y:S01]  /*12a0*/  IMAD R0, R13, c[0x0][0x1a8], RZ ;  /* 0x00006a000d007a24 */ /* 0x000fe200078e02ff */
[----:B------:R2:W-:Y:S01]  /*12b0*/  LDGSTS.E.BYPASS.LTC128B.128 [R32+0xb080], [R10.64+0x80], !P0 ;  /* 0x0b0800800a207fae */ /* 0x0005e2000c101d4e */
[----:B------:R-:W-:Y:S01]  /*12c0*/  IADD3 R21, R15, UR6, RZ ;  /* 0x000000060f157c10 */ /* 0x000fe2000fffe0ff */
[----:B------:R-:W-:Y:S01]  /*12d0*/  ULDC.64 UR6, c[0x0][0x180] ;  /* 0x0000600000067ab9 */ /* 0x000fe20000000a00 */
[----:B------:R-:W-:Y:S01]  /*12e0*/  IMAD R0, R12, c[0x0][0x1ac], R0 ;  /* 0x00006b000c007a24 */ /* 0x000fe200078e0200 */
[----:B------:R-:W-:Y:S01]  /*12f0*/  UIMAD UR6, UR13, UR6, URZ ;  /* 0x000000060d0672a4 */ /* 0x000fe2000f8e023f */
[----:B------:R-:W0:Y:S01]  /*1300*/  LDGDEPBAR ;  /* 0x00000000000079af */ /* 0x000e220000000000 */
[----:B------:R-:W-:Y:S01]  /*1310*/  SHF.R.S32.HI R35, RZ, 0x1f, R34 ;  /* 0x0000001fff237819 */ /* 0x000fe20000011422 */
[----:B------:R-:W-:Y:S01]  /*1320*/  CS2R R120, SRZ ;  /* 0x0000000000787805 */ /* 0x000fe2000001ff00 */
[----:B------:R-:W-:Y:S01]  /*1330*/  CS2R R118, SRZ ;  /* 0x0000000000767805 */ /* 0x000fe2000001ff00 */
[----:B------:R-:W-:Y:S01]  /*1340*/  CS2R R116, SRZ ;  /* 0x0000000000747805 */ /* 0x000fe2000001ff00 */
[----:B-1----:R-:W-:Y:S01]  /*1350*/  IMAD R2, R39, c[0x0][0x178], RZ ;  /* 0x00005e0027027a24 */ /* 0x002fe200078e02ff */
[----:B------:R-:W-:Y:S01]  /*1360*/  IADD3 R3, R7, UR4, RZ ;  /* 0x0000000407037c10 */ /* 0x000fe2000fffe0ff */
[----:B------:R-:W-:Y:S01]  /*1370*/  ULDC.64 UR4, c[0x0][0x208] ;  /* 0x0000820000047ab9 */ /* 0x000fe20000000a00 */
[----:B------:R-:W-:Y:S01]  /*1380*/  CS2R R114, SRZ ;  /* 0x0000000000727805 */ /* 0x000fe2000001ff00 */
[----:B------:R-:W-:Y:S01]  /*1390*/  IMAD R7, R38, c[0x0][0x17c], R2 ;  /* 0x00005f0026077a24 */ /* 0x000fe200078e0202 */
[----:B------:R-:W-:Y:S01]  /*13a0*/  USHF.L.U64.HI UR19, UR4, UR19, UR5 ;  /* 0x0000001304137299 */ /* 0x000fe20008010205 */
[----:B------:R-:W-:Y:S01]  /*13b0*/  IMAD.MOV.U32 R2, RZ, RZ, R6 ;  /* 0x000000ffff027224 */ /* 0x000fe200078e0006 */
[----:B------:R-:W-:Y:S01]  /*13c0*/  USHF.L.U32 UR20, UR4, 0x6, URZ ;  /* 0x0000000604147899 */ /* 0x000fe2000800063f */
[----:B------:R-:W-:Y:S01]  /*13d0*/  IMAD.IADD R5, R5, 0x1, R7 ;  /* 0x0000000105057824 */ /* 0x000fe200078e0207 */
[----:B------:R-:W-:Y:S01]  /*13e0*/  UIMAD UR19, UR19, UR16, URZ ;  /* 0x00000010131372a4 */ /* 0x000fe2000f8e023f */
[----:B------:R-:W-:Y:S01]  /*13f0*/  IMAD.WIDE.U32 R2, R12, c[0x0][0x1a8], R2 ;  /* 0x00006a000c027a25 */ /* 0x000fe200078e0002 */
[----:B------:R-:W-:Y:S01]  /*1400*/  ULDC.64 UR4, c[0x0][0x188] ;  /* 0x0000620000047ab9 */ /* 0x000fe20000000a00 */
[----:B------:R-:W-:Y:S01]  /*1410*/  CS2R R112, SRZ ;  /* 0x0000000000707805 */ /* 0x000fe2000001ff00 */
[----:B------:R-:W-:Y:S01]  /*1420*/  UIMAD UR4, UR17, UR4, URZ ;  /* 0x00000004110472a4 */ /* 0x000fe2000f8e023f */
[----:B------:R-:W-:Y:S01]  /*1430*/  IMAD.IADD R3, R3, 0x1, R0 ;  /* 0x0000000103037824 */ /* 0x000fe200078e0200 */
[C---:B------:R-:W-:Y:S01]  /*1440*/  LEA R6, P0, R2.reuse, c[0x0][0x190], 0x1 ;  /* 0x0000640002067a11 */ /* 0x040fe200078008ff */
[----:B------:R-:W-:Y:S01]  /*1450*/  CS2R R110, SRZ ;  /* 0x00000000006e7805 */ /* 0x000fe2000001ff00 */
[----:B------:R-:W-:Y:S01]  /*1460*/  SHF.R.S32.HI R0, RZ, 0x1f, R16 ;  /* 0x0000001fff007819 */ /* 0x000fe20000011410 */
[----:B--2---:R-:W-:Y:S01]  /*1470*/  IMAD.MOV.U32 R11, RZ, RZ, c[0x0][0x1a8] ;  /* 0x00006a00ff0b7624 */ /* 0x004fe200078e00ff */
[----:B------:R-:W-:Y:S01]  /*1480*/  LEA.HI.X R7, R2, c[0x0][0x194], R3, 0x1, P0 ;  /* 0x0000650002077a11 */ /* 0x000fe200000f0c03 */
[----:B------:R-:W-:Y:S01]  /*1490*/  UIMAD UR21, UR11, UR5, UR4 ;  /* 0x000000050b1572a4 */ /* 0x000fe2000f8e0204 */
[----:B------:R-:W-:Y:S01]  /*14a0*/  LEA.HI R2, R0, R38, RZ, 0x3 ;  /* 0x0000002600027211 */ /* 0x000fe200078f18ff */
[----:B------:R-:W-:Y:S01]  /*14b0*/  IMAD R0, R39, c[0x0][0x208], RZ ;  /* 0x0000820027007a24 */ /* 0x000fe200078e02ff */
[C---:B------:R-:W-:Y:S01]  /*14c0*/  LEA R10, P0, R11.reuse, R6, 0x7 ;  /* 0x000000060b0a7211 */ /* 0x040fe200078038ff */
[----:B------:R-:W-:Y:S01]  /*14d0*/  ULDC.64 UR4, c[0x0][0x210] ;  /* 0x0000840000047ab9 */ /* 0x000fe20000000a00 */
[----:B------:R-:W-:Y:S01]  /*14e0*/  LOP3.LUT R13, R2, 0xfffffff8, RZ, 0xc0, !PT ;  /* 0xfffffff8020d7812 */ /* 0x000fe200078ec0ff */
[C---:B------:R-:W-:Y:S01]  /*14f0*/  IMAD R12, R38.reuse, c[0x0][0x20c], R0 ;  /* 0x00008300260c7a24 */ /* 0x040fe200078e0200 */
[----:B------:R-:W-:Y:S01]  /*1500*/  LEA.HI.X R11, R11, R7, R14, 0x7, P0 ;  /* 0x000000070b0b7211 */ /* 0x000fe200000f3c0e */
[----:B------:R-:W-:Y:S01]  /*1510*/  IMAD.WIDE.U32 R2, R38, c[0x0][0x208], R8 ;  /* 0x0000820026027a25 */ /* 0x000fe200078e0008 */
[----:B------:R-:W-:Y:S01]  /*1520*/  LEA.HI R9, R30, R34, RZ, 0x6 ;  /* 0x000000221e097211 */ /* 0x000fe200078f30ff */
[----:B------:R-:W-:Y:S01]  /*1530*/  UIMAD UR13, UR13, UR4, URZ ;  /* 0x000000040d0d72a4 */ /* 0x000fe2000f8e023f */
[----:B------:R1:W-:Y:S01]  /*1540*/  LDGSTS.E.BYPASS.LTC128B.128 [R32+0x80], [R6.64], !P5 ;  /* 0x0008000006207fae */ /* 0x0003e2000e901d4e */
[----:B------:R-:W-:Y:S01]  /*1550*/  IMAD.IADD R0, R38, 0x1, -R13 ;  /* 0x0000000126007824 */ /* 0x000fe200078e0a0d */
[----:B------:R-:W-:Y:S01]  /*1560*/  SHF.R.S32.HI R13, RZ, 0x6, R9 ;  /* 0x00000006ff0d7819 */ /* 0x000fe20000011409 */
[----:B------:R-:W-:Y:S01]  /*1570*/  IMAD.IADD R3, R3, 0x1, R12 ;  /* 0x0000000103037824 */ /* 0x000fe200078e020c */
[----:B------:R-:W-:Y:S01]  /*1580*/  LEA.HI R12, R25, R23, RZ, 0x1 ;  /* 0x00000017190c7211 */ /* 0x000fe200078f08ff */
[----:B------:R-:W-:Y:S01]  /*1590*/  UIMAD UR4, UR10, UR7, UR6 ;  /* 0x000000070a0472a4 */ /* 0x000fe2000f8e0206 */
[C---:B------:R-:W-:Y:S01]  /*15a0*/  LOP3.LUT P0, RZ, R0.reuse, 0x4, RZ, 0xc0, !PT ;  /* 0x0000000400ff7812 */ /* 0x040fe2000780c0ff */
[----:B------:R-:W-:Y:S01]  /*15b0*/  IMAD.SHL.U32 R0, R0, 0x40, RZ ;  /* 0x0000004000007824 */ /* 0x000fe200078e00ff */
[----:B------:R-:W-:Y:S01]  /*15c0*/  LOP3.LUT R12, R12, 0xfffffffe, RZ, 0xc0, !PT ;  /* 0xfffffffe0c0c7812 */ /* 0x000fe200078ec0ff */
[----:B------:R-:W-:Y:S01]  /*15d0*/  IMAD.SHL.U32 R9, R13, 0x8, RZ ;  /* 0x000000080d097824 */ /* 0x000fe200078e00ff */
[----:B------:R-:W-:Y:S01]  /*15e0*/  UIMAD UR6, UR10, UR5, UR13 ;  /* 0x000000050a0672a4 */ /* 0x000fe2000f8e020d */
[----:B------:R1:W-:Y:S01]  /*15f0*/  LDGSTS.E.BYPASS.LTC128B.128 [R32+0x2080], [R6.64+0x40], !P3 ;  /* 0x0208004006207fae */ /* 0x0003e2000d901d4e */
[----:B------:R-:W-:Y:S01]  /*1600*/  LOP3.LUT R0, R0, 0x1c0, RZ, 0xc0, !PT ;  /* 0x000001c000007812 */ /* 0x000fe200078ec0ff */
[----:B------:R-:W-:Y:S01]  /*1610*/  IMAD.IADD R28, R23, 0x1, -R12 ;  /* 0x00000001171c7824 */ /* 0x000fe200078e0a0c */
[----:B------:R-:W-:Y:S01]  /*1620*/  LOP3.LUT R212, R9, 0x18, RZ, 0xc0, !PT ;  /* 0x0000001809d47812 */ /* 0x000fe200078ec0ff */
[----:B------:R-:W-:Y:S01]  /*1630*/  USHF.R.S32.HI UR7, URZ, 0x1f, UR16 ;  /* 0x0000001f3f077899 */ /* 0x000fe20008011410 */
[----:B------:R-:W-:Y:S01]  /*1640*/  SHF.R.U32.HI R9, RZ, 0x3, R0 ;  /* 0x00000003ff097819 */ /* 0x000fe20000011600 */
[----:B------:R-:W-:Y:S01]  /*1650*/  IMAD.SHL.U32 R15, R28, 0x400, RZ ;  /* 0x000004001c0f7824 */ /* 0x000fe200078e00ff */
[----:B------:R1:W-:Y:S01]  /*1660*/  LDGSTS.E.BYPASS.LTC128B.128 [R32+0x4080], [R6.64+0x80], !P1 ;  /* 0x0408008006207fae */ /* 0x0003e2000c901d4e */
[----:B------:R-:W-:Y:S01]  /*1670*/  UIMAD UR19, UR7, UR20, UR19 ;  /* 0x00000014071372a4 */ /* 0x000fe2000f8e0213 */
[----:B------:R-:W-:Y:S01]  /*1680*/  LOP3.LUT R14, R9, R0, R212, 0x1e, !PT ;  /* 0x00000000090e7212 */ /* 0x000fe200078e1ed4 */
[----:B------:R-:W-:Y:S01]  /*1690*/  IMAD.U32 R0, RZ, RZ, UR10 ;  /* 0x0000000aff007e24 */ /* 0x000fe2000f8e00ff */
[----:B------:R2:W-:Y:S01]  /*16a0*/  LDGSTS.E.BYPASS.LTC128B.128 [R32+0x1080], [R10.64], !P2 ;  /* 0x010800000a207fae */ /* 0x0005e2000d101d4e */
[----:B------:R-:W-:Y:S01]  /*16b0*/  IMAD.U32 R9, RZ, RZ, UR10 ;  /* 0x0000000aff097e24 */ /* 0x000fe2000f8e00ff */
[----:B------:R-:W-:Y:S01]  /*16c0*/  ISETP.GE.AND P5, PT, R8, c[0x0][0x1fc], PT ;  /* 0x00007f0008007a0c */ /* 0x000fe20003fa6270 */
[----:B------:R-:W-:Y:S01]  /*16d0*/  IMAD.WIDE.U32 R4, R0, c[0x0][0x180], R4 ;  /* 0x0000600000047a25 */ /* 0x000fe200078e0004 */
[----:B------:R2:W-:Y:S01]  /*16e0*/  LDGSTS.E.BYPASS.LTC128B.128 [R32+0x3080], [R10.64+0x40], !P6 ;  /* 0x030800400a207fae */ /* 0x0005e2000f101d4e */
[----:B------:R-:W-:Y:S01]  /*16f0*/  ISETP.GE.AND P6, PT, R33, c[0x0][0x16c], PT ;  /* 0x00005b0021007a0c */ /* 0x000fe20003fc6270 */
[----:B------:R-:W-:Y:S01]  /*1700*/  CS2R R108, SRZ ;  /* 0x00000000006c7805 */ /* 0x000fe2000001ff00 */
[----:B------:R-:W-:Y:S01]  /*1710*/  IMAD.WIDE.U32 R2, R9, c[0x0][0x210], R2 ;  /* 0x0000840009027a25 */ /* 0x000fe200078e0002 */
[----:B------:R-:W-:Y:S01]  /*1720*/  IADD3 R5, R5, UR4, RZ ;  /* 0x0000000405057c10 */ /* 0x000fe2000fffe0ff */
[----:B------:R-:W-:Y:S01]  /*1730*/  ULDC.64 UR4, c[0x0][0x178] ;  /* 0x00005e0000047ab9 */ /* 0x000fe20000000a00 */
[----:B------:R2:W-:Y:S01]  /*1740*/  LDGSTS.E.BYPASS.LTC128B.128 [R32+0x5080], [R10.64+0x80], !P4 ;  /* 0x050800800a207fae */ /* 0x0005e2000e101d4e */
[----:B------:R-:W-:Y:S01]  /*1750*/  IMAD R227, R227, 0x2, R15 ;  /* 0x00000002e3e37824 */ /* 0x000fe200078e020f */
[----:B------:R-:W-:Y:S01]  /*1760*/  IADD3 R3, R3, UR6, RZ ;  /* 0x0000000603037c10 */ /* 0x000fe2000fffe0ff */
[----:B------:R-:W-:Y:S01]  /*1770*/  UIMAD UR6, UR7, UR4, URZ ;  /* 0x00000004070672a4 */ /* 0x000fe2000f8e023f */
[----:B------:R-:W-:Y:S01]  /*1780*/  IMAD.U32 R0, RZ, RZ, UR11 ;  /* 0x0000000bff007e24 */ /* 0x000fe2000f8e00ff */
[----:B------:R-:W-:Y:S01]  /*1790*/  UIMAD.WIDE.U32 UR22, UR16, UR4, URZ ;  /* 0x00000004101672a5 */ /* 0x000fe2000f8e003f */
[----:B------:R-:W-:Y:S01]  /*17a0*/  IMAD.IADD R227, R227, 0x1, R14 ;  /* 0x00000001e3e37824 */ /* 0x000fe200078e020e */
[----:B------:R-:W-:Y:S01]  /*17b0*/  UIMAD UR6, UR16, UR5, UR6 ;  /* 0x00000005100672a4 */ /* 0x000fe2000f8e0206 */
[----:B------:R-:W-:Y:S01]  /*17c0*/  IMAD.U32 R9, RZ, RZ, UR11 ;  /* 0x0000000bff097e24 */ /* 0x000fe2000f8e00ff */
[----:B------:R-:W0:Y:S01]  /*17d0*/  LDGDEPBAR ;  /* 0x00000000000079af */ /* 0x000e220000000000 */
[----:B------:R-:W-:Y:S01]  /*17e0*/  ULDC.64 UR4, c[0x0][0x218] ;  /* 0x0000860000047ab9 */ /* 0x000fe20000000a00 */
[----:B------:R-:W-:Y:S01]  /*17f0*/  IMAD.SHL.U32 R227, R227, 0x2, RZ ;  /* 0x00000002e3e37824 */ /* 0x000fe200078e00ff */
[----:B------:R-:W-:Y:S01]  /*1800*/  UIMAD UR13, UR17, UR4, URZ ;  /* 0x00000004110d72a4 */ /* 0x000fe2000f8e023f */
[----:B------:R-:W-:Y:S01]  /*1810*/  IMAD.WIDE.U32 R36, R0, c[0x0][0x218], R2 ;  /* 0x0000860000247a25 */ /* 0x000fe200078e0002 */
[----:B------:R-:W-:Y:S01]  /*1820*/  UIADD3 UR4, UR23, UR6, URZ ;  /* 0x0000000617047290 */ /* 0x000fe2000fffe03f */
[----:B------:R-:W-:Y:S01]  /*1830*/  ISETP.GE.AND P4, PT, R26, c[0x0][0x1fc], PT ;  /* 0x00007f001a007a0c */ /* 0x000fe20003f86270 */
[----:B------:R-:W-:Y:S01]  /*1840*/  UIMAD UR13, UR11, UR5, UR13 ;  /* 0x000000050b0d72a4 */ /* 0x000fe2000f8e020d */
[----:B------:R-:W-:Y:S01]  /*1850*/  IADD3 R12, R227, 0xf480, RZ ;  /* 0x0000f480e30c7810 */ /* 0x000fe20007ffe0ff */
[----:B------:R-:W-:Y:S01]  /*1860*/  IMAD.WIDE.U32 R40, R9, c[0x0][0x188], R4 ;  /* 0x0000620009287a25 */ /* 0x000fe200078e0004 */
[----:B------:R-:W-:Y:S01]  /*1870*/  IADD3 R228, R227, 0xf4c0, RZ ;  /* 0x0000f4c0e3e47810 */ /* 0x000fe20007ffe0ff */
[----:B------:R-:W-:Y:S01]  /*1880*/  USHF.L.U32 UR6, UR16, 0x6, URZ ;  /* 0x0000000610067899 */ /* 0x000fe2000800063f */
[----:B------:R-:W-:Y:S01]  /*1890*/  @P0 IADD3 R228, R12, -0x40, RZ ;  /* 0xffffffc00ce40810 */ /* 0x000fe20007ffe0ff */
[----:B------:R-:W-:Y:S01]  /*18a0*/  IMAD.U32 R2, RZ, RZ, UR22 ;  /* 0x00000016ff027e24 */ /* 0x000fe2000f8e00ff */
[----:B------:R-:W-:Y:S01]  /*18b0*/  IADD3 R17, R41, UR21, RZ ;  /* 0x0000001529117c10 */ /* 0x000fe2000fffe0ff */
[----:B------:R-:W-:Y:S01]  /*18c0*/  IMAD.U32 R0, RZ, RZ, UR4 ;  /* 0x00000004ff007e24 */ /* 0x000fe2000f8e00ff */
[----:B------:R-:W-:Y:S01]  /*18d0*/  IADD3 R5, R37, UR13, RZ ;  /* 0x0000000d25057c10 */ /* 0x000fe2000fffe0ff */
[----:B------:R-:W-:Y:S01]  /*18e0*/  IMAD.U32 R3, RZ, RZ, UR23 ;  /* 0x00000017ff037e24 */ /* 0x000fe2000f8e00ff */
[C---:B------:R-:W-:Y:S01]  /*18f0*/  LEA R12, P0, R2.reuse, R40, 0x6 ;  /* 0x00000028020c7211 */ /* 0x040fe200078030ff */
[----:B------:R-:W-:Y:S01]  /*1900*/  IMAD.U32 R3, RZ, RZ, UR20 ;  /* 0x00000014ff037e24 */ /* 0x000fe2000f8e00ff */
[----:B------:R-:W-:Y:S01]  /*1910*/  ULDC UR5, c[0x0][0x168] ;  /* 0x00005a0000057ab9 */ /* 0x000fe20000000800 */
[----:B------:R-:W-:Y:S01]  /*1920*/  IMAD.MOV.U32 R4, RZ, RZ, R36 ;  /* 0x000000ffff047224 */ /* 0x000fe200078e0024 */
[----:B------:R-:W-:Y:S01]  /*1930*/  LEA.HI.X R22, R2, R17, R0, 0x6, P0 ;  /* 0x0000001102167211 */ /* 0x000fe200000f3400 */
[----:B------:R-:W-:Y:S01]  /*1940*/  IMAD.U32 R0, RZ, RZ, UR11 ;  /* 0x0000000bff007e24 */ /* 0x000fe2000f8e00ff */
[----:B------:R-:W-:Y:S01]  /*1950*/  STL.64 [R1+0x58], R40 ;  /* 0x0000582801007387 */ /* 0x000fe20000100a00 */
[----:B------:R-:W-:Y:S01]  /*1960*/  IMAD.WIDE.U32 R2, R3, UR16, R4 ;  /* 0x0000001003027c25 */ /* 0x000fe2000f8e0004 */
[----:B------:R-:W-:Y:S01]  /*1970*/  UIADD3 UR13, -UR6, UR5, URZ ;  /* 0x00000005060d7290 */ /* 0x000fe2000fffe13f */
[----:B------:R-:W-:Y:S01]  /*1980*/  ISETP.GE.AND P0, PT, R8, c[0x0][0x16c], PT ;  /* 0x00005b0008007a0c */ /* 0x000fe20003f06270 */
[----:B------:R3:W-:Y:S01]  /*1990*/  STL.64 [R1+0x50], R36 ;  /* 0x0000502401007387 */ /* 0x0007e20000100a00 */
[----:B------:R-:W-:Y:S01]  /*19a0*/  IMAD.WIDE.U32 R42, R0, c[0x0][0x278], R18 ;  /* 0x00009e00002a7a25 */ /* 0x000fe200078e0012 */
[----:B------:R-:W-:Y:S01]  /*19b0*/  IADD3 R3, R3, UR19, RZ ;  /* 0x0000001303037c10 */ /* 0x000fe2000fffe0ff */
[----:B------:R-:W-:-:S04]  /*19c0*/  DEPBAR.LE SB0, 0x1 ;  /* 0x000080400000791a */ /* 0x000fc80000000000 */
[----:B------:R-:W-:Y:S01]  /*19d0*/  LEA R16, P3, R2, c[0x0][0x1f0], 0x1 ;  /* 0x00007c0002107a11 */ /* 0x000fe200078608ff */
[----:B------:R4:W-:Y:S01]  /*19e0*/  STL [R1+0x68], R17 ;  /* 0x0000681101007387 */ /* 0x0009e20000100800 */
[----:B------:R-:W-:Y:S01]  /*19f0*/  LOP3.LUT R0, R27, 0xfffffff8, RZ, 0xc0, !PT ;  /* 0xfffffff81b007812 */ /* 0x000fe200078ec0ff */
[----:B------:R-:W-:Y:S01]  /*1a00*/  ULDC.64 UR4, c[0x0][0x278] ;  /* 0x00009e0000047ab9 */ /* 0x000fe20000000a00 */
[----:B------:R-:W-:Y:S01]  /*1a10*/  ISETP.LT.AND P1, PT, R38, UR13, PT ;  /* 0x0000000d26007c0c */ /* 0x000fe2000bf21270 */
[----:B------:R5:W-:Y:S01]  /*1a20*/  STL.64 [R1+0x38], R4 ;  /* 0x0000380401007387 */ /* 0x000be20000100a00 */
[----:B------:R-:W-:Y:S01]  /*1a30*/  SEL R19, RZ, 0x4, P6 ;  /* 0x00000004ff137807 */ /* 0x000fe20003000000 */
[----:B-1----:R-:W-:Y:S01]  /*1a40*/  IMAD.IADD R7, R34, 0x1, -R0 ;  /* 0x0000000122077824 */ /* 0x002fe200078e0a00 */
[----:B------:R-:W-:Y:S01]  /*1a50*/  ISETP.GE.OR P2, PT, R8, c[0x0][0x1fc], !P1 ;  /* 0x00007f0008007a0c */ /* 0x000fe20004f46670 */
[----:B------:R-:W-:Y:S01]  /*1a60*/  UIMAD UR4, UR17, UR4, URZ ;  /* 0x00000004110472a4 */ /* 0x000fe2000f8e023f */
[----:B------:R-:W-:Y:S01]  /*1a70*/  ISETP.GE.OR P6, PT, R26, c[0x0][0x1fc], !P1 ;  /* 0x00007f001a007a0c */ /* 0x000fe20004fc6670 */
[----:B------:R-:W-:Y:S01]  /*1a80*/  USHF.R.S32.HI UR7, URZ, 0x1f, UR6 ;  /* 0x0000001f3f077899 */ /* 0x000fe20008011406 */
[----:B------:R-:W-:Y:S01]  /*1a90*/  LEA.HI R8, R7, R7, RZ, 0x1 ;  /* 0x0000000707087211 */ /* 0x000fe200078f08ff */
[----:B------:R-:W-:Y:S01]  /*1aa0*/  UIMAD UR5, UR11, UR5, UR4 ;  /* 0x000000050b0572a4 */ /* 0x000fe2000f8e0204 */
[----:B------:R-:W-:Y:S01]  /*1ab0*/  SEL R31, RZ, 0x1, P0 ;  /* 0x00000001ff1f7807 */ /* 0x000fe20000000000 */
[----:B------:R1:W-:Y:S01]  /*1ac0*/  STL.64 [R1+0x48], R42 ;  /* 0x0000482a01007387 */ /* 0x0003e20000100a00 */
[----:B------:R-:W-:Y:S01]  /*1ad0*/  LEA R14, P0, R12, c[0x0][0x160], 0x1 ;  /* 0x000058000c0e7a11 */ /* 0x000fe200078008ff */
[----:B------:R-:W-:Y:S01]  /*1ae0*/  CS2R R106, SRZ ;  /* 0x00000000006a7805 */ /* 0x000fe2000001ff00 */
[----:B------:R-:W-:Y:S01]  /*1af0*/  ISETP.GE.OR P1, PT, R33, c[0x0][0x1fc], !P1 ;  /* 0x00007f0021007a0c */ /* 0x000fe20004f26670 */
[----:B------:R-:W-:Y:S01]  /*1b00*/  CS2R R104, SRZ ;  /* 0x0000000000687805 */ /* 0x000fe2000001ff00 */
[----:B---3--:R-:W-:Y:S01]  /*1b10*/  IMAD.WIDE.U32 R36, R9, c[0x0][0x290], R20 ;  /* 0x0000a40009247a25 */ /* 0x008fe200078e0014 */
[----:B------:R-:W-:Y:S01]  /*1b20*/  IADD3 R40, R43, UR5, RZ ;  /* 0x000000052b287c10 */ /* 0x000fe2000fffe0ff */
[----:B------:R-:W-:Y:S01]  /*1b30*/  ULDC.64 UR4, c[0x0][0x290] ;  /* 0x0000a40000047ab9 */ /* 0x000fe20000000a00 */
[----:B------:R-:W-:Y:S01]  /*1b40*/  CS2R R102, SRZ ;  /* 0x0000000000667805 */ /* 0x000fe2000001ff00 */
[----:B------:R-:W-:Y:S01]  /*1b50*/  UIMAD UR4, UR17, UR4, URZ ;  /* 0x00000004110472a4 */ /* 0x000fe2000f8e023f */
[----:B------:R-:W-:Y:S01]  /*1b60*/  STL.64 [R1+0x40], R36 ;  /* 0x0000402401007387 */ /* 0x000fe20000100a00 */
[----:B----4-:R-:W-:Y:S01]  /*1b70*/  LEA.HI.X R17, R2, c[0x0][0x1f4], R3, 0x1, P3 ;  /* 0x00007d0002117a11 */ /* 0x010fe200018f0c03 */
[----:B------:R-:W-:Y:S01]  /*1b80*/  CS2R R100, SRZ ;  /* 0x0000000000647805 */ /* 0x000fe2000001ff00 */
[----:B------:R-:W-:Y:S01]  /*1b90*/  LOP3.LUT R3, R24, 0xfffffff0, RZ, 0xc0, !PT ;  /* 0xfffffff018037812 */ /* 0x000fe200078ec0ff */
[----:B------:R3:W-:Y:S01]  /*1ba0*/  STL [R1+0x64], R40 ;  /* 0x0000642801007387 */ /* 0x0007e20000100800 */
[----:B------:R-:W-:Y:S01]  /*1bb0*/  SHF.R.S32.HI R2, RZ, 0x1f, R13 ;  /* 0x0000001fff027819 */ /* 0x000fe2000001140d */
[----:B------:R-:W-:Y:S01]  /*1bc0*/  UIMAD UR4, UR11, UR5, UR4 ;  /* 0x000000050b0472a4 */ /* 0x000fe2000f8e0204 */
[----:B-----5:R-:W-:Y:S01]  /*1bd0*/  LOP3.LUT R5, R8, 0x7fffffe, RZ, 0xc0, !PT ;  /* 0x07fffffe08057812 */ /* 0x020fe200078ec0ff */
[----:B------:R-:W-:Y:S01]  /*1be0*/  IMAD.IADD R0, R34, 0x1, -R3 ;  /* 0x0000000122007824 */ /* 0x000fe200078e0a03 */
[----:B------:R-:W-:Y:S01]  /*1bf0*/  LEA.HI R2, R2, R13, RZ, 0x2 ;  /* 0x0000000d02027211 */ /* 0x000fe200078f10ff */
[----:B------:R-:W-:Y:S01]  /*1c00*/  CS2R R98, SRZ ;  /* 0x0000000000627805 */ /* 0x000fe2000001ff00 */
[----:B------:R-:W-:Y:S01]  /*1c10*/  ISETP.GE.AND P3, PT, R26, c[0x0][0x16c], PT ;  /* 0x00005b001a007a0c */ /* 0x000fe20003f66270 */
[----:B------:R-:W-:Y:S01]  /*1c20*/  IMAD.IADD R6, R7, 0x1, -R5 ;  /* 0x0000000107067824 */ /* 0x000fe200078e0a05 */
[----:B------:R-:W-:Y:S01]  /*1c30*/  SHF.R.S32.HI R4, RZ, 0x1f, R0 ;  /* 0x0000001fff047819 */ /* 0x000fe20000011400 */
[----:B------:R-:W-:Y:S01]  /*1c40*/  CS2R R96, SRZ ;  /* 0x0000000000607805 */ /* 0x000fe2000001ff00 */
[----:B------:R-:W-:Y:S01]  /*1c50*/  LOP3.LUT R3, R2, 0x1ffffffc, RZ, 0xc0, !PT ;  /* 0x1ffffffc02037812 */ /* 0x000fe200078ec0ff */
[----:B------:R-:W-:Y:S01]  /*1c60*/  CS2R R94, SRZ ;  /* 0x00000000005e7805 */ /* 0x000fe2000001ff00 */
[-C--:B--2---:R-:W-:Y:S01]  /*1c70*/  LEA.HI R10, R0, R0.reuse, RZ, 0x1 ;  /* 0x00000000000a7211 */ /* 0x084fe200078f08ff */
[----:B------:R-:W-:Y:S01]  /*1c80*/  CS2R R92, SRZ ;  /* 0x00000000005c7805 */ /* 0x000fe2000001ff00 */
[----:B------:R-:W-:Y:S01]  /*1c90*/  LEA.HI R2, R4, R0, RZ, 0x3 ;  /* 0x0000000004027211 */ /* 0x000fe200078f18ff */
[----:B------:R-:W-:Y:S01]  /*1ca0*/  IMAD.IADD R24, R13, 0x1, -R3 ;  /* 0x000000010d187824 */ /* 0x000fe200078e0a03 */
[----:B------:R-:W-:Y:S01]  /*1cb0*/  LOP3.LUT R4, R10, 0x7fffffe, RZ, 0xc0, !PT ;  /* 0x07fffffe0a047812 */ /* 0x000fe200078ec0ff */
[----:B------:R-:W-:Y:S01]  /*1cc0*/  IMAD R3, R29, 0x4, R13 ;  /* 0x000000041d037824 */ /* 0x000fe200078e020d */
[----:B------:R-:W-:Y:S01]  /*1cd0*/  LOP3.LUT R5, R2, 0xfffffff8, RZ, 0xc0, !PT ;  /* 0xfffffff802057812 */ /* 0x000fe200078ec0ff */
[----:B------:R-:W-:Y:S01]  /*1ce0*/  CS2R R90, SRZ ;  /* 0x00000000005a7805 */ /* 0x000fe2000001ff00 */
[----:B------:R-:W-:Y:S01]  /*1cf0*/  SEL R11, RZ, 0x2, P3 ;  /* 0x00000002ff0b7807 */ /* 0x000fe20001800000 */
[----:B------:R-:W-:Y:S01]  /*1d00*/  IMAD R9, R3, 0x8, R6 ;  /* 0x0000000803097824 */ /* 0x000fe200078e0206 */
[----:B------:R-:W-:Y:S01]  /*1d10*/  CS2R R88, SRZ ;  /* 0x0000000000587805 */ /* 0x000fe2000001ff00 */
[C---:B------:R-:W-:Y:S01]  /*1d20*/  IMAD.IADD R3, R0.reuse, 0x1, -R4 ;  /* 0x0000000100037824 */ /* 0x040fe200078e0a04 */
[----:B------:R-:W-:Y:S01]  /*1d30*/  CS2R R86, SRZ ;  /* 0x0000000000567805 */ /* 0x000fe2000001ff00 */
[----:B------:R-:W-:Y:S01]  /*1d40*/  IMAD.IADD R13, R0, 0x1, -R5 ;  /* 0x00000001000d7824 */ /* 0x000fe200078e0a05 */
[----:B------:R-:W-:Y:S01]  /*1d50*/  SHF.R.S32.HI R0, RZ, 0x3, R2 ;  /* 0x00000003ff007819 */ /* 0x000fe20000011402 */
[----:B------:R-:W-:Y:S01]  /*1d60*/  IMAD.SHL.U32 R2, R7, 0x40, RZ ;  /* 0x0000004007027824 */ /* 0x000fe200078e00ff */
[----:B------:R-:W-:Y:S01]  /*1d70*/  CS2R R84, SRZ ;  /* 0x0000000000547805 */ /* 0x000fe2000001ff00 */
[----:B------:R-:W-:Y:S01]  /*1d80*/  CS2R R82, SRZ ;  /* 0x0000000000527805 */ /* 0x000fe2000001ff00 */
[----:B------:R-:W-:Y:S01]  /*1d90*/  CS2R R80, SRZ ;  /* 0x0000000000507805 */ /* 0x000fe2000001ff00 */
[C---:B------:R-:W-:Y:S01]  /*1da0*/  IMAD R21, R0.reuse, 0x8, R3 ;  /* 0x0000000800157824 */ /* 0x040fe200078e0203 */
[----:B------:R-:W-:Y:S01]  /*1db0*/  CS2R R78, SRZ ;  /* 0x00000000004e7805 */ /* 0x000fe2000001ff00 */
[----:B------:R-:W-:Y:S01]  /*1dc0*/  IMAD R26, R0, 0x200, R15 ;  /* 0x00000200001a7824 */ /* 0x000fe200078e020f */
[----:B------:R-:W-:Y:S01]  /*1dd0*/  LOP3.LUT R0, R25, 0xffffffe0, RZ, 0xc0, !PT ;  /* 0xffffffe019007812 */ /* 0x000fe200078ec0ff */
[----:B------:R-:W-:Y:S01]  /*1de0*/  IMAD.SHL.U32 R3, R23, 0x10, RZ ;  /* 0x0000001017037824 */ /* 0x000fe200078e00ff */
[----:B------:R-:W-:Y:S01]  /*1df0*/  LEA.HI.X R15, R12, c[0x0][0x164], R22, 0x1, P0 ;  /* 0x000059000c0f7a11 */ /* 0x000fe200000f0c16 */
[----:B------:R-:W-:Y:S01]  /*1e00*/  CS2R R76, SRZ ;  /* 0x00000000004c7805 */ /* 0x000fe2000001ff00 */
[----:B------:R-:W-:Y:S01]  /*1e10*/  SEL R22, RZ, 0xffffffff, P3 ;  /* 0xffffffffff167807 */ /* 0x000fe20001800000 */
[----:B------:R-:W-:Y:S01]  /*1e20*/  IMAD.IADD R6, R34, 0x1, -R0 ;  /* 0x0000000122067824 */ /* 0x000fe200078e0a00 */
[----:B------:R-:W-:Y:S01]  /*1e30*/  SHF.R.S32.HI R0, RZ, 0x1, R8 ;  /* 0x00000001ff007819 */ /* 0x000fe20000011408 */
[----:B------:R-:W-:Y:S01]  /*1e40*/  CS2R R74, SRZ ;  /* 0x00000000004a7805 */ /* 0x000fe2000001ff00 */
[----:B------:R-:W-:Y:S01]  /*1e50*/  LOP3.LUT R8, R2, 0x1c0, RZ, 0xc0, !PT ;  /* 0x000001c002087812 */ /* 0x000fe200078ec0ff */
[----:B------:R-:W-:Y:S01]  /*1e60*/  CS2R R72, SRZ ;  /* 0x0000000000487805 */ /* 0x000fe2000001ff00 */
[C---:B------:R-:W-:Y:S01]  /*1e70*/  LOP3.LUT P0, RZ, R0.reuse, 0x2, RZ, 0xc0, !PT ;  /* 0x0000000200ff7812 */ /* 0x040fe2000780c0ff */
[----:B------:R-:W-:Y:S01]  /*1e80*/  IMAD.SHL.U32 R0, R0, 0x40, RZ ;  /* 0x0000004000007824 */ /* 0x000fe200078e00ff */
[----:B------:R-:W-:Y:S01]  /*1e90*/  SHF.R.S32.HI R2, RZ, 0x1f, R6 ;  /* 0x0000001fff027819 */ /* 0x000fe20000011406 */
[----:B------:R-:W-:Y:S01]  /*1ea0*/  CS2R R70, SRZ ;  /* 0x0000000000467805 */ /* 0x000fe2000001ff00 */
[----:B------:R-:W-:Y:S01]  /*1eb0*/  ISETP.GT.AND P3, PT, R34, 0xf, PT ;  /* 0x0000000f2200780c */ /* 0x000fe20003f64270 */
[----:B------:R-:W-:Y:S01]  /*1ec0*/  CS2R R68, SRZ ;  /* 0x0000000000447805 */ /* 0x000fe2000001ff00 */
[----:B------:R-:W-:Y:S01]  /*1ed0*/  LEA.HI R12, R2, R6, RZ, 0x2 ;  /* 0x00000006020c7211 */ /* 0x000fe200078f10ff */
[----:B------:R-:W-:Y:S01]  /*1ee0*/  CS2R R66, SRZ ;  /* 0x0000000000427805 */ /* 0x000fe2000001ff00 */
[----:B------:R-:W-:Y:S01]  /*1ef0*/  LOP3.LUT R2, R0, 0xc0, RZ, 0xc0, !PT ;  /* 0x000000c000027812 */ /* 0x000fe200078ec0ff */
[----:B------:R-:W-:Y:S01]  /*1f00*/  CS2R R64, SRZ ;  /* 0x0000000000407805 */ /* 0x000fe2000001ff00 */
[----:B------:R-:W-:Y:S01]  /*1f10*/  SEL R0, R223, 0xffffffe0, !P0 ;  /* 0xffffffe0df007807 */ /* 0x000fe20004000000 */
[----:B------:R-:W-:Y:S01]  /*1f20*/  CS2R R62, SRZ ;  /* 0x00000000003e7805 */ /* 0x000fe2000001ff00 */
[----:B------:R-:W-:Y:S01]  /*1f30*/  LOP3.LUT R7, R2, 0x8, R27, 0xf8, !PT ;  /* 0x0000000802077812 */ /* 0x000fe200078ef81b */
[----:B------:R-:W-:Y:S01]  /*1f40*/  CS2R R60, SRZ ;  /* 0x00000000003c7805 */ /* 0x000fe2000001ff00 */
[----:B------:R-:W-:Y:S01]  /*1f50*/  SHF.R.U32.HI R2, RZ, 0x3, R2 ;  /* 0x00000003ff027819 */ /* 0x000fe20000011602 */
[----:B------:R-:W-:Y:S01]  /*1f60*/  CS2R R58, SRZ ;  /* 0x00000000003a7805 */ /* 0x000fe2000001ff00 */
[----:B------:R-:W-:Y:S01]  /*1f70*/  LOP3.LUT R3, R8, 0x30, R3, 0xf8, !PT ;  /* 0x0000003008037812 */ /* 0x000fe200078ef803 */
[----:B------:R-:W-:Y:S01]  /*1f80*/  CS2R R56, SRZ ;  /* 0x0000000000387805 */ /* 0x000fe2000001ff00 */
[----:B------:R-:W-:Y:S01]  /*1f90*/  LOP3.LUT R2, R7, R2, RZ, 0x3c, !PT ;  /* 0x0000000207027212 */ /* 0x000fe200078e3cff */
[----:B------:R-:W-:Y:S01]  /*1fa0*/  CS2R R54, SRZ ;  /* 0x0000000000367805 */ /* 0x000fe2000001ff00 */
[----:B------:R-:W-:Y:S01]  /*1fb0*/  LOP3.LUT R20, R3, 0x8, R27, 0xf8, !PT ;  /* 0x0000000803147812 */ /* 0x000fe200078ef81b */
[----:B------:R-:W-:Y:S01]  /*1fc0*/  CS2R R52, SRZ ;  /* 0x0000000000347805 */ /* 0x000fe2000001ff00 */
[----:B------:R-:W-:Y:S01]  /*1fd0*/  @!P3 IADD3 R3, P0, R42, UR6, RZ ;  /* 0x000000062a03bc10 */ /* 0x000fe2000ff1e0ff */
[----:B------:R-:W-:Y:S01]  /*1fe0*/  IMAD.U32 R2, R9, 0x20, R2 ;  /* 0x0000002009027824 */ /* 0x000fe200078e0002 */
[----:B------:R-:W-:Y:S01]  /*1ff0*/  LOP3.LUT R5, R12, 0x7ffffffc, RZ, 0xc0, !PT ;  /* 0x7ffffffc0c057812 */ /* 0x000fe200078ec0ff */
[----:B------:R-:W-:Y:S01]  /*2000*/  CS2R R50, SRZ ;  /* 0x0000000000327805 */ /* 0x000fe2000001ff00 */
[----:B------:R-:W-:Y:S01]  /*2010*/  @!P3 IADD3.X R4, R40, UR7, RZ, P0, !PT ;  /* 0x000000072804bc10 */ /* 0x000fe200087fe4ff */
[----:B------:R-:W-:Y:S01]  /*2020*/  IMAD.SHL.U32 R214, R2, 0x2, RZ ;  /* 0x0000000202d67824 */ /* 0x000fe200078e00ff */
[----:B------:R-:W-:Y:S01]  /*2030*/  BAR.SYNC.DEFER_BLOCKING 0x0 ;  /* 0x0000000000007b1d */ /* 0x000fe20000010000 */
[----:B------:R-:W-:Y:S01]  /*2040*/  @!P3 LEA R18, P0, R3, c[0x0][0x258], 0x2 ;  /* 0x000096000312ba11 */ /* 0x000fe200078010ff */
[----:B------:R-:W-:Y:S01]  /*2050*/  IMAD.IADD R6, R6, 0x1, -R5 ;  /* 0x0000000106067824 */ /* 0x000fe200078e0a05 */
[----:B------:R-:W-:Y:S01]  /*2060*/  IADD3 R5, R19, R11, R31 ;  /* 0x0000000b13057210 */ /* 0x000fe20007ffe01f */
[----:B------:R-:W-:Y:S01]  /*2070*/  IMAD.IADD R215, R214, 0x1, R0 ;  /* 0x00000001d6d77824 */ /* 0x000fe200078e0200 */
[----:B------:R-:W-:Y:S01]  /*2080*/  @!P3 LEA.HI.X R19, R3, c[0x0][0x25c], R4, 0x2, P0 ;  /* 0x000097000313ba11 */ /* 0x000fe200000f1404 */
[----:B------:R-:W-:Y:S01]  /*2090*/  IMAD.SHL.U32 R0, R29, 0x10, RZ ;  /* 0x000000101d007824 */ /* 0x000fe200078e00ff */
[C---:B------:R-:W-:Y:S01]  /*20a0*/  LOP3.LUT P0, RZ, R5.reuse, 0x1, RZ, 0xc0, !PT ;  /* 0x0000000105ff7812 */ /* 0x040fe2000780c0ff */
[----:B------:R-:W-:Y:S01]  /*20b0*/  IMAD R24, R24, 0x4, R6 ;  /* 0x0000000418187824 */ /* 0x000fe200078e0206 */
[--C-:B------:R-:W-:Y:S01]  /*20c0*/  SHF.R.S32.HI R3, RZ, 0x1, R10.reuse ;  /* 0x00000001ff037819 */ /* 0x100fe2000001140a */
[----:B------:R-:W-:Y:S01]  /*20d0*/  CS2R R48, SRZ ;  /* 0x0000000000307805 */ /* 0x000fe2000001ff00 */
[----:B------:R-:W-:Y:S01]  /*20e0*/  ISETP.GE.OR P0, PT, R38, UR13, !P0 ;  /* 0x0000000d26007c0c */ /* 0x000fe2000c706670 */
[----:B------:R-:W-:Y:S01]  /*20f0*/  CS2R R46, SRZ ;  /* 0x00000000002e7805 */ /* 0x000fe2000001ff00 */
[----:B------:R-:W-:Y:S01]  /*2100*/  SHF.R.S32.HI R2, RZ, 0x1f, R10 ;  /* 0x0000001fff027819 */ /* 0x000fe2000001140a */
[----:B------:R-:W-:Y:S01]  /*2110*/  CS2R R44, SRZ ;  /* 0x00000000002c7805 */ /* 0x000fe2000001ff00 */
[----:B------:R-:W-:Y:S01]  /*2120*/  SEL R7, RZ, 0x1, P5 ;  /* 0x00000001ff077807 */ /* 0x000fe20002800000 */
[----:B-1----:R-:W-:Y:S01]  /*2130*/  CS2R R42, SRZ ;  /* 0x00000000002a7805 */ /* 0x002fe2000001ff00 */
[----:B------:R-:W-:Y:S01]  /*2140*/  LEA.HI R2, R2, R3, RZ, 0x2 ;  /* 0x0000000302027211 */ /* 0x000fe200078f10ff */
[----:B---3--:R-:W-:Y:S01]  /*2150*/  CS2R R40, SRZ ;  /* 0x0000000000287805 */ /* 0x008fe2000001ff00 */
[----:B------:R-:W-:Y:S01]  /*2160*/  LOP3.LUT P5, RZ, R5, 0x2, RZ, 0xc0, !PT ;  /* 0x0000000205ff7812 */ /* 0x000fe200078ac0ff */
[----:B------:R-:W-:Y:S01]  /*2170*/  UMOV UR19, 0x1 ;  /* 0x0000000100137882 */ /* 0x000fe20000000000 */
[----:B------:R-:W-:Y:S01]  /*2180*/  LOP3.LUT R2, R2, 0xfffffffc, RZ, 0xc0, !PT ;  /* 0xfffffffc02027812 */ /* 0x000fe200078ec0ff */
[----:B------:R-:W-:Y:S01]  /*2190*/  UMOV UR17, 0xffffffc0 ;  /* 0xffffffc000117882 */ /* 0x000fe20000000000 */
[----:B------:R-:W-:Y:S01]  /*21a0*/  ISETP.GE.OR P5, PT, R38, UR13, !P5 ;  /* 0x0000000d26007c0c */ /* 0x000fe2000efa6670 */
[----:B------:R-:W1:Y:S01]  /*21b0*/  LDSM.16.M88.4 R164, [R214+0x6080] ;  /* 0x00608000d6a4783b */ /* 0x000e620000000200 */
[----:B------:R-:W-:Y:S01]  /*21c0*/  LEA.HI R4, R30, R34, RZ, 0x7 ;  /* 0x000000221e047211 */ /* 0x000fe200078f38ff */
[----:B------:R-:W-:Y:S01]  /*21d0*/  IMAD.IADD R3, R3, 0x1, -R2 ;  /* 0x0000000103037824 */ /* 0x000fe200078e0a02 */
[----:B------:R-:W-:Y:S01]  /*21e0*/  LOP3.LUT R0, R0, 0x10, RZ, 0xc0, !PT ;  /* 0x0000001000007812 */ /* 0x000fe200078ec0ff */
[----:B------:R-:W2:Y:S01]  /*21f0*/  LDSM.16.M88.4 R168, [R214+0x7080] ;  /* 0x00708000d6a8783b */ /* 0x000ea20000000200 */
[----:B------:R-:W-:Y:S01]  /*2200*/  IMAD.SHL.U32 R2, R22, 0x2, RZ ;  /* 0x0000000216027824 */ /* 0x000fe200078e00ff */
[----:B------:R-:W-:Y:S01]  /*2210*/  SHF.R.U32.HI R11, RZ, 0x4, R4 ;  /* 0x00000004ff0b7819 */ /* 0x000fe20000011604 */
[----:B------:R-:W-:Y:S01]  /*2220*/  ULDC UR5, c[0x0][0x198] ;  /* 0x0000660000057ab9 */ /* 0x000fe20000000800 */
[----:B------:R-:W3:Y:S01]  /*2230*/  LDSM.16.M88.4 R172, [R215+0x6080] ;  /* 0x00608000d7ac783b */ /* 0x000ee20000000200 */
[----:B------:R-:W-:-:S02]  /*2240*/  SEL R4, RZ, 0xffffffff, P4 ;  /* 0xffffffffff047807 */ /* 0x000fc40002000000 */
[----:B------:R-:W-:Y:S01]  /*2250*/  LOP3.LUT R2, R2, 0x2, R31, 0xe2, !PT ;  /* 0x0000000202027812 */ /* 0x000fe200078ee21f */
[----:B------:R-:W4:Y:S01]  /*2260*/  LDSM.16.M88.4 R176, [R215+0x7080] ;  /* 0x00708000d7b0783b */ /* 0x000f220000000200 */
[----:B------:R-:W-:Y:S01]  /*2270*/  LOP3.LUT R11, R0, 0x8, R11, 0xf8, !PT ;  /* 0x00000008000b7812 */ /* 0x000fe200078ef80b */
[----:B------:R-:W-:Y:S01]  /*2280*/  IMAD.SHL.U32 R0, R4, 0x2, RZ ;  /* 0x0000000204007824 */ /* 0x000fe200078e00ff */
[----:B------:R-:W-:Y:S01]  /*2290*/  SHF.R.U32.HI R8, RZ, 0x3, R8 ;  /* 0x00000003ff087819 */ /* 0x000fe20000011608 */
[----:B------:R-:W1:Y:S01]  /*22a0*/  LDSM.16.M88.4 R180, [R214+0x8080] ;  /* 0x00808000d6b4783b */ /* 0x000e620000000200 */
[----:B------:R-:W-:Y:S02]  /*22b0*/  LOP3.LUT P4, RZ, R13, 0x2, RZ, 0xc0, !PT ;  /* 0x000000020dff7812 */ /* 0x000fe4000788c0ff */
[----:B------:R-:W-:Y:S01]  /*22c0*/  LOP3.LUT R8, R20, R8, RZ, 0x3c, !PT ;  /* 0x0000000814087212 */ /* 0x000fe200078e3cff */
[----:B------:R-:W1:Y:S01]  /*22d0*/  LDSM.16.M88.4 R184, [R214+0x9080] ;  /* 0x00908000d6b8783b */ /* 0x000e620000000200 */
[----:B------:R-:W-:Y:S01]  /*22e0*/  LOP3.LUT R20, R0, 0x2, R7, 0xe2, !PT ;  /* 0x0000000200147812 */ /* 0x000fe200078ee207 */
[----:B------:R-:W-:Y:S01]  /*22f0*/  IMAD.SHL.U32 R7, R29, 0x8, RZ ;  /* 0x000000081d077824 */ /* 0x000fe200078e00ff */
[----:B------:R-:W-:Y:S01]  /*2300*/  IADD3 R4, R37, UR4, RZ ;  /* 0x0000000425047c10 */ /* 0x000fe2000fffe0ff */
[----:B------:R-:W1:Y:S01]  /*2310*/  LDSM.16.M88.4 R188, [R215+0x8080] ;  /* 0x00808000d7bc783b */ /* 0x000e620000000200 */
[----:B------:R-:W-:Y:S01]  /*2320*/  IMAD R213, R29, 0x200, R8 ;  /* 0x000002001dd57824 */ /* 0x000fe200078e0208 */
[----:B------:R-:W-:Y:S01]  /*2330*/  SHF.R.S32.HI R12, RZ, 0x2, R12 ;  /* 0x00000002ff0c7819 */ /* 0x000fe2000001140c */
[----:B------:R-:W-:Y:S01]  /*2340*/  UMOV UR4, URZ ;  /* 0x0000003f00047c82 */ /* 0x000fe20008000000 */
[----:B------:R-:W1:Y:S01]  /*2350*/  LDSM.16.M88.4 R192, [R215+0x9080] ;  /* 0x00908000d7c0783b */ /* 0x000e620000000200 */
[----:B------:R-:W-:Y:S01]  /*2360*/  LOP3.LUT R7, R7, 0x8, RZ, 0xc0, !PT ;  /* 0x0000000807077812 */ /* 0x000fe200078ec0ff */
[----:B------:R-:W-:Y:S01]  /*2370*/  IMAD.SHL.U32 R213, R213, 0x2, RZ ;  /* 0x00000002d5d57824 */ /* 0x000fe200078e00ff */
[----:B------:R-:W-:Y:S01]  /*2380*/  SEL R224, R225, 0xfffffff0, !P4 ;  /* 0xfffffff0e1e07807 */ /* 0x000fe20006000000 */
[----:B------:R-:W1:Y:S04]  /*2390*/  LDSM.16.M88.4 R196, [R214+0xa080] ;  /* 0x00a08000d6c4783b */ /* 0x000e680000000200 */
[----:B------:R-:W1:Y:S04]  /*23a0*/  LDSM.16.M88.4 R200, [R214+0xb080] ;  /* 0x00b08000d6c8783b */ /* 0x000e680000000200 */
[----:B------:R-:W1:Y:S04]  /*23b0*/  LDSM.16.M88.4 R204, [R215+0xa080] ;  /* 0x00a08000d7cc783b */ /* 0x000e680000000200 */
[----:B------:R-:W1:Y:S04]  /*23c0*/  LDSM.16.M88.4 R208, [R215+0xb080] ;  /* 0x00b08000d7d0783b */ /* 0x000e680000000200 */
[----:B------:R-:W-:Y:S06]  /*23d0*/  BAR.SYNC.DEFER_BLOCKING 0x0 ;  /* 0x0000000000007b1d */ /* 0x000fec0000010000 */
[----:B------:R5:W-:Y:S04]  /*23e0*/  STL [R1+0x2c], R2 ;  /* 0x00002c0201007387 */ /* 0x000be80000100800 */
[----:B------:R1:W-:Y:S04]  /*23f0*/  STL [R1+0x60], R4 ;  /* 0x0000600401007387 */ /* 0x0003e80000100800 */
[----:B------:R-:W-:Y:S01]  /*2400*/  @!PT LDS RZ, [RZ] ;  /* 0x00000000fffff984 */ /* 0x000fe20000000800 */
[----:B------:R-:W-:Y:S01]  /*2410*/  @!PT LDS RZ, [RZ] ;  /* 0x00000000fffff984 */ /* 0x000fe20000000800 */
[----:B------:R-:W-:Y:S01]  /*2420*/  @!PT LDS RZ, [RZ] ;  /* 0x00000000fffff984 */ /* 0x000fe20000000800 */
[----:B------:R1:W-:Y:S01]  /*2430*/  LDGSTS.E.BYPASS.LTC128B.128 [R32+0x6080], [R14.64], !P0 ;  /* 0x060800000e207fae */ /* 0x0003e2000c101d4e */
[----:B------:R-:W-:Y:S01]  /*2440*/  LOP3.LUT P0, RZ, R5, 0x4, RZ, 0xc0, !PT ;  /* 0x0000000405ff7812 */ /* 0x000fe2000780c0ff */
[----:B------:R-:W-:-:S02]  /*2450*/  IMAD.SHL.U32 R5, R3, 0x40, RZ ;  /* 0x0000004003057824 */ /* 0x000fc400078e00ff */
[----:B------:R1:W-:Y:S01]  /*2460*/  LDGSTS.E.BYPASS.LTC128B.128 [R32+0x7080], [R14.64+0x40], !P5 ;  /* 0x070800400e207fae */ /* 0x0003e2000e901d4e */
[----:B------:R-:W-:Y:S01]  /*2470*/  ISETP.GE.OR P0, PT, R38, UR13, !P0 ;  /* 0x0000000d26007c0c */ /* 0x000fe2000c706670 */
[----:B------:R-:W-:Y:S01]  /*2480*/  ULDC UR13, c[0x0][0x168] ;  /* 0x00005a00000d7ab9 */ /* 0x000fe20000000800 */
[----:B-----5:R-:W-:Y:S01]  /*2490*/  @!P3 IMAD.SHL.U32 R2, R34, 0x10, RZ ;  /* 0x000000102202b824 */ /* 0x020fe200078e00ff */
[C---:B------:R-:W-:Y:S01]  /*24a0*/  LOP3.LUT P5, RZ, R13.reuse, 0x4, RZ, 0xc0, !PT ;  /* 0x000000040dff7812 */ /* 0x040fe200078ac0ff */
[----:B------:R-:W-:Y:S01]  /*24b0*/  IMAD.SHL.U32 R13, R13, 0x40, RZ ;  /* 0x000000400d0d7824 */ /* 0x000fe200078e00ff */
[----:B------:R-:W-:Y:S01]  /*24c0*/  LOP3.LUT R5, R5, 0xc0, RZ, 0xc0, !PT ;  /* 0x000000c005057812 */ /* 0x000fe200078ec0ff */
[----:B------:R-:W-:Y:S01]  /*24d0*/  CS2R R38, SRZ ;  /* 0x0000000000267805 */ /* 0x000fe2000001ff00 */
[----:B------:R-:W-:-:S06]  /*24e0*/  SEL R223, R223, 0xffffffe0, !P5 ;  /* 0xffffffe0dfdf7807 */ /* 0x000fcc0006800000 */
[----:B------:R1:W-:Y:S01]  /*24f0*/  LDGSTS.E.BYPASS.LTC128B.128 [R32+0x8080], [R14.64+0x80], !P0 ;  /* 0x080800800e207fae */ /* 0x0003e2000c101d4e */
[----:B------:R-:W-:-:S03]  /*2500*/  ISETP.GE.AND P0, PT, R33, c[0x0][0x1fc], PT ;  /* 0x00007f0021007a0c */ /* 0x000fc60003f06270 */
[----:B------:R5:W-:Y:S01]  /*2510*/  @!P3 LDGSTS.E.BYPASS.LTC128B.128 [R2+0xf080], [R18.64] ;  /* 0x0f0800001202bfae */ /* 0x000be2000b901d4e */
[----:B------:R-:W-:Y:S02]  /*2520*/  SEL R10, RZ, 0x4, P0 ;  /* 0x00000004ff0a7807 */ /* 0x000fe40000000000 */
[----:B------:R-:W-:Y:S01]  /*2530*/  IADD3 R0, P0, R36, UR6, RZ ;  /* 0x0000000624007c10 */ /* 0x000fe2000ff1e0ff */
[----:B------:R-:W0:Y:S01]  /*2540*/  LDGDEPBAR ;  /* 0x00000000000079af */ /* 0x000e220000000000 */
[----:B------:R-:W-:Y:S02]  /*2550*/  CS2R R36, SRZ ;  /* 0x0000000000247805 */ /* 0x000fe4000001ff00 */
[----:B------:R-:W-:Y:S01]  /*2560*/  IADD3.X R6, R4, UR7, RZ, P0, !PT ;  /* 0x0000000704067c10 */ /* 0x000fe200087fe4ff */
[----:B------:R2:W-:Y:S01]  /*2570*/  LDGSTS.E.BYPASS.LTC128B.128 [R32+0xc080], [R16.64], !P2 ;  /* 0x0c08000010207fae */ /* 0x0005e2000d101d4e */
[C---:B------:R-:W-:Y:S02]  /*2580*/  LEA R8, P2, R0.reuse, c[0x0][0x280], 0x2 ;  /* 0x0000a00000087a11 */ /* 0x040fe400078410ff */
[----:B------:R-:W-:Y:S01]  /*2590*/  LOP3.LUT P0, RZ, R3, 0x2, RZ, 0xc0, !PT ;  /* 0x0000000203ff7812 */ /* 0x000fe2000780c0ff */
[----:B------:R2:W-:Y:S01]  /*25a0*/  LDGSTS.E.BYPASS.LTC128B.128 [R32+0xd080], [R16.64+0x40], !P6 ;  /* 0x0d08004010207fae */ /* 0x0005e2000f101d4e */
[----:B------:R-:W-:-:S02]  /*25b0*/  LEA.HI.X R9, R0, c[0x0][0x284], R6, 0x2, P2 ;  /* 0x0000a10000097a11 */ /* 0x000fc400010f1406 */
[----:B------:R-:W-:Y:S01]  /*25c0*/  LOP3.LUT R0, R20, R10, RZ, 0xfc, !PT ;  /* 0x0000000a14007212 */ /* 0x000fe200078efcff */
[----:B------:R2:W-:Y:S01]  /*25d0*/  LDGSTS.E.BYPASS.LTC128B.128 [R32+0xe080], [R16.64+0x80], !P1 ;  /* 0x0e08008010207fae */ /* 0x0005e2000c901d4e */
[----:B------:R-:W-:Y:S02]  /*25e0*/  ISETP.GE.AND P2, PT, R34, 0x10, PT ;  /* 0x000000102200780c */ /* 0x000fe40003f46270 */
[----:B------:R-:W-:Y:S01]  /*25f0*/  SHF.R.U32.HI R6, RZ, 0x3, R5 ;  /* 0x00000003ff067819 */ /* 0x000fe20000011605 */
[----:B------:R2:W-:Y:S01]  /*2600*/  STL [R1+0x28], R0 ;  /* 0x0000280001007387 */ /* 0x0005e20000100800 */
[----:B------:R-:W-:Y:S02]  /*2610*/  SEL R225, R225, 0xfffffff0, !P0 ;  /* 0xfffffff0e1e17807 */ /* 0x000fe40004000000 */
[CC--:B------:R-:W-:Y:S02]  /*2620*/  LOP3.LUT R212, R6.reuse, R5.reuse, R212, 0x1e, !PT ;  /* 0x0000000506d47212 */ /* 0x0c0fe400078e1ed4 */
[----:B------:R-:W-:-:S02]  /*2630*/  LOP3.LUT R3, R6, R5, R7, 0x1e, !PT ;  /* 0x0000000506037212 */ /* 0x000fc400078e1e07 */
[----:B-----5:R-:W-:-:S04]  /*2640*/  LOP3.LUT R2, R13, 0x1c0, RZ, 0xc0, !PT ;  /* 0x000001c00d027812 */ /* 0x020fc800078ec0ff */
[----:B-1----:R-:W-:-:S04]  /*2650*/  SHF.R.U32.HI R4, RZ, 0x3, R2 ;  /* 0x00000003ff047819 */ /* 0x002fc80000011602 */
[----:B------:R-:W-:Y:S01]  /*2660*/  LOP3.LUT R218, R4, R2, R7, 0x1e, !PT ;  /* 0x0000000204da7212 */ /* 0x000fe200078e1e07 */
[----:B------:R-:W-:-:S04]  /*2670*/  IMAD R2, R28, 0x10, R12 ;  /* 0x000000101c027824 */ /* 0x000fc800078e020c */
[----:B------:R-:W-:Y:S01]  /*2680*/  IMAD.IADD R218, R26, 0x1, R218 ;  /* 0x000000011ada7824 */ /* 0x000fe200078e02da */
[----:B------:R1:W-:Y:S01]  /*2690*/  STL [R1+0x8], R2 ;  /* 0x0000080201007387 */ /* 0x0003e20000100800 */
[----:B--2---:R-:W-:-:S03]  /*26a0*/  IMAD.SHL.U32 R0, R21, 0x20, RZ ;  /* 0x0000002015007824 */ /* 0x004fc600078e00ff */
[----:B------:R-:W-:Y:S01]  /*26b0*/  LEA R218, R218, 0x13480, 0x1 ;  /* 0x00013480dada7811 */ /* 0x000fe200078e08ff */
[----:B------:R-:W-:Y:S02]  /*26c0*/  IMAD R4, R28, 0x200, R0 ;  /* 0x000002001c047824 */ /* 0x000fe400078e0200 */
[----:B------:R-:W-:Y:S02]  /*26d0*/  IMAD.IADD R212, R0, 0x1, R212 ;  /* 0x0000000100d47824 */ /* 0x000fe400078e02d4 */
[----:B------:R-:W-:Y:S02]  /*26e0*/  IMAD.IADD R222, R4, 0x1, R3 ;  /* 0x0000000104de7824 */ /* 0x000fe400078e0203 */
[--C-:B------:R-:W-:Y:S01]  /*26f0*/  IMAD R219, R223, 0x2, R218.reuse ;  /* 0x00000002dfdb7824 */ /* 0x100fe200078e02da */
[----:B------:R-:W-:Y:S01]  /*2700*/  LEA R212, R212, 0x80, 0x1 ;  /* 0x00000080d4d47811 */ /* 0x000fe200078e08ff */
[----:B------:R-:W-:Y:S02]  /*2710*/  IMAD.SHL.U32 R217, R222, 0x2, RZ ;  /* 0x00000002ded97824 */ /* 0x000fe400078e00ff */
[----:B------:R-:W-:-:S02]  /*2720*/  IMAD R220, R224, 0x2, R218 ;  /* 0x00000002e0dc7824 */ /* 0x000fc400078e02da */
[----:B------:R-:W-:Y:S01]  /*2730*/  IMAD R224, R224, 0x2, R219 ;  /* 0x00000002e0e07824 */ /* 0x000fe200078e02db */
[----:B------:R-:W-:Y:S01]  /*2740*/  IADD3 R217, R217, 0xc080, RZ ;  /* 0x0000c080d9d97810 */ /* 0x000fe20007ffe0ff */
[----:B------:R-:W-:Y:S02]  /*2750*/  IMAD R223, R223, 0x2, R220 ;  /* 0x00000002dfdf7824 */ /* 0x000fe400078e02dc */
[----:B------:R-:W-:Y:S01]  /*2760*/  IMAD.IADD R226, R222, 0x1, R225 ;  /* 0x00000001dee27824 */ /* 0x000fe200078e02e1 */
[----:B-1----:R-:W-:Y:S01]  /*2770*/  LOP3.LUT R2, R6, R11, R5, 0x1e, !PT ;  /* 0x0000000b06027212 */ /* 0x002fe200078e1e05 */
[----:B------:R-:W-:Y:S02]  /*2780*/  IMAD R217, R225, 0x2, R217 ;  /* 0x00000002e1d97824 */ /* 0x000fe400078e02d9 */
[----:B------:R-:W-:Y:S02]  /*2790*/  IMAD.SHL.U32 R216, R222, 0x2, RZ ;  /* 0x00000002ded87824 */ /* 0x000fe400078e00ff */
[----:B------:R-:W-:-:S02]  /*27a0*/  IMAD.IADD R221, R0, 0x1, R2 ;  /* 0x0000000100dd7824 */ /* 0x000fc400078e0202 */
[----:B------:R-:W-:Y:S02]  /*27b0*/  @!P2 IMAD.SHL.U32 R0, R34, 0x10, RZ ;  /* 0x000000102200a824 */ /* 0x000fe400078e00ff */
[----:B------:R-:W-:-:S03]  /*27c0*/  IMAD.SHL.U32 R2, R24, 0x2, RZ ;  /* 0x0000000218027824 */ /* 0x000fc600078e00ff */
[----:B------:R1:W-:Y:S04]  /*27d0*/  @!P2 LDGSTS.E.BYPASS.LTC128B.128 [R0+0xf280], [R8.64] ;  /* 0x0f2800000800afae */ /* 0x0003e8000b901d4e */
[----:B------:R2:W-:Y:S04]  /*27e0*/  STL [R1+0x34], R2 ;  /* 0x0000340201007387 */ /* 0x0005e80000100800 */
[----:B------:R-:W0:Y:S04]  /*27f0*/  LDGDEPBAR ;  /* 0x00000000000079af */ /* 0x000e280000000000 */
[----:B------:R-:W0:Y:S01]  /*2800*/  LDGDEPBAR ;  /* 0x00000000000079af */ /* 0x000e220000000000 */
[----:B-1----:R-:W-:Y:S01]  /*2810*/  IADD3 R0, -R2, UR18, RZ ;  /* 0x0000001202007c10 */ /* 0x002fe2000fffe1ff */
[----:B------:R-:W-:-:S04]  /*2820*/  ULDC UR18, c[0x0][0x168] ;  /* 0x00005a0000127ab9 */ /* 0x000fc80000000800 */
[----:B------:R2:W-:Y:S04]  /*2830*/  STL [R1+0x1c], R0 ;  /* 0x00001c0001007387 */ /* 0x0005e80000100800 */
[----:B---34-:R2:W-:Y:S02]  /*2840*/  STL [R1+0x24], R35 ;  /* 0x0000242301007387 */ /* 0x0185e40000100800 */
.L_x_459:
        /* <DEDUP_REMOVED lines=14> */
[----:B------:R-:W-:Y:S01]  /*2930*/  IMAD R2, R2, 0x1800, R226 ;  /* 0x0000180002027824 */ /* 0x000fe200078e02e2 */
[----:B------:R-:W-:Y:S04]  /*2940*/  UMOV UR20, UR16 ;  /* 0x0000001000147c82 */ /* 0x000fe80008000000 */
        /* <DEDUP_REMOVED lines=66> */
[C---:B------:R-:W-:Y:S04]  /*2d70*/  HMMA.16816.F32.BF16 R16, R144.reuse, R154, R16 ;  /* 0x0000009a9010723c */ /* 0x040fe80000041810 */
[----:B------:R-:W-:Y:S02]  /*2d80*/  FMUL.FTZ R4, R4, c[0x0][0x2b4] ;  /* 0x0000ad0004047a20 */ /* 0x000fe40000410000 */
[----:B------:R-:W-:Y:S02]  /*2d90*/  FMUL.FTZ R5, R5, c[0x0][0x2b4] ;  /* 0x0000ad0005057a20 */ /* 0x000fe40000410000 */
[----:B------:R-:W-:Y:S01]  /*2da0*/  MUFU.TANH R231, R4 ;  /* 0x0000000400e77308 */ /* 0x000fe20000002400 */
[----:B------:R-:W-:Y:S03]  /*2db0*/  FMUL.FTZ R6, R6, c[0x0][0x2b4] ;  /* 0x0000ad0006067a20 */ /* 0x000fe60000410000 */
[----:B------:R-:W-:Y:S02]  /*2dc0*/  FMUL.FTZ R7, R7, c[0x0][0x2b4] ;  /* 0x0000ad0007077a20 */ /* 0x000fe40000410000 */
[----:B------:R-:W-:Y:S02]  /*2dd0*/  FMUL.FTZ R8, R8, c[0x0][0x2b4] ;  /* 0x0000ad0008087a20 */ /* 0x000fe40000410000 */
[----:B------:R-:W-:Y:S02]  /*2de0*/  FMUL.FTZ R14, R14, c[0x0][0x2b4] ;  /* 0x0000ad000e0e7a20 */ /* 0x000fe40000410000 */
        /* <DEDUP_REMOVED lines=12> */
[----:B------:R1:W-:Y:S10]  /*2eb0*/  MUFU.TANH R245, R7 ;  /* 0x0000000700f57308 */ /* 0x0003f40000002400 */
[----:B------:R-:W-:Y:S10]  /*2ec0*/  MUFU.TANH R247, R8 ;  /* 0x0000000800f77308 */ /* 0x000ff40000002400 */
[----:B------:R-:W2:Y:S01]  /*2ed0*/  MUFU.TANH R2, R14 ;  /* 0x0000000e00027308 */ /* 0x000ea20000002400 */
[----:B-1----:R-:W1:Y:S09]  /*2ee0*/  LDSM.16.M88.4 R4, [R215+0x5080] ;  /* 0x00508000d704783b */ /* 0x002e720000000200 */
[----:B------:R-:W-:Y:S10]  /*2ef0*/  MUFU.TANH R151, R9 ;  /* 0x0000000900977308 */ /* 0x000ff40000002400 */
[----:B------:R-:W3:Y:S01]  /*2f00*/  MUFU.TANH R0, R15 ;  /* 0x0000000f00007308 */ /* 0x000ee20000002400 */
[----:B--2---:R-:W-:Y:S04]  /*2f10*/  STL [R1+0x4], R2 ;  /* 0x0000040201007387 */ /* 0x004fe80000100800 */
[----:B------:R-:W2:Y:S05]  /*2f20*/  LDL R155, [R1+0x8] ;  /* 0x00000800019b7983 */ /* 0x000eaa0000100800 */
[----:B------:R-:W4:Y:S10]  /*2f30*/  MUFU.TANH R230, R10 ;  /* 0x0000000a00e67308 */ /* 0x000f340000002400 */
[----:B------:R-:W2:Y:S01]  /*2f40*/  MUFU.TANH R233, R11 ;  /* 0x0000000b00e97308 */ /* 0x000ea20000002400 */
[----:B---3--:R3:W-:Y:S01]  /*2f50*/  STL [R1], R0 ;  /* 0x0000000001007387 */ /* 0x0087e20000100800 */
[-C--:B-1----:R-:W-:Y:S08]  /*2f60*/  HMMA.16816.F32.BF16 R20, R144, R4.reuse, R20 ;  /* 0x000000049014723c */ /* 0x082ff00000041814 */
[----:B------:R-:W1:Y:S01]  /*2f70*/  MUFU.TANH R236, R12 ;  /* 0x0000000c00ec7308 */ /* 0x000e620000002400 */
[C---:B------:R-:W-:Y:S09]  /*2f80*/  HMMA.16816.F32.BF16 R24, R136.reuse, R4, R24 ;  /* 0x000000048818723c */ /* 0x040ff20000041818 */
[----:B------:R-:W1:Y:S01]  /*2f90*/  MUFU.TANH R252, R13 ;  /* 0x0000000d00fc7308 */ /* 0x000e620000002400 */
[-C--:B------:R-:W-:Y:S08]  /*2fa0*/  HMMA.16816.F32.BF16 R28, R136, R6.reuse, R28 ;  /* 0x00000006881c723c */ /* 0x080ff0000004181c */
[----:B------:R-:W-:Y:S01]  /*2fb0*/  HMMA.16816.F32.BF16 R32, R144, R6, R32 ;  /* 0x000000069020723c */ /* 0x000fe20000041820 */
[----:B------:R-:W1:Y:S03]  /*2fc0*/  MUFU.TANH R160, R16 ;  /* 0x0000001000a07308 */ /* 0x000e660000002400 */
[----:B---3--:R-:W-:Y:S01]  /*2fd0*/  MOV R0, UR4 ;  /* 0x0000000400007c02 */ /* 0x008fe20008000f00 */
[----:B------:R-:W-:Y:S02]  /*2fe0*/  FMUL.FTZ R20, R20, c[0x0][0x2b4] ;  /* 0x0000ad0014147a20 */ /* 0x000fe40000410000 */
[----:B------:R-:W-:Y:S02]  /*2ff0*/  FMUL.FTZ R21, R21, c[0x0][0x2b4] ;  /* 0x0000ad0015157a20 */ /* 0x000fe40000410000 */
[----:B------:R-:W-:Y:S02]  /*3000*/  FMUL.FTZ R22, R22, c[0x0][0x2b4] ;  /* 0x0000ad0016167a20 */ /* 0x000fe40000410000 */
[----:B------:R-:W3:Y:S01]  /*3010*/  MUFU.TANH R229, R17 ;  /* 0x0000001100e57308 */ /* 0x000ee20000002400 */
[----:B------:R-:W-:Y:S02]  /*3020*/  FMUL.FTZ R23, R23, c[0x0][0x2b4] ;  /* 0x0000ad0017177a20 */ /* 0x000fe40000410000 */
[----:B------:R-:W-:Y:S02]  /*3030*/  FMUL.FTZ R24, R24, c[0x0][0x2b4] ;  /* 0x0000ad0018187a20 */ /* 0x000fe40000410000 */
[----:B------:R-:W-:Y:S02]  /*3040*/  FMUL.FTZ R28, R28, c[0x0][0x2b4] ;  /* 0x0000ad001c1c7a20 */ /* 0x000fe40000410000 */
[----:B------:R-:W-:Y:S02]  /*3050*/  FMUL.FTZ R29, R29, c[0x0][0x2b4] ;  /* 0x0000ad001d1d7a20 */ /* 0x000fe40000410000 */
[----:B------:R-:W-:Y:S01]  /*3060*/  FMUL.FTZ R30, R30, c[0x0][0x2b4] ;  /* 0x0000ad001e1e7a20 */ /* 0x000fe20000410000 */
[----:B------:R-:W1:Y:S01]  /*3070*/  MUFU.TANH R248, R28 ;  /* 0x0000001c00f87308 */ /* 0x000e620000002400 */
        /* <DEDUP_REMOVED lines=8> */
[----:B------:R-:W-:Y:S05]  /*3100*/  FMUL.FTZ R35, R35, c[0x0][0x2b4] ;  /* 0x0000ad0023237a20 */ /* 0x000fea0000410000 */
[----:B------:R-:W1:Y:S10]  /*3110*/  MUFU.TANH R246, R29 ;  /* 0x0000001d00f67308 */ /* 0x000e740000002400 */
[----:B------:R-:W1:Y:S10]  /*3120*/  MUFU.TANH R242, R19 ;  /* 0x0000001300f27308 */ /* 0x000e740000002400 */
[----:B------:R-:W1:Y:S10]  /*3130*/  MUFU.TANH R148, R30 ;  /* 0x0000001e00947308 */ /* 0x000e740000002400 */
[----:B------:R-:W1:Y:S10]  /*3140*/  MUFU.TANH R162, R20 ;  /* 0x0000001400a27308 */ /* 0x000e740000002400 */
        /* <DEDUP_REMOVED lines=13> */
[----:B------:R2:W1:Y:S04]  /*3220*/  LDS R144, [R0.X4+0xf080] ;  /* 0x00f0800000907984 */ /* 0x0004680000004800 */
[----:B------:R2:W1:Y:S04]  /*3230*/  LDS R145, [R0.X4+0xf0a0] ;  /* 0x00f0a00000917984 */ /* 0x0004680000004800 */
[----:B------:R2:W1:Y:S04]  /*3240*/  LDS R147, [R0.X4+0xf100] ;  /* 0x00f1000000937984 */ /* 0x0004680000004800 */
[----:B------:R2:W1:Y:S01]  /*3250*/  LDS R146, [R0.X4+0xf120] ;  /* 0x00f1200000927984 */ /* 0x0004620000004800 */
[----:B------:R-:W-:Y:S04]  /*3260*/  DEPBAR.LE SB0, 0x0 ;  /* 0x000080000000791a */ /* 0x000fe80000000000 */
[----:B------:R-:W-:Y:S08]  /*3270*/  BAR.SYNC.DEFER_BLOCKING 0x0 ;  /* 0x0000000000007b1d */ /* 0x000ff00000010000 */
[----:B------:R2:W1:Y:S08]  /*3280*/  LDSM.16.M88.4 R132, [R216+0xc080] ;  /* 0x00c08000d884783b */ /* 0x0004700000000200 */
[----:B-----5:R2:W1:Y:S08]  /*3290*/  LDSM.16.M88.4 R28, [R216+0xc880] ;  /* 0x00c88000d81c783b */ /* 0x0204700000000200 */
[----:B------:R2:W1:Y:S08]  /*32a0*/  LDSM.16.M88.4 R136, [R217] ;  /* 0x00000000d988783b */ /* 0x0004700000000200 */
[----:B------:R2:W1:Y:S01]  /*32b0*/  LDSM.16.M88.4 R140, [R217+0x800] ;  /* 0x00080000d98c783b */ /* 0x0004620000000200 */
[----:B------:R-:W-:-:S05]  /*32c0*/  @P0 BRA `(.L_x_457) ;  /* 0x0000031000000947 */ /* 0x000fca0003800000 */
[----:B---34-:R-:W3:Y:S01]  /*32d0*/  LDL.64 R18, [R1+0x58] ;  /* 0x0000580001127983 */ /* 0x018ee20000100a00 */
[----:B------:R-:W-:Y:S01]  /*32e0*/  ULDC.64 UR6, c[0x0][0x178] ;  /* 0x00005e0000067ab9 */ /* 0x000fe20000000a00 */
[----:B------:R-:W-:Y:S01]  /*32f0*/  IMAD.U32 R7, RZ, RZ, UR19 ;  /* 0x00000013ff077e24 */ /* 0x000fe2000f8e00ff */
[----:B------:R-:W-:Y:S01]  /*3300*/  USHF.R.S32.HI UR21, URZ, 0x1f, UR22 ;  /* 0x0000001f3f157899 */ /* 0x000fe20008011416 */
[----:B------:R-:W4:Y:S01]  /*3310*/  LDL R2, [R1+0x68] ;  /* 0x0000680001027983 */ /* 0x000f220000100800 */
[----:B------:R-:W-:Y:S02]  /*3320*/  UIMAD.WIDE.U32 UR24, UR22, UR6, URZ ;  /* 0x00000006161872a5 */ /* 0x000fe4000f8e003f */
[----:B------:R-:W-:Y:S01]  /*3330*/  UIMAD UR21, UR21, UR6, URZ ;  /* 0x00000006151572a4 */ /* 0x000fe2000f8e023f */
[----:B------:R-:W5:Y:S03]  /*3340*/  LDL R9, [R1+0x2c] ;  /* 0x00002c0001097983 */ /* 0x000f660000100800 */
[----:B------:R-:W-:Y:S01]  /*3350*/  UIMAD UR21, UR22, UR7, UR21 ;  /* 0x00000007161572a4 */ /* 0x000fe2000f8e0215 */
[----:B--2---:R-:W2:Y:S01]  /*3360*/  LDL.64 R14, [R1+0x48] ;  /* 0x00004800010e7983 */ /* 0x004ea20000100a00 */
[----:B------:R-:W-:Y:S01]  /*3370*/  UIMAD UR22, UR22, UR17, UR13 ;  /* 0x00000011161672a4 */ /* 0x000fe2000f8e020d */
[----:B------:R-:W-:Y:S01]  /*3380*/  IMAD.U32 R3, RZ, RZ, UR24 ;  /* 0x00000018ff037e24 */ /* 0x000fe2000f8e00ff */
[----:B------:R-:W-:Y:S01]  /*3390*/  UIADD3 UR21, UR25, UR21, URZ ;  /* 0x0000001519157290 */ /* 0x000fe2000fffe03f */
[----:B------:R-:W2:Y:S01]  /*33a0*/  LDL.64 R152, [R1+0x10] ;  /* 0x0000100001987983 */ /* 0x000ea20000100a00 */
[----:B------:R-:W-:Y:S03]  /*33b0*/  IMAD.U32 R10, RZ, RZ, UR24 ;  /* 0x00000018ff0a7e24 */ /* 0x000fe6000f8e00ff */
[----:B------:R-:W2:Y:S01]  /*33c0*/  LDL R8, [R1+0x18] ;  /* 0x0000180001087983 */ /* 0x000ea20000100800 */
[----:B------:R-:W-:Y:S03]  /*33d0*/  IMAD.U32 R0, RZ, RZ, UR21 ;  /* 0x00000015ff007e24 */ /* 0x000fe6000f8e00ff */
[----:B------:R-:W2:Y:S04]  /*33e0*/  LDL R11, [R1+0x64] ;  /* 0x00006400010b7983 */ /* 0x000ea80000100800 */
[----:B------:R-:W2:Y:S04]  /*33f0*/  LDL R12, [R1+0x30] ;  /* 0x00003000010c7983 */ /* 0x000ea80000100800 */
[----:B------:R-:W2:Y:S01]  /*3400*/  LDL.64 R16, [R1+0x20] ;  /* 0x0000200001107983 */ /* 0x000ea20000100a00 */
[----:B---3--:R-:W-:Y:S04]  /*3410*/  LEA R3, P1, R3, R18, 0x6 ;  /* 0x0000001203037211 */ /* 0x008fe800078230ff */
[----:B----4-:R-:W-:Y:S01]  /*3420*/  LEA.HI.X R10, R10, R2, R0, 0x6, P1 ;  /* 0x000000020a0a7211 */ /* 0x010fe200008f3400 */
[----:B------:R-:W-:Y:S01]  /*3430*/  IMAD.U32 R2, RZ, RZ, UR16 ;  /* 0x00000010ff027e24 */ /* 0x000fe2000f8e00ff */
[C---:B-----5:R-:W-:Y:S04]  /*3440*/  LOP3.LUT P6, RZ, R9.reuse, 0x1, RZ, 0xc0, !PT ;  /* 0x0000000109ff7812 */ /* 0x060fe800078cc0ff */
[----:B------:R-:W-:Y:S02]  /*3450*/  @!P3 LEA R2, R2, 0x40, 0x6 ;  /* 0x000000400202b811 */ /* 0x000fe400078e30ff */
[----:B------:R-:W-:Y:S02]  /*3460*/  LOP3.LUT P5, RZ, R9, 0x2, RZ, 0xc0, !PT ;  /* 0x0000000209ff7812 */ /* 0x000fe400078ac0ff */
[----:B--2---:R-:W-:Y:S02]  /*3470*/  @!P3 IADD3 R5, P1, R2, R14, RZ ;  /* 0x0000000e0205b210 */ /* 0x004fe40007f3e0ff */
[C---:B------:R-:W-:Y:S02]  /*3480*/  ISETP.GE.OR P6, PT, R152.reuse, UR22, !P6 ;  /* 0x0000001698007c0c */ /* 0x040fe4000f7c6670 */
[----:B------:R-:W-:Y:S02]  /*3490*/  ISETP.LT.AND P4, PT, R152, UR22, PT ;  /* 0x0000001698007c0c */ /* 0x000fe4000bf81270 */
[----:B------:R-:W-:Y:S01]  /*34a0*/  IADD3 R0, R8, 0x6080, RZ ;  /* 0x0000608008007810 */ /* 0x000fe20007ffe0ff */
[----:B------:R-:W-:Y:S01]  /*34b0*/  IMAD.U32 R8, RZ, RZ, UR19 ;  /* 0x00000013ff087e24 */ /* 0x000fe2000f8e00ff */
[----:B------:R-:W-:Y:S02]  /*34c0*/  ISETP.GE.OR P5, PT, R152, UR22, !P5 ;  /* 0x0000001698007c0c */ /* 0x000fe4000efa6670 */
[----:B------:R-:W-:Y:S01]  /*34d0*/  @!P3 LEA.HI.X.SX32 R6, R2, R11, 0x1, P1 ;  /* 0x0000000b0206b211 */ /* 0x000fe200008f0eff */
[----:B------:R-:W-:Y:S01]  /*34e0*/  IMAD R0, R8, 0x3000, R0 ;  /* 0x0000300008007824 */ /* 0x000fe200078e0200 */
[C---:B------:R-:W-:Y:S02]  /*34f0*/  LEA R2, P2, R3.reuse, c[0x0][0x160], 0x1 ;  /* 0x0000580003027a11 */ /* 0x040fe400078408ff */
[----:B------:R-:W-:Y:S02]  /*3500*/  ISETP.GE.OR P4, PT, R12, c[0x0][0x16c], !P4 ;  /* 0x00005b000c007a0c */ /* 0x000fe40006786670 */
[----:B------:R-:W-:Y:S01]  /*3510*/  LEA.HI.X R3, R3, c[0x0][0x164], R10, 0x1, P2 ;  /* 0x0000590003037a11 */ /* 0x000fe200010f0c0a */
[----:B------:R-:W-:Y:S01]  /*3520*/  IMAD.SHL.U32 R9, R16, 0x4, RZ ;  /* 0x0000000410097824 */ /* 0x000fe200078e00ff */
[----:B------:R-:W-:Y:S03]  /*3530*/  @!P3 LEA R4, P1, R5, c[0x0][0x258], 0x2 ;  /* 0x000096000504ba11 */ /* 0x000fe600078210ff */
[----:B------:R-:W-:Y:S01]  /*3540*/  @!PT LDS RZ, [RZ] ;  /* 0x00000000fffff984 */ /* 0x000fe20000000800 */
[----:B------:R-:W-:Y:S01]  /*3550*/  @!PT LDS RZ, [RZ] ;  /* 0x00000000fffff984 */ /* 0x000fe20000000800 */
[----:B------:R-:W-:Y:S01]  /*3560*/  @!PT LDS RZ, [RZ] ;  /* 0x00000000fffff984 */ /* 0x000fe20000000800 */
[----:B------:R2:W-:Y:S01]  /*3570*/  LDGSTS.E.BYPASS.LTC128B.128 [R0], [R2.64], !P6 ;  /* 0x0000000002007fae */ /* 0x0005e2000f101d4e */
[----:B------:R-:W-:Y:S01]  /*3580*/  @!P3 IMAD R7, R7, 0x40, R9 ;  /* 0x000000400707b824 */ /* 0x000fe200078e0209 */
[----:B------:R-:W-:Y:S02]  /*3590*/  @!P3 LEA.HI.X R5, R5, c[0x0][0x25c], R6, 0x2, P1 ;  /* 0x000097000505ba11 */ /* 0x000fe400008f1406 */
[----:B------:R2:W-:Y:S01]  /*35a0*/  LDGSTS.E.BYPASS.LTC128B.128 [R0+0x1000], [R2.64+0x40], !P5 ;  /* 0x0100004002007fae */ /* 0x0005e2000e901d4e */
[----:B------:R-:W-:Y:S03]  /*35b0*/  @!P3 IMAD.SHL.U32 R6, R7, 0x4, RZ ;  /* 0x000000040706b824 */ /* 0x000fe600078e00ff */
[----:B------:R2:W-:Y:S04]  /*35c0*/  LDGSTS.E.BYPASS.LTC128B.128 [R0+0x2000], [R2.64+0x80], !P4 ;  /* 0x0200008002007fae */ /* 0x0005e8000e101d4e */
[----:B------:R2:W-:Y:S02]  /*35d0*/  @!P3 LDGSTS.E.BYPASS.LTC128B.128 [R6+0xf080], [R4.64] ;  /* 0x0f0800000406bfae */ /* 0x0005e4000b901d4e */
.L_x_457:
[-C--:B-1234-:R-:W-:Y:S01]  /*35e0*/  HMMA.16816.F32.BF16 R4, R132, R164.reuse, RZ ;  /* 0x000000a48404723c */ /* 0x09efe200000418ff */
[----:B------:R-:W2:Y:S01]  /*35f0*/  LDL R3, [R1+0x34] ;  /* 0x0000340001037983 */ /* 0x000ea20000100800 */
[----:B------:R-:W-:Y:S02]  /*3600*/  ULEA UR6, UR16, 0x1, 0x6 ;  /* 0x0000000110067891 */ /* 0x000fe4000f8e303f */
[----:B------:R-:W-:Y:S01]  /*3610*/  UIADD3 UR16, UR16, 0x1, URZ ;  /* 0x0000000110107890 */ /* 0x000fe2000fffe03f */
[----:B------:R-:W3:Y:S01]  /*3620*/  LDL R237, [R1+0x1c] ;  /* 0x00001c0001ed7983 */ /* 0x000ee20000100800 */
[----:B------:R-:W-:Y:S02]  /*3630*/  UIADD3 UR6, UR6, UR5, -UR8 ;  /* 0x0000000506067290 */ /* 0x000fe4000fffe808 */
[C---:B------:R-:W-:Y:S01]  /*3640*/  HMMA.16816.F32.BF16 R8, R28.reuse, R164, RZ ;  /* 0x000000a41c08723c */ /* 0x040fe200000418ff */
[----:B------:R-:W-:Y:S03]  /*3650*/  LDS R2, [R155.X4+0xf280] ;  /* 0x00f280009b027984 */ /* 0x000fe60000004800 */
[----:B------:R-:W-:Y:S01]  /*3660*/  MOV R0, UR6 ;  /* 0x0000000600007c02 */ /* 0x000fe20008000f00 */
[----:B------:R-:W0:Y:S03]  /*3670*/  LDGDEPBAR ;  /* 0x00000000000079af */ /* 0x000e260000000000 */
[-C--:B------:R-:W-:Y:S01]  /*3680*/  HMMA.16816.F32.BF16 R12, R28, R166.reuse, RZ ;  /* 0x000000a61c0c723c */ /* 0x080fe200000418ff */
[----:B------:R-:W-:Y:S07]  /*3690*/  IADD3 R0, R155, -c[0x0][0x168], R0 ;  /* 0x80005a009b007a10 */ /* 0x000fee0007ffe000 */
[C---:B------:R-:W-:Y:S08]  /*36a0*/  HMMA.16816.F32.BF16 R16, R132.reuse, R166, RZ ;  /* 0x000000a68410723c */ /* 0x040ff000000418ff */
[-C--:B------:R-:W-:Y:S08]  /*36b0*/  HMMA.16816.F32.BF16 R20, R132, R168.reuse, RZ ;  /* 0x000000a88414723c */ /* 0x080ff000000418ff */
[C---:B------:R-:W-:Y:S08]  /*36c0*/  HMMA.16816.F32.BF16 R24, R28.reuse, R168, RZ ;  /* 0x000000a81c18723c */ /* 0x040ff000000418ff */
[-C--:B------:R-:W-:Y:S08]  /*36d0*/  HMMA.16816.F32.BF16 R28, R28, R170.reuse, RZ ;  /* 0x000000aa1c1c723c */ /* 0x080ff000000418ff */
[----:B------:R-:W-:Y:S01]  /*36e0*/  HMMA.16816.F32.BF16 R32, R132, R170, RZ ;  /* 0x000000aa8420723c */ /* 0x000fe200000418ff */
[----:B------:R-:W1:Y:S07]  /*36f0*/  LDSM.16.M88.4 R132, [R216+0xd080] ;  /* 0x00d08000d884783b */ /* 0x000e6e0000000200 */
[-C--:B------:R-:W-:Y:S08]  /*3700*/  HMMA.16816.F32.BF16 R4, R136, R172.reuse, R4 ;  /* 0x000000ac8804723c */ /* 0x080ff00000041804 */
[C---:B------:R-:W-:Y:S08]  /*3710*/  HMMA.16816.F32.BF16 R8, R140.reuse, R172, R8 ;  /* 0x000000ac8c08723c */ /* 0x040ff00000041808 */
[-C--:B------:R-:W-:Y:S08]  /*3720*/  HMMA.16816.F32.BF16 R12, R140, R174.reuse, R12 ;  /* 0x000000ae8c0c723c */ /* 0x080ff0000004180c */
[C---:B------:R-:W-:Y:S08]  /*3730*/  HMMA.16816.F32.BF16 R16, R136.reuse, R174, R16 ;  /* 0x000000ae8810723c */ /* 0x040ff00000041810 */
[-C--:B------:R-:W-:Y:S08]  /*3740*/  HMMA.16816.F32.BF16 R20, R136, R176.reuse, R20 ;  /* 0x000000b08814723c */ /* 0x080ff00000041814 */
[C---:B------:R-:W-:Y:S08]  /*3750*/  HMMA.16816.F32.BF16 R24, R140.reuse, R176, R24 ;  /* 0x000000b08c18723c */ /* 0x040ff00000041818 */
[-C--:B------:R-:W-:Y:S01]  /*3760*/  HMMA.16816.F32.BF16 R28, R140, R178.reuse, R28 ;  /* 0x000000b28c1c723c */ /* 0x080fe2000004181c */
[----:B------:R-:W4:Y:S07]  /*3770*/  LDSM.16.M88.4 R140, [R216+0xd880] ;  /* 0x00d88000d88c783b */ /* 0x000f2e0000000200 */
[----:B------:R-:W-:Y:S01]  /*3780*/  HMMA.16816.F32.BF16 R32, R136, R178, R32 ;  /* 0x000000b28820723c */ /* 0x000fe20000041820 */
[----:B------:R-:W4:Y:S07]  /*3790*/  LDSM.16.M88.4 R136, [R217+0x1000] ;  /* 0x00100000d988783b */ /* 0x000f2e0000000200 */
[-C--:B-1----:R-:W-:Y:S08]  /*37a0*/  HMMA.16816.F32.BF16 R4, R132, R180.reuse, R4 ;  /* 0x000000b48404723c */ /* 0x082ff00000041804 */
[C---:B----4-:R-:W-:Y:S08]  /*37b0*/  HMMA.16816.F32.BF16 R8, R140.reuse, R180, R8 ;  /* 0x000000b48c08723c */ /* 0x050ff00000041808 */
[-C--:B------:R-:W-:Y:S08]  /*37c0*/  HMMA.16816.F32.BF16 R12, R140, R182.reuse, R12 ;  /* 0x000000b68c0c723c */ /* 0x080ff0000004180c */
[C---:B------:R-:W-:Y:S08]  /*37d0*/  HMMA.16816.F32.BF16 R16, R132.reuse, R182, R16 ;  /* 0x000000b68410723c */ /* 0x040ff00000041810 */
[-C--:B------:R-:W-:Y:S08]  /*37e0*/  HMMA.16816.F32.BF16 R20, R132, R184.reuse, R20 ;  /* 0x000000b88414723c */ /* 0x080ff00000041814 */
[C---:B------:R-:W-:Y:S08]  /*37f0*/  HMMA.16816.F32.BF16 R24, R140.reuse, R184, R24 ;  /* 0x000000b88c18723c */ /* 0x040ff00000041818 */
[-C--:B------:R-:W-:Y:S01]  /*3800*/  HMMA.16816.F32.BF16 R28, R140, R186.reuse, R28 ;  /* 0x000000ba8c1c723c */ /* 0x080fe2000004181c */
[----:B------:R-:W1:Y:S07]  /*3810*/  LDSM.16.M88.4 R140, [R217+0x1800] ;  /* 0x00180000d98c783b */ /* 0x000e6e0000000200 */
[----:B------:R-:W-:Y:S01]  /*3820*/  HMMA.16816.F32.BF16 R32, R132, R186, R32 ;  /* 0x000000ba8420723c */ /* 0x000fe20000041820 */
[----:B------:R-:W4:Y:S07]  /*3830*/  LDSM.16.M88.4 R132, [R216+0xe080] ;  /* 0x00e08000d884783b */ /* 0x000f2e0000000200 */
[-C--:B------:R-:W-:Y:S08]  /*3840*/  HMMA.16816.F32.BF16 R4, R136, R188.reuse, R4 ;  /* 0x000000bc8804723c */ /* 0x080ff00000041804 */
        /* <DEDUP_REMOVED lines=18> */
[----:B--2---:R-:W-:Y:S01]  /*3970*/  IADD3 R132, -R3, R0, RZ ;  /* 0x0000000003847210 */ /* 0x004fe20007ffe1ff */
[-C--:B------:R-:W-:Y:S01]  /*3980*/  HMMA.16816.F32.BF16 R4, R136, R204.reuse, R4 ;  /* 0x000000cc8804723c */ /* 0x080fe20000041804 */
[----:B------:R-:W2:Y:S04]  /*3990*/  LDS R0, [R155.X4+0xf2a0] ;  /* 0x00f2a0009b007984 */ /* 0x000ea80000004800 */
[----:B---3--:R-:W-:Y:S04]  /*39a0*/  IMNMX R3, R237, R132, PT ;  /* 0x00000084ed037217 */ /* 0x008fe80003800200 */
[C---:B------:R-:W-:Y:S02]  /*39b0*/  ISETP.GT.AND P6, PT, R3.reuse, 0x21, PT ;  /* 0x000000210300780c */ /* 0x040fe40003fc4270 */
[C---:B------:R-:W-:Y:S02]  /*39c0*/  ISETP.GT.AND P5, PT, R3.reuse, 0x40, PT ;  /* 0x000000400300780c */ /* 0x040fe40003fa4270 */
[C---:B------:R-:W-:Y:S02]  /*39d0*/  ISETP.GT.AND P4, PT, R3.reuse, RZ, PT ;  /* 0x000000ff0300720c */ /* 0x040fe40003f84270 */
[----:B------:R-:W-:Y:S02]  /*39e0*/  FSEL R135, R162, -INF , P5 ;  /* 0xff800000a2877808 */ /* 0x000fe40002800000 */
[C---:B------:R-:W-:Y:S02]  /*39f0*/  ISETP.GT.AND P2, PT, R3.reuse, 0x1, PT ;  /* 0x000000010300780c */ /* 0x040fe40003f44270 */
[----:B------:R-:W-:Y:S01]  /*3a00*/  ISETP.GT.AND P1, PT, R3, 0x20, PT ;  /* 0x000000200300780c */ /* 0x000fe20003f24270 */
[C---:B-1----:R-:W-:Y:S08]  /*3a10*/  HMMA.16816.F32.BF16 R8, R140.reuse, R204, R8 ;  /* 0x000000cc8c08723c */ /* 0x042ff00000041808 */
[-C--:B------:R-:W-:Y:S08]  /*3a20*/  HMMA.16816.F32.BF16 R12, R140, R206.reuse, R12 ;  /* 0x000000ce8c0c723c */ /* 0x080ff0000004180c */
[C---:B------:R-:W-:Y:S04]  /*3a30*/  HMMA.16816.F32.BF16 R16, R136.reuse, R206, R16 ;  /* 0x000000ce8810723c */ /* 0x040fe80000041810 */
[--C-:B--2---:R-:W-:Y:S04]  /*3a40*/  FADD.FTZ R154, R7, -R0.reuse ;  /* 0x80000000079a7221 */ /* 0x104fe80000010000 */
[-C--:B------:R-:W-:Y:S08]  /*3a50*/  HMMA.16816.F32.BF16 R20, R136, R208.reuse, R20 ;  /* 0x000000d08814723c */ /* 0x080ff00000041814 */
[C---:B------:R-:W-:Y:S08]  /*3a60*/  HMMA.16816.F32.BF16 R24, R140.reuse, R208, R24 ;  /* 0x000000d08c18723c */ /* 0x040ff00000041818 */
[-C--:B------:R-:W-:Y:S04]  /*3a70*/  HMMA.16816.F32.BF16 R28, R140, R210.reuse, R28 ;  /* 0x000000d28c1c723c */ /* 0x080fe8000004181c */
[--C-:B------:R-:W-:Y:S01]  /*3a80*/  FADD.FTZ R156, R19, -R0.reuse ;  /* 0x80000000139c7221 */ /* 0x100fe20000010000 */
[----:B------:R-:W-:Y:S01]  /*3a90*/  MOV R19, R230 ;  /* 0x000000e600137202 */ /* 0x000fe20000000f00 */
[----:B------:R-:W-:Y:S01]  /*3aa0*/  FADD.FTZ R153, R18, -R0 ;  /* 0x8000000012997221 */ /* 0x000fe20000010000 */
[----:B------:R-:W-:Y:S01]  /*3ab0*/  IADD3 R142, R132, 0x8, RZ ;  /* 0x00000008848e7810 */ /* 0x000fe20007ffe0ff */
[----:B------:R-:W-:Y:S04]  /*3ac0*/  HMMA.16816.F32.BF16 R32, R136, R210, R32 ;  /* 0x000000d28820723c */ /* 0x000fe80000041820 */
[----:B------:R-:W-:Y:S01]  /*3ad0*/  FADD.FTZ R149, R21, -R2 ;  /* 0x8000000215957221 */ /* 0x000fe20000010000 */
[----:B------:R-:W-:Y:S01]  /*3ae0*/  MOV R21, R151 ;  /* 0x0000009700157202 */ /* 0x000fe20000000f00 */
[----:B------:R-:W-:Y:S01]  /*3af0*/  FADD.FTZ R230, R23, -R0 ;  /* 0x8000000017e67221 */ /* 0x000fe20000010000 */
[----:B------:R-:W-:Y:S01]  /*3b00*/  FSEL R138, R232, -INF , P2 ;  /* 0xff800000e88a7808 */ /* 0x000fe20001000000 */
[----:B------:R-:W-:Y:S01]  /*3b10*/  FADD.FTZ R143, R17, -R2 ;  /* 0x80000002118f7221 */ /* 0x000fe20000010000 */
[----:B------:R-:W-:Y:S02]  /*3b20*/  FSEL R139, R231, -INF , P4 ;  /* 0xff800000e78b7808 */ /* 0x000fe40002000000 */
[C---:B------:R-:W-:Y:S01]  /*3b30*/  ISETP.GT.AND P4, PT, R3.reuse, 0x41, PT ;  /* 0x000000410300780c */ /* 0x040fe20003f84270 */
[--C-:B------:R-:W-:Y:S01]  /*3b40*/  FFMA.FTZ R138, R138, c[0x0][0x29c], -R144.reuse ;  /* 0x0000a7008a8a7a23 */ /* 0x100fe20000010890 */
[----:B------:R-:W-:Y:S01]  /*3b50*/  ISETP.GT.AND P2, PT, R3, 0x60, PT ;  /* 0x000000600300780c */ /* 0x000fe20003f44270 */
[----:B------:R-:W-:Y:S01]  /*3b60*/  FFMA.FTZ R139, R139, c[0x0][0x29c], -R144 ;  /* 0x0000a7008b8b7a23 */ /* 0x000fe20000010890 */
[----:B------:R-:W-:Y:S01]  /*3b70*/  FSEL R137, R160, -INF , P1 ;  /* 0xff800000a0897808 */ /* 0x000fe20000800000 */
[----:B------:R1:W-:Y:S01]  /*3b80*/  MUFU.EX2 R23, R138 ;  /* 0x0000008a00177308 */ /* 0x0003e20000000800 */
[----:B------:R-:W-:Y:S01]  /*3b90*/  ISETP.GT.AND P1, PT, R3, 0x61, PT ;  /* 0x000000610300780c */ /* 0x000fe20003f24270 */
[----:B------:R-:W-:Y:S01]  /*3ba0*/  FADD.FTZ R151, R6, -R0 ;  /* 0x8000000006977221 */ /* 0x000fe20000010000 */
[----:B------:R-:W-:Y:S01]  /*3bb0*/  FSEL R136, R229, -INF , P6 ;  /* 0xff800000e5887808 */ /* 0x000fe20003000000 */
[--C-:B------:R-:W-:Y:S01]  /*3bc0*/  FFMA.FTZ R141, R137, c[0x0][0x29c], -R144.reuse ;  /* 0x0000a700898d7a23 */ /* 0x100fe20000010890 */
[----:B------:R-:W-:Y:S01]  /*3bd0*/  FSEL R134, R161, -INF , P4 ;  /* 0xff800000a1867808 */ /* 0x000fe20002000000 */
[--C-:B------:R-:W-:Y:S01]  /*3be0*/  FFMA.FTZ R137, R135, c[0x0][0x29c], -R144.reuse ;  /* 0x0000a70087897a23 */ /* 0x100fe20000010890 */
[----:B------:R-:W-:Y:S01]  /*3bf0*/  FSEL R133, R157, -INF , P2 ;  /* 0xff8000009d857808 */ /* 0x000fe20001000000 */
[--C-:B------:R-:W-:Y:S01]  /*3c00*/  FFMA.FTZ R140, R136, c[0x0][0x29c], -R144.reuse ;  /* 0x0000a700888c7a23 */ /* 0x100fe20000010890 */
[----:B------:R-:W-:Y:S01]  /*3c10*/  FSEL R3, R158, -INF , P1 ;  /* 0xff8000009e037808 */ /* 0x000fe20000800000 */
[--C-:B------:R-:W-:Y:S01]  /*3c20*/  FFMA.FTZ R136, R134, c[0x0][0x29c], -R144.reuse ;  /* 0x0000a70086887a23 */ /* 0x100fe20000010890 */
[----:B------:R-:W-:Y:S01]  /*3c30*/  MOV R18, R155 ;  /* 0x0000009b00127202 */ /* 0x000fe20000000f00 */
[--C-:B------:R-:W-:Y:S02]  /*3c40*/  FFMA.FTZ R135, R133, c[0x0][0x29c], -R144.reuse ;  /* 0x0000a70085877a23 */ /* 0x100fe40000010890 */
[----:B------:R-:W-:Y:S01]  /*3c50*/  FFMA.FTZ R144, R3, c[0x0][0x29c], -R144 ;  /* 0x0000a70003907a23 */ /* 0x000fe20000010890 */
[----:B------:R-:W-:Y:S01]  /*3c60*/  IMNMX R3, R237, R142, PT ;  /* 0x0000008eed037217 */ /* 0x000fe20003800200 */
[--C-:B------:R-:W-:Y:S01]  /*3c70*/  FADD.FTZ R133, R4, -R2.reuse ;  /* 0x8000000204857221 */ /* 0x100fe20000010000 */
[----:B------:R-:W-:Y:S01]  /*3c80*/  MOV R4, R148 ;  /* 0x0000009400047202 */ /* 0x000fe20000000f00 */
[--C-:B------:R-:W-:Y:S01]  /*3c90*/  FADD.FTZ R148, R20, -R2.reuse ;  /* 0x8000000214947221 */ /* 0x100fe20000010000 */
[----:B------:R-:W-:Y:S01]  /*3ca0*/  ISETP.GT.AND P4, PT, R3, RZ, PT ;  /* 0x000000ff0300720c */ /* 0x000fe20003f84270 */
[--C-:B------:R-:W-:Y:S01]  /*3cb0*/  FADD.FTZ R152, R33, -R2.reuse ;  /* 0x8000000221987221 */ /* 0x100fe20000010000 */
[C---:B------:R-:W-:Y:S01]  /*3cc0*/  ISETP.GT.AND P2, PT, R3.reuse, 0x1, PT ;  /* 0x000000010300780c */ /* 0x040fe20003f44270 */
[----:B------:R-:W-:Y:S01]  /*3cd0*/  FADD.FTZ R150, R32, -R2 ;  /* 0x8000000220967221 */ /* 0x000fe20000010000 */
[----:B------:R-:W-:Y:S01]  /*3ce0*/  FSEL R20, R244, -INF , P4 ;  /* 0xff800000f4147808 */ /* 0x000fe20002000000 */
[----:B------:R-:W2:Y:S01]  /*3cf0*/  MUFU.EX2 R32, R139 ;  /* 0x0000008b00207308 */ /* 0x000ea20000000800 */
[----:B------:R-:W-:Y:S01]  /*3d00*/  FADD.FTZ R155, R22, -R0 ;  /* 0x80000000169b7221 */ /* 0x000fe20000010000 */
[C---:B------:R-:W-:Y:S01]  /*3d10*/  ISETP.GT.AND P1, PT, R3.reuse, 0x20, PT ;  /* 0x000000200300780c */ /* 0x040fe20003f24270 */
[--C-:B------:R-:W-:Y:S01]  /*3d20*/  FADD.FTZ R142, R16, -R2.reuse ;  /* 0x80000002108e7221 */ /* 0x100fe20000010000 */
[----:B------:R-:W-:Y:S01]  /*3d30*/  ISETP.GT.AND P6, PT, R3, 0x21, PT ;  /* 0x000000210300780c */ /* 0x000fe20003fc4270 */
[--C-:B------:R-:W-:Y:S01]  /*3d40*/  FFMA.FTZ R33, R20, c[0x0][0x29c], -R145.reuse ;  /* 0x0000a70014217a23 */ /* 0x100fe20000010891 */
[----:B------:R-:W-:Y:S01]  /*3d50*/  MOV R20, R21 ;  /* 0x0000001500147202 */ /* 0x000fe20000000f00 */
[----:B------:R-:W-:Y:S01]  /*3d60*/  FADD.FTZ R134, R5, -R2 ;  /* 0x8000000205867221 */ /* 0x000fe20000010000 */
[----:B------:R-:W-:Y:S01]  /*3d70*/  ISETP.GT.AND P5, PT, R3, 0x40, PT ;  /* 0x000000400300780c */ /* 0x000fe20003fa4270 */
[--C-:B------:R-:W-:Y:S01]  /*3d80*/  FADD.FTZ R163, R34, -R0.reuse ;  /* 0x8000000022a37221 */ /* 0x100fe20000010000 */
[----:B------:R3:W-:Y:S01]  /*3d90*/  MUFU.EX2 R21, R140 ;  /* 0x0000008c00157308 */ /* 0x0007e20000000800 */
[----:B------:R-:W-:Y:S01]  /*3da0*/  FSEL R17, R245, -INF , P2 ;  /* 0xff800000f5117808 */ /* 0x000fe20001000000 */
[----:B------:R-:W-:Y:S01]  /*3db0*/  FADD.FTZ R159, R35, -R0 ;  /* 0x80000000239f7221 */ /* 0x000fe20000010000 */
[----:B------:R-:W-:Y:S02]  /*3dc0*/  FSEL R16, R240, -INF , P1 ;  /* 0xff800000f0107808 */ /* 0x000fe40000800000 */
[----:B------:R-:W-:Y:S01]  /*3dd0*/  ISETP.GT.AND P1, PT, R3, 0x61, PT ;  /* 0x000000610300780c */ /* 0x000fe20003f24270 */
[--C-:B------:R-:W-:Y:S01]  /*3de0*/  FFMA.FTZ R6, R17, c[0x0][0x29c], -R145.reuse ;  /* 0x0000a70011067a23 */ /* 0x100fe20000010891 */
[C---:B------:R-:W-:Y:S01]  /*3df0*/  ISETP.GT.AND P4, PT, R3.reuse, 0x41, PT ;  /* 0x000000410300780c */ /* 0x040fe20003f84270 */
[--C-:B------:R-:W-:Y:S01]  /*3e00*/  FFMA.FTZ R7, R16, c[0x0][0x29c], -R145.reuse ;  /* 0x0000a70010077a23 */ /* 0x100fe20000010891 */
[----:B------:R-:W-:Y:S01]  /*3e10*/  ISETP.GT.AND P2, PT, R3, 0x60, PT ;  /* 0x000000600300780c */ /* 0x000fe20003f44270 */
[----:B------:R4:W4:Y:S01]  /*3e20*/  MUFU.EX2 R22, R141 ;  /* 0x0000008d00167308 */ /* 0x0009220000000800 */
[----:B------:R-:W-:Y:S02]  /*3e30*/  FSEL R5, R242, -INF , P6 ;  /* 0xff800000f2057808 */ /* 0x000fe40003000000 */
[----:B------:R-:W-:Y:S02]  /*3e40*/  MOV R35, R4 ;  /* 0x0000000400237202 */ /* 0x000fe40000000f00 */
[----:B------:R-:W-:Y:S01]  /*3e50*/  FSEL R4, R241, -INF , P5 ;  /* 0xff800000f1047808 */ /* 0x000fe20002800000 */
[--C-:B------:R-:W-:Y:S01]  /*3e60*/  FFMA.FTZ R5, R5, c[0x0][0x29c], -R145.reuse ;  /* 0x0000a70005057a23 */ /* 0x100fe20000010891 */
[----:B------:R-:W-:Y:S02]  /*3e70*/  FSEL R0, R238, -INF , P1 ;  /* 0xff800000ee007808 */ /* 0x000fe40000800000 */
[----:B------:R-:W-:Y:S01]  /*3e80*/  FSEL R2, R239, -INF , P2 ;  /* 0xff800000ef027808 */ /* 0x000fe20001000000 */
[----:B------:R4:W-:Y:S01]  /*3e90*/  MUFU.EX2 R17, R33 ;  /* 0x0000002100117308 */ /* 0x0009e20000000800 */
[----:B------:R-:W-:Y:S01]  /*3ea0*/  FSEL R3, R243, -INF , P4 ;  /* 0xff800000f3037808 */ /* 0x000fe20002000000 */
[--C-:B------:R-:W-:Y:S01]  /*3eb0*/  FFMA.FTZ R4, R4, c[0x0][0x29c], -R145.reuse ;  /* 0x0000a70004047a23 */ /* 0x100fe20000010891 */
[----:B-1----:R-:W-:Y:S01]  /*3ec0*/  MOV R138, R18 ;  /* 0x00000012008a7202 */ /* 0x002fe20000000f00 */
[--C-:B------:R-:W-:Y:S01]  /*3ed0*/  FFMA.FTZ R34, R2, c[0x0][0x29c], -R145.reuse ;  /* 0x0000a70002227a23 */ /* 0x100fe20000010891 */
[----:B---3--:R-:W-:Y:S01]  /*3ee0*/  MOV R140, R20 ;  /* 0x00000014008c7202 */ /* 0x008fe20000000f00 */
[--C-:B------:R-:W-:Y:S01]  /*3ef0*/  FFMA.FTZ R3, R3, c[0x0][0x29c], -R145.reuse ;  /* 0x0000a70003037a23 */ /* 0x100fe20000010891 */
[----:B------:R-:W-:Y:S01]  /*3f00*/  MOV R139, R237 ;  /* 0x000000ed008b7202 */ /* 0x000fe20000000f00 */
[----:B------:R-:W-:Y:S02]  /*3f10*/  FFMA.FTZ R145, R0, c[0x0][0x29c], -R145 ;  /* 0x0000a70000917a23 */ /* 0x000fe40000010891 */
[----:B------:R-:W-:Y:S01]  /*3f20*/  FFMA.FTZ R0, -R231, R231, 1 ;  /* 0x3f800000e7007423 */ /* 0x000fe200000101e7 */
[----:B------:R-:W-:Y:S01]  /*3f30*/  MOV R231, R19 ;  /* 0x0000001300e77202 */ /* 0x000fe20000000f00 */
[----:B--2---:R-:W-:Y:S01]  /*3f40*/  FMUL.FTZ R2, R32, R133 ;  /* 0x0000008520027220 */ /* 0x004fe20000410000 */
[----:B------:R-:W1:Y:S01]  /*3f50*/  MUFU.EX2 R20, R137 ;  /* 0x0000008900147308 */ /* 0x000e620000000800 */
[----:B------:R-:W-:Y:S02]  /*3f60*/  MOV R133, R236 ;  /* 0x000000ec00857202 */ /* 0x000fe40000000f00 */
[----:B------:R-:W-:Y:S01]  /*3f70*/  FMUL.FTZ R237, R2, R0 ;  /* 0x0000000002ed7220 */ /* 0x000fe20000410000 */
[----:B----4-:R-:W-:Y:S01]  /*3f80*/  MOV R141, R235 ;  /* 0x000000eb008d7202 */ /* 0x010fe20000000f00 */
[----:B------:R-:W-:Y:S02]  /*3f90*/  FMUL.FTZ R2, R23, R134 ;  /* 0x0000008617027220 */ /* 0x000fe40000410000 */
[----:B------:R-:W-:Y:S03]  /*3fa0*/  FFMA.FTZ R0, -R232, R232, 1 ;  /* 0x3f800000e8007423 */ /* 0x000fe600000101e8 */
[----:B------:R2:W3:Y:S01]  /*3fb0*/  MUFU.EX2 R19, R136 ;  /* 0x0000008800137308 */ /* 0x0004e20000000800 */
[----:B------:R-:W-:Y:S02]  /*3fc0*/  FMUL.FTZ R236, R2, R0 ;  /* 0x0000000002ec7220 */ /* 0x000fe40000410000 */
[----:B------:R-:W-:Y:S01]  /*3fd0*/  FMUL.FTZ R2, R22, R142 ;  /* 0x0000008e16027220 */ /* 0x000fe20000410000 */
[----:B------:R-:W-:Y:S01]  /*3fe0*/  MOV R142, R133 ;  /* 0x00000085008e7202 */ /* 0x000fe20000000f00 */
[----:B------:R-:W-:Y:S01]  /*3ff0*/  FFMA.FTZ R0, -R160, R160, 1 ;  /* 0x3f800000a0007423 */ /* 0x000fe200000101a0 */
[----:B------:R-:W-:Y:S01]  /*4000*/  MOV R133, R35 ;  /* 0x0000002300857202 */ /* 0x000fe20000000f00 */
[----:B------:R-:W-:Y:S01]  /*4010*/  FMUL.FTZ R33, R21, R143 ;  /* 0x0000008f15217220 */ /* 0x000fe20000410000 */
[----:B------:R-:W-:Y:S01]  /*4020*/  MOV R160, R231 ;  /* 0x000000e700a07202 */ /* 0x000fe20000000f00 */
[----:B------:R-:W-:Y:S01]  /*4030*/  FMUL.FTZ R235, R2, R0 ;  /* 0x0000000002eb7220 */ /* 0x000fe20000410000 */
[----:B------:R4:W-:Y:S01]  /*4040*/  MUFU.EX2 R18, R135 ;  /* 0x0000008700127308 */ /* 0x0009e20000000800 */
[----:B------:R-:W-:Y:S01]  /*4050*/  IADD3 R0, R132, 0x20, RZ ;  /* 0x0000002084007810 */ /* 0x000fe20007ffe0ff */
[----:B------:R-:W-:Y:S01]  /*4060*/  FFMA.FTZ R2, -R229, R229, 1 ;  /* 0x3f800000e5027423 */ /* 0x000fe200000101e5 */
[----:B------:R-:W-:Y:S01]  /*4070*/  MOV R143, R133 ;  /* 0x00000085008f7202 */ /* 0x000fe20000000f00 */
[----:B------:R-:W-:Y:S01]  /*4080*/  FFMA.FTZ R35, -R157, R157, 1 ;  /* 0x3f8000009d237423 */ /* 0x000fe2000001019d */
[----:B------:R-:W-:Y:S01]  /*4090*/  IMNMX R0, R139, R0, PT ;  /* 0x000000008b007217 */ /* 0x000fe20003800200 */
[----:B------:R-:W-:Y:S01]  /*40a0*/  FFMA.FTZ R133, -R240, R240, 1 ;  /* 0x3f800000f0857423 */ /* 0x000fe200000101f0 */
[----:B------:R-:W-:Y:S02]  /*40b0*/  MOV R157, R139 ;  /* 0x0000008b009d7202 */ /* 0x000fe40000000f00 */
[C---:B------:R-:W-:Y:S01]  /*40c0*/  ISETP.GT.AND P1, PT, R0.reuse, RZ, PT ;  /* 0x000000ff0000720c */ /* 0x040fe20003f24270 */
[----:B------:R-:W3:Y:S01]  /*40d0*/  MUFU.EX2 R144, R144 ;  /* 0x0000009000907308 */ /* 0x000ee20000000800 */
[C---:B------:R-:W-:Y:S02]  /*40e0*/  ISETP.GT.AND P4, PT, R0.reuse, 0x41, PT ;  /* 0x000000410000780c */ /* 0x040fe40003f84270 */
[----:B------:R-:W-:Y:S02]  /*40f0*/  FSEL R134, R247, -INF , P1 ;  /* 0xff800000f7867808 */ /* 0x000fe40000800000 */
[----:B--2---:R-:W-:Y:S01]  /*4100*/  MOV R136, R234 ;  /* 0x000000ea00887202 */ /* 0x004fe20000000f00 */
[----:B------:R-:W-:Y:S01]  /*4110*/  FMUL.FTZ R234, R33, R2 ;  /* 0x0000000221ea7220 */ /* 0x000fe20000410000 */
[----:B------:R-:W-:Y:S01]  /*4120*/  ISETP.GT.AND P1, PT, R0, 0x1, PT ;  /* 0x000000010000780c */ /* 0x000fe20003f24270 */
[----:B-1----:R-:W-:Y:S01]  /*4130*/  FMUL.FTZ R33, R20, R148 ;  /* 0x0000009414217220 */ /* 0x002fe20000410000 */
[----:B------:R-:W-:Y:S01]  /*4140*/  ISETP.GT.AND P2, PT, R0, 0x60, PT ;  /* 0x000000600000780c */ /* 0x000fe20003f44270 */
[----:B------:R-:W1:Y:S01]  /*4150*/  MUFU.EX2 R16, R6 ;  /* 0x0000000600107308 */ /* 0x000e620000000800 */
[----:B------:R-:W-:Y:S01]  /*4160*/  FFMA.FTZ R2, -R162, R162, 1 ;  /* 0x3f800000a2027423 */ /* 0x000fe200000101a2 */
[----:B------:R-:W-:Y:S01]  /*4170*/  FSEL R137, R140, -INF , P1 ;  /* 0xff8000008c897808 */ /* 0x000fe20000800000 */
[--C-:B------:R-:W-:Y:S01]  /*4180*/  FFMA.FTZ R134, R134, c[0x0][0x29c], -R147.reuse ;  /* 0x0000a70086867a23 */ /* 0x100fe20000010893 */
[----:B----4-:R-:W-:Y:S01]  /*4190*/  MOV R135, R233 ;  /* 0x000000e900877202 */ /* 0x010fe20000000f00 */
[----:B------:R-:W-:Y:S01]  /*41a0*/  FMUL.FTZ R233, R33, R2 ;  /* 0x0000000221e97220 */ /* 0x000fe20000410000 */
[----:B------:R-:W-:Y:S01]  /*41b0*/  ISETP.GT.AND P1, PT, R0, 0x20, PT ;  /* 0x000000200000780c */ /* 0x000fe20003f24270 */
[----:B---3--:R-:W-:Y:S01]  /*41c0*/  FMUL.FTZ R33, R19, R149 ;  /* 0x0000009513217220 */ /* 0x008fe20000410000 */
[----:B------:R-:W-:Y:S01]  /*41d0*/  MOV R149, R138 ;  /* 0x0000008a00957202 */ /* 0x000fe20000000f00 */
[----:B------:R-:W-:Y:S01]  /*41e0*/  FFMA.FTZ R2, -R161, R161, 1 ;  /* 0x3f800000a1027423 */ /* 0x000fe200000101a1 */
[----:B------:R-:W-:Y:S01]  /*41f0*/  MUFU.EX2 R6, R5 ;  /* 0x0000000500067308 */ /* 0x000fe20000000800 */
[----:B------:R-:W-:Y:S01]  /*4200*/  FSEL R138, R142, -INF , P1 ;  /* 0xff8000008e8a7808 */ /* 0x000fe20000800000 */
[--C-:B------:R-:W-:Y:S01]  /*4210*/  FFMA.FTZ R137, R137, c[0x0][0x29c], -R147.reuse ;  /* 0x0000a70089897a23 */ /* 0x100fe20000010893 */
[----:B------:R-:W-:Y:S01]  /*4220*/  ISETP.GT.AND P1, PT, R0, 0x21, PT ;  /* 0x000000210000780c */ /* 0x000fe20003f24270 */
[----:B------:R-:W-:Y:S01]  /*4230*/  FMUL.FTZ R232, R33, R2 ;  /* 0x0000000221e87220 */ /* 0x000fe20000410000 */
[----:B------:R-:W-:Y:S01]  /*4240*/  FSEL R148, R249, -INF , P4 ;  /* 0xff800000f9947808 */ /* 0x000fe20002000000 */
[----:B------:R-:W-:Y:S01]  /*4250*/  FFMA.FTZ R2, -R158, R158, 1 ;  /* 0x3f8000009e027423 */ /* 0x000fe2000001019e */
[----:B------:R-:W-:Y:S01]  /*4260*/  MOV R240, R136 ;  /* 0x0000008800f07202 */ /* 0x000fe20000000f00 */
[----:B------:R-:W-:Y:S01]  /*4270*/  FMUL.FTZ R33, R144, R152 ;  /* 0x0000009890217220 */ /* 0x000fe20000410000 */
[----:B------:R-:W-:Y:S01]  /*4280*/  MOV R152, R135 ;  /* 0x0000008700987202 */ /* 0x000fe20000000f00 */
[----:B------:R-:W-:Y:S01]  /*4290*/  MUFU.EX2 R5, R4 ;  /* 0x0000000400057308 */ /* 0x000fe20000000800 */
[----:B------:R-:W-:Y:S01]  /*42a0*/  MOV R135, R141 ;  /* 0x0000008d00877202 */ /* 0x000fe20000000f00 */
[----:B------:R-:W-:Y:S01]  /*42b0*/  FMUL.FTZ R229, R33, R2 ;  /* 0x0000000221e57220 */ /* 0x000fe20000410000 */
[----:B------:R-:W-:Y:S01]  /*42c0*/  FSEL R2, R252, -INF , P1 ;  /* 0xff800000fc027808 */ /* 0x000fe20000800000 */
[----:B-1----:R-:W-:Y:S01]  /*42d0*/  FMUL.FTZ R33, R16, R154 ;  /* 0x0000009a10217220 */ /* 0x002fe20000410000 */
[----:B------:R-:W-:Y:S01]  /*42e0*/  ISETP.GT.AND P1, PT, R0, 0x40, PT ;  /* 0x000000400000780c */ /* 0x000fe20003f24270 */
[--C-:B------:R-:W-:Y:S01]  /*42f0*/  FFMA.FTZ R138, R138, c[0x0][0x29c], -R147.reuse ;  /* 0x0000a7008a8a7a23 */ /* 0x100fe20000010893 */
[----:B------:R-:W-:Y:S01]  /*4300*/  MOV R154, R160 ;  /* 0x000000a0009a7202 */ /* 0x000fe20000000f00 */
[--C-:B------:R-:W-:Y:S01]  /*4310*/  FFMA.FTZ R139, R2, c[0x0][0x29c], -R147.reuse ;  /* 0x0000a700028b7a23 */ /* 0x100fe20000010893 */
[----:B------:R-:W-:Y:S01]  /*4320*/  FSEL R141, R250, -INF , P1 ;  /* 0xff800000fa8d7808 */ /* 0x000fe20000800000 */
[----:B------:R-:W1:Y:S01]  /*4330*/  LDS R2, [R149.X4+0xf300] ;  /* 0x00f3000095027984 */ /* 0x000e620000004800 */
[----:B------:R-:W-:Y:S01]  /*4340*/  MUFU.EX2 R4, R3 ;  /* 0x0000000300047308 */ /* 0x000fe20000000800 */
[----:B------:R-:W-:Y:S01]  /*4350*/  ISETP.GT.AND P1, PT, R0, 0x61, PT ;  /* 0x000000610000780c */ /* 0x000fe20003f24270 */
[--C-:B------:R-:W-:Y:S01]  /*4360*/  FFMA.FTZ R148, R148, c[0x0][0x29c], -R147.reuse ;  /* 0x0000a70094947a23 */ /* 0x100fe20000010893 */
[----:B------:R-:W-:Y:S01]  /*4370*/  IADD3 R0, R132, 0x28, RZ ;  /* 0x0000002884007810 */ /* 0x000fe20007ffe0ff */
[----:B------:R-:W-:Y:S01]  /*4380*/  FFMA.FTZ R132, -R241, R241, 1 ;  /* 0x3f800000f1847423 */ /* 0x000fe200000101f1 */
[----:B------:R-:W-:Y:S01]  /*4390*/  F2FP.BF16.PACK_AB R144, R144, R18 ;  /* 0x000000129090723e */ /* 0x000fe200000010ff */
[----:B------:R-:W2:Y:S01]  /*43a0*/  LDL.LU R241, [R1+0x4] ;  /* 0x0000040001f17983 */ /* 0x000ea20000300800 */
[----:B------:R-:W-:Y:S01]  /*43b0*/  IMNMX R0, R157, R0, PT ;  /* 0x000000009d007217 */ /* 0x000fe20003800200 */
[--C-:B------:R-:W-:Y:S02]  /*43c0*/  FFMA.FTZ R141, R141, c[0x0][0x29c], -R147.reuse ;  /* 0x0000a7008d8d7a23 */ /* 0x100fe40000010893 */
[----:B------:R3:W-:Y:S01]  /*43d0*/  MUFU.EX2 R3, R34 ;  /* 0x0000002200037308 */ /* 0x0007e20000000800 */
[C---:B------:R-:W-:Y:S02]  /*43e0*/  ISETP.GT.AND P4, PT, R0.reuse, RZ, PT ;  /* 0x000000ff0000720c */ /* 0x040fe40003f84270 */
[C---:B------:R-:W-:Y:S02]  /*43f0*/  ISETP.GT.AND P6, PT, R0.reuse, 0x21, PT ;  /* 0x000000210000780c */ /* 0x040fe40003fc4270 */
[----:B------:R-:W-:Y:S05]  /*4400*/  ISETP.GT.AND P5, PT, R0, 0x40, PT ;  /* 0x000000400000780c */ /* 0x000fea0003fa4270 */
[----:B------:R-:W4:Y:S10]  /*4410*/  MUFU.EX2 R7, R7 ;  /* 0x0000000700077308 */ /* 0x000f340000000800 */
[----:B------:R-:W-:Y:S01]  /*4420*/  MUFU.EX2 R134, R134 ;  /* 0x0000008600867308 */ /* 0x000fe20000000800 */
[----:B---3--:R-:W-:Y:S04]  /*4430*/  FMUL.FTZ R34, R18, R150 ;  /* 0x0000009612227220 */ /* 0x008fe80000410000 */
[----:B------:R-:W-:Y:S02]  /*4440*/  FMUL.FTZ R231, R34, R35 ;  /* 0x0000002322e77220 */ /* 0x000fe40000410000 */
[----:B------:R-:W-:Y:S03]  /*4450*/  FFMA.FTZ R35, -R244, R244, 1 ;  /* 0x3f800000f4237423 */ /* 0x000fe600000101f4 */
[----:B------:R-:W-:Y:S01]  /*4460*/  MUFU.EX2 R145, R145 ;  /* 0x0000009100917308 */ /* 0x000fe20000000800 */
[----:B------:R-:W-:Y:S01]  /*4470*/  FMUL.FTZ R34, R17, R151 ;  /* 0x0000009711227220 */ /* 0x000fe20000410000 */
[----:B------:R-:W-:Y:S01]  /*4480*/  MOV R244, R143 ;  /* 0x0000008f00f47202 */ /* 0x000fe20000000f00 */
[----:B-1----:R-:W-:Y:S01]  /*4490*/  FADD.FTZ R9, R9, -R2 ;  /* 0x8000000209097221 */ /* 0x002fe20000010000 */
[----:B------:R-:W-:Y:S01]  /*44a0*/  FSEL R151, R154, -INF , P4 ;  /* 0xff8000009a977808 */ /* 0x000fe20002000000 */
[----:B------:R-:W-:Y:S01]  /*44b0*/  FMUL.FTZ R162, R34, R35 ;  /* 0x0000002322a27220 */ /* 0x000fe20000410000 */
[----:B------:R-:W-:Y:S01]  /*44c0*/  ISETP.GT.AND P4, PT, R0, 0x41, PT ;  /* 0x000000410000780c */ /* 0x000fe20003f84270 */
[----:B----4-:R-:W-:Y:S02]  /*44d0*/  FMUL.FTZ R34, R7, R153 ;  /* 0x0000009907227220 */ /* 0x010fe40000410000 */
[----:B------:R-:W-:Y:S01]  /*44e0*/  FFMA.FTZ R35, -R245, R245, 1 ;  /* 0x3f800000f5237423 */ /* 0x000fe200000101f5 */
[----:B------:R-:W1:Y:S01]  /*44f0*/  MUFU.EX2 R138, R138 ;  /* 0x0000008a008a7308 */ /* 0x000e620000000800 */
[----:B------:R-:W-:Y:S01]  /*4500*/  FMUL.FTZ R160, R34, R133 ;  /* 0x0000008522a07220 */ /* 0x000fe20000410000 */
[----:B------:R-:W-:Y:S01]  /*4510*/  MOV R245, R135 ;  /* 0x0000008700f57202 */ /* 0x000fe20000000f00 */
[----:B------:R-:W-:Y:S02]  /*4520*/  FFMA.FTZ R133, -R242, R242, 1 ;  /* 0x3f800000f2857423 */ /* 0x000fe400000101f2 */
[----:B------:R-:W3:Y:S01]  /*4530*/  LDL.LU R242, [R1] ;  /* 0x0000000001f27983 */ /* 0x000ee20000300800 */
[----:B------:R-:W-:Y:S01]  /*4540*/  FMUL.FTZ R161, R33, R35 ;  /* 0x0000002321a17220 */ /* 0x000fe20000410000 */
[----:B------:R-:W-:Y:S01]  /*4550*/  FSEL R33, R248, -INF , P2 ;  /* 0xff800000f8217808 */ /* 0x000fe20001000000 */
[----:B------:R-:W-:Y:S01]  /*4560*/  FMUL.FTZ R34, R6, R156 ;  /* 0x0000009c06227220 */ /* 0x000fe20000410000 */
[----:B------:R-:W-:Y:S01]  /*4570*/  FSEL R35, R246, -INF , P1 ;  /* 0xff800000f6237808 */ /* 0x000fe20000800000 */
[----:B------:R-:W4:Y:S01]  /*4580*/  MUFU.EX2 R137, R137 ;  /* 0x0000008900897308 */ /* 0x000f220000000800 */
[C---:B------:R-:W-:Y:S01]  /*4590*/  ISETP.GT.AND P2, PT, R0.reuse, 0x1, PT ;  /* 0x000000010000780c */ /* 0x040fe20003f44270 */
[--C-:B------:R-:W-:Y:S01]  /*45a0*/  FFMA.FTZ R143, R33, c[0x0][0x29c], -R147.reuse ;  /* 0x0000a700218f7a23 */ /* 0x100fe20000010893 */
[----:B------:R-:W-:Y:S01]  /*45b0*/  ISETP.GT.AND P1, PT, R0, 0x20, PT ;  /* 0x000000200000780c */ /* 0x000fe20003f24270 */
[----:B------:R-:W-:Y:S01]  /*45c0*/  FFMA.FTZ R147, R35, c[0x0][0x29c], -R147 ;  /* 0x0000a70023937a23 */ /* 0x000fe20000010893 */
[----:B------:R-:W-:Y:S01]  /*45d0*/  FSEL R150, R152, -INF , P2 ;  /* 0xff80000098967808 */ /* 0x000fe20001000000 */
[----:B------:R-:W-:Y:S01]  /*45e0*/  FFMA.FTZ R35, -R247, R247, 1 ;  /* 0x3f800000f7237423 */ /* 0x000fe200000101f7 */
[----:B------:R-:W-:Y:S01]  /*45f0*/  ISETP.GT.AND P2, PT, R0, 0x60, PT ;  /* 0x000000600000780c */ /* 0x000fe20003f44270 */
[----:B------:R-:W-:Y:S01]  /*4600*/  FMUL.FTZ R33, R5, R155 ;  /* 0x0000009b05217220 */ /* 0x000fe20000410000 */
[----:B------:R-:W-:Y:S01]  /*4610*/  MOV R247, R142 ;  /* 0x0000008e00f77202 */ /* 0x000fe20000000f00 */
[----:B------:R-:W1:Y:S01]  /*4620*/  MUFU.EX2 R139, R139 ;  /* 0x0000008b008b7308 */ /* 0x000e620000000800 */
[--C-:B------:R-:W-:Y:S01]  /*4630*/  FFMA.FTZ R151, R151, c[0x0][0x29c], -R146.reuse ;  /* 0x0000a70097977a23 */ /* 0x100fe20000010892 */
[----:B------:R-:W-:Y:S01]  /*4640*/  F2FP.BF16.PACK_AB R142, R19, R20 ;  /* 0x00000014138e723e */ /* 0x000fe200000010ff */
[----:B------:R-:W-:Y:S02]  /*4650*/  FFMA.FTZ R150, R150, c[0x0][0x29c], -R146 ;  /* 0x0000a70096967a23 */ /* 0x000fe40000010892 */
[----:B------:R-:W-:Y:S02]  /*4660*/  FMUL.FTZ R158, R34, R133 ;  /* 0x00000085229e7220 */ /* 0x000fe40000410000 */
[----:B------:R-:W-:Y:S02]  /*4670*/  FMUL.FTZ R34, R4, R230 ;  /* 0x000000e604227220 */ /* 0x000fe40000410000 */
[----:B------:R-:W-:Y:S01]  /*4680*/  FMUL.FTZ R157, R33, R132 ;  /* 0x00000084219d7220 */ /* 0x000fe20000410000 */
[----:B------:R-:W4:Y:S01]  /*4690*/  MUFU.EX2 R141, R141 ;  /* 0x0000008d008d7308 */ /* 0x000f220000000800 */
[----:B------:R-:W-:Y:S01]  /*46a0*/  FFMA.FTZ R132, -R238, R238, 1 ;  /* 0x3f800000ee847423 */ /* 0x000fe200000101ee */
[----:B------:R-:W-:Y:S01]  /*46b0*/  MOV R238, R149 ;  /* 0x0000009500ee7202 */ /* 0x000fe20000000f00 */
[----:B------:R-:W-:Y:S01]  /*46c0*/  FFMA.FTZ R135, -R243, R243, 1 ;  /* 0x3f800000f3877423 */ /* 0x000fe200000101f3 */
[----:B------:R-:W-:Y:S01]  /*46d0*/  MOV R243, R152 ;  /* 0x0000009800f37202 */ /* 0x000fe20000000f00 */
[----:B------:R-:W-:Y:S01]  /*46e0*/  FFMA.FTZ R133, -R239, R239, 1 ;  /* 0x3f800000ef857423 */ /* 0x000fe200000101ef */
[----:B------:R-:W-:Y:S01]  /*46f0*/  MOV R239, R154 ;  /* 0x0000009a00ef7202 */ /* 0x000fe20000000f00 */
[----:B------:R-:W-:Y:S01]  /*4700*/  FMUL.FTZ R33, R3, R163 ;  /* 0x000000a303217220 */ /* 0x000fe20000410000 */
[----:B------:R-:W-:Y:S01]  /*4710*/  F2FP.BF16.PACK_AB R149, R23, R32 ;  /* 0x000000201795723e */ /* 0x000fe200000010ff */
[----:B------:R-:W-:Y:S01]  /*4720*/  FMUL.FTZ R155, R34, R135 ;  /* 0x00000087229b7220 */ /* 0x000fe20000410000 */
[----:B------:R-:W-:Y:S01]  /*4730*/  MUFU.EX2 R148, R148 ;  /* 0x0000009400947308 */ /* 0x000fe20000000800 */
[----:B------:R-:W-:Y:S01]  /*4740*/  FMUL.FTZ R154, R33, R133 ;  /* 0x00000085219a7220 */ /* 0x000fe20000410000 */
[----:B------:R-:W-:Y:S01]  /*4750*/  FSEL R33, R245, -INF , P4 ;  /* 0xff800000f5217808 */ /* 0x000fe20002000000 */
[--C-:B------:R-:W-:Y:S01]  /*4760*/  FADD.FTZ R12, R12, -R2.reuse ;  /* 0x800000020c0c7221 */ /* 0x100fe20000010000 */
[----:B------:R-:W-:Y:S01]  /*4770*/  FSEL R34, R240, -INF , P5 ;  /* 0xff800000f0227808 */ /* 0x000fe20002800000 */
[--C-:B------:R-:W-:Y:S01]  /*4780*/  FADD.FTZ R13, R13, -R2.reuse ;  /* 0x800000020d0d7221 */ /* 0x100fe20000010000 */
[----:B------:R-:W-:Y:S01]  /*4790*/  F2FP.BF16.PACK_AB R32, R16, R17 ;  /* 0x000000111020723e */ /* 0x000fe200000010ff */
[----:B-1----:R-:W-:Y:S01]  /*47a0*/  FMUL.FTZ R12, R138, R12 ;  /* 0x0000000c8a0c7220 */ /* 0x002fe20000410000 */
[----:B----4-:R-:W-:Y:S01]  /*47b0*/  F2FP.BF16.PACK_AB R17, R137, R134 ;  /* 0x000000868911723e */ /* 0x010fe200000010ff */
[--C-:B------:R-:W-:Y:S01]  /*47c0*/  FADD.FTZ R24, R24, -R2.reuse ;  /* 0x8000000218187221 */ /* 0x100fe20000010000 */
[----:B------:R-:W1:Y:S01]  /*47d0*/  MUFU.EX2 R143, R143 ;  /* 0x0000008f008f7308 */ /* 0x000e620000000800 */
[--C-:B------:R-:W-:Y:S01]  /*47e0*/  FADD.FTZ R25, R25, -R2.reuse ;  /* 0x8000000219197221 */ /* 0x100fe20000010000 */
[----:B------:R-:W-:Y:S01]  /*47f0*/  F2FP.BF16.PACK_AB R23, R236, R237 ;  /* 0x000000edec17723e */ /* 0x000fe200000010ff */
[----:B------:R-:W-:Y:S01]  /*4800*/  FADD.FTZ R29, R29, -R2 ;  /* 0x800000021d1d7221 */ /* 0x000fe20000010000 */
[----:B------:R-:W-:Y:S01]  /*4810*/  F2FP.BF16.PACK_AB R133, R155, R157 ;  /* 0x0000009d9b85723e */ /* 0x000fe200000010ff */
[----:B------:R-:W-:Y:S01]  /*4820*/  FFMA.FTZ R156, R34, c[0x0][0x29c], -R146 ;  /* 0x0000a700229c7a23 */ /* 0x000fe20000010892 */
[----:B------:R-:W-:Y:S01]  /*4830*/  F2FP.BF16.PACK_AB R34, R234, R235 ;  /* 0x000000ebea22723e */ /* 0x000fe200000010ff */
[----:B------:R-:W-:Y:S01]  /*4840*/  FMUL.FTZ R137, R137, R9 ;  /* 0x0000000989897220 */ /* 0x000fe20000410000 */
[C---:B------:R-:W-:Y:S01]  /*4850*/  F2FP.BF16.PACK_AB R9, R139.reuse, R138 ;  /* 0x0000008a8b09723e */ /* 0x040fe200000010ff */
[----:B------:R-:W-:Y:S01]  /*4860*/  FMUL.FTZ R139, R139, R13 ;  /* 0x0000000d8b8b7220 */ /* 0x000fe20000410000 */
[----:B------:R-:W4:Y:S01]  /*4870*/  MUFU.EX2 R147, R147 ;  /* 0x0000009300937308 */ /* 0x000f220000000800 */
[--C-:B------:R-:W-:Y:S01]  /*4880*/  FADD.FTZ R28, R28, -R2.reuse ;  /* 0x800000021c1c7221 */ /* 0x100fe20000010000 */
[----:B------:R-:W-:Y:S01]  /*4890*/  F2FP.BF16.PACK_AB R135, R229, R231 ;  /* 0x000000e7e587723e */ /* 0x000fe200000010ff */
[----:B------:R-:W-:Y:S07]  /*48a0*/  FMUL.FTZ R16, R141, R24 ;  /* 0x000000188d107220 */ /* 0x000fee0000410000 */
[----:B------:R-:W-:Y:S01]  /*48b0*/  MUFU.EX2 R151, R151 ;  /* 0x0000009700977308 */ /* 0x000fe20000000800 */
[----:B-1----:R-:W-:Y:S09]  /*48c0*/  FMUL.FTZ R28, R143, R28 ;  /* 0x0000001c8f1c7220 */ /* 0x002ff20000410000 */
[----:B------:R-:W1:Y:S10]  /*48d0*/  MUFU.EX2 R150, R150 ;  /* 0x0000009600967308 */ /* 0x000e740000000800 */
[----:B------:R-:W-:Y:S01]  /*48e0*/  MUFU.EX2 R19, R156 ;  /* 0x0000009c00137308 */ /* 0x000fe20000000800 */
[----:B--2---:R-:W-:Y:S02]  /*48f0*/  FSEL R136, R241, -INF , P1 ;  /* 0xff800000f1887808 */ /* 0x004fe40000800000 */
[----:B------:R-:W-:Y:S01]  /*4900*/  ISETP.GT.AND P1, PT, R0, 0x61, PT ;  /* 0x000000610000780c */ /* 0x000fe20003f24270 */
[----:B------:R-:W-:Y:S02]  /*4910*/  FADD.FTZ R0, R8, -R2 ;  /* 0x8000000208007221 */ /* 0x000fe40000010000 */
[C---:B------:R-:W-:Y:S01]  /*4920*/  FMUL.FTZ R8, R145.reuse, R159 ;  /* 0x0000009f91087220 */ /* 0x040fe20000410000 */
[----:B------:R-:W-:Y:S01]  /*4930*/  F2FP.BF16.PACK_AB R145, R145, R3 ;  /* 0x000000039191723e */ /* 0x000fe200000010ff */
[----:B------:R-:W-:Y:S02]  /*4940*/  FMUL.FTZ R0, R134, R0 ;  /* 0x0000000086007220 */ /* 0x000fe40000410000 */
[----:B------:R-:W-:Y:S01]  /*4950*/  FMUL.FTZ R153, R8, R132 ;  /* 0x0000008408997220 */ /* 0x000fe20000410000 */
[----:B------:R-:W-:Y:S01]  /*4960*/  FSEL R8, R244, -INF , P2 ;  /* 0xff800000f4087808 */ /* 0x000fe20001000000 */
[----:B------:R-:W-:Y:S01]  /*4970*/  FMUL.FTZ R230, R0, R35 ;  /* 0x0000002300e67220 */ /* 0x000fe20000410000 */
[----:B------:R-:W-:Y:S01]  /*4980*/  FSEL R0, R251, -INF , P1 ;  /* 0xff800000fb007808 */ /* 0x000fe20000800000 */
[--C-:B------:R-:W-:Y:S01]  /*4990*/  FFMA.FTZ R132, R136, c[0x0][0x29c], -R146.reuse ;  /* 0x0000a70088847a23 */ /* 0x100fe20000010892 */
[----:B------:R-:W-:Y:S01]  /*49a0*/  F2FP.BF16.PACK_AB R136, R232, R233 ;  /* 0x000000e9e888723e */ /* 0x000fe200000010ff */
[--C-:B------:R-:W-:Y:S01]  /*49b0*/  FFMA.FTZ R163, R8, c[0x0][0x29c], -R146.reuse ;  /* 0x0000a70008a37a23 */ /* 0x100fe20000010892 */
[----:B------:R-:W-:Y:S01]  /*49c0*/  MOV R8, R140 ;  /* 0x0000008c00087202 */ /* 0x000fe20000000f00 */
[----:B------:R2:W-:Y:S01]  /*49d0*/  MUFU.EX2 R20, R132 ;  /* 0x0000008400147308 */ /* 0x0005e20000000800 */
[--C-:B------:R-:W-:Y:S01]  /*49e0*/  FFMA.FTZ R159, R33, c[0x0][0x29c], -R146.reuse ;  /* 0x0000a700219f7a23 */ /* 0x100fe20000010892 */
[----:B------:R-:W-:Y:S01]  /*49f0*/  F2FP.BF16.PACK_AB R140, R21, R22 ;  /* 0x00000016158c723e */ /* 0x000fe200000010ff */
[----:B------:R-:W-:Y:S01]  /*4a00*/  FFMA.FTZ R3, -R247, R247, 1 ;  /* 0x3f800000f7037423 */ /* 0x000fe200000101f7 */
[----:B------:R-:W-:Y:S01]  /*4a10*/  F2FP.BF16.PACK_AB R21, R4, R5 ;  /* 0x000000050415723e */ /* 0x000fe200000010ff */
[----:B------:R-:W-:Y:S01]  /*4a20*/  FFMA.FTZ R4, -R8, R8, 1 ;  /* 0x3f80000008047423 */ /* 0x000fe20000010108 */
[----:B----4-:R-:W-:Y:S01]  /*4a30*/  F2FP.BF16.PACK_AB R5, R147, R143 ;  /* 0x0000008f9305723e */ /* 0x010fe200000010ff */
[----:B------:R-:W-:Y:S01]  /*4a40*/  FMUL.FTZ R134, R12, R3 ;  /* 0x000000030c867220 */ /* 0x000fe20000410000 */
[----:B------:R-:W-:Y:S01]  /*4a50*/  F2FP.BF16.PACK_AB R22, R161, R162 ;  /* 0x000000a2a116723e */ /* 0x000fe200000010ff */
[----:B------:R-:W-:Y:S01]  /*4a60*/  FMUL.FTZ R12, R148, R25 ;  /* 0x00000019940c7220 */ /* 0x000fe20000410000 */
[----:B------:R-:W-:Y:S01]  /*4a70*/  F2FP.BF16.PACK_AB R33, R158, R160 ;  /* 0x000000a09e21723e */ /* 0x000fe200000010ff */
[----:B------:R-:W-:Y:S02]  /*4a80*/  FMUL.FTZ R147, R147, R29 ;  /* 0x0000001d93937220 */ /* 0x000fe40000410000 */
[----:B------:R-:W-:Y:S02]  /*4a90*/  FFMA.FTZ R8, -R250, R250, 1 ;  /* 0x3f800000fa087423 */ /* 0x000fe400000101fa */
[----:B------:R-:W-:Y:S02]  /*4aa0*/  FFMA.FTZ R3, -R248, R248, 1 ;  /* 0x3f800000f8037423 */ /* 0x000fe400000101f8 */
[----:B------:R-:W-:Y:S02]  /*4ab0*/  FFMA.FTZ R2, -R246, R246, 1 ;  /* 0x3f800000f6027423 */ /* 0x000fe400000101f6 */
[----:B------:R-:W-:Y:S02]  /*4ac0*/  FMUL.FTZ R3, R28, R3 ;  /* 0x000000031c037220 */ /* 0x000fe40000410000 */
[----:B------:R-:W-:Y:S02]  /*4ad0*/  FMUL.FTZ R2, R147, R2 ;  /* 0x0000000293027220 */ /* 0x000fe40000410000 */
[----:B------:R-:W-:Y:S01]  /*4ae0*/  FMUL.FTZ R16, R16, R8 ;  /* 0x0000000810107220 */ /* 0x000fe20000410000 */
[----:B--2---:R-:W-:Y:S01]  /*4af0*/  F2FP.BF16.PACK_AB R132, R153, R154 ;  /* 0x0000009a9984723e */ /* 0x004fe200000010ff */
[----:B------:R-:W-:Y:S01]  /*4b00*/  FMUL.FTZ R137, R137, R4 ;  /* 0x0000000489897220 */ /* 0x000fe20000410000 */
[----:B------:R-:W-:Y:S04]  /*4b10*/  F2FP.BF16.PACK_AB R4, R148, R141 ;  /* 0x0000008d9404723e */ /* 0x000fe800000010ff */
[----:B------:R-:W-:Y:S02]  /*4b20*/  F2FP.BF16.PACK_AB R8, R137, R230 ;  /* 0x000000e68908723e */ /* 0x000fe400000010ff */
[----:B---3--:R-:W-:Y:S05]  /*4b30*/  FSEL R35, R242, -INF , P6 ;  /* 0xff800000f2237808 */ /* 0x008fea0003000000 */
[--C-:B------:R-:W-:Y:S01]  /*4b40*/  FFMA.FTZ R152, R35, c[0x0][0x29c], -R146.reuse ;  /* 0x0000a70023987a23 */ /* 0x100fe20000010892 */
[----:B------:R-:W-:Y:S01]  /*4b50*/  F2FP.BF16.PACK_AB R35, R6, R7 ;  /* 0x000000070623723e */ /* 0x000fe200000010ff */
[----:B------:R-:W-:Y:S01]  /*4b60*/  FFMA.FTZ R146, R0, c[0x0][0x29c], -R146 ;  /* 0x0000a70000927a23 */ /* 0x000fe20000010892 */
[----:B------:R-:W-:Y:S01]  /*4b70*/  MUFU.EX2 R7, R159 ;  /* 0x0000009f00077308 */ /* 0x000fe20000000800 */
[----:B------:R-:W-:Y:S02]  /*4b80*/  FFMA.FTZ R0, -R252, R252, 1 ;  /* 0x3f800000fc007423 */ /* 0x000fe400000101fc */
[----:B------:R-:W-:Y:S02]  /*4b90*/  FFMA.FTZ R6, -R249, R249, 1 ;  /* 0x3f800000f9067423 */ /* 0x000fe400000101f9 */
[----:B------:R-:W-:Y:S02]  /*4ba0*/  FMUL.FTZ R13, R139, R0 ;  /* 0x000000008b0d7220 */ /* 0x000fe40000410000 */
[----:B------:R-:W2:Y:S01]  /*4bb0*/  LDS R0, [R238.X4+0xf320] ;  /* 0x00f32000ee007984 */ /* 0x000ea20000004800 */
[----:B------:R-:W-:Y:S02]  /*4bc0*/  FMUL.FTZ R12, R12, R6 ;  /* 0x000000060c0c7220 */ /* 0x000fe40000410000 */
[----:B------:R-:W3:Y:S01]  /*4bd0*/  MUFU.EX2 R18, R152 ;  /* 0x0000009800127308 */ /* 0x000ee20000000800 */
[----:B------:R-:W-:Y:S01]  /*4be0*/  STS [R227+0xf480], R149 ;  /* 0x00f48095e3007388 */ /* 0x000fe20000000800 */
[----:B------:R-:W-:Y:S02]  /*4bf0*/  F2FP.BF16.PACK_AB R13, R13, R134 ;  /* 0x000000860d0d723e */ /* 0x000fe400000010ff */
[----:B------:R-:W-:Y:S01]  /*4c00*/  F2FP.BF16.PACK_AB R12, R12, R16 ;  /* 0x000000100c0c723e */ /* 0x000fe200000010ff */
[----:B------:R-:W-:Y:S01]  /*4c10*/  STS [R227+0xf880], R32 ;  /* 0x00f88020e3007388 */ /* 0x000fe20000000800 */
[----:B------:R-:W-:Y:S02]  /*4c20*/  F2FP.BF16.PACK_AB R16, R2, R3 ;  /* 0x000000030210723e */ /* 0x000fe400000010ff */
[----:B-1----:R-:W-:Y:S01]  /*4c30*/  F2FP.BF16.PACK_AB R3, R150, R151 ;  /* 0x000000979603723e */ /* 0x002fe200000010ff */
[----:B------:R-:W-:Y:S01]  /*4c40*/  STS [R228], R140 ;  /* 0x0000008ce4007388 */ /* 0x000fe20000000800 */
[----:B------:R-:W1:Y:S03]  /*4c50*/  MUFU.EX2 R146, R146 ;  /* 0x0000009200927308 */ /* 0x000e660000000800 */
[----:B------:R-:W-:Y:S04]  /*4c60*/  STS [R228+0x400], R35 ;  /* 0x00040023e4007388 */ /* 0x000fe80000000800 */
[----:B------:R-:W-:Y:S03]  /*4c70*/  STS [R227+0x10480], R17 ;  /* 0x01048011e3007388 */ /* 0x000fe60000000800 */
[----:B------:R-:W4:Y:S01]  /*4c80*/  MUFU.EX2 R6, R163 ;  /* 0x000000a300067308 */ /* 0x000f220000000800 */
[----:B------:R1:W-:Y:S01]  /*4c90*/  STS [R227+0x10880], R3 ;  /* 0x01088003e3007388 */ /* 0x0003e20000000800 */
[----:B---3--:R-:W-:Y:S03]  /*4ca0*/  F2FP.BF16.PACK_AB R2, R18, R20 ;  /* 0x000000141202723e */ /* 0x008fe600000010ff */
[----:B------:R3:W-:Y:S04]  /*4cb0*/  STS [R228+0x1000], R9 ;  /* 0x00100009e4007388 */ /* 0x0007e80000000800 */
[----:B------:R4:W-:Y:S04]  /*4cc0*/  STS [R228+0x1400], R2 ;  /* 0x00140002e4007388 */ /* 0x0009e80000000800 */
[----:B------:R-:W-:Y:S04]  /*4cd0*/  STS [R227+0x11480], R142 ;  /* 0x0114808ee3007388 */ /* 0x000fe80000000800 */
[----:B------:R-:W-:Y:S01]  /*4ce0*/  STS [R227+0x11880], R21 ;  /* 0x01188015e3007388 */ /* 0x000fe20000000800 */
[--C-:B--2---:R-:W-:Y:S02]  /*4cf0*/  FADD.FTZ R10, R10, -R0.reuse ;  /* 0x800000000a0a7221 */ /* 0x104fe40000010000 */
[--C-:B------:R-:W-:Y:S01]  /*4d00*/  FADD.FTZ R11, R11, -R0.reuse ;  /* 0x800000000b0b7221 */ /* 0x100fe20000010000 */
[----:B------:R-:W-:Y:S01]  /*4d10*/  STS [R228+0x2000], R144 ;  /* 0x00200090e4007388 */ /* 0x000fe20000000800 */
[----:B------:R-:W-:Y:S02]  /*4d20*/  FMUL.FTZ R10, R151, R10 ;  /* 0x0000000a970a7220 */ /* 0x000fe40000410000 */
[--C-:B------:R-:W-:Y:S01]  /*4d30*/  FADD.FTZ R14, R14, -R0.reuse ;  /* 0x800000000e0e7221 */ /* 0x100fe20000010000 */
[----:B------:R-:W-:Y:S01]  /*4d40*/  STS [R228+0x2400], R145 ;  /* 0x00240091e4007388 */ /* 0x000fe20000000800 */
[----:B-1----:R-:W-:Y:S02]  /*4d50*/  FFMA.FTZ R3, -R243, R243, 1 ;  /* 0x3f800000f3037423 */ /* 0x002fe400000101f3 */
[--C-:B------:R-:W-:Y:S01]  /*4d60*/  FADD.FTZ R15, R15, -R0.reuse ;  /* 0x800000000f0f7221 */ /* 0x100fe20000010000 */
[----:B------:R1:W-:Y:S01]  /*4d70*/  STS [R227+0x12480], R4 ;  /* 0x01248004e3007388 */ /* 0x0003e20000000800 */
[----:B---3--:R-:W-:Y:S02]  /*4d80*/  FMUL.FTZ R9, R150, R11 ;  /* 0x0000000b96097220 */ /* 0x008fe40000410000 */
[----:B------:R-:W-:Y:S01]  /*4d90*/  FMUL.FTZ R14, R20, R14 ;  /* 0x0000000e140e7220 */ /* 0x000fe20000410000 */
[----:B----4-:R-:W-:Y:S01]  /*4da0*/  F2FP.BF16.PACK_AB R2, R7, R19 ;  /* 0x000000130702723e */ /* 0x010fe200000010ff */
[----:B------:R-:W-:Y:S02]  /*4db0*/  FMUL.FTZ R9, R9, R3 ;  /* 0x0000000309097220 */ /* 0x000fe40000410000 */
[----:B------:R-:W-:Y:S02]  /*4dc0*/  FMUL.FTZ R15, R18, R15 ;  /* 0x0000000f120f7220 */ /* 0x000fe40000410000 */
[----:B------:R2:W-:Y:S01]  /*4dd0*/  STS [R227+0x12880], R2 ;  /* 0x01288002e3007388 */ /* 0x0005e20000000800 */
[----:B------:R-:W-:Y:S02]  /*4de0*/  FFMA.FTZ R3, -R241, R241, 1 ;  /* 0x3f800000f1037423 */ /* 0x000fe400000101f1 */
[--C-:B------:R-:W-:Y:S01]  /*4df0*/  FADD.FTZ R26, R26, -R0.reuse ;  /* 0x800000001a1a7221 */ /* 0x100fe20000010000 */
[----:B------:R3:W-:Y:S01]  /*4e00*/  STS [R228+0x3000], R5 ;  /* 0x00300005e4007388 */ /* 0x0007e20000000800 */
[----:B------:R-:W-:Y:S02]  /*4e10*/  FMUL.FTZ R3, R14, R3 ;  /* 0x000000030e037220 */ /* 0x000fe40000410000 */
[--C-:B------:R-:W-:Y:S02]  /*4e20*/  FADD.FTZ R27, R27, -R0.reuse ;  /* 0x800000001b1b7221 */ /* 0x100fe40000010000 */
[--C-:B------:R-:W-:Y:S02]  /*4e30*/  FADD.FTZ R30, R30, -R0.reuse ;  /* 0x800000001e1e7221 */ /* 0x100fe40000010000 */
[----:B------:R-:W-:Y:S02]  /*4e40*/  FMUL.FTZ R19, R19, R26 ;  /* 0x0000001a13137220 */ /* 0x000fe40000410000 */
[----:B------:R-:W-:Y:S02]  /*4e50*/  FMUL.FTZ R27, R7, R27 ;  /* 0x0000001b071b7220 */ /* 0x000fe40000410000 */
[----:B-1----:R-:W-:Y:S02]  /*4e60*/  FFMA.FTZ R4, -R242, R242, 1 ;  /* 0x3f800000f2047423 */ /* 0x002fe400000101f2 */
[----:B------:R-:W-:Y:S02]  /*4e70*/  FADD.FTZ R31, R31, -R0 ;  /* 0x800000001f1f7221 */ /* 0x000fe40000010000 */
[----:B------:R-:W-:Y:S02]  /*4e80*/  FMUL.FTZ R4, R15, R4 ;  /* 0x000000040f047220 */ /* 0x000fe40000410000 */
[----:B------:R-:W-:Y:S02]  /*4e90*/  FFMA.FTZ R0, -R240, R240, 1 ;  /* 0x3f800000f0007423 */ /* 0x000fe400000101f0 */
[----:B------:R-:W-:Y:S01]  /*4ea0*/  FMUL.FTZ R31, R146, R31 ;  /* 0x0000001f921f7220 */ /* 0x000fe20000410000 */
[----:B------:R-:W-:Y:S01]  /*4eb0*/  F2FP.BF16.PACK_AB R4, R4, R3 ;  /* 0x000000030404723e */ /* 0x000fe200000010ff */
[----:B--2---:R-:W-:Y:S02]  /*4ec0*/  FFMA.FTZ R2, -R239, R239, 1 ;  /* 0x3f800000ef027423 */ /* 0x004fe400000101ef */
[----:B------:R-:W-:Y:S02]  /*4ed0*/  FFMA.FTZ R3, -R245, R245, 1 ;  /* 0x3f800000f5037423 */ /* 0x000fe400000101f5 */
[----:B------:R-:W-:Y:S01]  /*4ee0*/  FMUL.FTZ R10, R10, R2 ;  /* 0x000000020a0a7220 */ /* 0x000fe20000410000 */
[----:B------:R-:W-:Y:S01]  /*4ef0*/  F2FP.BF16.PACK_AB R2, R146, R6 ;  /* 0x000000069202723e */ /* 0x000fe200000010ff */
[----:B---3--:R-:W-:Y:S02]  /*4f00*/  FMUL.FTZ R5, R6, R30 ;  /* 0x0000001e06057220 */ /* 0x008fe40000410000 */
[----:B------:R-:W-:Y:S02]  /*4f10*/  FMUL.FTZ R7, R19, R0 ;  /* 0x0000000013077220 */ /* 0x000fe40000410000 */
[----:B------:R1:W-:Y:S01]  /*4f20*/  STS [R228+0x3400], R2 ;  /* 0x00340002e4007388 */ /* 0x0003e20000000800 */
[----:B------:R-:W-:Y:S02]  /*4f30*/  FFMA.FTZ R0, -R244, R244, 1 ;  /* 0x3f800000f4007423 */ /* 0x000fe400000101f4 */
[----:B------:R-:W-:Y:S01]  /*4f40*/  FFMA.FTZ R6, -R251, R251, 1 ;  /* 0x3f800000fb067423 */ /* 0x000fe200000101fb */
[----:B------:R-:W-:Y:S01]  /*4f50*/  BAR.SYNC.DEFER_BLOCKING 0x0 ;  /* 0x0000000000007b1d */ /* 0x000fe20000010000 */
[----:B------:R-:W-:Y:S02]  /*4f60*/  FMUL.FTZ R3, R27, R3 ;  /* 0x000000031b037220 */ /* 0x000fe40000410000 */
[----:B------:R-:W-:Y:S02]  /*4f70*/  FMUL.FTZ R5, R5, R0 ;  /* 0x0000000005057220 */ /* 0x000fe40000410000 */
[----:B------:R-:W-:Y:S01]  /*4f80*/  FMUL.FTZ R0, R31, R6 ;  /* 0x000000061f007220 */ /* 0x000fe20000410000 */
[----:B------:R-:W-:Y:S02]  /*4f90*/  F2FP.BF16.PACK_AB R3, R3, R7 ;  /* 0x000000070303723e */ /* 0x000fe400000010ff */
[----:B-1----:R-:W-:Y:S01]  /*4fa0*/  F2FP.BF16.PACK_AB R2, R9, R10 ;  /* 0x0000000a0902723e */ /* 0x002fe200000010ff */
[----:B------:R-:W-:Y:S04]  /*4fb0*/  STS [R227+0x13480], R23 ;  /* 0x01348017e3007388 */ /* 0x000fe80000000800 */
[----:B------:R-:W-:Y:S04]  /*4fc0*/  STS [R227+0x13880], R22 ;  /* 0x01388016e3007388 */ /* 0x000fe80000000800 */
[----:B------:R-:W-:Y:S04]  /*4fd0*/  STS [R228+0x4000], R34 ;  /* 0x00400022e4007388 */ /* 0x000fe80000000800 */
        /* <DEDUP_REMOVED lines=34> */
[----:B------:R3:W5:Y:S01]  /*5200*/  LDL.64 R244, [R1+0x20] ;  /* 0x0000200001f47983 */ /* 0x0007620000100a00 */
[C---:B------:R-:W-:Y:S05]  /*5210*/  HMMA.16816.F32.BF16 R64, R4.reuse, R18, R64 ;  /* 0x000000120440723c */ /* 0x040fea0000041840 */
[----:B------:R-:W-:Y:S03]  /*5220*/  LDSM.16.MT88.4 R16, [R0+0xc880] ;  /* 0x00c880000010783b */ /* 0x000fe60000004200 */
        /* <DEDUP_REMOVED lines=61> */
[----:B------:R-:W-:Y:S01]  /*5600*/  UIMAD.WIDE.U32 UR22, UR16, UR6, URZ ;  /* 0x00000006101672a5 */ /* 0x000fe2000f8e003f */
[----:B------:R-:W3:Y:S01]  /*5610*/  LDL.64 R158, [R1+0x50] ;  /* 0x00005000019e7983 */ /* 0x000ee20000100a00 */
[----:B------:R-:W-:Y:S03]  /*5620*/  USHF.R.S32.HI UR21, URZ, 0x1f, UR16 ;  /* 0x0000001f3f157899 */ /* 0x000fe60008011410 */
[----:B------:R-:W4:Y:S01]  /*5630*/  LDL.64 R156, [R1+0x40] ;  /* 0x00004000019c7983 */ /* 0x000f220000100a00 */
[----:B------:R-:W-:Y:S01]  /*5640*/  IMAD.U32 R4, RZ, RZ, UR22 ;  /* 0x00000016ff047e24 */ /* 0x000fe2000f8e00ff */
[----:B------:R-:W-:Y:S01]  /*5650*/  UIMAD UR21, UR21, UR6, URZ ;  /* 0x00000006151572a4 */ /* 0x000fe2000f8e023f */
[----:B------:R-:W-:Y:S01]  /*5660*/  IMAD.U32 R0, RZ, RZ, UR22 ;  /* 0x00000016ff007e24 */ /* 0x000fe2000f8e00ff */
[----:B------:R-:W4:Y:S01]  /*5670*/  LDL.64 R242, [R1+0x10] ;  /* 0x0000100001f27983 */ /* 0x000f220000100a00 */
[----:B------:R-:W-:Y:S02]  /*5680*/  USHF.L.U32 UR6, UR16, 0x6, URZ ;  /* 0x0000000610067899 */ /* 0x000fe4000800063f */
[----:B------:R-:W-:Y:S01]  /*5690*/  UIMAD UR21, UR16, UR7, UR21 ;  /* 0x00000007101572a4 */ /* 0x000fe2000f8e0215 */
[----:B------:R-:W4:Y:S01]  /*56a0*/  LDL.64 R154, [R1+0x38] ;  /* 0x00003800019a7983 */ /* 0x000f220000100a00 */
[----:B------:R-:W-:Y:S02]  /*56b0*/  UIADD3 UR7, -UR6, UR18, URZ ;  /* 0x0000001206077290 */ /* 0x000fe4000fffe13f */
[----:B------:R-:W-:Y:S01]  /*56c0*/  UIADD3 UR21, UR23, UR21, URZ ;  /* 0x0000001517157290 */ /* 0x000fe2000fffe03f */
[----:B------:R-:W4:Y:S01]  /*56d0*/  LDL R152, [R1+0x60] ;  /* 0x0000600001987983 */ /* 0x000f220000100800 */
[----:B------:R-:W-:Y:S03]  /*56e0*/  IMAD.U32 R7, RZ, RZ, UR6 ;  /* 0x00000006ff077e24 */ /* 0x000fe6000f8e00ff */
[----:B------:R-:W4:Y:S01]  /*56f0*/  LDL R240, [R1+0x18] ;  /* 0x0000180001f07983 */ /* 0x000f220000100800 */
[----:B------:R-:W-:Y:S01]  /*5700*/  IMAD.U32 R8, RZ, RZ, UR21 ;  /* 0x00000015ff087e24 */ /* 0x000fe2000f8e00ff */
[C---:B--2---:R-:W-:Y:S02]  /*5710*/  LOP3.LUT P5, RZ, R153.reuse, 0x1, RZ, 0xc0, !PT ;  /* 0x0000000199ff7812 */ /* 0x044fe400078ac0ff */
[C---:B------:R-:W-:Y:S02]  /*5720*/  LOP3.LUT P4, RZ, R153.reuse, 0x2, RZ, 0xc0, !PT ;  /* 0x0000000299ff7812 */ /* 0x040fe4000788c0ff */
[----:B---3--:R-:W-:Y:S02]  /*5730*/  LEA R0, P1, R0, R158, 0x6 ;  /* 0x0000009e00007211 */ /* 0x008fe400078230ff */
[----:B------:R-:W-:Y:S02]  /*5740*/  LOP3.LUT P2, RZ, R153, 0x4, RZ, 0xc0, !PT ;  /* 0x0000000499ff7812 */ /* 0x000fe4000784c0ff */
[----:B----4-:R-:W-:Y:S02]  /*5750*/  IADD3 R5, P0, R156, UR6, RZ ;  /* 0x000000069c057c10 */ /* 0x010fe4000ff1e0ff */
[C---:B------:R-:W-:Y:S02]  /*5760*/  ISETP.GE.OR P5, PT, R242.reuse, UR7, !P5 ;  /* 0x00000007f2007c0c */ /* 0x040fe4000efa6670 */
[----:B------:R-:W-:Y:S02]  /*5770*/  ISETP.GE.OR P4, PT, R242, UR7, !P4 ;  /* 0x00000007f2007c0c */ /* 0x000fe4000e786670 */
[----:B------:R-:W-:Y:S02]  /*5780*/  LEA.HI.X R8, R4, R155, R8, 0x6, P1 ;  /* 0x0000009b04087211 */ /* 0x000fe400008f3408 */
[----:B------:R-:W-:Y:S02]  /*5790*/  LEA R4, P1, R0, c[0x0][0x1f0], 0x1 ;  /* 0x00007c0000047a11 */ /* 0x000fe400078208ff */
[----:B------:R-:W-:Y:S02]  /*57a0*/  LEA.HI.X.SX32 R7, R7, R152, 0x1, P0 ;  /* 0x0000009807077211 */ /* 0x000fe400000f0eff */
[C---:B------:R-:W-:Y:S02]  /*57b0*/  LEA R6, P0, R5.reuse, c[0x0][0x280], 0x2 ;  /* 0x0000a00005067a11 */ /* 0x040fe400078010ff */
[----:B------:R-:W-:Y:S02]  /*57c0*/  ISETP.GE.OR P2, PT, R242, UR7, !P2 ;  /* 0x00000007f2007c0c */ /* 0x000fe4000d746670 */
[----:B------:R-:W-:Y:S02]  /*57d0*/  LEA.HI.X R7, R5, c[0x0][0x284], R7, 0x2, P0 ;  /* 0x0000a10005077a11 */ /* 0x000fe400000f1407 */
[----:B------:R-:W-:Y:S01]  /*57e0*/  LEA.HI.X R5, R0, c[0x0][0x1f4], R8, 0x1, P1 ;  /* 0x00007d0000057a11 */ /* 0x000fe200008f0c08 */
[----:B-----5:R-:W-:Y:S04]  /*57f0*/  @!P3 IMAD.SHL.U32 R0, R244, 0x10, RZ ;  /* 0x00000010f400b824 */ /* 0x020fe800078e00ff */
[----:B------:R-:W-:Y:S01]  /*5800*/  @!PT LDS RZ, [RZ] ;  /* 0x00000000fffff984 */ /* 0x000fe20000000800 */
[----:B------:R-:W-:Y:S01]  /*5810*/  @!PT LDS RZ, [RZ] ;  /* 0x00000000fffff984 */ /* 0x000fe20000000800 */
[----:B------:R-:W-:Y:S01]  /*5820*/  @!PT LDS RZ, [RZ] ;  /* 0x00000000fffff984 */ /* 0x000fe20000000800 */
[----:B------:R1:W-:Y:S04]  /*5830*/  LDGSTS.E.BYPASS.LTC128B.128 [R240+0xc080], [R4.64], !P5 ;  /* 0x0c08000004f07fae */ /* 0x0003e8000e901d4e */
[----:B------:R1:W-:Y:S04]  /*5840*/  LDGSTS.E.BYPASS.LTC128B.128 [R240+0xd080], [R4.64+0x40], !P4 ;  /* 0x0d08004004f07fae */ /* 0x0003e8000e101d4e */
[----:B------:R1:W-:Y:S04]  /*5850*/  LDGSTS.E.BYPASS.LTC128B.128 [R240+0xe080], [R4.64+0x80], !P2 ;  /* 0x0e08008004f07fae */ /* 0x0003e8000d101d4e */
[----:B------:R1:W-:Y:S02]  /*5860*/  @!P3 LDGSTS.E.BYPASS.LTC128B.128 [R0+0xf280], [R6.64] ;  /* 0x0f2800000600bfae */ /* 0x0003e4000b901d4e */
.L_x_458:
[-C--:B-12-4-:R-:W-:Y:S01]  /*5870*/  HMMA.16816.F32.BF16 R4, R20, R2.reuse, RZ ;  /* 0x000000021404723c */ /* 0x096fe200000418ff */
[----:B------:R-:W-:Y:S01]  /*5880*/  LDSM.16.M88.4 R132, [R219] ;  /* 0x00000000db84783b */ /* 0x000fe20000000200 */
[----:B------:R-:W-:Y:S02]  /*5890*/  ULDC.64 UR6, c[0x0][0x238] ;  /* 0x00008e0000067ab9 */ /* 0x000fe40000000a00 */
[----:B------:R-:W-:Y:S01]  /*58a0*/  USHF.R.S32.HI UR21, URZ, 0x1f, UR10 ;  /* 0x0000001f3f157899 */ /* 0x000fe2000801140a */
[----:B------:R-:W-:Y:S01]  /*58b0*/  LDSM.16.M88.4 R136, [R219+0x1000] ;  /* 0x00100000db88783b */ /* 0x000fe20000000200 */
[----:B------:R-:W-:Y:S01]  /*58c0*/  UIMAD UR22, UR20, 0x1800, URZ ;  /* 0x00001800141678a4 */ /* 0x000fe2000f8e023f */
[----:B------:R-:W-:Y:S01]  /*58d0*/  IMAD.U32 R0, RZ, RZ, UR11 ;  /* 0x0000000bff007e24 */ /* 0x000fe2000f8e00ff */
[C---:B------:R-:W-:Y:S01]  /*58e0*/  HMMA.16816.F32.BF16 R8, R24.reuse, R2, RZ ;  /* 0x000000021808723c */ /* 0x040fe200000418ff */
[----:B------:R-:W1:Y:S01]  /*58f0*/  LDSM.16.MT88.2 R2, [R212+0x800] ;  /* 0x00080000d402783b */ /* 0x000e620000004100 */
[----:B------:R-:W-:Y:S02]  /*5900*/  UIMAD UR21, UR21, UR6, URZ ;  /* 0x00000006151572a4 */ /* 0x000fe4000f8e023f */
[----:B------:R-:W-:Y:S01]  /*5910*/  USHF.R.S32.HI UR20, URZ, 0x1f, UR11 ;  /* 0x0000001f3f147899 */ /* 0x000fe2000801140b */
[----:B------:R-:W-:Y:S01]  /*5920*/  LDSM.16.MT88.2 R142, [R212+0x4800] ;  /* 0x00480000d48e783b */ /* 0x000fe20000004100 */
[----:B------:R-:W-:Y:S02]  /*5930*/  UIMAD UR21, UR10, UR7, UR21 ;  /* 0x000000070a1572a4 */ /* 0x000fe4000f8e0215 */
[-C--:B------:R-:W-:Y:S01]  /*5940*/  HMMA.16816.F32.BF16 R12, R24, R28.reuse, RZ ;  /* 0x0000001c180c723c */ /* 0x080fe200000418ff */
[----:B------:R-:W-:Y:S01]  /*5950*/  LDSM.16.M88.4 R152, [R224+0x1000] ;  /* 0x00100000e098783b */ /* 0x000fe20000000200 */
[----:B------:R-:W-:Y:S02]  /*5960*/  ULDC.64 UR6, c[0x0][0x240] ;  /* 0x0000900000067ab9 */ /* 0x000fe40000000a00 */
[----:B------:R-:W-:Y:S01]  /*5970*/  UIMAD UR6, UR20, UR6, URZ ;  /* 0x00000006140672a4 */ /* 0x000fe2000f8e023f */
[----:B------:R-:W0:Y:S01]  /*5980*/  LDGDEPBAR ;  /* 0x00000000000079af */ /* 0x000e220000000000 */
[----:B------:R-:W-:Y:S02]  /*5990*/  UISETP.GE.AND UP0, UPT, UR16, UR9, UPT ;  /* 0x000000091000728c */ /* 0x000fe4000bf06270 */
[C---:B------:R-:W-:Y:S01]  /*59a0*/  HMMA.16816.F32.BF16 R16, R20.reuse, R28, RZ ;  /* 0x0000001c1410723c */ /* 0x040fe200000418ff */
[----:B------:R-:W2:Y:S01]  /*59b0*/  LDSM.16.MT88.2 R28, [R212+0x2800] ;  /* 0x00280000d41c783b */ /* 0x000ea20000004100 */
[----:B------:R-:W-:Y:S02]  /*59c0*/  UIMAD UR6, UR11, UR7, UR6 ;  /* 0x000000070b0672a4 */ /* 0x000fe4000f8e0206 */
[----:B------:R-:W-:Y:S02]  /*59d0*/  UIADD3 UR7, UR4, 0x1, URZ ;  /* 0x0000000104077890 */ /* 0x000fe4000fffe03f */
[----:B------:R-:W-:Y:S02]  /*59e0*/  UISETP.GE.AND UP2, UPT, UR4, 0x1, UPT ;  /* 0x000000010400788c */ /* 0x000fe4000bf46270 */
[-C--:B------:R-:W-:Y:S01]  /*59f0*/  HMMA.16816.F32.BF16 R20, R20, R30.reuse, RZ ;  /* 0x0000001e1414723c */ /* 0x080fe200000418ff */
[----:B------:R-:W-:Y:S07]  /*5a00*/  UISETP.GE.AND UP1, UPT, UR19, 0x1, UPT ;  /* 0x000000011300788c */ /* 0x000fee000bf26270 */
[----:B------:R-:W-:Y:S01]  /*5a10*/  HMMA.16816.F32.BF16 R24, R24, R30, RZ ;  /* 0x0000001e1818723c */ /* 0x000fe200000418ff */
[----:B------:R-:W-:Y:S07]  /*5a20*/  LDSM.16.MT88.2 R30, [R212+0xc00] ;  /* 0x000c0000d41e783b */ /* 0x000fee0000004100 */
[-C--:B------:R-:W-:Y:S08]  /*5a30*/  HMMA.16816.F32.BF16 R4, R32, R140.reuse, R4 ;  /* 0x0000008c2004723c */ /* 0x080ff00000041804 */
[C---:B------:R-:W-:Y:S01]  /*5a40*/  HMMA.16816.F32.BF16 R8, R144.reuse, R140, R8 ;  /* 0x0000008c9008723c */ /* 0x040fe20000041808 */
[----:B------:R-:W-:Y:S07]  /*5a50*/  LDSM.16.MT88.2 R140, [R212+0x2c00] ;  /* 0x002c0000d48c783b */ /* 0x000fee0000004100 */
[-C--:B------:R-:W-:Y:S08]  /*5a60*/  HMMA.16816.F32.BF16 R12, R144, R148.reuse, R12 ;  /* 0x00000094900c723c */ /* 0x080ff0000004180c */
[C---:B------:R-:W-:Y:S01]  /*5a70*/  HMMA.16816.F32.BF16 R16, R32.reuse, R148, R16 ;  /* 0x000000942010723c */ /* 0x040fe20000041810 */
[----:B------:R-:W-:Y:S07]  /*5a80*/  LDSM.16.MT88.2 R148, [R212+0x4c00] ;  /* 0x004c0000d494783b */ /* 0x000fee0000004100 */
[-C--:B------:R-:W-:Y:S01]  /*5a90*/  HMMA.16816.F32.BF16 R20, R32, R150.reuse, R20 ;  /* 0x000000962014723c */ /* 0x080fe20000041814 */
[----:B------:R-:W3:Y:S07]  /*5aa0*/  LDSM.16.M88.4 R32, [R224] ;  /* 0x00000000e020783b */ /* 0x000eee0000000200 */
[----:B------:R-:W-:Y:S01]  /*5ab0*/  HMMA.16816.F32.BF16 R24, R144, R150, R24 ;  /* 0x000000969018723c */ /* 0x000fe20000041818 */
[----:B------:R-:W-:Y:S04]  /*5ac0*/  LDSM.16.M88.4 R144, [R218+0x3000] ;  /* 0x00300000da90783b */ /* 0x000fe80000000200 */
[----:B------:R-:W-:Y:S03]  /*5ad0*/  LDSM.16.MT88.2 R150, [R212+0x5000] ;  /* 0x00500000d496783b */ /* 0x000fe60000004100 */
[-C--:B-1----:R-:W-:Y:S08]  /*5ae0*/  HMMA.16816.F32.BF16 R4, R132, R2.reuse, R4 ;  /* 0x000000028404723c */ /* 0x082ff00000041804 */
[C---:B------:R-:W-:Y:S01]  /*5af0*/  HMMA.16816.F32.BF16 R8, R136.reuse, R2, R8 ;  /* 0x000000028808723c */ /* 0x040fe20000041808 */
[----:B------:R-:W-:Y:S07]  /*5b00*/  LDSM.16.MT88.2 R2, [R212+0x1000] ;  /* 0x00100000d402783b */ /* 0x000fee0000004100 */
[-C--:B--2---:R-:W-:Y:S08]  /*5b10*/  HMMA.16816.F32.BF16 R12, R136, R28.reuse, R12 ;  /* 0x0000001c880c723c */ /* 0x084ff0000004180c */
[C---:B------:R-:W-:Y:S01]  /*5b20*/  HMMA.16816.F32.BF16 R16, R132.reuse, R28, R16 ;  /* 0x0000001c8410723c */ /* 0x040fe20000041810 */
[----:B------:R-:W-:Y:S07]  /*5b30*/  LDSM.16.MT88.2 R28, [R212+0x3000] ;  /* 0x00300000d41c783b */ /* 0x000fee0000004100 */
[-C--:B------:R-:W-:Y:S01]  /*5b40*/  HMMA.16816.F32.BF16 R20, R132, R142.reuse, R20 ;  /* 0x0000008e8414723c */ /* 0x080fe20000041814 */
[----:B------:R-:W1:Y:S07]  /*5b50*/  LDSM.16.M88.4 R132, [R218+0x2000] ;  /* 0x00200000da84783b */ /* 0x000e6e0000000200 */
[----:B------:R-:W-:Y:S01]  /*5b60*/  HMMA.16816.F32.BF16 R24, R136, R142, R24 ;  /* 0x0000008e8818723c */ /* 0x000fe20000041818 */
[----:B------:R-:W-:Y:S04]  /*5b70*/  LDSM.16.M88.4 R136, [R220+0x3000] ;  /* 0x00300000dc88783b */ /* 0x000fe80000000200 */
[----:B------:R-:W-:Y:S03]  /*5b80*/  LDSM.16.MT88.2 R142, [R212+0x5400] ;  /* 0x00540000d48e783b */ /* 0x000fe60000004100 */
[-C--:B---3--:R-:W-:Y:S08]  /*5b90*/  HMMA.16816.F32.BF16 R4, R32, R30.reuse, R4 ;  /* 0x0000001e2004723c */ /* 0x088ff00000041804 */
[C---:B------:R-:W-:Y:S01]  /*5ba0*/  HMMA.16816.F32.BF16 R8, R152.reuse, R30, R8 ;  /* 0x0000001e9808723c */ /* 0x040fe20000041808 */
[----:B------:R-:W-:Y:S07]  /*5bb0*/  LDSM.16.MT88.2 R30, [R212+0x1400] ;  /* 0x00140000d41e783b */ /* 0x000fee0000004100 */
[-C--:B------:R-:W-:Y:S08]  /*5bc0*/  HMMA.16816.F32.BF16 R12, R152, R140.reuse, R12 ;  /* 0x0000008c980c723c */ /* 0x080ff0000004180c */
[C---:B------:R-:W-:Y:S01]  /*5bd0*/  HMMA.16816.F32.BF16 R16, R32.reuse, R140, R16 ;  /* 0x0000008c2010723c */ /* 0x040fe20000041810 */
[----:B------:R-:W-:Y:S07]  /*5be0*/  LDSM.16.MT88.2 R140, [R212+0x3400] ;  /* 0x00340000d48c783b */ /* 0x000fee0000004100 */
[-C--:B------:R-:W-:Y:S01]  /*5bf0*/  HMMA.16816.F32.BF16 R20, R32, R148.reuse, R20 ;  /* 0x000000942014723c */ /* 0x080fe20000041814 */
[----:B------:R-:W2:Y:S07]  /*5c00*/  LDSM.16.M88.4 R32, [R220+0x2000] ;  /* 0x00200000dc20783b */ /* 0x000eae0000000200 */
[----:B------:R-:W-:Y:S01]  /*5c10*/  HMMA.16816.F32.BF16 R24, R152, R148, R24 ;  /* 0x000000949818723c */ /* 0x000fe20000041818 */
[----:B------:R-:W-:Y:S07]  /*5c20*/  LDSM.16.M88.4 R152, [R219+0x3000] ;  /* 0x00300000db98783b */ /* 0x000fee0000000200 */
[-C--:B-1----:R-:W-:Y:S08]  /*5c30*/  HMMA.16816.F32.BF16 R4, R132, R2.reuse, R4 ;  /* 0x000000028404723c */ /* 0x082ff00000041804 */
[C---:B------:R-:W-:Y:S01]  /*5c40*/  HMMA.16816.F32.BF16 R8, R144.reuse, R2, R8 ;  /* 0x000000029008723c */ /* 0x040fe20000041808 */
[----:B------:R-:W-:Y:S07]  /*5c50*/  LDSM.16.MT88.2 R2, [R212+0x1800] ;  /* 0x00180000d402783b */ /* 0x000fee0000004100 */
[-C--:B------:R-:W-:Y:S08]  /*5c60*/  HMMA.16816.F32.BF16 R12, R144, R28.reuse, R12 ;  /* 0x0000001c900c723c */ /* 0x080ff0000004180c */
[C---:B------:R-:W-:Y:S01]  /*5c70*/  HMMA.16816.F32.BF16 R16, R132.reuse, R28, R16 ;  /* 0x0000001c8410723c */ /* 0x040fe20000041810 */
[----:B------:R-:W-:Y:S07]  /*5c80*/  LDSM.16.MT88.2 R28, [R212+0x3800] ;  /* 0x00380000d41c783b */ /* 0x000fee0000004100 */
[-C--:B------:R-:W-:Y:S01]  /*5c90*/  HMMA.16816.F32.BF16 R20, R132, R150.reuse, R20 ;  /* 0x000000968414723c */ /* 0x080fe20000041814 */
[----:B------:R-:W1:Y:S07]  /*5ca0*/  LDSM.16.M88.4 R132, [R219+0x2000] ;  /* 0x00200000db84783b */ /* 0x000e6e0000000200 */
[----:B------:R-:W-:Y:S01]  /*5cb0*/  HMMA.16816.F32.BF16 R24, R144, R150, R24 ;  /* 0x000000969018723c */ /* 0x000fe20000041818 */
[----:B------:R-:W3:Y:S04]  /*5cc0*/  LDSM.16.MT88.2 R144, [R212+0x5800] ;  /* 0x00580000d490783b */ /* 0x000ee80000004100 */
[----:B------:R-:W-:Y:S03]  /*5cd0*/  LDSM.16.M88.4 R148, [R223+0x2000] ;  /* 0x00200000df94783b */ /* 0x000fe60000000200 */
[-C--:B--2---:R-:W-:Y:S08]  /*5ce0*/  HMMA.16816.F32.BF16 R4, R32, R30.reuse, R4 ;  /* 0x0000001e2004723c */ /* 0x084ff00000041804 */
[C---:B------:R-:W-:Y:S01]  /*5cf0*/  HMMA.16816.F32.BF16 R8, R136.reuse, R30, R8 ;  /* 0x0000001e8808723c */ /* 0x040fe20000041808 */
[----:B------:R-:W2:Y:S07]  /*5d00*/  LDSM.16.MT88.2 R30, [R212+0x1c00] ;  /* 0x001c0000d41e783b */ /* 0x000eae0000004100 */
[-C--:B------:R-:W-:Y:S08]  /*5d10*/  HMMA.16816.F32.BF16 R12, R136, R140.reuse, R12 ;  /* 0x0000008c880c723c */ /* 0x080ff0000004180c */
[C---:B------:R-:W-:Y:S08]  /*5d20*/  HMMA.16816.F32.BF16 R16, R32.reuse, R140, R16 ;  /* 0x0000008c2010723c */ /* 0x040ff00000041810 */
[-C--:B------:R-:W-:Y:S01]  /*5d30*/  HMMA.16816.F32.BF16 R20, R32, R142.reuse, R20 ;  /* 0x0000008e2014723c */ /* 0x080fe20000041814 */
[----:B------:R-:W4:Y:S07]  /*5d40*/  LDSM.16.M88.4 R32, [R223+0x3000] ;  /* 0x00300000df20783b */ /* 0x000f2e0000000200 */
[----:B------:R-:W-:Y:S01]  /*5d50*/  HMMA.16816.F32.BF16 R24, R136, R142, R24 ;  /* 0x0000008e8818723c */ /* 0x000fe20000041818 */
[----:B------:R-:W2:Y:S07]  /*5d60*/  LDSM.16.MT88.2 R136, [R212+0x3c00] ;  /* 0x003c0000d488783b */ /* 0x000eae0000004100 */
[-C--:B-1----:R-:W-:Y:S08]  /*5d70*/  HMMA.16816.F32.BF16 R4, R132, R2.reuse, R4 ;  /* 0x000000028404723c */ /* 0x082ff00000041804 */
[C---:B------:R-:W-:Y:S01]  /*5d80*/  HMMA.16816.F32.BF16 R8, R152.reuse, R2, R8 ;  /* 0x000000029808723c */ /* 0x040fe20000041808 */
[----:B------:R-:W1:Y:S07]  /*5d90*/  LDSM.16.MT88.2 R2, [R212+0x5c00] ;  /* 0x005c0000d402783b */ /* 0x000e6e0000004100 */
[-C--:B------:R-:W-:Y:S08]  /*5da0*/  HMMA.16816.F32.BF16 R12, R152, R28.reuse, R12 ;  /* 0x0000001c980c723c */ /* 0x080ff0000004180c */
[C---:B------:R-:W-:Y:S07]  /*5db0*/  HMMA.16816.F32.BF16 R16, R132.reuse, R28, R16 ;  /* 0x0000001c8410723c */ /* 0x040fee0000041810 */
[----:B------:R-:W-:Y:S01]  /*5dc0*/  IMAD.U32 R28, RZ, RZ, UR10 ;  /* 0x0000000aff1c7e24 */ /* 0x000fe2000f8e00ff */
[-C--:B---3--:R-:W-:Y:S04]  /*5dd0*/  HMMA.16816.F32.BF16 R20, R132, R144.reuse, R20 ;  /* 0x000000908414723c */ /* 0x088fe80000041814 */
[----:B-----5:R-:W-:Y:S04]  /*5de0*/  IMAD.WIDE.U32 R28, R28, c[0x0][0x238], R244 ;  /* 0x00008e001c1c7a25 */ /* 0x020fe800078e00f4 */
[----:B------:R-:W-:Y:S04]  /*5df0*/  HMMA.16816.F32.BF16 R24, R152, R144, R24 ;  /* 0x000000909818723c */ /* 0x000fe80000041818 */
[----:B------:R-:W-:Y:S01]  /*5e00*/  IADD3 R29, R29, UR21, RZ ;  /* 0x000000151d1d7c10 */ /* 0x000fe2000fffe0ff */
[----:B------:R-:W-:Y:S03]  /*5e10*/  USHF.R.S32.HI UR21, URZ, 0x1f, UR22 ;  /* 0x0000001f3f157899 */ /* 0x000fe60008011416 */
[-C--:B--2---:R-:W-:Y:S05]  /*5e20*/  HMMA.16816.F32.BF16 R4, R148, R30.reuse, R4 ;  /* 0x0000001e9404723c */ /* 0x084fea0000041804 */
[----:B------:R-:W-:Y:S03]  /*5e30*/  IMAD.WIDE.U32 R28, R0, c[0x0][0x240], R28 ;  /* 0x00009000001c7a25 */ /* 0x000fe600078e001c */
[C---:B----4-:R-:W-:Y:S04]  /*5e40*/  HMMA.16816.F32.BF16 R8, R32.reuse, R30, R8 ;  /* 0x0000001e2008723c */ /* 0x050fe80000041808 */
[----:B------:R-:W-:Y:S03]  /*5e50*/  IADD3 R0, P0, R28, UR22, RZ ;  /* 0x000000161c007c10 */ /* 0x000fe6000ff1e0ff */
[----:B------:R-:W-:Y:S01]  /*5e60*/  MOV R30, UR21 ;  /* 0x00000015001e7c02 */ /* 0x000fe20008000f00 */
[-C--:B------:R-:W-:Y:S04]  /*5e70*/  HMMA.16816.F32.BF16 R12, R32, R136.reuse, R12 ;  /* 0x00000088200c723c */ /* 0x080fe8000004180c */
[----:B------:R-:W-:Y:S01]  /*5e80*/  IADD3.X R29, R30, UR6, R29, P0, !PT ;  /* 0x000000061e1d7c10 */ /* 0x000fe200087fe41d */
[----:B------:R-:W-:Y:S01]  /*5e90*/  UIADD3 UR6, UR19, 0x1, URZ ;  /* 0x0000000113067890 */ /* 0x000fe2000fffe03f */
[C---:B------:R-:W-:Y:S02]  /*5ea0*/  LEA R28, P0, R0.reuse, c[0x0][0x220], 0x2 ;  /* 0x00008800001c7a11 */ /* 0x040fe400078010ff */
[C---:B------:R-:W-:Y:S01]  /*5eb0*/  HMMA.16816.F32.BF16 R16, R148.reuse, R136, R16 ;  /* 0x000000889410723c */ /* 0x040fe20000041810 */
[----:B------:R-:W-:Y:S01]  /*5ec0*/  LDSM.16.MT88.4 R136, [R213+0x16c80] ;  /* 0x016c8000d588783b */ /* 0x000fe20000004200 */
[----:B------:R-:W-:Y:S02]  /*5ed0*/  USEL UR19, UR6, URZ, !UP1 ;  /* 0x0000003f06137287 */ /* 0x000fe4000c800000 */
[----:B------:R-:W-:Y:S01]  /*5ee0*/  LEA.HI.X R29, R0, c[0x0][0x224], R29, 0x2, P0 ;  /* 0x00008900001d7a11 */ /* 0x000fe200000f141d */
[----:B------:R-:W-:Y:S01]  /*5ef0*/  IMAD.U32 R0, RZ, RZ, UR4 ;  /* 0x00000004ff007e24 */ /* 0x000fe2000f8e00ff */
[----:B------:R-:W-:Y:S01]  /*5f00*/  PLOP3.LUT P0, PT, PT, PT, UP0, 0x80, 0x0 ;  /* 0x000000000000781c */ /* 0x000fe20003f0f008 */
[----:B------:R-:W-:Y:S01]  /*5f10*/  USEL UR4, UR7, URZ, !UP2 ;  /* 0x0000003f07047287 */ /* 0x000fe2000d000000 */
[-C--:B-1----:R-:W-:Y:S01]  /*5f20*/  HMMA.16816.F32.BF16 R20, R148, R2.reuse, R20 ;  /* 0x000000029414723c */ /* 0x082fe20000041814 */
[----:B------:R-:W-:Y:S03]  /*5f30*/  RED.E.ADD.F32.FTZ.RN.STRONG.GPU [R28.64], R4 ;  /* 0x000000041c00798e */ /* 0x000fe6000c10e78e */
[----:B------:R-:W-:Y:S01]  /*5f40*/  IMAD R0, R0, 0x1800, R221 ;  /* 0x0000180000007824 */ /* 0x000fe200078e02dd */
[----:B------:R-:W-:Y:S03]  /*5f50*/  RED.E.ADD.F32.FTZ.RN.STRONG.GPU [R28.64+0x400], R5 ;  /* 0x000400051c00798e */ /* 0x000fe6000c10e78e */
[----:B------:R-:W-:Y:S01]  /*5f60*/  HMMA.16816.F32.BF16 R24, R32, R2, R24 ;  /* 0x000000022018723c */ /* 0x000fe20000041818 */
[----:B------:R-:W-:Y:S03]  /*5f70*/  RED.E.ADD.F32.FTZ.RN.STRONG.GPU [R28.64+0x800], R6 ;  /* 0x000800061c00798e */ /* 0x000fe6000c10e78e */
[----:B------:R-:W-:Y:S01]  /*5f80*/  SHF.L.U32 R0, R0, 0x1, RZ ;  /* 0x0000000100007819 */ /* 0x000fe200000006ff */
        /* <DEDUP_REMOVED lines=138> */
.L_x_456:
[----:B------:R-:W-:Y:S05]  /*6830*/  @P1 BRA `(.L_x_460) ;  /* 0x000010c000001947 */ /* 0x000fea0003800000 */
[----:B------:R-:W2:Y:S01]  /*6840*/  LDL.LU.64 R34, [R1+0x20] ;  /* 0x0000200001227983 */ /* 0x000ea20000300a00 */
[----:B------:R-:W-:Y:S01]  /*6850*/  F2FP.BF16.PACK_AB R36, R37, R36 ;  /* 0x000000242524723e */ /* 0x000fe200000010ff */
[----:B------:R-:W-:Y:S01]  /*6860*/  USHF.R.S32.HI UR6, URZ, 0x1f, UR10 ;  /* 0x0000001f3f067899 */ /* 0x000fe2000801140a */
[----:B------:R-:W-:Y:S01]  /*6870*/  F2FP.BF16.PACK_AB R38, R39, R38 ;  /* 0x000000262726723e */ /* 0x000fe200000010ff */
[----:B------:R-:W-:Y:S01]  /*6880*/  ULDC.64 UR4, c[0x0][0x338] ;  /* 0x0000ce0000047ab9 */ /* 0x000fe20000000a00 */
[----:B------:R-:W-:Y:S01]  /*6890*/  F2FP.BF16.PACK_AB R48, R49, R48 ;  /* 0x000000303130723e */ /* 0x000fe200000010ff */
[----:B------:R-:W-:Y:S01]  /*68a0*/  UIMAD UR4, UR6, UR4, URZ ;  /* 0x00000004060472a4 */ /* 0x000fe2000f8e023f */
[----:B------:R-:W-:Y:S01]  /*68b0*/  F2FP.BF16.PACK_AB R50, R51, R50 ;  /* 0x000000323332723e */ /* 0x000fe200000010ff */
[----:B------:R-:W-:Y:S01]  /*68c0*/  USHF.R.S32.HI UR7, URZ, 0x1f, UR11 ;  /* 0x0000001f3f077899 */ /* 0x000fe2000801140b */
[----:B------:R-:W-:Y:S01]  /*68d0*/  F2FP.BF16.PACK_AB R40, R41, R40 ;  /* 0x000000282928723e */ /* 0x000fe200000010ff */
[----:B------:R-:W-:Y:S01]  /*68e0*/  UIMAD UR5, UR10, UR5, UR4 ;  /* 0x000000050a0572a4 */ /* 0x000fe2000f8e0204 */
[----:B------:R-:W-:Y:S01]  /*68f0*/  F2FP.BF16.PACK_AB R42, R43, R42 ;  /* 0x0000002a2b2a723e */ /* 0x000fe200000010ff */
[----:B------:R-:W-:Y:S01]  /*6900*/  BSSY B0, `(.L_x_461) ;  /* 0x00000b9000007945 */ /* 0x000fe20003800000 */
[----:B------:R-:W-:Y:S01]  /*6910*/  F2FP.BF16.PACK_AB R44, R45, R44 ;  /* 0x0000002c2d2c723e */ /* 0x000fe200000010ff */
[----:B------:R-:W-:Y:S01]  /*6920*/  ULDC UR4, c[0x0][0x2f0] ;  /* 0x0000bc0000047ab9 */ /* 0x000fe20000000800 */
[----:B------:R-:W-:Y:S01]  /*6930*/  F2FP.BF16.PACK_AB R46, R47, R46 ;  /* 0x0000002e2f2e723e */ /* 0x000fe200000010ff */
[----:B------:R-:W-:Y:S01]  /*6940*/  UIADD3 UR8, -UR8, UR4, URZ ;  /* 0x0000000408087290 */ /* 0x000fe2000fffe13f */
[----:B------:R-:W-:-:S02]  /*6950*/  F2FP.BF16.PACK_AB R52, R53, R52 ;  /* 0x000000343534723e */ /* 0x000fc400000010ff */
[----:B------:R-:W-:Y:S01]  /*6960*/  F2FP.BF16.PACK_AB R54, R55, R54 ;  /* 0x000000363736723e */ /* 0x000fe200000010ff */
[----:B------:R-:W-:Y:S01]  /*6970*/  UISETP.LT.AND UP0, UPT, UR8, 0x80, UPT ;  /* 0x000000800800788c */ /* 0x000fe2000bf01270 */
[----:B------:R-:W-:Y:S02]  /*6980*/  F2FP.BF16.PACK_AB R64, R65, R64 ;  /* 0x000000404140723e */ /* 0x000fe400000010ff */
[----:B------:R-:W-:Y:S01]  /*6990*/  F2FP.BF16.PACK_AB R66, R67, R66 ;  /* 0x000000424342723e */ /* 0x000fe200000010ff */
[----:B------:R-:W-:Y:S01]  /*69a0*/  USEL UR8, UR8, 0x80, UP0 ;  /* 0x0000008008087887 */ /* 0x000fe20008000000 */
        /* <DEDUP_REMOVED lines=54> */
[C---:B------:R-:W-:Y:S01]  /*6d10*/  IMAD.SHL.U32 R4, R8.reuse, 0x40, RZ ;  /* 0x0000004008047824 */ /* 0x040fe200078e00ff */
        /* <DEDUP_REMOVED lines=77> */
[----:B------:R3:W-:Y:S01]  /*71f0*/  STS [R2+0x5280], R4 ;  /* 0x0052800402007388 */ /* 0x0007e20000000800 */
[----:B-1----:R-:W-:Y:S01]  /*7200*/  SHF.R.S32.HI R15, RZ, 0x1f, R14 ;  /* 0x0000001fff0f7819 */ /* 0x002fe2000001140e */
[----:B--2---:R-:W-:-:S02]  /*7210*/  IMAD.SHL.U32 R0, R6, 0x2, RZ ;  /* 0x0000000206007824 */ /* 0x004fc400078e00ff */
[----:B------:R-:W-:Y:S01]  /*7220*/  BAR.SYNC.DEFER_BLOCKING 0x1, 0x100 ;  /* 0x0044000000007b1d */ /* 0x000fe20000010000 */
[----:B------:R-:W-:-:S04]  /*7230*/  IMAD.U32 R6, RZ, RZ, UR12 ;  /* 0x0000000cff067e24 */ /* 0x000fc8000f8e00ff */
[----:B------:R-:W-:-:S04]  /*7240*/  IMAD.WIDE R6, R6, 0x80, R14 ;  /* 0x0000008006067825 */ /* 0x000fc800078e020e */
[----:B---3--:R-:W-:Y:S02]  /*7250*/  IMAD.U32 R2, RZ, RZ, UR10 ;  /* 0x0000000aff027e24 */ /* 0x008fe4000f8e00ff */
[----:B------:R-:W-:Y:S02]  /*7260*/  IMAD.U32 R4, RZ, RZ, UR11 ;  /* 0x0000000bff047e24 */ /* 0x000fe4000f8e00ff */
[----:B------:R-:W-:-:S05]  /*7270*/  IMAD.WIDE.U32 R2, R2, c[0x0][0x338], R8 ;  /* 0x0000ce0002027a25 */ /* 0x000fca00078e0008 */
[----:B------:R-:W-:Y:S01]  /*7280*/  IADD3 R3, R3, UR5, RZ ;  /* 0x0000000503037c10 */ /* 0x000fe2000fffe0ff */
[----:B------:R-:W-:Y:S02]  /*7290*/  ULDC.64 UR4, c[0x0][0x340] ;  /* 0x0000d00000047ab9 */ /* 0x000fe40000000a00 */
[----:B------:R-:W-:Y:S02]  /*72a0*/  UIMAD UR4, UR7, UR4, URZ ;  /* 0x00000004070472a4 */ /* 0x000fe4000f8e023f */
[----:B------:R-:W-:Y:S01]  /*72b0*/  IMAD.WIDE.U32 R12, R4, c[0x0][0x340], R2 ;  /* 0x0000d000040c7a25 */ /* 0x000fe200078e0002 */
[----:B------:R1:W2:Y:S01]  /*72c0*/  LDS.128 R40, [R0+0x7080] ;  /* 0x0070800000287984 */ /* 0x0002a20000000c00 */
[----:B------:R-:W-:-:S03]  /*72d0*/  UIMAD UR4, UR11, UR5, UR4 ;  /* 0x000000050b0472a4 */ /* 0x000fc6000f8e0204 */
[----:B------:R1:W3:Y:S03]  /*72e0*/  LDS.128 R36, [R0+0x9080] ;  /* 0x0090800000247984 */ /* 0x0002e60000000c00 */
[----:B------:R-:W-:Y:S01]  /*72f0*/  IADD3 R5, R13, UR4, RZ ;  /* 0x000000040d057c10 */ /* 0x000fe2000fffe0ff */
[----:B------:R1:W4:Y:S04]  /*7300*/  LDS.128 R32, [R0+0xb080] ;  /* 0x00b0800000207984 */ /* 0x0003280000000c00 */
        /* <DEDUP_REMOVED lines=24> */
.L_x_462:
[----:B------:R-:W-:Y:S05]  /*7490*/  BSYNC B0 ;  /* 0x0000000000007941 */ /* 0x000fea0003800000 */
.L_x_461:
        /* <DEDUP_REMOVED lines=21> */
.L_x_464:
[----:B------:R-:W-:Y:S05]  /*75f0*/  BSYNC B0 ;  /* 0x0000000000007941 */ /* 0x000fea0003800000 */
.L_x_463:
[----:B------:R-:W-:Y:S01]  /*7600*/  ULDC.64 UR4, c[0x0][0x308] ;  /* 0x0000c20000047ab9 */ /* 0x000fe20000000a00 */
[----:B-1----:R-:W-:Y:S01]  /*7610*/  MOV R2, UR10 ;  /* 0x0000000a00027c02 */ /* 0x002fe20008000f00 */
[----:B------:R-:W-:Y:S01]  /*7620*/  UIMAD UR4, UR6, UR4, URZ ;  /* 0x00000004060472a4 */ /* 0x000fe2000f8e023f */
[----:B------:R-:W-:Y:S01]  /*7630*/  MOV R0, UR11 ;  /* 0x0000000b00007c02 */ /* 0x000fe20008000f00 */
[----:B------:R-:W-:Y:S02]  /*7640*/  BSSY B0, `(.L_x_465) ;  /* 0x0000018000007945 */ /* 0x000fe40003800000 */
[----:B------:R-:W-:Y:S01]  /*7650*/  UIMAD UR10, UR10, UR5, UR4 ;  /* 0x000000050a0a72a4 */ /* 0x000fe2000f8e0204 */
[----:B------:R-:W-:-:S02]  /*7660*/  IMAD.WIDE.U32 R2, R2, c[0x0][0x308], R8 ;  /* 0x0000c20002027a25 */ /* 0x000fc400078e0008 */
[----:B------:R-:W-:Y:S02]  /*7670*/  ULDC.64 UR4, c[0x0][0x310] ;  /* 0x0000c40000047ab9 */ /* 0x000fe40000000a00 */
[----:B------:R-:W-:Y:S01]  /*7680*/  UIMAD UR4, UR7, UR4, URZ ;  /* 0x00000004070472a4 */ /* 0x000fe2000f8e023f */
[----:B------:R-:W-:-:S03]  /*7690*/  IADD3 R3, R3, UR10, RZ ;  /* 0x0000000a03037c10 */ /* 0x000fc6000fffe0ff */
[----:B------:R-:W-:Y:S02]  /*76a0*/  UIMAD UR4, UR11, UR5, UR4 ;  /* 0x000000050b0472a4 */ /* 0x000fe4000f8e0204 */
[----:B------:R-:W-:-:S05]  /*76b0*/  IMAD.WIDE.U32 R10, R0, c[0x0][0x310], R2 ;  /* 0x0000c400000a7a25 */ /* 0x000fca00078e0002 */
[----:B------:R-:W-:Y:S01]  /*76c0*/  IADD3 R3, R11, UR4, RZ ;  /* 0x000000040b037c10 */ /* 0x000fe2000fffe0ff */
        /* <DEDUP_REMOVED lines=15> */
.L_x_466:
[----:B------:R-:W-:Y:S05]  /*77c0*/  BSYNC B0 ;  /* 0x0000000000007941 */ /* 0x000fea0003800000 */
.L_x_465:
        /* <DEDUP_REMOVED lines=19> */
.L_x_460:
[----:B------:R-:W2:Y:S01]  /*7900*/  LDL.LU.64 R2, [R1+0x20] ;  /* 0x0000200001027983 */ /* 0x000ea20000300a00 */
[----:B------:R-:W-:Y:S01]  /*7910*/  USHF.R.S32.HI UR6, URZ, 0x1f, UR10 ;  /* 0x0000001f3f067899 */ /* 0x000fe2000801140a */
[----:B------:R-:W-:Y:S01]  /*7920*/  IMAD.U32 R10, RZ, RZ, UR11 ;  /* 0x0000000bff0a7e24 */ /* 0x000fe2000f8e00ff */
[----:B------:R-:W-:Y:S01]  /*7930*/  ULDC.64 UR4, c[0x0][0x308] ;  /* 0x0000c20000047ab9 */ /* 0x000fe20000000a00 */
[----:B------:R-:W-:Y:S01]  /*7940*/  IMAD.U32 R6, RZ, RZ, UR12 ;  /* 0x0000000cff067e24 */ /* 0x000fe2000f8e00ff */
[----:B------:R-:W-:Y:S01]  /*7950*/  UIMAD UR4, UR6, UR4, URZ ;  /* 0x00000004060472a4 */ /* 0x000fe2000f8e023f */
[----:B------:R-:W-:Y:S01]  /*7960*/  BSSY B0, `(.L_x_467) ;  /* 0x0000027000007945 */ /* 0x000fe20003800000 */
[----:B------:R-:W-:-:S02]  /*7970*/  ULDC UR9, c[0x0][0x2f0] ;  /* 0x0000bc0000097ab9 */ /* 0x000fc40000000800 */
[----:B------:R-:W-:Y:S02]  /*7980*/  UIMAD UR5, UR10, UR5, UR4 ;  /* 0x000000050a0572a4 */ /* 0x000fe4000f8e0204 */
[----:B------:R-:W-:Y:S02]  /*7990*/  UIADD3 UR9, -UR8, UR9, URZ ;  /* 0x0000000908097290 */ /* 0x000fe4000fffe13f */
[----:B------:R-:W-:Y:S01]  /*79a0*/  USHF.R.S32.HI UR7, URZ, 0x1f, UR11 ;  /* 0x0000001f3f077899 */ /* 0x000fe2000801140b */
[----:B--2---:R-:W-:-:S04]  /*79b0*/  SHF.R.S32.HI R0, RZ, 0x1f, R2 ;  /* 0x0000001fff007819 */ /* 0x004fc80000011402 */
[----:B------:R-:W-:-:S04]  /*79c0*/  LEA.HI R8, R0, R2, RZ, 0x2 ;  /* 0x0000000200087211 */ /* 0x000fc800078f10ff */
[----:B------:R-:W-:Y:S02]  /*79d0*/  LOP3.LUT R0, R8, 0x1ffffffc, RZ, 0xc0, !PT ;  /* 0x1ffffffc08007812 */ /* 0x000fe400078ec0ff */
[----:B------:R-:W-:-:S03]  /*79e0*/  SHF.R.S32.HI R8, RZ, 0x2, R8 ;  /* 0x00000002ff087819 */ /* 0x000fc60000011408 */
[----:B------:R-:W-:Y:S01]  /*79f0*/  IMAD.IADD R0, R2, 0x1, -R0 ;  /* 0x0000000102007824 */ /* 0x000fe200078e0a00 */
[----:B------:R-:W-:Y:S01]  /*7a00*/  ISETP.GE.AND P4, PT, R8, UR9, PT ;  /* 0x0000000908007c0c */ /* 0x000fe2000bf86270 */
[----:B------:R-:W-:Y:S01]  /*7a10*/  IMAD.U32 R2, RZ, RZ, UR10 ;  /* 0x0000000aff027e24 */ /* 0x000fe2000f8e00ff */
[----:B------:R-:W-:Y:S01]  /*7a20*/  SHF.R.S32.HI R9, RZ, 0x1f, R8 ;  /* 0x0000001fff097819 */ /* 0x000fe20000011408 */
[----:B------:R-:W-:-:S04]  /*7a30*/  IMAD.SHL.U32 R12, R0, 0x8, RZ ;  /* 0x00000008000c7824 */ /* 0x000fc800078e00ff */
[----:B------:R-:W-:Y:S01]  /*7a40*/  IMAD.WIDE R6, R6, 0x80, R8 ;  /* 0x0000008006067825 */ /* 0x000fe200078e0208 */
[--C-:B------:R-:W-:Y:S02]  /*7a50*/  SHF.R.S32.HI R13, RZ, 0x1f, R12.reuse ;  /* 0x0000001fff0d7819 */ /* 0x100fe4000001140c */
[C---:B------:R-:W-:Y:S02]  /*7a60*/  IADD3 R16, R12.reuse, 0x20, RZ ;  /* 0x000000200c107810 */ /* 0x040fe40007ffe0ff */
[----:B------:R-:W-:Y:S01]  /*7a70*/  IADD3 R17, R12, 0x40, RZ ;  /* 0x000000400c117810 */ /* 0x000fe20007ffe0ff */
[----:B------:R-:W-:-:S05]  /*7a80*/  IMAD.WIDE.U32 R2, R2, c[0x0][0x308], R12 ;  /* 0x0000c20002027a25 */ /* 0x000fca00078e000c */
[----:B------:R-:W-:Y:S01]  /*7a90*/  IADD3 R3, R3, UR5, RZ ;  /* 0x0000000503037c10 */ /* 0x000fe2000fffe0ff */
[----:B------:R-:W-:Y:S02]  /*7aa0*/  ULDC.64 UR4, c[0x0][0x310] ;  /* 0x0000c40000047ab9 */ /* 0x000fe40000000a00 */
[----:B------:R-:W-:Y:S02]  /*7ab0*/  UIMAD UR4, UR7, UR4, URZ ;  /* 0x00000004070472a4 */ /* 0x000fe4000f8e023f */
[----:B------:R-:W-:Y:S02]  /*7ac0*/  IMAD.WIDE.U32 R10, R10, c[0x0][0x310], R2 ;  /* 0x0000c4000a0a7a25 */ /* 0x000fe400078e0002 */
[----:B------:R-:W-:-:S06]  /*7ad0*/  UIMAD UR4, UR11, UR5, UR4 ;  /* 0x000000050b0472a4 */ /* 0x000fcc000f8e0204 */
[----:B------:R-:W-:Y:S01]  /*7ae0*/  IADD3 R3, R11, UR4, RZ ;  /* 0x000000040b037c10 */ /* 0x000fe2000fffe0ff */
        /* <DEDUP_REMOVED lines=14> */
.L_x_468:
[----:B------:R-:W-:Y:S05]  /*7bd0*/  BSYNC B0 ;  /* 0x0000000000007941 */ /* 0x000fea0003800000 */
.L_x_467:
        /* <DEDUP_REMOVED lines=19> */
.L_x_470:
[----:B------:R-:W-:Y:S05]  /*7d10*/  BSYNC B0 ;  /* 0x0000000000007941 */ /* 0x000fea0003800000 */
.L_x_469:
        /* <DEDUP_REMOVED lines=27> */
.L_x_472:
[----:B------:R-:W-:Y:S05]  /*7ed0*/  BSYNC B0 ;  /* 0x0000000000007941 */ /* 0x000fea0003800000 */
.L_x_471:
        /* <DEDUP_REMOVED lines=18> */
.L_x_473:
        /* <DEDUP_REMOVED lines=16> */
.L_x_1401:


//--------------------- .text._ZN7cutlass13device_kernelIN5flash19enable_sm80_to_sm89INS1_16FlashAttnBwdSm80INS1_25CollectiveMainloopBwdSm80ILi2ELi1EN4cute5tupleIJNS5_1CILi64EEENS7_ILi128EEENS7_ILi96EEEEEENS_10bfloat16_tEfNS_4arch4Sm80ELb1ELb0ELb1ELb0ELb1ELb0ELb0ELb0ELi2ELi2ELi4ELi2ELb1EEENS1_21CollectiveEpilogueBwdISB_SC_SE_Li256ELb0ELb0ELi2EEENS1_25SingleTileBwdLPTSchedulerILb0ELi128ELb1EEEEEEEEEvNT_6ParamsE --------------------------
	.section	.text._ZN7cutlass13device_kernelIN5flash19enable_sm80_to_sm89INS1_16FlashAttnBwdSm80INS1_25CollectiveMainloopBwdSm80ILi2ELi1EN4cute5tupleIJNS5_1CILi64EEENS7_ILi128EEENS7_ILi96EEEEEENS_10bfloat16_tEfNS_4arch4Sm80ELb1ELb0ELb1ELb0ELb1ELb0ELb0ELb0ELi2ELi2ELi4ELi2ELb1EEENS1_21CollectiveEpilogueBwdISB_SC_SE_Li256ELb0ELb0ELi2EEENS1_25SingleTileBwdLPTSchedulerILb0ELi128ELb1EEEEEEEEEvNT_6ParamsE,"ax",@progbits
	.sectioninfo	@"SHI_REGISTERS=255"
	.align	128
.text._ZN7cutlass13device_kernelIN5flash19enable_sm80_to_sm89INS1_16FlashAttnBwdSm80INS1_25CollectiveMainloopBwdSm80ILi2ELi1EN4cute5tupleIJNS5_1CILi64EEENS7_ILi128EEENS7_ILi96EEEEEENS_10bfloat16_tEfNS_4arch4Sm80ELb1ELb0ELb1ELb0ELb1ELb0ELb0ELb0ELi2ELi2ELi4ELi2ELb1EEENS1_21CollectiveEpilogueBwdISB_SC_SE_Li256ELb0ELb0ELi2EEENS1_25SingleTileBwdLPTSchedulerILb0ELi128ELb1EEEEEEEEEvNT_6ParamsE:
        .type           _ZN7cutlass13device_kernelIN5flash19enable_sm80_to_sm89INS1_16FlashAttnBwdSm80INS1_25CollectiveMainloopBwdSm80ILi2ELi1EN4cute5tupleIJNS5_1CILi64EEENS7_ILi128EEENS7_ILi96EEEEEENS_10bfloat16_tEfNS_4arch4Sm80ELb1ELb0ELb1ELb0ELb1ELb0ELb0ELb0ELi2ELi2ELi4ELi2ELb1EEENS1_21CollectiveEpilogueBwdISB_SC_SE_Li256ELb0ELb0ELi2EEENS1_25SingleTileBwdLPTSchedulerILb0ELi128ELb1EEEEEEEEEvNT_6ParamsE,@function
        .size           _ZN7cutlass13device_kernelIN5flash19enable_sm80_to_sm89INS1_16FlashAttnBwdSm80INS1_25CollectiveMainloopBwdSm80ILi2ELi1EN4cute5tupleIJNS5_1CILi64EEENS7_ILi128EEENS7_ILi96EEEEEENS_10bfloat16_tEfNS_4arch4Sm80ELb1ELb0ELb1ELb0ELb1ELb0ELb0ELb0ELi2ELi2ELi4ELi2ELb1EEENS1_21CollectiveEpilogueBwdISB_SC_SE_Li256ELb0ELb0ELi2EEENS1_25SingleTileBwdLPTSchedulerILb0ELi128ELb1EEEEEEEEEvNT_6ParamsE,(.L_x_1402 - _ZN7cutlass13device_kernelIN5flash19enable_sm80_to_sm89INS1_16FlashAttnBwdSm80INS1_25CollectiveMainloopBwdSm80ILi2ELi1EN4cute5tupleIJNS5_1CILi64EEENS7_ILi128EEENS7_ILi96EEEEEENS_10bfloat16_tEfNS_4arch4Sm80ELb1ELb0ELb1ELb0ELb1ELb0ELb0ELb0ELi2ELi2ELi4ELi2ELb1EEENS1_21CollectiveEpilogueBwdISB_SC_SE_Li256ELb0ELb0ELi2EEENS1_25SingleTileBwdLPTSchedulerILb0ELi128ELb1EEEEEEEEEvNT_6ParamsE)
        .other          _ZN7cutlass13device_kernelIN5flash19enable_sm80_to_sm89INS1_16FlashAttnBwdSm80INS1_25CollectiveMainloopBwdSm80ILi2ELi1EN4cute5tupleIJNS5_1CILi64EEENS7_ILi128EEENS7_ILi96EEEEEENS_10bfloat16_tEfNS_4arch4Sm80ELb1ELb0ELb1ELb0ELb1ELb0ELb0ELb0ELi2ELi2ELi4ELi2ELb1EEENS1_21CollectiveEpilogueBwdISB_SC_SE_Li256ELb0ELb0ELi2EEENS1_25SingleTileBwdLPTSchedulerILb0ELi128ELb1EEEEEEEEEvNT_6ParamsE,@"STO_CUDA_ENTRY STV_DEFAULT"
_ZN7cutlass13device_kernelIN5flash19enable_sm80_to_sm89INS1_16FlashAttnBwdSm80INS1_25CollectiveMainloopBwdSm80ILi2ELi1EN4cute5tupleIJNS5_1CILi64EEENS7_ILi128EEENS7_ILi96EEEEEENS_10bfloat16_tEfNS_4arch4Sm80ELb1ELb0ELb1ELb0ELb1ELb0ELb0ELb0ELi2ELi2ELi4ELi2ELb1EEENS1_21CollectiveEpilogueBwdISB_SC_SE_Li256ELb0ELb0ELi2EEENS1_25SingleTileBwdLPTSchedulerILb0ELi128ELb1EEEEEEEEEvNT_6ParamsE:
        /* <DEDUP_REMOVED lines=15> */
[----:B------:R-:W-:Y:S02]  /*00f0*/  ULDC UR5, c[0x0][0x3c0] ;  /* 0x0000f00000057ab9 */ /* 0x000fe40000000800 */
[----:B------:R-:W-:-:S05]  /*0100*/  UMOV UR9, UR4 ;  /* 0x0000000400097c82 */ /* 0x000fca0008000000 */
        /* <DEDUP_REMOVED lines=15> */
.L_x_475:
[----:B------:R-:W-:Y:S02]  /*0200*/  ULDC UR7, c[0x0][0x3ac] ;  /* 0x0000eb0000077ab9 */ /* 0x000fe40000000800 */
[----:B------:R-:W-:Y:S02]  /*0210*/  UISETP.NE.AND UP0, UPT, UR7, 0x1, UPT ;  /* 0x000000010700788c */ /* 0x000fe4000bf05270 */
[----:B------:R-:W-:Y:S02]  /*0220*/  ULDC.64 UR4, c[0x0][0x3b0] ;  /* 0x0000ec0000047ab9 */ /* 0x000fe40000000a00 */
[----:B------:R-:W-:Y:S02]  /*0230*/  UIMAD.WIDE.U32 UR10, UR6, UR4, URZ ;  /* 0x00000004060a72a5 */ /* 0x000fe4000f8e003f */
[----:B------:R-:W-:-:S05]  /*0240*/  UMOV UR8, UR6 ;  /* 0x0000000600087c82 */ /* 0x000fca0008000000 */
[----:B------:R-:W-:-:S04]  /*0250*/  @UP0 USHF.R.U32.HI UR8, URZ, UR5, UR11 ;  /* 0x000000053f080299 */ /* 0x000fc8000801160b */
[----:B------:R-:W-:Y:S02]  /*0260*/  UIMAD UR7, UR8, UR7, URZ ;  /* 0x00000007080772a4 */ /* 0x000fe4000f8e023f */
.L_x_476:
[----:B------:R-:W-:Y:S02]  /*0270*/  ULDC.64 UR4, c[0x0][0x3a0] ;  /* 0x0000e80000047ab9 */ /* 0x000fe40000000a00 */
[----:B------:R-:W-:Y:S02]  /*0280*/  UIADD3 UR10, UR6, -UR7, URZ ;  /* 0x80000007060a7290 */ /* 0x000fe4000fffe03f */
[----:B------:R-:W-:Y:S02]  /*0290*/  UISETP.NE.AND UP0, UPT, UR4, 0x1, UPT ;  /* 0x000000010400788c */ /* 0x000fe4000bf05270 */
[----:B------:R-:W-:Y:S02]  /*02a0*/  ULDC.64 UR6, c[0x0][0x3a8] ;  /* 0x0000ea0000067ab9 */ /* 0x000fe40000000a00 */
[----:B------:R-:W-:Y:S02]  /*02b0*/  UIMAD UR7, UR9, UR7, UR10 ;  /* 0x00000007090772a4 */ /* 0x000fe4000f8e020a */
[----:B------:R-:W-:-:S02]  /*02c0*/  ULOP3.LUT UR8, URZ, UR8, URZ, 0x33, !UPT ;  /* 0x000000083f087292 */ /* 0x000fc4000f8e333f */
[----:B------:R-:W-:-:S03]  /*02d0*/  UIMAD.WIDE.U32 UR10, UR7, UR5, URZ ;  /* 0x00000005070a72a5 */ /* 0x000fc6000f8e003f */
[----:B------:R-:W-:Y:S02]  /*02e0*/  UMOV UR12, UR7 ;  /* 0x00000007000c7c82 */ /* 0x000fe40008000000 */
[----:B------:R-:W-:Y:S02]  /*02f0*/  @UP0 USHF.R.U32.HI UR12, URZ, UR6, UR11 ;  /* 0x000000063f0c0299 */ /* 0x000fe4000801160b */
[----:B------:R-:W-:Y:S02]  /*0300*/  ULDC UR10, c[0x0][0x394] ;  /* 0x0000e500000a7ab9 */ /* 0x000fe40000000800 */
[----:B------:R-:W-:Y:S02]  /*0310*/  UIADD3 UR11, -UR12, URZ, URZ ;  /* 0x0000003f0c0b7290 */ /* 0x000fe4000fffe13f */
[----:B------:R-:W-:Y:S02]  /*0320*/  UIADD3 UR10, UR8, UR10, URZ ;  /* 0x0000000a080a7290 */ /* 0x000fe4000fffe03f */
[----:B------:R-:W-:Y:S01]  /*0330*/  UIMAD UR11, UR11, UR4, UR7 ;  /* 0x000000040b0b72a4 */ /* 0x000fe2000f8e0207 */
[----:B------:R-:W-:Y:S05]  /*0340*/  BRA `(.L_x_477) ;  /* 0x0000028000007947 */ /* 0x000fea0003800000 */
.L_x_474:
[----:B------:R-:W-:Y:S02]  /*0350*/  ULDC.64 UR6, c[0x0][0x3b8] ;  /* 0x0000ee0000067ab9 */ /* 0x000fe40000000a00 */
[----:B------:R-:W-:-:S02]  /*0360*/  UISETP.NE.AND UP0, UPT, UR6, 0x1, UPT ;  /* 0x000000010600788c */ /* 0x000fc4000bf05270 */
        /* <DEDUP_REMOVED lines=18> */
.L_x_478:
[----:B------:R-:W-:Y:S02]  /*0490*/  ULDC UR7, c[0x0][0x3ac] ;  /* 0x0000eb0000077ab9 */ /* 0x000fe40000000800 */
[----:B------:R-:W-:Y:S02]  /*04a0*/  UISETP.NE.AND UP0, UPT, UR7, 0x1, UPT ;  /* 0x000000010700788c */ /* 0x000fe4000bf05270 */
[----:B------:R-:W-:Y:S02]  /*04b0*/  ULDC.64 UR4, c[0x0][0x3b0] ;  /* 0x0000ec0000047ab9 */ /* 0x000fe40000000a00 */
[----:B------:R-:W-:Y:S02]  /*04c0*/  UIMAD.WIDE.U32 UR10, UR6, UR4, URZ ;  /* 0x00000004060a72a5 */ /* 0x000fe4000f8e003f */
[----:B------:R-:W-:-:S05]  /*04d0*/  UMOV UR8, UR6 ;  /* 0x0000000600087c82 */ /* 0x000fca0008000000 */
[----:B------:R-:W-:-:S04]  /*04e0*/  @UP0 USHF.R.U32.HI UR8, URZ, UR5, UR11 ;  /* 0x000000053f080299 */ /* 0x000fc8000801160b */
[----:B------:R-:W-:Y:S02]  /*04f0*/  UIMAD UR7, UR8, UR7, URZ ;  /* 0x00000007080772a4 */ /* 0x000fe4000f8e023f */
.L_x_479:
        /* <DEDUP_REMOVED lines=12> */
[----:B------:R-:W-:-:S02]  /*05c0*/  UIMAD UR11, UR11, UR4, UR7 ;  /* 0x000000040b0b72a4 */ /* 0x000fc4000f8e0207 */
.L_x_477:
        /* <DEDUP_REMOVED lines=558> */
.L_x_483:
        /* <DEDUP_REMOVED lines=217> */
.L_x_481:
        /* <DEDUP_REMOVED lines=553> */
.L_x_482:
        /* <DEDUP_REMOVED lines=252> */
.L_x_480:
        /* <DEDUP_REMOVED lines=198> */
.L_x_486:
[----:B------:R-:W-:Y:S05]  /*74f0*/  BSYNC B0 ;  /* 0x0000000000007941 */ /* 0x000fea0003800000 */
.L_x_485:
        /* <DEDUP_REMOVED lines=21> */
.L_x_488:
[----:B------:R-:W-:Y:S05]  /*7650*/  BSYNC B0 ;  /* 0x0000000000007941 */ /* 0x000fea0003800000 */
.L_x_487:
        /* <DEDUP_REMOVED lines=28> */
.L_x_490:
[----:B------:R-:W-:Y:S05]  /*7820*/  BSYNC B0 ;  /* 0x0000000000007941 */ /* 0x000fea0003800000 */
.L_x_489:
        /* <DEDUP_REMOVED lines=19> */
.L_x_484:
        /* <DEDUP_REMOVED lines=45> */
.L_x_492:
[----:B------:R-:W-:Y:S05]  /*7c30*/  BSYNC B0 ;  /* 0x0000000000007941 */ /* 0x000fea0003800000 */
.L_x_491:
        /* <DEDUP_REMOVED lines=19> */
.L_x_494:
[----:B------:R-:W-:Y:S05]  /*7d70*/  BSYNC B0 ;  /* 0x0000000000007941 */ /* 0x000fea0003800000 */
.L_x_493:
        /* <DEDUP_REMOVED lines=27> */
.L_x_496:
[----:B------:R-:W-:Y:S05]  /*7f30*/  BSYNC B0 ;  /* 0x0000000000007941 */ /* 0x000fea0003800000 */
.L_x_495:
        /* <DEDUP_REMOVED lines=18> */
.L_x_497:
        /* <DEDUP_REMOVED lines=10> */
.L_x_1402:


//--------------------- .text._ZN7cutlass13device_kernelIN5flash19enable_sm80_to_sm89INS1_16FlashAttnBwdSm80INS1_25CollectiveMainloopBwdSm80ILi2ELi1EN4cute5tupleIJNS5_1CILi64EEENS7_ILi128EEENS7_ILi96EEEEEENS_10bfloat16_tEfNS_4arch4Sm80ELb1ELb0ELb1ELb0ELb0ELb0ELb0ELb0ELi2ELi2ELi4ELi2ELb1EEENS1_24CollectiveEpilogueBwdGQAISB_fSE_Li256ELb0ELb0EEENS1_25SingleTileBwdLPTSchedulerILb0ELi128ELb0EEEEEEEEEvNT_6ParamsE --------------------------
	.section	.text._ZN7cutlass13device_kernelIN5flash19enable_sm80_to_sm89INS1_16FlashAttnBwdSm80INS1_25CollectiveMainloopBwdSm80ILi2ELi1EN4cute5tupleIJNS5_1CILi64EEENS7_ILi128EEENS7_ILi96EEEEEENS_10bfloat16_tEfNS_4arch4Sm80ELb1ELb0ELb1ELb0ELb0ELb0ELb0ELb0ELi2ELi2ELi4ELi2ELb1EEENS1_24CollectiveEpilogueBwdGQAISB_fSE_Li256ELb0ELb0EEENS1_25SingleTileBwdLPTSchedulerILb0ELi128ELb0EEEEEEEEEvNT_6ParamsE,"ax",@progbits
	.sectioninfo	@"SHI_REGISTERS=255"
	.align	128
.text._ZN7cutlass13device_kernelIN5flash19enable_sm80_to_sm89INS1_16FlashAttnBwdSm80INS1_25CollectiveMainloopBwdSm80ILi2ELi1EN4cute5tupleIJNS5_1CILi64EEENS7_ILi128EEENS7_ILi96EEEEEENS_10bfloat16_tEfNS_4arch4Sm80ELb1ELb0ELb1ELb0ELb0ELb0ELb0ELb0ELi2ELi2ELi4ELi2ELb1EEENS1_24CollectiveEpilogueBwdGQAISB_fSE_Li256ELb0ELb0EEENS1_25SingleTileBwdLPTSchedulerILb0ELi128ELb0EEEEEEEEEvNT_6ParamsE:
        .type           _ZN7cutlass13device_kernelIN5flash19enable_sm80_to_sm89INS1_16FlashAttnBwdSm80INS1_25CollectiveMainloopBwdSm80ILi2ELi1EN4cute5tupleIJNS5_1CILi64EEENS7_ILi128EEENS7_ILi96EEEEEENS_10bfloat16_tEfNS_4arch4Sm80ELb1ELb0ELb1ELb0ELb0ELb0ELb0ELb0ELi2ELi2ELi4ELi2ELb1EEENS1_24CollectiveEpilogueBwdGQAISB_fSE_Li256ELb0ELb0EEENS1_25SingleTileBwdLPTSchedulerILb0ELi128ELb0EEEEEEEEEvNT_6ParamsE,@function
        .size           _ZN7cutlass13device_kernelIN5flash19enable_sm80_to_sm89INS1_16FlashAttnBwdSm80INS1_25CollectiveMainloopBwdSm80ILi2ELi1EN4cute5tupleIJNS5_1CILi64EEENS7_ILi128EEENS7_ILi96EEEEEENS_10bfloat16_tEfNS_4arch4Sm80ELb1ELb0ELb1ELb0ELb0ELb0ELb0ELb0ELi2ELi2ELi4ELi2ELb1EEENS1_24CollectiveEpilogueBwdGQAISB_fSE_Li256ELb0ELb0EEENS1_25SingleTileBwdLPTSchedulerILb0ELi128ELb0EEEEEEEEEvNT_6ParamsE,(.L_x_1403 - _ZN7cutlass13device_kernelIN5flash19enable_sm80_to_sm89INS1_16FlashAttnBwdSm80INS1_25CollectiveMainloopBwdSm80ILi2ELi1EN4cute5tupleIJNS5_1CILi64EEENS7_ILi128EEENS7_ILi96EEEEEENS_10bfloat16_tEfNS_4arch4Sm80ELb1ELb0ELb1ELb0ELb0ELb0ELb0ELb0ELi2ELi2ELi4ELi2ELb1EEENS1_24CollectiveEpilogueBwdGQAISB_fSE_Li256ELb0ELb0EEENS1_25SingleTileBwdLPTSchedulerILb0ELi128ELb0EEEEEEEEEvNT_6ParamsE)
        .other          _ZN7cutlass13device_kernelIN5flash19enable_sm80_to_sm89INS1_16FlashAttnBwdSm80INS1_25CollectiveMainloopBwdSm80ILi2ELi1EN4cute5tupleIJNS5_1CILi64EEENS7_ILi128EEENS7_ILi96EEEEEENS_10bfloat16_tEfNS_4arch4Sm80ELb1ELb0ELb1ELb0ELb0ELb0ELb0ELb0ELi2ELi2ELi4ELi2ELb1EEENS1_24CollectiveEpilogueBwdGQAISB_fSE_Li256ELb0ELb0EEENS1_25SingleTileBwdLPTSchedulerILb0ELi128ELb0EEEEEEEEEvNT_6ParamsE,@"STO_CUDA_ENTRY STV_DEFAULT"
_ZN7cutlass13device_kernelIN5flash19enable_sm80_to_sm89INS1_16FlashAttnBwdSm80INS1_25CollectiveMainloopBwdSm80ILi2ELi1EN4cute5tupleIJNS5_1CILi64EEENS7_ILi128EEENS7_ILi96EEEEEENS_10bfloat16_tEfNS_4arch4Sm80ELb1ELb0ELb1ELb0ELb0ELb0ELb0ELb0ELi2ELi2ELi4ELi2ELb1EEENS1_24CollectiveEpilogueBwdGQAISB_fSE_Li256ELb0ELb0EEENS1_25SingleTileBwdLPTSchedulerILb0ELi128ELb0EEEEEEEEEvNT_6ParamsE:
        /* <DEDUP_REMOVED lines=32> */
.L_x_499:
[----:B------:R-:W-:Y:S02]  /*0200*/  ULDC UR8, c[0x0][0x3b4] ;  /* 0x0000ed0000087ab9 */ /* 0x000fe40000000800 */
[----:B------:R-:W-:Y:S02]  /*0210*/  UISETP.NE.AND UP0, UPT, UR8, 0x1, UPT ;  /* 0x000000010800788c */ /* 0x000fe4000bf05270 */
[----:B------:R-:W-:Y:S02]  /*0220*/  ULDC.64 UR4, c[0x0][0x3b8] ;  /* 0x0000ee0000047ab9 */ /* 0x000fe40000000a00 */
[----:B------:R-:W-:Y:S02]  /*0230*/  UIMAD.WIDE.U32 UR10, UR7, UR4, URZ ;  /* 0x00000004070a72a5 */ /* 0x000fe4000f8e003f */
[----:B------:R-:W-:-:S05]  /*0240*/  UMOV UR12, UR7 ;  /* 0x00000007000c7c82 */ /* 0x000fca0008000000 */
[----:B------:R-:W-:-:S04]  /*0250*/  @UP0 USHF.R.U32.HI UR12, URZ, UR5, UR11 ;  /* 0x000000053f0c0299 */ /* 0x000fc8000801160b */
[----:B------:R-:W-:Y:S02]  /*0260*/  UIMAD UR8, UR12, UR8, URZ ;  /* 0x000000080c0872a4 */ /* 0x000fe4000f8e023f */
.L_x_500:
        /* <DEDUP_REMOVED lines=11> */
.L_x_498:
        /* <DEDUP_REMOVED lines=20> */
.L_x_502:
[----:B------:R-:W-:Y:S02]  /*0460*/  ULDC UR8, c[0x0][0x3b4] ;  /* 0x0000ed0000087ab9 */ /* 0x000fe40000000800 */
[----:B------:R-:W-:Y:S02]  /*0470*/  UISETP.NE.AND UP0, UPT, UR8, 0x1, UPT ;  /* 0x000000010800788c */ /* 0x000fe4000bf05270 */
[----:B------:R-:W-:Y:S02]  /*0480*/  ULDC.64 UR4, c[0x0][0x3b8] ;  /* 0x0000ee0000047ab9 */ /* 0x000fe40000000a00 */
[----:B------:R-:W-:Y:S02]  /*0490*/  UIMAD.WIDE.U32 UR10, UR7, UR4, URZ ;  /* 0x00000004070a72a5 */ /* 0x000fe4000f8e003f */
[----:B------:R-:W-:-:S05]  /*04a0*/  UMOV UR12, UR7 ;  /* 0x00000007000c7c82 */ /* 0x000fca0008000000 */
[----:B------:R-:W-:-:S04]  /*04b0*/  @UP0 USHF.R.U32.HI UR12, URZ, UR5, UR11 ;  /* 0x000000053f0c0299 */ /* 0x000fc8000801160b */
[----:B------:R-:W-:Y:S02]  /*04c0*/  UIMAD UR8, UR12, UR8, URZ ;  /* 0x000000080c0872a4 */ /* 0x000fe4000f8e023f */
.L_x_503:
        /* <DEDUP_REMOVED lines=10> */
.L_x_501:
        /* <DEDUP_REMOVED lines=13> */
[----:B------:R-:W-:Y:S01]  /*0640*/  CS2R R122, SRZ ;  /* 0x00000000007a7805 */ /* 0x000fe2000001ff00 */
[----:B------:R-:W-:Y:S01]  /*0650*/  UIADD3 UR5, UR5, -UR4, URZ ;  /* 0x8000000405057290 */ /* 0x000fe2000fffe03f */
[----:B------:R-:W-:Y:S01]  /*0660*/  CS2R R120, SRZ ;  /* 0x0000000000787805 */ /* 0x000fe2000001ff00 */
[----:B------:R-:W-:Y:S01]  /*0670*/  UIADD3 UR6, UR6, 0x3f, URZ ;  /* 0x0000003f06067890 */ /* 0x000fe2000fffe03f */
[----:B------:R-:W-:Y:S01]  /*0680*/  CS2R R118, SRZ ;  /* 0x0000000000767805 */ /* 0x000fe2000001ff00 */
[----:B------:R-:W-:Y:S01]  /*0690*/  USHF.R.S32.HI UR4, URZ, 0x1f, UR5 ;  /* 0x0000001f3f047899 */ /* 0x000fe20008011405 */
[----:B------:R-:W-:Y:S01]  /*06a0*/  CS2R R116, SRZ ;  /* 0x0000000000747805 */ /* 0x000fe2000001ff00 */
[----:B------:R-:W-:Y:S01]  /*06b0*/  ULDC.64 UR14, c[0x0][0x118] ;  /* 0x00004600000e7ab9 */ /* 0x000fe20000000a00 */
[----:B------:R-:W-:Y:S01]  /*06c0*/  CS2R R110, SRZ ;  /* 0x00000000006e7805 */ /* 0x000fe2000001ff00 */
[----:B------:R-:W-:Y:S01]  /*06d0*/  ULEA.HI UR20, UR4, UR5, URZ, 0x6 ;  /* 0x0000000504147291 */ /* 0x000fe2000f8f303f */
[----:B------:R-:W-:Y:S01]  /*06e0*/  CS2R R108, SRZ ;  /* 0x00000000006c7805 */ /* 0x000fe2000001ff00 */
[----:B------:R-:W-:Y:S01]  /*06f0*/  USHF.R.S32.HI UR4, URZ, 0x1f, UR6 ;  /* 0x0000001f3f047899 */ /* 0x000fe20008011406 */
[----:B------:R-:W-:Y:S01]  /*0700*/  CS2R R114, SRZ ;  /* 0x0000000000727805 */ /* 0x000fe2000001ff00 */
[----:B------:R-:W-:Y:S01]  /*0710*/  USHF.R.S32.HI UR20, URZ, 0x6, UR20 ;  /* 0x000000063f147899 */ /* 0x000fe20008011414 */
[----:B------:R-:W-:Y:S01]  /*0720*/  CS2R R112, SRZ ;  /* 0x0000000000707805 */ /* 0x000fe2000001ff00 */
[----:B------:R-:W-:Y:S01]  /*0730*/  ULEA.HI UR4, UR4, UR6, URZ, 0x6 ;  /* 0x0000000604047291 */ /* 0x000fe2000f8f303f */
[----:B------:R-:W-:Y:S01]  /*0740*/  CS2R R106, SRZ ;  /* 0x00000000006a7805 */ /* 0x000fe2000001ff00 */
[----:B------:R-:W-:Y:S01]  /*0750*/  UISETP.LT.AND UP0, UPT, URZ, UR20, UPT ;  /* 0x000000143f00728c */ /* 0x000fe2000bf01270 */
[----:B------:R-:W-:Y:S01]  /*0760*/  CS2R R104, SRZ ;  /* 0x0000000000687805 */ /* 0x000fe2000001ff00 */
[----:B------:R-:W-:Y:S01]  /*0770*/  USHF.R.S32.HI UR9, URZ, 0x6, UR4 ;  /* 0x000000063f097899 */ /* 0x000fe20008011404 */
        /* <DEDUP_REMOVED lines=38> */
[----:B------:R-:W-:Y:S01]  /*09e0*/  SHF.R.S32.HI R30, RZ, 0x1f, R32 ;  /* 0x0000001fff1e7819 */ /* 0x000fe20000011420 */
[----:B------:R-:W-:Y:S01]  /*09f0*/  ULDC.64 UR4, c[0x0][0x248] ;  /* 0x0000920000047ab9 */ /* 0x000fe20000000a00 */
[----:B------:R-:W-:Y:S01]  /*0a00*/  IMAD.SHL.U32 R2, R32, 0x4, RZ ;  /* 0x0000000420027824 */ /* 0x000fe200078e00ff */
[----:B------:R-:W-:Y:S01]  /*0a10*/  UISETP.NE.AND UP0, UPT, UR4, 0x1, UPT ;  /* 0x000000010400788c */ /* 0x000fe2000bf05270 */
[CC--:B------:R-:W-:Y:S01]  /*0a20*/  LEA.HI R18, R30.reuse, R32.reuse, RZ, 0x2 ;  /* 0x000000201e127211 */ /* 0x0c0fe200078f10ff */
[----:B------:R-:W-:Y:S01]  /*0a30*/  UIMAD.WIDE.U32 UR6, UR10, UR5, URZ ;  /* 0x000000050a0672a5 */ /* 0x000fe2000f8e003f */
[----:B------:R-:W-:Y:S01]  /*0a40*/  IMAD.U32 R0, RZ, RZ, UR12 ;  /* 0x0000000cff007e24 */ /* 0x000fe2000f8e00ff */
[----:B------:R-:W-:Y:S01]  /*0a50*/  ULDC UR4, c[0x0][0x250] ;  /* 0x0000940000047ab9 */ /* 0x000fe20000000800 */
[----:B------:R-:W-:Y:S01]  /*0a60*/  SHF.R.S32.HI R38, RZ, 0x2, R18 ;  /* 0x00000002ff267819 */ /* 0x000fe20000011412 */
[----:B------:R-:W-:Y:S01]  /*0a70*/  UMOV UR8, UR10 ;  /* 0x0000000a00087c82 */ /* 0x000fe20008000000 */
[----:B------:R-:W-:Y:S01]  /*0a80*/  SHF.R.S32.HI R3, RZ, 0x1f, R2 ;  /* 0x0000001fff037819 */ /* 0x000fe20000011402 */
[----:B------:R-:W-:Y:S01]  /*0a90*/  IMAD.U32 R4, RZ, RZ, UR10 ;  /* 0x0000000aff047e24 */ /* 0x000fe2000f8e00ff */
[--C-:B------:R-:W-:Y:S01]  /*0aa0*/  SHF.R.S32.HI R39, RZ, 0x1f, R38.reuse ;  /* 0x0000001fff277819 */ /* 0x100fe20000011426 */
[----:B------:R-:W-:Y:S01]  /*0ab0*/  IMAD.U32 R5, RZ, RZ, UR10 ;  /* 0x0000000aff057e24 */ /* 0x000fe2000f8e00ff */
[----:B------:R-:W-:Y:S01]  /*0ac0*/  @UP0 UMOV UR5, UR7 ;  /* 0x0000000700050c82 */ /* 0x000fe20008000000 */
[-C--:B------:R-:W-:Y:S01]  /*0ad0*/  LEA.HI R24, R30, R32.reuse, RZ, 0x4 ;  /* 0x000000201e187211 */ /* 0x080fe200078f20ff */
[----:B------:R-:W-:Y:S01]  /*0ae0*/  @UP0 USHF.R.U32.HI UR8, URZ, UR4, UR5 ;  /* 0x000000043f080299 */ /* 0x000fe20008011605 */
[----:B------:R-:W-:Y:S01]  /*0af0*/  IMAD.WIDE R10, R0, 0x80, R38 ;  /* 0x00000080000a7825 */ /* 0x000fe200078e0226 */
[----:B------:R-:W-:Y:S01]  /*0b00*/  LOP3.LUT R0, R18, 0xfffffffc, RZ, 0xc0, !PT ;  /* 0xfffffffc12007812 */ /* 0x000fe200078ec0ff */
[----:B------:R-:W-:Y:S01]  /*0b10*/  ULDC.64 UR4, c[0x0][0x1e0] ;  /* 0x0000780000047ab9 */ /* 0x000fe20000000a00 */
[-C--:B------:R-:W-:Y:S01]  /*0b20*/  LEA.HI R27, R30, R32.reuse, RZ, 0x3 ;  /* 0x000000201e1b7211 */ /* 0x080fe200078f18ff */
[----:B------:R-:W-:Y:S01]  /*0b30*/  USHF.R.S32.HI UR17, URZ, 0x1f, UR8 ;  /* 0x0000001f3f117899 */ /* 0x000fe20008011408 */
[----:B------:R-:W-:Y:S01]  /*0b40*/  IMAD.WIDE.U32 R22, R4, c[0x0][0x288], R2 ;  /* 0x0000a20004167a25 */ /* 0x000fe200078e0002 */
[----:B------:R-:W-:Y:S01]  /*0b50*/  SHF.R.S32.HI R4, RZ, 0x4, R24 ;  /* 0x00000004ff047819 */ /* 0x000fe20000011418 */
[----:B------:R-:W-:Y:S01]  /*0b60*/  USHF.R.S32.HI UR13, URZ, 0x1f, UR11 ;  /* 0x0000001f3f0d7899 */ /* 0x000fe2000801140b */
[----:B------:R-:W-:Y:S01]  /*0b70*/  LEA.HI R25, R30, R32, RZ, 0x5 ;  /* 0x000000201e197211 */ /* 0x000fe200078f28ff */
[----:B------:R-:W-:Y:S01]  /*0b80*/  IMAD.IADD R227, R32, 0x1, -R0 ;  /* 0x0000000120e37824 */ /* 0x000fe200078e0a00 */
[----:B------:R-:W-:Y:S01]  /*0b90*/  UIMAD UR4, UR17, UR4, URZ ;  /* 0x00000004110472a4 */ /* 0x000fe2000f8e023f */
[----:B------:R-:W-:Y:S01]  /*0ba0*/  IMAD.WIDE.U32 R14, R5, c[0x0][0x270], R2 ;  /* 0x00009c00050e7a25 */ /* 0x000fe200078e0002 */
[----:B------:R-:W-:Y:S01]  /*0bb0*/  LEA.HI R2, R24, R4, RZ, 0x1 ;  /* 0x0000000418027211 */ /* 0x000fe200078f08ff */
[----:B------:R-:W-:Y:S01]  /*0bc0*/  ULDC.64 UR6, c[0x0][0x1e8] ;  /* 0x00007a0000067ab9 */ /* 0x000fe20000000a00 */
[----:B------:R-:W-:Y:S01]  /*0bd0*/  SHF.R.S32.HI R19, RZ, 0x5, R25 ;  /* 0x00000005ff137819 */ /* 0x000fe20000011419 */
[----:B------:R-:W-:Y:S01]  /*0be0*/  IMAD.SHL.U32 R6, R227, 0x8, RZ ;  /* 0x00000008e3067824 */ /* 0x000fe200078e00ff */
[----:B------:R-:W-:Y:S01]  /*0bf0*/  UIMAD UR18, UR8, UR5, UR4 ;  /* 0x00000005081272a4 */ /* 0x000fe2000f8e0204 */
[----:B------:R-:W-:Y:S01]  /*0c00*/  IMAD.SHL.U32 R0, R27, 0x8, RZ ;  /* 0x000000081b007824 */ /* 0x000fe200078e00ff */
[----:B------:R-:W-:Y:S01]  /*0c10*/  LOP3.LUT R8, R2, 0xfffffffe, RZ, 0xc0, !PT ;  /* 0xfffffffe02087812 */ /* 0x000fe200078ec0ff */
[----:B------:R-:W-:Y:S01]  /*0c20*/  ULDC.64 UR4, c[0x0][0x1b0] ;  /* 0x00006c0000047ab9 */ /* 0x000fe20000000a00 */
[----:B------:R-:W-:Y:S01]  /*0c30*/  SHF.R.S32.HI R7, RZ, 0x1f, R6 ;  /* 0x0000001fff077819 */ /* 0x000fe20000011406 */
[----:B------:R-:W-:Y:S01]  /*0c40*/  IMAD.U32 R5, RZ, RZ, UR8 ;  /* 0x00000008ff057e24 */ /* 0x000fe2000f8e00ff */
[----:B------:R-:W-:Y:S01]  /*0c50*/  UIMAD UR4, UR17, UR4, URZ ;  /* 0x00000004110472a4 */ /* 0x000fe2000f8e023f */
[----:B------:R-:W-:Y:S01]  /*0c60*/  LOP3.LUT R0, R0, 0xc0, RZ, 0xc0, !PT ;  /* 0x000000c000007812 */ /* 0x000fe200078ec0ff */
[----:B------:R-:W-:Y:S01]  /*0c70*/  IMAD.IADD R29, R4, 0x1, -R8 ;  /* 0x00000001041d7824 */ /* 0x000fe200078e0a08 */
[----:B------:R-:W-:Y:S01]  /*0c80*/  UIMAD UR6, UR13, UR6, URZ ;  /* 0x000000060d0672a4 */ /* 0x000fe2000f8e023f */
[C---:B------:R-:W-:Y:S01]  /*0c90*/  IMAD.WIDE.U32 R2, R5.reuse, c[0x0][0x1e0], R6 ;  /* 0x0000780005027a25 */ /* 0x040fe200078e0006 */
[----:B------:R-:W-:Y:S01]  /*0ca0*/  UIMAD UR4, UR8, UR5, UR4 ;  /* 0x00000005080472a4 */ /* 0x000fe2000f8e0204 */
[----:B------:R-:W-:Y:S01]  /*0cb0*/  SHF.R.U32.HI R9, RZ, 0x3, R0 ;  /* 0x00000003ff097819 */ /* 0x000fe20000011600 */
[----:B------:R-:W-:Y:S01]  /*0cc0*/  UIMAD UR17, UR11, UR7, UR6 ;  /* 0x000000070b1172a4 */ /* 0x000fe2000f8e0206 */
[----:B------:R-:W-:Y:S01]  /*0cd0*/  IMAD.WIDE.U32 R4, R5, c[0x0][0x1b0], R6 ;  /* 0x00006c0005047a25 */ /* 0x000fe200078e0006 */
[----:B------:R-:W-:Y:S01]  /*0ce0*/  LOP3.LUT R0, R0, 0x18, R6, 0xf8, !PT ;  /* 0x0000001800007812 */ /* 0x000fe200078ef806 */
[----:B------:R-:W-:Y:S01]  /*0cf0*/  USHF.R.S32.HI UR8, URZ, 0x1f, UR10 ;  /* 0x0000001f3f087899 */ /* 0x000fe2000801140a */
[----:B------:R-:W-:Y:S01]  /*0d00*/  IADD3 R3, R3, UR18, RZ ;  /* 0x0000001203037c10 */ /* 0x000fe2000fffe0ff */
[----:B------:R-:W-:Y:S01]  /*0d10*/  IMAD.U32 R8, RZ, RZ, UR11 ;  /* 0x0000000bff087e24 */ /* 0x000fe2000f8e00ff */
[----:B------:R-:W-:Y:S01]  /*0d20*/  IADD3 R5, R5, UR4, RZ ;  /* 0x0000000405057c10 */ /* 0x000fe2000fffe0ff */
[----:B------:R-:W-:Y:S01]  /*0d30*/  ULDC.64 UR4, c[0x0][0x1b8] ;  /* 0x00006e0000047ab9 */ /* 0x000fe20000000a00 */
[----:B------:R-:W-:Y:S01]  /*0d40*/  LOP3.LUT R13, R0, R9, RZ, 0x3c, !PT ;  /* 0x00000009000d7212 */ /* 0x000fe200078e3cff */
[----:B------:R-:W-:Y:S01]  /*0d50*/  IMAD.U32 R0, RZ, RZ, UR11 ;  /* 0x0000000bff007e24 */ /* 0x000fe2000f8e00ff */
[----:B------:R-:W-:Y:S01]  /*0d60*/  UIMAD UR4, UR13, UR4, URZ ;  /* 0x000000040d0472a4 */ /* 0x000fe2000f8e023f */
[----:B------:R-:W-:Y:S01]  /*0d70*/  IMAD.WIDE.U32 R8, R8, c[0x0][0x1b8], R4 ;  /* 0x00006e0008087a25 */ /* 0x000fe200078e0004 */
[----:B------:R-:W-:Y:S01]  /*0d80*/  LEA.HI R4, R18, R38, RZ, 0x1 ;  /* 0x0000002612047211 */ /* 0x000fe200078f08ff */
[----:B------:R-:W-:Y:S01]  /*0d90*/  ULDC.64 UR6, c[0x0][0x270] ;  /* 0x00009c0000067ab9 */ /* 0x000fe20000000a00 */
[----:B------:R-:W-:Y:S01]  /*0da0*/  IADD3 R26, R6, 0x20, RZ ;  /* 0x00000020061a7810 */ /* 0x000fe20007ffe0ff */
[----:B------:R-:W-:Y:S01]  /*0db0*/  IMAD.WIDE.U32 R2, R0, c[0x0][0x1e8], R2 ;  /* 0x00007a0000027a25 */ /* 0x000fe200078e0002 */
[----:B------:R-:W-:Y:S01]  /*0dc0*/  LOP3.LUT R4, R4, 0x7fffffe, RZ, 0xc0, !PT ;  /* 0x07fffffe04047812 */ /* 0x000fe200078ec0ff */
[----:B------:R-:W-:Y:S01]  /*0dd0*/  UIMAD UR4, UR11, UR5, UR4 ;  /* 0x000000050b0472a4 */ /* 0x000fe2000f8e0204 */
[----:B------:R-:W-:Y:S01]  /*0de0*/  IADD3 R34, R6, 0x40, RZ ;  /* 0x0000004006227810 */ /* 0x000fe20007ffe0ff */
[----:B------:R-:W-:Y:S01]  /*0df0*/  IMAD R0, R11, c[0x0][0x1d8], RZ ;  /* 0x000076000b007a24 */ /* 0x000fe200078e02ff */
[----:B------:R-:W-:Y:S01]  /*0e00*/  IADD3 R3, R3, UR17, RZ ;  /* 0x0000001103037c10 */ /* 0x000fe2000fffe0ff */
[----:B------:R-:W-:Y:S01]  /*0e10*/  IMAD.IADD R12, R38, 0x1, -R4 ;  /* 0x00000001260c7824 */ /* 0x000fe200078e0a04 */
[----:B------:R-:W-:Y:S01]  /*0e20*/  ULDC UR5, c[0x0][0x198] ;  /* 0x0000660000057ab9 */ /* 0x000fe20000000800 */
[C---:B------:R-:W-:Y:S01]  /*0e30*/  IMAD R0, R10.reuse, c[0x0][0x1dc], R0 ;  /* 0x000077000a007a24 */ /* 0x040fe200078e0200 */
[----:B------:R-:W-:Y:S01]  /*0e40*/  UIADD3 UR16, -UR16, UR5, URZ ;  /* 0x0000000510107290 */ /* 0x000fe2000fffe13f */
[----:B------:R-:W-:Y:S01]  /*0e50*/  IMAD.WIDE.U32 R4, R10, c[0x0][0x1d8], R2 ;  /* 0x000076000a047a25 */ /* 0x000fe200078e0002 */
[----:B------:R-:W-:Y:S01]  /*0e60*/  UIMAD UR6, UR8, UR6, URZ ;  /* 0x00000006080672a4 */ /* 0x000fe2000f8e023f */
[----:B------:R-:W-:Y:S01]  /*0e70*/  ISETP.GE.AND P6, PT, R6, c[0x0][0x1cc], PT ;  /* 0x0000730006007a0c */ /* 0x000fe20003fc6270 */
[----:B------:R-:W-:Y:S01]  /*0e80*/  UMOV UR17, 0x6 ;  /* 0x0000000600117882 */ /* 0x000fe20000000000 */
[----:B------:R-:W-:Y:S01]  /*0e90*/  IMAD.IADD R0, R5, 0x1, R0 ;  /* 0x0000000105007824 */ /* 0x000fe200078e0200 */
[----:B------:R-:W-:Y:S01]  /*0ea0*/  LEA R2, P0, R4, c[0x0][0x1c0], 0x1 ;  /* 0x0000700004027a11 */ /* 0x000fe200078008ff */
[----:B------:R-:W-:Y:S01]  /*0eb0*/  UIMAD UR6, UR10, UR7, UR6 ;  /* 0x000000070a0672a4 */ /* 0x000fe2000f8e0206 */
[----:B------:R-:W-:Y:S01]  /*0ec0*/  ISETP.GE.AND P1, PT, R26, c[0x0][0x1cc], PT ;  /* 0x000073001a007a0c */ /* 0x000fe20003f26270 */
[----:B------:R-:W-:Y:S01]  /*0ed0*/  IMAD R12, R19, 0x8, R12 ;  /* 0x00000008130c7824 */ /* 0x000fe200078e020c */
[----:B------:R-:W-:Y:S01]  /*0ee0*/  LEA.HI.X R3, R4, c[0x0][0x1c4], R0, 0x1, P0 ;  /* 0x0000710004037a11 */ /* 0x000fe200000f0c00 */
[----:B------:R-:W-:Y:S01]  /*0ef0*/  IMAD.MOV.U32 R16, RZ, RZ, R14 ;  /* 0x000000ffff107224 */ /* 0x000fe200078e000e */
[----:B------:R-:W-:Y:S01]  /*0f00*/  IADD3 R0, -R38, UR16, RZ ;  /* 0x0000001026007c10 */ /* 0x000fe2000fffe1ff */
[----:B------:R-:W-:Y:S01]  /*0f10*/  IMAD.MOV.U32 R14, RZ, RZ, c[0x0][0x1d8] ;  /* 0x00007600ff0e7624 */ /* 0x000fe200078e00ff */
[----:B------:R-:W-:Y:S01]  /*0f20*/  ISETP.GE.AND P5, PT, R34, c[0x0][0x1cc], PT ;  /* 0x0000730022007a0c */ /* 0x000fe20003fa6270 */
[----:B------:R-:W-:Y:S01]  /*0f30*/  IMAD.U32 R13, R12, 0x20, R13 ;  /* 0x000000200c0d7824 */ /* 0x000fe200078e000d */
[C---:B------:R-:W-:Y:S01]  /*0f40*/  ISETP.LT.OR P2, PT, R0.reuse, 0x1, P6 ;  /* 0x000000010000780c */ /* 0x040fe20003741670 */
[----:B------:R-:W-:Y:S01]  /*0f50*/  IMAD R5, R11, c[0x0][0x1a8], RZ ;  /* 0x00006a000b057a24 */ /* 0x000fe200078e02ff */
[C---:B------:R-:W-:Y:S01]  /*0f60*/  ISETP.LT.OR P4, PT, R0.reuse, 0x1, P1 ;  /* 0x000000010000780c */ /* 0x040fe20000f81670 */
[----:B------:R-:W-:Y:S01]  /*0f70*/  IMAD.SHL.U32 R31, R13, 0x2, RZ ;  /* 0x000000020d1f7824 */ /* 0x000fe200078e00ff */
[----:B------:R-:W-:Y:S01]  /*0f80*/  ISETP.LT.OR P0, PT, R0, 0x1, P5 ;  /* 0x000000010000780c */ /* 0x000fe20002f01670 */
[----:B------:R-:W-:Y:S01]  /*0f90*/  IMAD R12, R10, c[0x0][0x1ac], R5 ;  /* 0x00006b000a0c7a24 */ /* 0x000fe200078e0205 */
[----:B------:R-:W-:Y:S01]  /*0fa0*/  IADD3 R17, R15, UR6, RZ ;  /* 0x000000060f117c10 */ /* 0x000fe2000fffe0ff */
[----:B------:R-:W-:Y:S01]  /*0fb0*/  IMAD.MOV.U32 R15, RZ, RZ, c[0x0][0x1dc] ;  /* 0x00007700ff0f7624 */ /* 0x000fe200078e00ff */
[----:B------:R-:W-:Y:S01]  /*0fc0*/  LEA R4, P3, R14, R2, 0x7 ;  /* 0x000000020e047211 */ /* 0x000fe200078638ff */
[----:B------:R-:W-:Y:S01]  /*0fd0*/  ULDC.64 UR18, c[0x0][0x208] ;  /* 0x0000820000127ab9 */ /* 0x000fe20000000a00 */
[----:B------:R-:W-:Y:S01]  /*0fe0*/  ISETP.LT.OR P1, PT, R0, 0x41, P1 ;  /* 0x000000410000780c */ /* 0x000fe20000f21670 */
[----:B------:R-:W-:Y:S01]  /*0ff0*/  USHF.L.U64.HI UR17, UR18, UR17, UR19 ;  /* 0x0000001112117299 */ /* 0x000fe20008010213 */
[----:B------:R-:W-:Y:S01]  /*1000*/  LEA.HI.X R5, R14, R3, R15, 0x7, P3 ;  /* 0x000000030e057211 */ /* 0x000fe200018f3c0f */
[----:B------:R-:W-:Y:S01]  /*1010*/  @!PT LDS RZ, [RZ] ;  /* 0x00000000fffff984 */ /* 0x000fe20000000800 */
[----:B------:R-:W-:Y:S01]  /*1020*/  @!PT LDS RZ, [RZ] ;  /* 0x00000000fffff984 */ /* 0x000fe20000000800 */
[----:B------:R-:W-:Y:S01]  /*1030*/  @!PT LDS RZ, [RZ] ;  /* 0x00000000fffff984 */ /* 0x000fe20000000800 */
[----:B------:R1:W-:Y:S01]  /*1040*/  LDGSTS.E.BYPASS.LTC128B.128 [R31+0x6080], [R2.64], !P2 ;  /* 0x06080000021f7fae */ /* 0x0003e2000d101d4e */
[----:B------:R-:W-:Y:S01]  /*1050*/  ISETP.LT.OR P3, PT, R0, 0x41, P6 ;  /* 0x000000410000780c */ /* 0x000fe20003761670 */
[----:B------:R-:W-:Y:S01]  /*1060*/  IMAD.MOV.U32 R14, RZ, RZ, c[0x0][0x1ac] ;  /* 0x00006b00ff0e7624 */ /* 0x000fe200078e00ff */
[----:B------:R-:W-:Y:S01]  /*1070*/  IADD3 R9, R9, UR4, RZ ;  /* 0x0000000409097c10 */ /* 0x000fe2000fffe0ff */
[----:B------:R1:W-:Y:S01]  /*1080*/  LDGSTS.E.BYPASS.LTC128B.128 [R31+0x8080], [R2.64+0x40], !P4 ;  /* 0x08080040021f7fae */ /* 0x0003e2000e101d4e */
[----:B------:R-:W-:Y:S01]  /*1090*/  ISETP.GE.AND P2, PT, R6, c[0x0][0x19c], PT ;  /* 0x0000670006007a0c */ /* 0x000fe20003f46270 */
[----:B------:R-:W-:Y:S01]  /*10a0*/  ULDC.64 UR4, c[0x0][0x188] ;  /* 0x0000620000047ab9 */ /* 0x000fe20000000a00 */
[----:B------:R-:W-:Y:S01]  /*10b0*/  ISETP.GE.AND P6, PT, R26, c[0x0][0x19c], PT ;  /* 0x000067001a007a0c */ /* 0x000fe20003fc6270 */
[----:B------:R1:W-:Y:S01]  /*10c0*/  LDGSTS.E.BYPASS.LTC128B.128 [R31+0xa080], [R2.64+0x80], !P0 ;  /* 0x0a080080021f7fae */ /* 0x0003e2000c101d4e */
[----:B------:R-:W-:Y:S01]  /*10d0*/  ISETP.LT.OR P0, PT, R0, 0x41, P5 ;  /* 0x000000410000780c */ /* 0x000fe20002f01670 */
[----:B------:R-:W-:Y:S01]  /*10e0*/  IMAD.WIDE.U32 R10, R10, c[0x0][0x1a8], R8 ;  /* 0x00006a000a0a7a25 */ /* 0x000fe200078e0008 */
[----:B------:R-:W-:Y:S01]  /*10f0*/  ISETP.GE.AND P4, PT, R34, c[0x0][0x19c], PT ;  /* 0x0000670022007a0c */ /* 0x000fe20003f86270 */
[----:B------:R-:W-:Y:S01]  /*1100*/  UIMAD UR4, UR13, UR4, URZ ;  /* 0x000000040d0472a4 */ /* 0x000fe2000f8e023f */
[C---:B------:R-:W-:Y:S01]  /*1110*/  ISETP.LT.OR P5, PT, R0.reuse, 0x1, P2 ;  /* 0x000000010000780c */ /* 0x040fe200017a1670 */
[----:B------:R-:W-:Y:S01]  /*1120*/  IMAD R8, R39, c[0x0][0x178], RZ ;  /* 0x00005e0027087a24 */ /* 0x000fe200078e02ff */
[----:B------:R2:W-:Y:S01]  /*1130*/  LDGSTS.E.BYPASS.LTC128B.128 [R31+0x7080], [R4.64], !P3 ;  /* 0x07080000041f7fae */ /* 0x0005e2000d901d4e */
[----:B------:R-:W-:Y:S01]  /*1140*/  ISETP.LT.OR P3, PT, R0, 0x1, P6 ;  /* 0x000000010000780c */ /* 0x000fe20003761670 */
[----:B------:R-:W-:Y:S01]  /*1150*/  UIMAD UR19, UR11, UR5, UR4 ;  /* 0x000000050b1372a4 */ /* 0x000fe2000f8e0204 */
[----:B------:R-:W-:Y:S01]  /*1160*/  IMAD R8, R38, c[0x0][0x17c], R8 ;  /* 0x00005f0026087a24 */ /* 0x000fe200078e0208 */
[----:B------:R2:W-:Y:S01]  /*1170*/  LDGSTS.E.BYPASS.LTC128B.128 [R31+0x9080], [R4.64+0x40], !P1 ;  /* 0x09080040041f7fae */ /* 0x0005e2000c901d4e */
[C---:B------:R-:W-:Y:S01]  /*1180*/  ISETP.LT.OR P1, PT, R0.reuse, 0x1, P4 ;  /* 0x000000010000780c */ /* 0x040fe20002721670 */
[----:B------:R-:W-:Y:S01]  /*1190*/  ULDC.64 UR4, c[0x0][0x210] ;  /* 0x0000840000047ab9 */ /* 0x000fe20000000a00 */
[C---:B------:R-:W-:Y:S01]  /*11a0*/  ISETP.LT.OR P2, PT, R0.reuse, 0x41, P2 ;  /* 0x000000410000780c */ /* 0x040fe20001741670 */
[----:B------:R2:W-:Y:S01]  /*11b0*/  LDGSTS.E.BYPASS.LTC128B.128 [R31+0xb080], [R4.64+0x80], !P0 ;  /* 0x0b080080041f7fae */ /* 0x0005e2000c101d4e */
[C---:B------:R-:W-:Y:S01]  /*11c0*/  ISETP.LT.OR P6, PT, R0.reuse, 0x41, P6 ;  /* 0x000000410000780c */ /* 0x040fe200037c1670 */
[----:B------:R-:W-:Y:S01]  /*11d0*/  ULDC.64 UR6, c[0x0][0x180] ;  /* 0x0000600000067ab9 */ /* 0x000fe20000000a00 */
[----:B------:R-:W-:Y:S01]  /*11e0*/  ISETP.LT.OR P4, PT, R0, 0x41, P4 ;  /* 0x000000410000780c */ /* 0x000fe20002781670 */
[----:B------:R-:W-:Y:S01]  /*11f0*/  IMAD.IADD R0, R11, 0x1, R12 ;  /* 0x000000010b007824 */ /* 0x000fe200078e020c */
[----:B------:R-:W-:Y:S01]  /*1200*/  UIMAD UR4, UR8, UR4, URZ ;  /* 0x00000004080472a4 */ /* 0x000fe2000f8e023f */
[----:B------:R-:W-:Y:S01]  /*1210*/  IMAD.MOV.U32 R11, RZ, RZ, c[0x0][0x1a8] ;  /* 0x00006a00ff0b7624 */ /* 0x000fe200078e00ff */
[----:B------:R-:W-:Y:S01]  /*1220*/  UIMAD UR6, UR8, UR6, URZ ;  /* 0x00000006080672a4 */ /* 0x000fe2000f8e023f */
[----:B------:R-:W-:Y:S01]  /*1230*/  STL.64 [R1+0x8], R38 ;  /* 0x0000082601007387 */ /* 0x000fe20000100a00 */
[----:B------:R-:W-:Y:S01]  /*1240*/  USHF.R.S32.HI UR21, URZ, 0x1f, UR20 ;  /* 0x0000001f3f157899 */ /* 0x000fe20008011414 */
[----:B------:R-:W-:Y:S01]  /*1250*/  IMAD.MOV.U32 R223, RZ, RZ, 0x20 ;  /* 0x00000020ffdf7424 */ /* 0x000fe200078e00ff */
[----:B------:R-:W-:Y:S01]  /*1260*/  UIMAD UR7, UR10, UR7, UR6 ;  /* 0x000000070a0772a4 */ /* 0x000fe2000f8e0206 */
[----:B-1----:R-:W-:Y:S01]  /*1270*/  IMAD.WIDE.U32 R2, R38, c[0x0][0x178], R6 ;  /* 0x00005e0026027a25 */ /* 0x002fe200078e0006 */
[----:B------:R-:W-:Y:S01]  /*1280*/  UIMAD UR6, UR10, UR5, UR4 ;  /* 0x000000050a0672a4 */ /* 0x000fe2000f8e0204 */
[----:B------:R-:W-:Y:S01]  /*1290*/  STL [R1+0x28], R34 ;  /* 0x0000282201007387 */ /* 0x000fe20000100800 */
[----:B------:R-:W-:Y:S01]  /*12a0*/  USHF.L.U32 UR18, UR18, 0x6, URZ ;  /* 0x0000000612127899 */ /* 0x000fe2000800063f */
[----:B------:R-:W-:Y:S01]  /*12b0*/  SHF.R.S32.HI R33, RZ, 0x1f, R32 ;  /* 0x0000001fff217819 */ /* 0x000fe20000011420 */
[----:B------:R-:W-:Y:S01]  /*12c0*/  ULDC.64 UR4, c[0x0][0x178] ;  /* 0x00005e0000047ab9 */ /* 0x000fe20000000a00 */
[----:B------:R-:W-:Y:S01]  /*12d0*/  STL [R1+0x10], R31 ;  /* 0x0000101f01007387 */ /* 0x000fe20000100800 */
[----:B------:R-:W-:Y:S01]  /*12e0*/  UIMAD UR22, UR21, UR4, URZ ;  /* 0x00000004151672a4 */ /* 0x000fe2000f8e023f */
[----:B------:R-:W-:Y:S01]  /*12f0*/  IMAD.MOV.U32 R225, RZ, RZ, 0x10 ;  /* 0x00000010ffe17424 */ /* 0x000fe200078e00ff */
[----:B------:R-:W-:Y:S01]  /*1300*/  UIMAD.WIDE.U32 UR24, UR20, UR4, URZ ;  /* 0x00000004141872a5 */ /* 0x000fe2000f8e003f */
[----:B------:R-:W0:Y:S01]  /*1310*/  LDGDEPBAR ;  /* 0x00000000000079af */ /* 0x000e220000000000 */
[----:B------:R-:W-:Y:S01]  /*1320*/  UIMAD UR22, UR20, UR5, UR22 ;  /* 0x00000005141672a4 */ /* 0x000fe2000f8e0216 */
[----:B------:R-:W-:Y:S01]  /*1330*/  CS2R R130, SRZ ;  /* 0x0000000000827805 */ /* 0x000fe2000001ff00 */
[----:B------:R-:W-:Y:S01]  /*1340*/  CS2R R128, SRZ ;  /* 0x0000000000807805 */ /* 0x000fe2000001ff00 */
[----:B------:R-:W-:Y:S01]  /*1350*/  ULDC.64 UR4, c[0x0][0x218] ;  /* 0x0000860000047ab9 */ /* 0x000fe20000000a00 */
[----:B--2---:R-:W-:Y:S01]  /*1360*/  IMAD.IADD R5, R3, 0x1, R8 ;  /* 0x0000000103057824 */ /* 0x004fe200078e0208 */
[C---:B------:R-:W-:Y:S01]  /*1370*/  LEA R8, P0, R10.reuse, c[0x0][0x190], 0x1 ;  /* 0x000064000a087a11 */ /* 0x040fe200078008ff */
[----:B------:R-:W-:Y:S01]  /*1380*/  IMAD.MOV.U32 R4, RZ, RZ, R2 ;  /* 0x000000ffff047224 */ /* 0x000fe200078e0002 */
[----:B------:R-:W-:Y:S01]  /*1390*/  UIMAD UR4, UR13, UR4, URZ ;  /* 0x000000040d0472a4 */ /* 0x000fe2000f8e023f */
[----:B------:R-:W-:Y:S01]  /*13a0*/  CS2R R126, SRZ ;  /* 0x00000000007e7805 */ /* 0x000fe2000001ff00 */
[----:B------:R-:W-:Y:S01]  /*13b0*/  LEA.HI.X R9, R10, c[0x0][0x194], R0, 0x1, P0 ;  /* 0x000065000a097a11 */ /* 0x000fe200000f0c00 */
[----:B------:R-:W-:Y:S01]  /*13c0*/  UIADD3 UR22, UR25, UR22, URZ ;  /* 0x0000001619167290 */ /* 0x000fe2000fffe03f */
[----:B------:R-:W-:Y:S01]  /*13d0*/  SHF.R.S32.HI R0, RZ, 0x1f, R18 ;  /* 0x0000001fff007819 */ /* 0x000fe20000011412 */
[----:B------:R-:W-:Y:S01]  /*13e0*/  UIMAD UR4, UR11, UR5, UR4 ;  /* 0x000000050b0472a4 */ /* 0x000fe2000f8e0204 */
[----:B------:R-:W-:Y:S01]  /*13f0*/  LEA R10, P0, R11, R8, 0x7 ;  /* 0x000000080b0a7211 */ /* 0x000fe200078038ff */
[----:B------:R1:W-:Y:S01]  /*1400*/  LDGSTS.E.BYPASS.LTC128B.128 [R31+0x80], [R8.64], !P5 ;  /* 0x00080000081f7fae */ /* 0x0003e2000e901d4e */
[----:B------:R-:W-:Y:S01]  /*1410*/  LEA.HI R2, R0, R38, RZ, 0x3 ;  /* 0x0000002600027211 */ /* 0x000fe200078f18ff */
[----:B------:R-:W-:Y:S01]  /*1420*/  IMAD R0, R39, c[0x0][0x208], RZ ;  /* 0x0000820027007a24 */ /* 0x000fe200078e02ff */
[----:B------:R-:W-:Y:S01]  /*1430*/  LEA.HI.X R11, R11, R9, R14, 0x7, P0 ;  /* 0x000000090b0b7211 */ /* 0x000fe200000f3c0e */
[----:B------:R1:W-:Y:S01]  /*1440*/  LDGSTS.E.BYPASS.LTC128B.128 [R31+0x2080], [R8.64+0x40], !P3 ;  /* 0x02080040081f7fae */ /* 0x0003e2000d901d4e */
[----:B------:R-:W-:Y:S01]  /*1450*/  LOP3.LUT R13, R2, 0xfffffff8, RZ, 0xc0, !PT ;  /* 0xfffffff8020d7812 */ /* 0x000fe200078ec0ff */
[C---:B------:R-:W-:Y:S01]  /*1460*/  IMAD R12, R38.reuse, c[0x0][0x20c], R0 ;  /* 0x00008300260c7a24 */ /* 0x040fe200078e0200 */
[----:B------:R-:W-:Y:S01]  /*1470*/  ULDC UR5, c[0x0][0x168] ;  /* 0x00005a0000057ab9 */ /* 0x000fe20000000800 */
[----:B------:R-:W-:Y:S01]  /*1480*/  IMAD.WIDE.U32 R2, R38, c[0x0][0x208], R6 ;  /* 0x0000820026027a25 */ /* 0x000fe200078e0006 */
[----:B------:R-:W-:Y:S01]  /*1490*/  LEA.HI R7, R30, R32, RZ, 0x6 ;  /* 0x000000201e077211 */ /* 0x000fe200078f30ff */
[----:B------:R1:W-:Y:S01]  /*14a0*/  LDGSTS.E.BYPASS.LTC128B.128 [R31+0x4080], [R8.64+0x80], !P1 ;  /* 0x04080080081f7fae */ /* 0x0003e2000c901d4e */
[----:B------:R-:W-:Y:S01]  /*14b0*/  ISETP.GE.AND P5, PT, R6, c[0x0][0x1fc], PT ;  /* 0x00007f0006007a0c */ /* 0x000fe20003fa6270 */
[----:B------:R-:W-:Y:S01]  /*14c0*/  IMAD.IADD R0, R38, 0x1, -R13 ;  /* 0x0000000126007824 */ /* 0x000fe200078e0a0d */
[----:B------:R-:W-:Y:S01]  /*14d0*/  SHF.R.S32.HI R14, RZ, 0x6, R7 ;  /* 0x00000006ff0e7819 */ /* 0x000fe20000011407 */
[----:B------:R-:W-:Y:S01]  /*14e0*/  IMAD.IADD R3, R3, 0x1, R12 ;  /* 0x0000000103037824 */ /* 0x000fe200078e020c */
[----:B------:R-:W-:Y:S01]  /*14f0*/  LEA.HI R12, R25, R19, RZ, 0x1 ;  /* 0x00000013190c7211 */ /* 0x000fe200078f08ff */
[----:B------:R-:W-:Y:S01]  /*1500*/  IMAD.U32 R13, RZ, RZ, UR10 ;  /* 0x0000000aff0d7e24 */ /* 0x000fe2000f8e00ff */
[C---:B------:R-:W-:Y:S01]  /*1510*/  LOP3.LUT P0, RZ, R0.reuse, 0x4, RZ, 0xc0, !PT ;  /* 0x0000000400ff7812 */ /* 0x040fe2000780c0ff */
[----:B------:R-:W-:Y:S01]  /*1520*/  IMAD.SHL.U32 R0, R0, 0x40, RZ ;  /* 0x0000004000007824 */ /* 0x000fe200078e00ff */
[----:B------:R-:W-:Y:S01]  /*1530*/  LOP3.LUT R12, R12, 0xfffffffe, RZ, 0xc0, !PT ;  /* 0xfffffffe0c0c7812 */ /* 0x000fe200078ec0ff */
[----:B------:R-:W-:Y:S01]  /*1540*/  IMAD.SHL.U32 R7, R14, 0x8, RZ ;  /* 0x000000080e077824 */ /* 0x000fe200078e00ff */
[----:B------:R2:W-:Y:S01]  /*1550*/  LDGSTS.E.BYPASS.LTC128B.128 [R31+0x1080], [R10.64], !P2 ;  /* 0x010800000a1f7fae */ /* 0x0005e2000d101d4e */
[----:B------:R-:W-:Y:S01]  /*1560*/  IMAD.WIDE.U32 R4, R13, c[0x0][0x180], R4 ;  /* 0x000060000d047a25 */ /* 0x000fe200078e0004 */
[----:B------:R-:W-:Y:S01]  /*1570*/  LOP3.LUT R0, R0, 0x1c0, RZ, 0xc0, !PT ;  /* 0x000001c000007812 */ /* 0x000fe200078ec0ff */
[----:B------:R-:W-:Y:S01]  /*1580*/  CS2R R124, SRZ ;  /* 0x00000000007c7805 */ /* 0x000fe2000001ff00 */
[----:B------:R-:W-:Y:S01]  /*1590*/  LOP3.LUT R212, R7, 0x18, RZ, 0xc0, !PT ;  /* 0x0000001807d47812 */ /* 0x000fe200078ec0ff */
[----:B------:R-:W-:Y:S01]  /*15a0*/  IMAD.IADD R28, R19, 0x1, -R12 ;  /* 0x00000001131c7824 */ /* 0x000fe200078e0a0c */
[----:B------:R-:W-:Y:S01]  /*15b0*/  SHF.R.U32.HI R7, RZ, 0x3, R0 ;  /* 0x00000003ff077819 */ /* 0x000fe20000011600 */
[----:B------:R2:W-:Y:S01]  /*15c0*/  LDGSTS.E.BYPASS.LTC128B.128 [R31+0x3080], [R10.64+0x40], !P6 ;  /* 0x030800400a1f7fae */ /* 0x0005e2000f101d4e */
[----:B------:R-:W-:Y:S01]  /*15d0*/  IADD3 R5, R5, UR7, RZ ;  /* 0x0000000705057c10 */ /* 0x000fe2000fffe0ff */
[----:B------:R-:W-:Y:S01]  /*15e0*/  IMAD.SHL.U32 R15, R28, 0x400, RZ ;  /* 0x000004001c0f7824 */ /* 0x000fe200078e00ff */
[----:B------:R-:W-:Y:S01]  /*15f0*/  LOP3.LUT R7, R7, R0, R212, 0x1e, !PT ;  /* 0x0000000007077212 */ /* 0x000fe200078e1ed4 */
[----:B------:R-:W-:Y:S01]  /*1600*/  IMAD.U32 R0, RZ, RZ, UR10 ;  /* 0x0000000aff007e24 */ /* 0x000fe2000f8e00ff */
[----:B------:R2:W-:Y:S01]  /*1610*/  LDGSTS.E.BYPASS.LTC128B.128 [R31+0x5080], [R10.64+0x80], !P4 ;  /* 0x050800800a1f7fae */ /* 0x0005e2000e101d4e */
[----:B------:R-:W-:Y:S01]  /*1620*/  IMAD R227, R227, 0x2, R15 ;  /* 0x00000002e3e37824 */ /* 0x000fe200078e020f */
[----:B------:R-:W-:Y:S01]  /*1630*/  ISETP.GE.AND P6, PT, R34, c[0x0][0x16c], PT ;  /* 0x00005b0022007a0c */ /* 0x000fe20003fc6270 */
[----:B------:R-:W-:Y:S01]  /*1640*/  IMAD.WIDE.U32 R2, R0, c[0x0][0x210], R2 ;  /* 0x0000840000027a25 */ /* 0x000fe200078e0002 */
[----:B------:R-:W0:Y:S01]  /*1650*/  LDGDEPBAR ;  /* 0x00000000000079af */ /* 0x000e220000000000 */
[----:B------:R-:W-:Y:S01]  /*1660*/  ISETP.GE.AND P4, PT, R26, c[0x0][0x1fc], PT ;  /* 0x00007f001a007a0c */ /* 0x000fe20003f86270 */
[----:B------:R-:W-:Y:S01]  /*1670*/  CS2R R122, SRZ ;  /* 0x00000000007a7805 */ /* 0x000fe2000001ff00 */
[----:B------:R-:W-:Y:S01]  /*1680*/  IMAD.IADD R227, R227, 0x1, R7 ;  /* 0x00000001e3e37824 */ /* 0x000fe200078e0207 */
[----:B------:R-:W-:Y:S01]  /*1690*/  IADD3 R3, R3, UR6, RZ ;  /* 0x0000000603037c10 */ /* 0x000fe2000fffe0ff */
[----:B------:R-:W-:Y:S01]  /*16a0*/  IMAD.U32 R0, RZ, RZ, UR11 ;  /* 0x0000000bff007e24 */ /* 0x000fe2000f8e00ff */
[----:B------:R-:W-:Y:S01]  /*16b0*/  ULDC.64 UR6, c[0x0][0x288] ;  /* 0x0000a20000067ab9 */ /* 0x000fe20000000a00 */
[----:B------:R-:W-:Y:S01]  /*16c0*/  IMAD.SHL.U32 R227, R227, 0x2, RZ ;  /* 0x00000002e3e37824 */ /* 0x000fe200078e00ff */
[----:B------:R-:W-:Y:S01]  /*16d0*/  UIMAD UR6, UR8, UR6, URZ ;  /* 0x00000006080672a4 */ /* 0x000fe2000f8e023f */
[----:B------:R-:W-:Y:S01]  /*16e0*/  IMAD.U32 R7, RZ, RZ, UR11 ;  /* 0x0000000bff077e24 */ /* 0x000fe2000f8e00ff */
[----:B------:R-:W-:Y:S01]  /*16f0*/  CS2R R120, SRZ ;  /* 0x0000000000787805 */ /* 0x000fe2000001ff00 */
[----:B------:R-:W-:Y:S01]  /*1700*/  IMAD.WIDE.U32 R36, R0, c[0x0][0x218], R2 ;  /* 0x0000860000247a25 */ /* 0x000fe200078e0002 */
[C---:B------:R-:W-:Y:S01]  /*1710*/  IADD3 R12, R227.reuse, 0xf480, RZ ;  /* 0x0000f480e30c7810 */ /* 0x040fe20007ffe0ff */
[----:B------:R-:W-:Y:S01]  /*1720*/  UIMAD UR6, UR10, UR7, UR6 ;  /* 0x000000070a0672a4 */ /* 0x000fe2000f8e0206 */
[----:B------:R-:W-:Y:S01]  /*1730*/  IADD3 R228, R227, 0xf4c0, RZ ;  /* 0x0000f4c0e3e47810 */ /* 0x000fe20007ffe0ff */
[----:B------:R-:W-:Y:S01]  /*1740*/  IMAD.WIDE.U32 R40, R7, c[0x0][0x188], R4 ;  /* 0x0000620007287a25 */ /* 0x000fe200078e0004 */
[----:B------:R-:W-:Y:S01]  /*1750*/  @P0 IADD3 R228, R12, -0x40, RZ ;  /* 0xffffffc00ce40810 */ /* 0x000fe20007ffe0ff */
[----:B------:R-:W-:Y:S01]  /*1760*/  USHF.L.U32 UR7, UR20, 0x6, URZ ;  /* 0x0000000614077899 */ /* 0x000fe2000800063f */
[----:B------:R-:W-:Y:S01]  /*1770*/  IADD3 R21, R37, UR4, RZ ;  /* 0x0000000425157c10 */ /* 0x000fe2000fffe0ff */
[----:B------:R-:W-:Y:S01]  /*1780*/  IMAD.U32 R2, RZ, RZ, UR24 ;  /* 0x00000018ff027e24 */ /* 0x000fe2000f8e00ff */
[----:B------:R-:W-:Y:S01]  /*1790*/  IADD3 R35, R41, UR19, RZ ;  /* 0x0000001329237c10 */ /* 0x000fe2000fffe0ff */
[----:B------:R-:W-:Y:S01]  /*17a0*/  IMAD.U32 R0, RZ, RZ, UR22 ;  /* 0x00000016ff007e24 */ /* 0x000fe2000f8e00ff */
[----:B------:R-:W-:Y:S01]  /*17b0*/  UIMAD UR4, UR17, UR20, URZ ;  /* 0x00000014110472a4 */ /* 0x000fe2000f8e023f */
[----:B------:R-:W-:Y:S01]  /*17c0*/  IMAD.U32 R3, RZ, RZ, UR25 ;  /* 0x00000019ff037e24 */ /* 0x000fe2000f8e00ff */
[C---:B------:R-:W-:Y:S01]  /*17d0*/  LEA R13, P0, R2.reuse, R40, 0x6 ;  /* 0x00000028020d7211 */ /* 0x040fe200078030ff */
[----:B------:R-:W-:Y:S01]  /*17e0*/  IMAD.U32 R3, RZ, RZ, UR18 ;  /* 0x00000012ff037e24 */ /* 0x000fe2000f8e00ff */
[----:B------:R-:W-:Y:S01]  /*17f0*/  UIMAD UR4, UR21, UR18, UR4 ;  /* 0x00000012150472a4 */ /* 0x000fe2000f8e0204 */
[----:B------:R-:W-:Y:S01]  /*1800*/  IMAD.MOV.U32 R20, RZ, RZ, R36 ;  /* 0x000000ffff147224 */ /* 0x000fe200078e0024 */
[----:B------:R-:W-:Y:S01]  /*1810*/  LEA.HI.X R18, R2, R35, R0, 0x6, P0 ;  /* 0x0000002302127211 */ /* 0x000fe200000f3400 */
[----:B------:R3:W-:Y:S01]  /*1820*/  STL.64 [R1+0x50], R40 ;  /* 0x0000502801007387 */ /* 0x0007e20000100a00 */
[----:B------:R-:W-:Y:S01]  /*1830*/  IMAD.U32 R0, RZ, RZ, UR11 ;  /* 0x0000000bff007e24 */ /* 0x000fe2000f8e00ff */
[----:B------:R-:W-:Y:S01]  /*1840*/  UIADD3 UR17, -UR7, UR5, URZ ;  /* 0x0000000507117290 */ /* 0x000fe2000fffe13f */
[----:B------:R-:W-:Y:S01]  /*1850*/  IMAD.WIDE.U32 R2, R3, UR20, R20 ;  /* 0x0000001403027c25 */ /* 0x000fe2000f8e0014 */
[----:B------:R4:W-:Y:S01]  /*1860*/  STL.64 [R1+0x48], R36 ;  /* 0x0000482401007387 */ /* 0x0009e20000100a00 */
[----:B------:R-:W-:Y:S01]  /*1870*/  ISETP.GE.AND P0, PT, R6, c[0x0][0x16c], PT ;  /* 0x00005b0006007a0c */ /* 0x000fe20003f06270 */
[----:B------:R-:W-:-:S04]  /*1880*/  DEPBAR.LE SB0, 0x1 ;  /* 0x000080400000791a */ /* 0x000fc80000000000 */
[----:B------:R5:W-:Y:S01]  /*1890*/  STL [R1+0x60], R35 ;  /* 0x0000602301007387 */ /* 0x000be20000100800 */
[----:B------:R-:W-:Y:S01]  /*18a0*/  IADD3 R3, R3, UR4, RZ ;  /* 0x0000000403037c10 */ /* 0x000fe2000fffe0ff */
[----:B------:R-:W-:Y:S01]  /*18b0*/  IMAD.MOV.U32 R4, RZ, RZ, R22 ;  /* 0x000000ffff047224 */ /* 0x000fe200078e0016 */
[----:B------:R-:W-:Y:S01]  /*18c0*/  ISETP.LT.AND P1, PT, R38, UR17, PT ;  /* 0x0000001126007c0c */ /* 0x000fe2000bf21270 */
[----:B------:R1:W-:Y:S01]  /*18d0*/  STL.64 [R1+0x30], R20 ;  /* 0x0000301401007387 */ /* 0x0003e20000100a00 */
[----:B------:R-:W-:Y:S01]  /*18e0*/  IADD3 R5, R23, UR6, RZ ;  /* 0x0000000617057c10 */ /* 0x000fe2000fffe0ff */
[----:B--2---:R-:W-:Y:S01]  /*18f0*/  IMAD.U32 R11, RZ, RZ, UR11 ;  /* 0x0000000bff0b7e24 */ /* 0x004fe2000f8e00ff */
[----:B------:R-:W-:Y:S01]  /*1900*/  ISETP.GE.OR P2, PT, R6, c[0x0][0x1fc], !P1 ;  /* 0x00007f0006007a0c */ /* 0x000fe20004f46670 */
[----:B------:R-:W-:Y:S01]  /*1910*/  ULDC.64 UR4, c[0x0][0x278] ;  /* 0x00009e0000047ab9 */ /* 0x000fe20000000a00 */
[----:B------:R-:W-:Y:S01]  /*1920*/  CS2R R118, SRZ ;  /* 0x0000000000767805 */ /* 0x000fe2000001ff00 */
[----:B------:R-:W-:Y:S01]  /*1930*/  UIMAD UR4, UR13, UR4, URZ ;  /* 0x000000040d0472a4 */ /* 0x000fe2000f8e023f */
[----:B------:R-:W-:Y:S01]  /*1940*/  CS2R R116, SRZ ;  /* 0x0000000000747805 */ /* 0x000fe2000001ff00 */
[----:B------:R-:W-:Y:S01]  /*1950*/  USHF.R.S32.HI UR6, URZ, 0x1f, UR7 ;  /* 0x0000001f3f067899 */ /* 0x000fe20008011407 */
[----:B------:R-:W-:Y:S01]  /*1960*/  CS2R R114, SRZ ;  /* 0x0000000000727805 */ /* 0x000fe2000001ff00 */
[----:B------:R-:W-:Y:S01]  /*1970*/  UIMAD UR5, UR11, UR5, UR4 ;  /* 0x000000050b0572a4 */ /* 0x000fe2000f8e0204 */
[----:B------:R-:W-:Y:S01]  /*1980*/  CS2R R112, SRZ ;  /* 0x0000000000707805 */ /* 0x000fe2000001ff00 */
[----:B------:R-:W-:Y:S01]  /*1990*/  CS2R R110, SRZ ;  /* 0x00000000006e7805 */ /* 0x000fe2000001ff00 */
[----:B---3--:R-:W-:Y:S01]  /*19a0*/  IMAD.WIDE.U32 R40, R0, c[0x0][0x278], R16 ;  /* 0x00009e0000287a25 */ /* 0x008fe200078e0010 */
[----:B------:R-:W-:Y:S01]  /*19b0*/  LOP3.LUT R0, R24, 0xfffffff0, RZ, 0xc0, !PT ;  /* 0xfffffff018007812 */ /* 0x000fe200078ec0ff */
[----:B------:R-:W-:Y:S01]  /*19c0*/  CS2R R108, SRZ ;  /* 0x00000000006c7805 */ /* 0x000fe2000001ff00 */
[----:B------:R-:W-:Y:S01]  /*19d0*/  SEL R17, RZ, 0x4, P6 ;  /* 0x00000004ff117807 */ /* 0x000fe20003000000 */
[----:B----4-:R-:W-:Y:S01]  /*19e0*/  IMAD.WIDE.U32 R36, R11, c[0x0][0x290], R4 ;  /* 0x0000a4000b247a25 */ /* 0x010fe200078e0004 */
[----:B------:R-:W-:Y:S01]  /*19f0*/  ISETP.GE.OR P6, PT, R26, c[0x0][0x1fc], !P1 ;  /* 0x00007f001a007a0c */ /* 0x000fe20004fc6670 */
[----:B------:R2:W-:Y:S01]  /*1a00*/  STL.64 [R1+0x40], R40 ;  /* 0x0000402801007387 */ /* 0x0005e20000100a00 */
[----:B------:R-:W-:Y:S01]  /*1a10*/  ISETP.GE.OR P1, PT, R34, c[0x0][0x1fc], !P1 ;  /* 0x00007f0022007a0c */ /* 0x000fe20004f26670 */
[----:B------:R-:W-:Y:S01]  /*1a20*/  IMAD.IADD R0, R32, 0x1, -R0 ;  /* 0x0000000120007824 */ /* 0x000fe200078e0a00 */
[----:B-----5:R-:W-:Y:S01]  /*1a30*/  IADD3 R35, R41, UR5, RZ ;  /* 0x0000000529237c10 */ /* 0x020fe2000fffe0ff */
[----:B------:R-:W-:Y:S01]  /*1a40*/  ULDC.64 UR4, c[0x0][0x290] ;  /* 0x0000a40000047ab9 */ /* 0x000fe20000000a00 */
[----:B------:R-:W-:Y:S01]  /*1a50*/  STL.64 [R1+0x38], R36 ;  /* 0x0000382401007387 */ /* 0x000fe20000100a00 */
[----:B------:R-:W-:Y:S01]  /*1a60*/  UIMAD UR4, UR13, UR4, URZ ;  /* 0x000000040d0472a4 */ /* 0x000fe2000f8e023f */
[----:B------:R-:W-:Y:S01]  /*1a70*/  SHF.R.S32.HI R6, RZ, 0x1f, R0 ;  /* 0x0000001fff067819 */ /* 0x000fe20000011400 */
[----:B------:R-:W-:Y:S01]  /*1a80*/  CS2R R106, SRZ ;  /* 0x00000000006a7805 */ /* 0x000fe2000001ff00 */
[----:B-1----:R-:W-:Y:S01]  /*1a90*/  LEA R20, P3, R2, c[0x0][0x1f0], 0x1 ;  /* 0x00007c0002147a11 */ /* 0x002fe200078608ff */
[----:B------:R-:W-:Y:S01]  /*1aa0*/  STL [R1+0x5c], R35 ;  /* 0x00005c2301007387 */ /* 0x000fe20000100800 */
[----:B------:R-:W-:Y:S01]  /*1ab0*/  LEA.HI R12, R0, R0, RZ, 0x1 ;  /* 0x00000000000c7211 */ /* 0x000fe200078f08ff */
[----:B------:R-:W-:Y:S01]  /*1ac0*/  UIMAD UR4, UR11, UR5, UR4 ;  /* 0x000000050b0472a4 */ /* 0x000fe2000f8e0204 */
[----:B------:R-:W-:Y:S01]  /*1ad0*/  LEA.HI.X R21, R2, c[0x0][0x1f4], R3, 0x1, P3 ;  /* 0x00007d0002157a11 */ /* 0x000fe200018f0c03 */
[----:B------:R-:W-:Y:S01]  /*1ae0*/  CS2R R104, SRZ ;  /* 0x0000000000687805 */ /* 0x000fe2000001ff00 */
[----:B------:R-:W-:Y:S01]  /*1af0*/  LOP3.LUT R2, R27, 0xfffffff8, RZ, 0xc0, !PT ;  /* 0xfffffff81b027812 */ /* 0x000fe200078ec0ff */
[----:B------:R-:W-:Y:S01]  /*1b00*/  CS2R R102, SRZ ;  /* 0x0000000000667805 */ /* 0x000fe2000001ff00 */
[----:B------:R-:W-:Y:S01]  /*1b10*/  ISETP.GE.AND P3, PT, R26, c[0x0][0x16c], PT ;  /* 0x00005b001a007a0c */ /* 0x000fe20003f66270 */
[----:B------:R-:W-:Y:S01]  /*1b20*/  CS2R R100, SRZ ;  /* 0x0000000000647805 */ /* 0x000fe2000001ff00 */
[----:B------:R-:W-:Y:S01]  /*1b30*/  SEL R26, RZ, 0x1, P0 ;  /* 0x00000001ff1a7807 */ /* 0x000fe20000000000 */
[----:B------:R-:W-:Y:S01]  /*1b40*/  IMAD.IADD R7, R32, 0x1, -R2 ;  /* 0x0000000120077824 */ /* 0x000fe200078e0a02 */
[----:B------:R-:W-:Y:S01]  /*1b50*/  SHF.R.S32.HI R2, RZ, 0x1f, R14 ;  /* 0x0000001fff027819 */ /* 0x000fe2000001140e */
[----:B------:R-:W-:Y:S01]  /*1b60*/  CS2R R98, SRZ ;  /* 0x0000000000627805 */ /* 0x000fe2000001ff00 */
[----:B------:R-:W-:Y:S01]  /*1b70*/  CS2R R96, SRZ ;  /* 0x0000000000607805 */ /* 0x000fe2000001ff00 */
[----:B------:R-:W-:Y:S01]  /*1b80*/  CS2R R94, SRZ ;  /* 0x00000000005e7805 */ /* 0x000fe2000001ff00 */
[C---:B------:R-:W-:Y:S01]  /*1b90*/  LEA.HI R10, R7.reuse, R7, RZ, 0x1 ;  /* 0x00000007070a7211 */ /* 0x040fe200078f08ff */
[----:B------:R-:W-:Y:S01]  /*1ba0*/  CS2R R92, SRZ ;  /* 0x00000000005c7805 */ /* 0x000fe2000001ff00 */
[----:B------:R-:W-:Y:S01]  /*1bb0*/  LEA.HI R2, R2, R14, RZ, 0x2 ;  /* 0x0000000e02027211 */ /* 0x000fe200078f10ff */
[----:B------:R-:W-:Y:S01]  /*1bc0*/  CS2R R90, SRZ ;  /* 0x00000000005a7805 */ /* 0x000fe2000001ff00 */
[----:B------:R-:W-:Y:S01]  /*1bd0*/  LOP3.LUT R8, R10, 0x7fffffe, RZ, 0xc0, !PT ;  /* 0x07fffffe0a087812 */ /* 0x000fe200078ec0ff */
[----:B------:R-:W-:Y:S01]  /*1be0*/  CS2R R88, SRZ ;  /* 0x0000000000587805 */ /* 0x000fe2000001ff00 */
[----:B------:R-:W-:Y:S01]  /*1bf0*/  LOP3.LUT R3, R2, 0x1ffffffc, RZ, 0xc0, !PT ;  /* 0x1ffffffc02037812 */ /* 0x000fe200078ec0ff */
[----:B------:R-:W-:Y:S01]  /*1c00*/  CS2R R86, SRZ ;  /* 0x0000000000567805 */ /* 0x000fe2000001ff00 */
[----:B------:R-:W-:Y:S01]  /*1c10*/  LEA.HI R2, R6, R0, RZ, 0x3 ;  /* 0x0000000006027211 */ /* 0x000fe200078f18ff */
[----:B------:R-:W-:Y:S01]  /*1c20*/  IMAD.IADD R9, R7, 0x1, -R8 ;  /* 0x0000000107097824 */ /* 0x000fe200078e0a08 */
[----:B------:R-:W-:Y:S01]  /*1c30*/  LOP3.LUT R6, R12, 0x7fffffe, RZ, 0xc0, !PT ;  /* 0x07fffffe0c067812 */ /* 0x000fe200078ec0ff */
[----:B------:R-:W-:Y:S01]  /*1c40*/  IMAD.IADD R22, R14, 0x1, -R3 ;  /* 0x000000010e167824 */ /* 0x000fe200078e0a03 */
[----:B------:R-:W-:Y:S01]  /*1c50*/  LOP3.LUT R8, R2, 0xfffffff8, RZ, 0xc0, !PT ;  /* 0xfffffff802087812 */ /* 0x000fe200078ec0ff */
[----:B------:R-:W-:Y:S01]  /*1c60*/  IMAD R3, R29, 0x4, R14 ;  /* 0x000000041d037824 */ /* 0x000fe200078e020e */
[----:B------:R-:W-:Y:S01]  /*1c70*/  CS2R R84, SRZ ;  /* 0x0000000000547805 */ /* 0x000fe2000001ff00 */
[----:B------:R-:W-:Y:S01]  /*1c80*/  CS2R R82, SRZ ;  /* 0x0000000000527805 */ /* 0x000fe2000001ff00 */
[----:B------:R-:W-:Y:S01]  /*1c90*/  CS2R R80, SRZ ;  /* 0x0000000000507805 */ /* 0x000fe2000001ff00 */
[----:B------:R-:W-:Y:S01]  /*1ca0*/  IMAD R11, R3, 0x8, R9 ;  /* 0x00000008030b7824 */ /* 0x000fe200078e0209 */
[----:B------:R-:W-:Y:S01]  /*1cb0*/  CS2R R78, SRZ ;  /* 0x00000000004e7805 */ /* 0x000fe2000001ff00 */
[C---:B------:R-:W-:Y:S01]  /*1cc0*/  IMAD.IADD R3, R0.reuse, 0x1, -R6 ;  /* 0x0000000100037824 */ /* 0x040fe200078e0a06 */
[----:B------:R-:W-:Y:S01]  /*1cd0*/  CS2R R76, SRZ ;  /* 0x00000000004c7805 */ /* 0x000fe2000001ff00 */
[----:B------:R-:W-:Y:S01]  /*1ce0*/  IMAD.IADD R14, R0, 0x1, -R8 ;  /* 0x00000001000e7824 */ /* 0x000fe200078e0a08 */
[----:B------:R-:W-:Y:S01]  /*1cf0*/  SHF.R.S32.HI R0, RZ, 0x3, R2 ;  /* 0x00000003ff007819 */ /* 0x000fe20000011402 */
[----:B------:R-:W-:Y:S01]  /*1d00*/  IMAD.SHL.U32 R2, R7, 0x40, RZ ;  /* 0x0000004007027824 */ /* 0x000fe200078e00ff */
[C---:B------:R-:W-:Y:S01]  /*1d10*/  LEA R8, P0, R13.reuse, c[0x0][0x160], 0x1 ;  /* 0x000058000d087a11 */ /* 0x040fe200078008ff */
[----:B------:R-:W-:Y:S01]  /*1d20*/  CS2R R74, SRZ ;  /* 0x00000000004a7805 */ /* 0x000fe2000001ff00 */
[----:B------:R-:W-:Y:S01]  /*1d30*/  CS2R R72, SRZ ;  /* 0x0000000000487805 */ /* 0x000fe2000001ff00 */
[C---:B------:R-:W-:Y:S01]  /*1d40*/  IMAD R23, R0.reuse, 0x8, R3 ;  /* 0x0000000800177824 */ /* 0x040fe200078e0203 */
[----:B------:R-:W-:Y:S01]  /*1d50*/  LEA.HI.X R9, R13, c[0x0][0x164], R18, 0x1, P0 ;  /* 0x000059000d097a11 */ /* 0x000fe200000f0c12 */
[----:B------:R-:W-:Y:S01]  /*1d60*/  IMAD R24, R0, 0x200, R15 ;  /* 0x0000020000187824 */ /* 0x000fe200078e020f */
[----:B------:R-:W-:Y:S01]  /*1d70*/  LOP3.LUT R0, R25, 0xffffffe0, RZ, 0xc0, !PT ;  /* 0xffffffe019007812 */ /* 0x000fe200078ec0ff */
[----:B------:R-:W-:Y:S01]  /*1d80*/  IMAD.SHL.U32 R3, R19, 0x10, RZ ;  /* 0x0000001013037824 */ /* 0x000fe200078e00ff */
[----:B------:R-:W-:Y:S01]  /*1d90*/  SEL R13, RZ, 0x2, P3 ;  /* 0x00000002ff0d7807 */ /* 0x000fe20001800000 */
        /* <DEDUP_REMOVED lines=26> */
[----:B------:R-:W-:Y:S01]  /*1f40*/  IMAD.SHL.U32 R7, R29, 0x8, RZ ;  /* 0x000000081d077824 */ /* 0x000fe200078e00ff */
        /* <DEDUP_REMOVED lines=22> */
[----:B--2---:R-:W-:Y:S01]  /*20b0*/  CS2R R40, SRZ ;  /* 0x0000000000287805 */ /* 0x004fe2000001ff00 */
[----:B------:R-:W-:Y:S01]  /*20c0*/  SEL R12, RZ, 0x1, P5 ;  /* 0x00000001ff0c7807 */ /* 0x000fe20002800000 */
[----:B------:R-:W-:Y:S01]  /*20d0*/  UMOV UR18, 0x1 ;  /* 0x0000000100127882 */ /* 0x000fe20000000000 */
[----:B------:R-:W-:Y:S01]  /*20e0*/  LEA.HI R2, R2, R3, RZ, 0x2 ;  /* 0x0000000302027211 */ /* 0x000fe200078f10ff */
[----:B------:R-:W-:Y:S01]  /*20f0*/  ULDC UR13, c[0x0][0x168] ;  /* 0x00005a00000d7ab9 */ /* 0x000fe20000000800 */
[----:B------:R-:W-:Y:S01]  /*2100*/  LOP3.LUT P5, RZ, R5, 0x2, RZ, 0xc0, !PT ;  /* 0x0000000205ff7812 */ /* 0x000fe200078ac0ff */
[----:B------:R-:W-:Y:S01]  /*2110*/  ULDC UR5, c[0x0][0x198] ;  /* 0x0000660000057ab9 */ /* 0x000fe20000000800 */
[----:B------:R-:W-:-:S02]  /*2120*/  LOP3.LUT R2, R2, 0xfffffffc, RZ, 0xc0, !PT ;  /* 0xfffffffc02027812 */ /* 0x000fc400078ec0ff */
[----:B------:R-:W-:Y:S01]  /*2130*/  ISETP.GE.OR P5, PT, R38, UR17, !P5 ;  /* 0x0000001126007c0c */ /* 0x000fe2000efa6670 */
[----:B------:R-:W1:Y:S01]  /*2140*/  LDSM.16.M88.4 R164, [R214+0x6080] ;  /* 0x00608000d6a4783b */ /* 0x000e620000000200 */
[----:B------:R-:W-:Y:S01]  /*2150*/  LEA.HI R4, R30, R32, RZ, 0x7 ;  /* 0x000000201e047211 */ /* 0x000fe200078f38ff */
[----:B------:R-:W-:Y:S01]  /*2160*/  IMAD.IADD R3, R3, 0x1, -R2 ;  /* 0x0000000103037824 */ /* 0x000fe200078e0a02 */
[----:B------:R-:W-:Y:S01]  /*2170*/  SHF.R.U32.HI R10, RZ, 0x3, R10 ;  /* 0x00000003ff0a7819 */ /* 0x000fe2000001160a */
[----:B------:R-:W2:Y:S01]  /*2180*/  LDSM.16.M88.4 R168, [R214+0x7080] ;  /* 0x00708000d6a8783b */ /* 0x000ea20000000200 */
[----:B------:R-:W-:Y:S01]  /*2190*/  IMAD.SHL.U32 R2, R25, 0x2, RZ ;  /* 0x0000000219027824 */ /* 0x000fe200078e00ff */
[----:B------:R-:W-:Y:S02]  /*21a0*/  SHF.R.U32.HI R11, RZ, 0x4, R4 ;  /* 0x00000004ff0b7819 */ /* 0x000fe40000011604 */
[----:B------:R-:W3:Y:S01]  /*21b0*/  LDSM.16.M88.4 R172, [R215+0x6080] ;  /* 0x00608000d7ac783b */ /* 0x000ee20000000200 */
[----:B------:R-:W-:-:S02]  /*21c0*/  LOP3.LUT R0, R0, 0x10, RZ, 0xc0, !PT ;  /* 0x0000001000007812 */ /* 0x000fc400078ec0ff */
[----:B------:R-:W-:Y:S01]  /*21d0*/  SEL R4, RZ, 0xffffffff, P4 ;  /* 0xffffffffff047807 */ /* 0x000fe20002000000 */
[----:B------:R-:W4:Y:S01]  /*21e0*/  LDSM.16.M88.4 R176, [R215+0x7080] ;  /* 0x00708000d7b0783b */ /* 0x000f220000000200 */
[----:B------:R-:W-:Y:S02]  /*21f0*/  LOP3.LUT R2, R2, 0x2, R26, 0xe2, !PT ;  /* 0x0000000202027812 */ /* 0x000fe400078ee21a */
[----:B------:R-:W-:Y:S01]  /*2200*/  LOP3.LUT R10, R18, R10, RZ, 0x3c, !PT ;  /* 0x0000000a120a7212 */ /* 0x000fe200078e3cff */
[----:B------:R-:W1:Y:S01]  /*2210*/  LDSM.16.M88.4 R180, [R214+0x8080] ;  /* 0x00808000d6b4783b */ /* 0x000e620000000200 */
[----:B------:R-:W-:Y:S01]  /*2220*/  LOP3.LUT R11, R0, 0x8, R11, 0xf8, !PT ;  /* 0x00000008000b7812 */ /* 0x000fe200078ef80b */
[----:B------:R-:W-:Y:S01]  /*2230*/  IMAD.SHL.U32 R0, R4, 0x2, RZ ;  /* 0x0000000204007824 */ /* 0x000fe200078e00ff */
[----:B------:R-:W-:Y:S01]  /*2240*/  LOP3.LUT P4, RZ, R14, 0x2, RZ, 0xc0, !PT ;  /* 0x000000020eff7812 */ /* 0x000fe2000788c0ff */
[----:B------:R-:W1:Y:S01]  /*2250*/  LDSM.16.M88.4 R184, [R214+0x9080] ;  /* 0x00908000d6b8783b */ /* 0x000e620000000200 */
[----:B------:R-:W-:Y:S01]  /*2260*/  IMAD R213, R29, 0x200, R10 ;  /* 0x000002001dd57824 */ /* 0x000fe200078e020a */
[----:B------:R-:W-:Y:S01]  /*2270*/  IADD3 R4, R37, UR4, RZ ;  /* 0x0000000425047c10 */ /* 0x000fe2000fffe0ff */
[----:B------:R-:W-:Y:S01]  /*2280*/  UMOV UR4, URZ ;  /* 0x0000003f00047c82 */ /* 0x000fe20008000000 */
[----:B------:R-:W1:Y:S01]  /*2290*/  LDSM.16.M88.4 R188, [R215+0x8080] ;  /* 0x00808000d7bc783b */ /* 0x000e620000000200 */
[----:B------:R-:W-:Y:S01]  /*22a0*/  LOP3.LUT R12, R0, 0x2, R12, 0xe2, !PT ;  /* 0x00000002000c7812 */ /* 0x000fe200078ee20c */
[----:B------:R-:W-:Y:S01]  /*22b0*/  IMAD.SHL.U32 R213, R213, 0x2, RZ ;  /* 0x00000002d5d57824 */ /* 0x000fe200078e00ff */
[----:B------:R-:W-:Y:S01]  /*22c0*/  LOP3.LUT R7, R7, 0x8, RZ, 0xc0, !PT ;  /* 0x0000000807077812 */ /* 0x000fe200078ec0ff */
[----:B------:R-:W1:Y:S01]  /*22d0*/  LDSM.16.M88.4 R192, [R215+0x9080] ;  /* 0x00908000d7c0783b */ /* 0x000e620000000200 */
[----:B------:R-:W-:-:S02]  /*22e0*/  SHF.R.S32.HI R15, RZ, 0x2, R15 ;  /* 0x00000002ff0f7819 */ /* 0x000fc4000001140f */
        /* <DEDUP_REMOVED lines=16> */
[----:B------:R-:W-:Y:S01]  /*23f0*/  UMOV UR17, 0xffffffc0 ;  /* 0xffffffc000117882 */ /* 0x000fe20000000000 */
        /* <DEDUP_REMOVED lines=15> */
[----:B------:R-:W-:-:S03]  /*24f0*/  LOP3.LUT P0, RZ, R3, 0x2, RZ, 0xc0, !PT ;  /* 0x0000000203ff7812 */ /* 0x000fc6000780c0ff */
[----:B------:R2:W-:Y:S01]  /*2500*/  LDGSTS.E.BYPASS.LTC128B.128 [R31+0xd080], [R20.64+0x40], !P6 ;  /* 0x0d080040141f7fae */ /* 0x0005e2000f101d4e */
[----:B------:R-:W-:-:S03]  /*2510*/  SEL R225, R225, 0xfffffff0, !P0 ;  /* 0xfffffff0e1e17807 */ /* 0x000fc60004000000 */
[----:B------:R2:W-:Y:S01]  /*2520*/  LDGSTS.E.BYPASS.LTC128B.128 [R31+0xe080], [R20.64+0x80], !P1 ;  /* 0x0e080080141f7fae */ /* 0x0005e2000c901d4e */
[----:B-1----:R-:W-:Y:S02]  /*2530*/  LEA R8, P2, R0, c[0x0][0x280], 0x2 ;  /* 0x0000a00000087a11 */ /* 0x002fe400078410ff */
[----:B-----5:R-:W-:Y:S02]  /*2540*/  LOP3.LUT R2, R14, 0x1c0, RZ, 0xc0, !PT ;  /* 0x000001c00e027812 */ /* 0x020fe400078ec0ff */
[----:B------:R-:W-:Y:S02]  /*2550*/  LEA.HI.X R9, R0, c[0x0][0x284], R6, 0x2, P2 ;  /* 0x0000a10000097a11 */ /* 0x000fe400010f1406 */
[----:B------:R-:W-:Y:S02]  /*2560*/  SHF.R.U32.HI R4, RZ, 0x3, R2 ;  /* 0x00000003ff047819 */ /* 0x000fe40000011602 */
[----:B------:R-:W-:Y:S02]  /*2570*/  LOP3.LUT R0, R12, R10, RZ, 0xfc, !PT ;  /* 0x0000000a0c007212 */ /* 0x000fe400078efcff */
[----:B------:R-:W-:Y:S01]  /*2580*/  LOP3.LUT R218, R4, R2, R7, 0x1e, !PT ;  /* 0x0000000204da7212 */ /* 0x000fe200078e1e07 */
[----:B------:R-:W-:Y:S01]  /*2590*/  IMAD R2, R28, 0x10, R15 ;  /* 0x000000101c027824 */ /* 0x000fe200078e020f */
[----:B------:R-:W-:Y:S01]  /*25a0*/  ISETP.GE.AND P2, PT, R32, 0x10, PT ;  /* 0x000000102000780c */ /* 0x000fe20003f46270 */
[----:B------:R1:W-:Y:S01]  /*25b0*/  STL [R1+0x20], R0 ;  /* 0x0000200001007387 */ /* 0x0003e20000100800 */
[----:B------:R-:W-:Y:S01]  /*25c0*/  SHF.R.U32.HI R6, RZ, 0x3, R5 ;  /* 0x00000003ff067819 */ /* 0x000fe20000011605 */
[----:B------:R-:W-:-:S02]  /*25d0*/  IMAD.IADD R218, R24, 0x1, R218 ;  /* 0x0000000118da7824 */ /* 0x000fc400078e02da */
[----:B------:R5:W-:Y:S01]  /*25e0*/  STL [R1+0x4], R2 ;  /* 0x0000040201007387 */ /* 0x000be20000100800 */
[CC--:B------:R-:W-:Y:S02]  /*25f0*/  LOP3.LUT R212, R6.reuse, R5.reuse, R212, 0x1e, !PT ;  /* 0x0000000506d47212 */ /* 0x0c0fe400078e1ed4 */
[----:B------:R-:W-:Y:S02]  /*2600*/  LOP3.LUT R3, R6, R5, R7, 0x1e, !PT ;  /* 0x0000000506037212 */ /* 0x000fe400078e1e07 */
[----:B------:R-:W-:-:S05]  /*2610*/  LEA R218, R218, 0x13480, 0x1 ;  /* 0x00013480dada7811 */ /* 0x000fca00078e08ff */
[C-C-:B------:R-:W-:Y:S02]  /*2620*/  IMAD R219, R223.reuse, 0x2, R218.reuse ;  /* 0x00000002dfdb7824 */ /* 0x140fe400078e02da */
[C---:B------:R-:W-:Y:S02]  /*2630*/  IMAD R220, R224.reuse, 0x2, R218 ;  /* 0x00000002e0dc7824 */ /* 0x040fe400078e02da */
[----:B------:R-:W-:Y:S02]  /*2640*/  IMAD R224, R224, 0x2, R219 ;  /* 0x00000002e0e07824 */ /* 0x000fe400078e02db */
[----:B------:R-:W-:Y:S02]  /*2650*/  IMAD R223, R223, 0x2, R220 ;  /* 0x00000002dfdf7824 */ /* 0x000fe400078e02dc */
[----:B-1----:R-:W-:Y:S01]  /*2660*/  IMAD.SHL.U32 R0, R23, 0x20, RZ ;  /* 0x0000002017007824 */ /* 0x002fe200078e00ff */
[----:B-----5:R-:W-:-:S03]  /*2670*/  LOP3.LUT R2, R6, R11, R5, 0x1e, !PT ;  /* 0x0000000b06027212 */ /* 0x020fc600078e1e05 */
[----:B------:R-:W-:Y:S02]  /*2680*/  IMAD R4, R28, 0x200, R0 ;  /* 0x000002001c047824 */ /* 0x000fe400078e0200 */
[C---:B------:R-:W-:Y:S02]  /*2690*/  IMAD.IADD R212, R0.reuse, 0x1, R212 ;  /* 0x0000000100d47824 */ /* 0x040fe400078e02d4 */
[----:B------:R-:W-:Y:S02]  /*26a0*/  IMAD.IADD R221, R0, 0x1, R2 ;  /* 0x0000000100dd7824 */ /* 0x000fe400078e0202 */
[----:B------:R-:W-:Y:S01]  /*26b0*/  @!P2 IMAD.SHL.U32 R0, R32, 0x10, RZ ;  /* 0x000000102000a824 */ /* 0x000fe200078e00ff */
[----:B------:R-:W-:Y:S01]  /*26c0*/  LEA R212, R212, 0x80, 0x1 ;  /* 0x00000080d4d47811 */ /* 0x000fe200078e08ff */
[----:B------:R-:W-:Y:S02]  /*26d0*/  IMAD.SHL.U32 R2, R22, 0x2, RZ ;  /* 0x0000000216027824 */ /* 0x000fe400078e00ff */
[----:B------:R-:W-:Y:S01]  /*26e0*/  IMAD.IADD R222, R4, 0x1, R3 ;  /* 0x0000000104de7824 */ /* 0x000fe200078e0203 */
[----:B------:R1:W-:Y:S03]  /*26f0*/  @!P2 LDGSTS.E.BYPASS.LTC128B.128 [R0+0xf280], [R8.64] ;  /* 0x0f2800000800afae */ /* 0x0003e6000b901d4e */
[C---:B------:R-:W-:Y:S01]  /*2700*/  IMAD.SHL.U32 R217, R222.reuse, 0x2, RZ ;  /* 0x00000002ded97824 */ /* 0x040fe200078e00ff */
[----:B------:R2:W-:Y:S01]  /*2710*/  STL [R1+0x2c], R2 ;  /* 0x00002c0201007387 */ /* 0x0005e20000100800 */
[----:B------:R-:W-:-:S02]  /*2720*/  IMAD.IADD R226, R222, 0x1, R225 ;  /* 0x00000001dee27824 */ /* 0x000fc400078e02e1 */
[----:B------:R-:W-:Y:S01]  /*2730*/  IMAD.SHL.U32 R216, R222, 0x2, RZ ;  /* 0x00000002ded87824 */ /* 0x000fe200078e00ff */
[----:B------:R-:W0:Y:S01]  /*2740*/  LDGDEPBAR ;  /* 0x00000000000079af */ /* 0x000e220000000000 */
[----:B------:R-:W-:-:S03]  /*2750*/  IADD3 R217, R217, 0xc080, RZ ;  /* 0x0000c080d9d97810 */ /* 0x000fc60007ffe0ff */
[----:B------:R-:W0:Y:S02]  /*2760*/  LDGDEPBAR ;  /* 0x00000000000079af */ /* 0x000e240000000000 */
[----:B------:R-:W-:Y:S01]  /*2770*/  IMAD R217, R225, 0x2, R217 ;  /* 0x00000002e1d97824 */ /* 0x000fe200078e02d9 */
[----:B-1----:R-:W-:Y:S01]  /*2780*/  IADD3 R0, -R2, UR16, RZ ;  /* 0x0000001002007c10 */ /* 0x002fe2000fffe1ff */
[----:B------:R-:W-:-:S04]  /*2790*/  ULDC UR16, c[0x0][0x168] ;  /* 0x00005a0000107ab9 */ /* 0x000fc80000000800 */
[----:B------:R1:W-:Y:S04]  /*27a0*/  STL [R1+0x14], R0 ;  /* 0x0000140001007387 */ /* 0x0003e80000100800 */
[----:B--234-:R1:W-:Y:S02]  /*27b0*/  STL [R1+0x1c], R33 ;  /* 0x00001c2101007387 */ /* 0x01c3e40000100800 */
.L_x_507:
[----:B------:R-:W-:Y:S04]  /*27c0*/  DEPBAR.LE SB0, 0x1 ;  /* 0x000080400000791a */ /* 0x000fe80000000000 */
[----:B------:R-:W-:Y:S01]  /*27d0*/  BAR.SYNC.DEFER_BLOCKING 0x0 ;  /* 0x0000000000007b1d */ /* 0x000fe20000010000 */
[----:B-1----:R-:W-:Y:S01]  /*27e0*/  MOV R0, UR4 ;  /* 0x0000000400007c02 */ /* 0x002fe20008000f00 */
        /* <DEDUP_REMOVED lines=79> */
[C---:B------:R-:W-:Y:S01]  /*2ce0*/  HMMA.16816.F32.BF16 R16, R144.reuse, R154, R16 ;  /* 0x0000009a9010723c */ /* 0x040fe20000041810 */
[----:B------:R-:W2:Y:S03]  /*2cf0*/  LDL R155, [R1+0x4] ;  /* 0x00000400019b7983 */ /* 0x000ea60000100800 */
        /* <DEDUP_REMOVED lines=21> */
[----:B------:R-:W3:Y:S01]  /*2e50*/  MUFU.TANH R0, R14 ;  /* 0x0000000e00007308 */ /* 0x000ee20000002400 */
[----:B-1----:R-:W1:Y:S09]  /*2e60*/  LDSM.16.M88.4 R4, [R215+0x5080] ;  /* 0x00508000d704783b */ /* 0x002e720000000200 */
[----:B------:R-:W4:Y:S10]  /*2e70*/  MUFU.TANH R151, R9 ;  /* 0x0000000900977308 */ /* 0x000f340000002400 */
[----:B------:R-:W1:Y:S01]  /*2e80*/  MUFU.TANH R230, R10 ;  /* 0x0000000a00e67308 */ /* 0x000e620000002400 */
[----:B---3--:R3:W-:Y:S09]  /*2e90*/  STL [R1], R0 ;  /* 0x0000000001007387 */ /* 0x0087f20000100800 */
[----:B------:R-:W2:Y:S10]  /*2ea0*/  MUFU.TANH R233, R11 ;  /* 0x0000000b00e97308 */ /* 0x000eb40000002400 */
[----:B------:R-:W2:Y:S01]  /*2eb0*/  MUFU.TANH R236, R12 ;  /* 0x0000000c00ec7308 */ /* 0x000ea20000002400 */
[-C--:B-1----:R-:W-:Y:S01]  /*2ec0*/  HMMA.16816.F32.BF16 R20, R144, R4.reuse, R20 ;  /* 0x000000049014723c */ /* 0x082fe20000041814 */
[----:B---3--:R-:W-:Y:S08]  /*2ed0*/  MOV R0, UR4 ;  /* 0x0000000400007c02 */ /* 0x008ff00008000f00 */
[----:B------:R-:W1:Y:S01]  /*2ee0*/  MUFU.TANH R252, R13 ;  /* 0x0000000d00fc7308 */ /* 0x000e620000002400 */
[C---:B------:R-:W-:Y:S09]  /*2ef0*/  HMMA.16816.F32.BF16 R24, R136.reuse, R4, R24 ;  /* 0x000000048818723c */ /* 0x040ff20000041818 */
[----:B------:R-:W3:Y:S01]  /*2f00*/  MUFU.TANH R234, R15 ;  /* 0x0000000f00ea7308 */ /* 0x000ee20000002400 */
[-C--:B------:R-:W-:Y:S04]  /*2f10*/  HMMA.16816.F32.BF16 R28, R136, R6.reuse, R28 ;  /* 0x00000006881c723c */ /* 0x080fe8000004181c */
[----:B------:R-:W-:Y:S04]  /*2f20*/  FMUL.FTZ R20, R20, c[0x0][0x2b4] ;  /* 0x0000ad0014147a20 */ /* 0x000fe80000410000 */
[----:B------:R-:W-:Y:S01]  /*2f30*/  HMMA.16816.F32.BF16 R32, R144, R6, R32 ;  /* 0x000000069020723c */ /* 0x000fe20000041820 */
[----:B------:R-:W1:Y:S03]  /*2f40*/  MUFU.TANH R160, R16 ;  /* 0x0000001000a07308 */ /* 0x000e660000002400 */
[----:B------:R-:W-:Y:S02]  /*2f50*/  FMUL.FTZ R21, R21, c[0x0][0x2b4] ;  /* 0x0000ad0015157a20 */ /* 0x000fe40000410000 */
[----:B------:R-:W-:Y:S02]  /*2f60*/  FMUL.FTZ R22, R22, c[0x0][0x2b4] ;  /* 0x0000ad0016167a20 */ /* 0x000fe40000410000 */
[----:B------:R-:W-:Y:S03]  /*2f70*/  FMUL.FTZ R23, R23, c[0x0][0x2b4] ;  /* 0x0000ad0017177a20 */ /* 0x000fe60000410000 */
        /* <DEDUP_REMOVED lines=14> */
[----:B------:R-:W-:Y:S07]  /*3060*/  FMUL.FTZ R35, R35, c[0x0][0x2b4] ;  /* 0x0000ad0023237a20 */ /* 0x000fee0000410000 */
        /* <DEDUP_REMOVED lines=16> */
[----:B------:R2:W1:Y:S01]  /*3170*/  MUFU.TANH R239, R34 ;  /* 0x0000002200ef7308 */ /* 0x0004620000002400 */
[----:B------:R2:W1:Y:S04]  /*3180*/  LDS R145, [R0.X4+0xf0a0] ;  /* 0x00f0a00000917984 */ /* 0x0004680000004800 */
[----:B------:R2:W1:Y:S04]  /*3190*/  LDS R147, [R0.X4+0xf100] ;  /* 0x00f1000000937984 */ /* 0x0004680000004800 */
[----:B------:R2:W1:Y:S01]  /*31a0*/  LDS R146, [R0.X4+0xf120] ;  /* 0x00f1200000927984 */ /* 0x0004620000004800 */
[----:B------:R-:W-:Y:S04]  /*31b0*/  DEPBAR.LE SB0, 0x0 ;  /* 0x000080000000791a */ /* 0x000fe80000000000 */
[----:B------:R-:W-:Y:S08]  /*31c0*/  BAR.SYNC.DEFER_BLOCKING 0x0 ;  /* 0x0000000000007b1d */ /* 0x000ff00000010000 */
[----:B------:R2:W1:Y:S01]  /*31d0*/  LDSM.16.M88.4 R132, [R216+0xc080] ;  /* 0x00c08000d884783b */ /* 0x0004620000000200 */
[----:B------:R2:W1:Y:S07]  /*31e0*/  MUFU.TANH R238, R35 ;  /* 0x0000002300ee7308 */ /* 0x00046e0000002400 */
        /* <DEDUP_REMOVED lines=53> */
.L_x_505:
[-C--:B-1234-:R-:W-:Y:S01]  /*3540*/  HMMA.16816.F32.BF16 R4, R132, R164.reuse, RZ ;  /* 0x000000a48404723c */ /* 0x09efe200000418ff */
[----:B------:R-:W2:Y:S01]  /*3550*/  LDL R3, [R1+0x2c] ;  /* 0x00002c0001037983 */ /* 0x000ea20000100800 */
[----:B------:R-:W-:Y:S02]  /*3560*/  ULEA UR7, UR20, 0x1, 0x6 ;  /* 0x0000000114077891 */ /* 0x000fe4000f8e303f */
[----:B------:R-:W-:Y:S01]  /*3570*/  USHF.L.U32 UR6, UR12, 0x7, URZ ;  /* 0x000000070c067899 */ /* 0x000fe2000800063f */
[----:B------:R-:W3:Y:S01]  /*3580*/  LDL R150, [R1+0x14] ;  /* 0x0000140001967983 */ /* 0x000ee20000100800 */
[----:B------:R-:W-:Y:S02]  /*3590*/  UIADD3 UR20, UR20, 0x1, URZ ;  /* 0x0000000114147890 */ /* 0x000fe4000fffe03f */
[C---:B------:R-:W-:Y:S01]  /*35a0*/  HMMA.16816.F32.BF16 R8, R28.reuse, R164, RZ ;  /* 0x000000a41c08723c */ /* 0x040fe200000418ff */
[----:B------:R-:W-:Y:S01]  /*35b0*/  LDS R2, [R155.X4+0xf280] ;  /* 0x00f280009b027984 */ /* 0x000fe20000004800 */
[----:B------:R-:W-:Y:S03]  /*35c0*/  UIADD3 UR6, UR7, UR5, -UR6 ;  /* 0x0000000507067290 */ /* 0x000fe6000fffe806 */
[----:B------:R-:W0:Y:S03]  /*35d0*/  LDGDEPBAR ;  /* 0x00000000000079af */ /* 0x000e260000000000 */
[-C--:B------:R-:W-:Y:S01]  /*35e0*/  HMMA.16816.F32.BF16 R12, R28, R166.reuse, RZ ;  /* 0x000000a61c0c723c */ /* 0x080fe200000418ff */
[----:B------:R-:W-:Y:S04]  /*35f0*/  MOV R0, UR6 ;  /* 0x0000000600007c02 */ /* 0x000fe80008000f00 */
[----:B------:R-:W-:Y:S03]  /*3600*/  IADD3 R0, R155, -c[0x0][0x168], R0 ;  /* 0x80005a009b007a10 */ /* 0x000fe60007ffe000 */
        /* <DEDUP_REMOVED lines=50> */
[C---:B------:R-:W-:Y:S02]  /*3930*/  ISETP.GT.AND P4, PT, R3.reuse, RZ, PT ;  /* 0x000000ff0300720c */ /* 0x040fe40003f84270 */
[----:B------:R-:W-:Y:S02]  /*3940*/  FSEL R135, R162, -INF , P5 ;  /* 0xff800000a2877808 */ /* 0x000fe40002800000 */
[C---:B------:R-:W-:Y:S02]  /*3950*/  ISETP.GT.AND P2, PT, R3.reuse, 0x1, PT ;  /* 0x000000010300780c */ /* 0x040fe40003f44270 */
        /* <DEDUP_REMOVED lines=19> */
[----:B------:R-:W-:Y:S03]  /*3a90*/  ISETP.GT.AND P4, PT, R3, 0x41, PT ;  /* 0x000000410300780c */ /* 0x000fe60003f84270 */
[----:B------:R-:W-:Y:S01]  /*3aa0*/  FSEL R138, R232, -INF , P2 ;  /* 0xff800000e88a7808 */ /* 0x000fe20001000000 */
[--C-:B------:R-:W-:Y:S01]  /*3ab0*/  FFMA.FTZ R139, R139, c[0x0][0x29c], -R144.reuse ;  /* 0x0000a7008b8b7a23 */ /* 0x100fe20000010890 */
[C---:B------:R-:W-:Y:S02]  /*3ac0*/  ISETP.GT.AND P2, PT, R3.reuse, 0x60, PT ;  /* 0x000000600300780c */ /* 0x040fe40003f44270 */
[----:B------:R-:W-:Y:S01]  /*3ad0*/  FSEL R137, R160, -INF , P1 ;  /* 0xff800000a0897808 */ /* 0x000fe20000800000 */
[--C-:B------:R-:W-:Y:S01]  /*3ae0*/  FFMA.FTZ R138, R138, c[0x0][0x29c], -R144.reuse ;  /* 0x0000a7008a8a7a23 */ /* 0x100fe20000010890 */
[----:B------:R-:W-:Y:S02]  /*3af0*/  ISETP.GT.AND P1, PT, R3, 0x61, PT ;  /* 0x000000610300780c */ /* 0x000fe40003f24270 */
[----:B------:R-:W-:Y:S01]  /*3b00*/  FSEL R134, R161, -INF , P4 ;  /* 0xff800000a1867808 */ /* 0x000fe20002000000 */
[--C-:B------:R-:W-:Y:S01]  /*3b10*/  FFMA.FTZ R141, R137, c[0x0][0x29c], -R144.reuse ;  /* 0x0000a700898d7a23 */ /* 0x100fe20000010890 */
[----:B------:R-:W-:Y:S01]  /*3b20*/  FSEL R133, R157, -INF , P2 ;  /* 0xff8000009d857808 */ /* 0x000fe20001000000 */
[----:B------:R-:W-:Y:S01]  /*3b30*/  FFMA.FTZ R137, R135, c[0x0][0x29c], -R144 ;  /* 0x0000a70087897a23 */ /* 0x000fe20000010890 */
[----:B------:R-:W-:Y:S01]  /*3b40*/  FSEL R3, R158, -INF , P1 ;  /* 0xff8000009e037808 */ /* 0x000fe20000800000 */
[----:B------:R-:W-:Y:S01]  /*3b50*/  FADD.FTZ R152, R33, -R2 ;  /* 0x8000000221987221 */ /* 0x000fe20000010000 */
[----:B------:R-:W-:Y:S01]  /*3b60*/  FSEL R136, R229, -INF , P6 ;  /* 0xff800000e5887808 */ /* 0x000fe20003000000 */
[----:B------:R-:W-:Y:S01]  /*3b70*/  FFMA.FTZ R135, R133, c[0x0][0x29c], -R144 ;  /* 0x0000a70085877a23 */ /* 0x000fe20000010890 */
[----:B------:R1:W-:Y:S01]  /*3b80*/  MUFU.EX2 R23, R138 ;  /* 0x0000008a00177308 */ /* 0x0003e20000000800 */
[----:B------:R-:W-:Y:S01]  /*3b90*/  FADD.FTZ R133, R4, -R2 ;  /* 0x8000000204857221 */ /* 0x000fe20000010000 */
[----:B------:R-:W-:Y:S01]  /*3ba0*/  MOV R4, R148 ;  /* 0x0000009400047202 */ /* 0x000fe20000000f00 */
[--C-:B------:R-:W-:Y:S01]  /*3bb0*/  FFMA.FTZ R140, R136, c[0x0][0x29c], -R144.reuse ;  /* 0x0000a700888c7a23 */ /* 0x100fe20000010890 */
[----:B------:R-:W-:Y:S01]  /*3bc0*/  MOV R18, R155 ;  /* 0x0000009b00127202 */ /* 0x000fe20000000f00 */
[--C-:B------:R-:W-:Y:S02]  /*3bd0*/  FFMA.FTZ R136, R134, c[0x0][0x29c], -R144.reuse ;  /* 0x0000a70086887a23 */ /* 0x100fe40000010890 */
[----:B------:R-:W-:Y:S01]  /*3be0*/  FFMA.FTZ R144, R3, c[0x0][0x29c], -R144 ;  /* 0x0000a70003907a23 */ /* 0x000fe20000010890 */
[----:B------:R-:W-:Y:S01]  /*3bf0*/  IMNMX R3, R150, R142, PT ;  /* 0x0000008e96037217 */ /* 0x000fe20003800200 */
[--C-:B------:R-:W-:Y:S02]  /*3c00*/  FADD.FTZ R148, R20, -R2.reuse ;  /* 0x8000000214947221 */ /* 0x100fe40000010000 */
[----:B------:R-:W-:Y:S01]  /*3c10*/  FADD.FTZ R150, R32, -R2 ;  /* 0x8000000220967221 */ /* 0x000fe20000010000 */
[C---:B------:R-:W-:Y:S01]  /*3c20*/  ISETP.GT.AND P4, PT, R3.reuse, RZ, PT ;  /* 0x000000ff0300720c */ /* 0x040fe20003f84270 */
[----:B------:R-:W-:Y:S01]  /*3c30*/  FADD.FTZ R155, R22, -R0 ;  /* 0x80000000169b7221 */ /* 0x000fe20000010000 */
[----:B------:R-:W-:Y:S01]  /*3c40*/  MOV R32, R151 ;  /* 0x0000009700207202 */ /* 0x000fe20000000f00 */
[----:B------:R-:W-:Y:S01]  /*3c50*/  MUFU.EX2 R22, R141 ;  /* 0x0000008d00167308 */ /* 0x000fe20000000800 */
[----:B------:R-:W-:Y:S01]  /*3c60*/  FSEL R20, R244, -INF , P4 ;  /* 0xff800000f4147808 */ /* 0x000fe20002000000 */
[--C-:B------:R-:W-:Y:S01]  /*3c70*/  FADD.FTZ R142, R16, -R2.reuse ;  /* 0x80000002108e7221 */ /* 0x100fe20000010000 */
[----:B------:R-:W-:Y:S01]  /*3c80*/  ISETP.GT.AND P2, PT, R3, 0x1, PT ;  /* 0x000000010300780c */ /* 0x000fe20003f44270 */
[----:B------:R-:W-:Y:S01]  /*3c90*/  FADD.FTZ R134, R5, -R2 ;  /* 0x8000000205867221 */ /* 0x000fe20000010000 */
[C---:B------:R-:W-:Y:S01]  /*3ca0*/  ISETP.GT.AND P1, PT, R3.reuse, 0x20, PT ;  /* 0x000000200300780c */ /* 0x040fe20003f24270 */
[--C-:B------:R-:W-:Y:S01]  /*3cb0*/  FFMA.FTZ R33, R20, c[0x0][0x29c], -R145.reuse ;  /* 0x0000a70014217a23 */ /* 0x100fe20000010891 */
[----:B------:R-:W-:Y:S01]  /*3cc0*/  MOV R20, R32 ;  /* 0x0000002000147202 */ /* 0x000fe20000000f00 */
[--C-:B------:R-:W-:Y:S01]  /*3cd0*/  FADD.FTZ R151, R6, -R0.reuse ;  /* 0x8000000006977221 */ /* 0x100fe20000010000 */
[----:B-1----:R-:W-:Y:S01]  /*3ce0*/  MOV R138, R18 ;  /* 0x00000012008a7202 */ /* 0x002fe20000000f00 */
[----:B------:R1:W2:Y:S01]  /*3cf0*/  MUFU.EX2 R32, R139 ;  /* 0x0000008b00207308 */ /* 0x0002a20000000800 */
[----:B------:R-:W-:Y:S01]  /*3d00*/  ISETP.GT.AND P5, PT, R3, 0x40, PT ;  /* 0x000000400300780c */ /* 0x000fe20003fa4270 */
[--C-:B------:R-:W-:Y:S01]  /*3d10*/  FADD.FTZ R163, R34, -R0.reuse ;  /* 0x8000000022a37221 */ /* 0x100fe20000010000 */
[----:B------:R-:W-:Y:S01]  /*3d20*/  FSEL R17, R245, -INF , P2 ;  /* 0xff800000f5117808 */ /* 0x000fe20001000000 */
[----:B------:R-:W-:Y:S01]  /*3d30*/  FADD.FTZ R159, R35, -R0 ;  /* 0x80000000239f7221 */ /* 0x000fe20000010000 */
[----:B------:R-:W-:Y:S02]  /*3d40*/  FSEL R16, R240, -INF , P1 ;  /* 0xff800000f0107808 */ /* 0x000fe40000800000 */
[----:B------:R-:W-:Y:S01]  /*3d50*/  ISETP.GT.AND P1, PT, R3, 0x61, PT ;  /* 0x000000610300780c */ /* 0x000fe20003f24270 */
[--C-:B------:R-:W-:Y:S01]  /*3d60*/  FFMA.FTZ R6, R17, c[0x0][0x29c], -R145.reuse ;  /* 0x0000a70011067a23 */ /* 0x100fe20000010891 */
[C---:B------:R-:W-:Y:S01]  /*3d70*/  ISETP.GT.AND P6, PT, R3.reuse, 0x21, PT ;  /* 0x000000210300780c */ /* 0x040fe20003fc4270 */
[----:B------:R3:W-:Y:S01]  /*3d80*/  MUFU.EX2 R18, R135 ;  /* 0x0000008700127308 */ /* 0x0007e20000000800 */
[C---:B------:R-:W-:Y:S01]  /*3d90*/  ISETP.GT.AND P4, PT, R3.reuse, 0x41, PT ;  /* 0x000000410300780c */ /* 0x040fe20003f84270 */
[--C-:B------:R-:W-:Y:S01]  /*3da0*/  FFMA.FTZ R7, R16, c[0x0][0x29c], -R145.reuse ;  /* 0x0000a70010077a23 */ /* 0x100fe20000010891 */
[----:B------:R-:W-:Y:S02]  /*3db0*/  ISETP.GT.AND P2, PT, R3, 0x60, PT ;  /* 0x000000600300780c */ /* 0x000fe40003f44270 */
[----:B------:R-:W-:Y:S02]  /*3dc0*/  MOV R35, R4 ;  /* 0x0000000400237202 */ /* 0x000fe40000000f00 */
[----:B------:R-:W-:Y:S02]  /*3dd0*/  FSEL R4, R241, -INF , P5 ;  /* 0xff800000f1047808 */ /* 0x000fe40002800000 */
[----:B------:R-:W-:Y:S01]  /*3de0*/  FSEL R0, R238, -INF , P1 ;  /* 0xff800000ee007808 */ /* 0x000fe20000800000 */
[----:B------:R-:W-:Y:S01]  /*3df0*/  MUFU.EX2 R17, R33 ;  /* 0x0000002100117308 */ /* 0x000fe20000000800 */
[----:B------:R-:W-:Y:S01]  /*3e00*/  FSEL R2, R239, -INF , P2 ;  /* 0xff800000ef027808 */ /* 0x000fe20001000000 */
[--C-:B------:R-:W-:Y:S01]  /*3e10*/  FFMA.FTZ R4, R4, c[0x0][0x29c], -R145.reuse ;  /* 0x0000a70004047a23 */ /* 0x100fe20000010891 */
[----:B------:R-:W-:Y:S02]  /*3e20*/  FSEL R5, R242, -INF , P6 ;  /* 0xff800000f2057808 */ /* 0x000fe40003000000 */
[----:B-1----:R-:W-:Y:S01]  /*3e30*/  MOV R139, R21 ;  /* 0x00000015008b7202 */ /* 0x002fe20000000f00 */
[--C-:B------:R-:W-:Y:S01]  /*3e40*/  FFMA.FTZ R34, R2, c[0x0][0x29c], -R145.reuse ;  /* 0x0000a70002227a23 */ /* 0x100fe20000010891 */
[----:B------:R-:W-:Y:S01]  /*3e50*/  FSEL R3, R243, -INF , P4 ;  /* 0xff800000f3037808 */ /* 0x000fe20002000000 */
[--C-:B------:R-:W-:Y:S01]  /*3e60*/  FFMA.FTZ R5, R5, c[0x0][0x29c], -R145.reuse ;  /* 0x0000a70005057a23 */ /* 0x100fe20000010891 */
[----:B------:R-:W-:Y:S01]  /*3e70*/  MOV R141, R35 ;  /* 0x00000023008d7202 */ /* 0x000fe20000000f00 */
[----:B------:R1:W4:Y:S01]  /*3e80*/  MUFU.EX2 R21, R140 ;  /* 0x0000008c00157308 */ /* 0x0003220000000800 */
[----:B--2---:R-:W-:Y:S01]  /*3e90*/  FMUL.FTZ R2, R32, R133 ;  /* 0x0000008520027220 */ /* 0x004fe20000410000 */
[----:B------:R-:W-:Y:S01]  /*3ea0*/  MOV R133, R237 ;  /* 0x000000ed00857202 */ /* 0x000fe20000000f00 */
[--C-:B------:R-:W-:Y:S01]  /*3eb0*/  FFMA.FTZ R3, R3, c[0x0][0x29c], -R145.reuse ;  /* 0x0000a70003037a23 */ /* 0x100fe20000010891 */
[----:B---3--:R-:W-:Y:S01]  /*3ec0*/  MOV R135, R235 ;  /* 0x000000eb00877202 */ /* 0x008fe20000000f00 */
[----:B------:R-:W-:Y:S02]  /*3ed0*/  FFMA.FTZ R145, R0, c[0x0][0x29c], -R145 ;  /* 0x0000a70000917a23 */ /* 0x000fe40000010891 */
[----:B------:R-:W-:Y:S01]  /*3ee0*/  FFMA.FTZ R0, -R231, R231, 1 ;  /* 0x3f800000e7007423 */ /* 0x000fe200000101e7 */
[----:B------:R-:W-:Y:S01]  /*3ef0*/  MOV R231, R19 ;  /* 0x0000001300e77202 */ /* 0x000fe20000000f00 */
[----:B------:R-:W-:Y:S01]  /*3f00*/  FFMA.FTZ R35, -R157, R157, 1 ;  /* 0x3f8000009d237423 */ /* 0x000fe2000001019d */
[----:B------:R2:W-:Y:S01]  /*3f10*/  MUFU.EX2 R19, R136 ;  /* 0x0000008800137308 */ /* 0x0005e20000000800 */
[----:B------:R-:W-:Y:S01]  /*3f20*/  FMUL.FTZ R237, R2, R0 ;  /* 0x0000000002ed7220 */ /* 0x000fe20000410000 */
[----:B------:R-:W-:Y:S01]  /*3f30*/  MOV R157, R133 ;  /* 0x00000085009d7202 */ /* 0x000fe20000000f00 */
[----:B------:R-:W-:Y:S02]  /*3f40*/  FMUL.FTZ R2, R23, R134 ;  /* 0x0000008617027220 */ /* 0x000fe40000410000 */
[----:B------:R-:W-:Y:S01]  /*3f50*/  FFMA.FTZ R0, -R232, R232, 1 ;  /* 0x3f800000e8007423 */ /* 0x000fe200000101e8 */
[----:B------:R-:W-:Y:S01]  /*3f60*/  MOV R232, R236 ;  /* 0x000000ec00e87202 */ /* 0x000fe20000000f00 */
[----:B------:R-:W-:Y:S01]  /*3f70*/  FFMA.FTZ R133, -R240, R240, 1 ;  /* 0x3f800000f0857423 */ /* 0x000fe200000101f0 */
[----:B------:R-:W-:Y:S01]  /*3f80*/  MOV R240, R135 ;  /* 0x0000008700f07202 */ /* 0x000fe20000000f00 */
[----:B------:R-:W-:Y:S01]  /*3f90*/  FMUL.FTZ R236, R2, R0 ;  /* 0x0000000002ec7220 */ /* 0x000fe20000410000 */
[----:B------:R-:W-:Y:S01]  /*3fa0*/  MUFU.EX2 R144, R144 ;  /* 0x0000009000907308 */ /* 0x000fe20000000800 */
[----:B------:R-:W-:Y:S01]  /*3fb0*/  FMUL.FTZ R2, R22, R142 ;  /* 0x0000008e16027220 */ /* 0x000fe20000410000 */
[----:B------:R-:W-:Y:S01]  /*3fc0*/  MOV R142, R232 ;  /* 0x000000e8008e7202 */ /* 0x000fe20000000f00 */
[----:B------:R-:W-:Y:S01]  /*3fd0*/  FFMA.FTZ R0, -R160, R160, 1 ;  /* 0x3f800000a0007423 */ /* 0x000fe200000101a0 */
[----:B-1----:R-:W-:Y:S01]  /*3fe0*/  MOV R140, R20 ;  /* 0x00000014008c7202 */ /* 0x002fe20000000f00 */
[----:B----4-:R-:W-:Y:S01]  /*3ff0*/  FMUL.FTZ R33, R21, R143 ;  /* 0x0000008f15217220 */ /* 0x010fe20000410000 */
[----:B------:R-:W-:Y:S01]  /*4000*/  MOV R143, R141 ;  /* 0x0000008d008f7202 */ /* 0x000fe20000000f00 */
[----:B------:R-:W-:Y:S01]  /*4010*/  FMUL.FTZ R235, R2, R0 ;  /* 0x0000000002eb7220 */ /* 0x000fe20000410000 */
[----:B------:R-:W-:Y:S01]  /*4020*/  IADD3 R0, R132, 0x20, RZ ;  /* 0x0000002084007810 */ /* 0x000fe20007ffe0ff */
[----:B------:R-:W-:Y:S01]  /*4030*/  FFMA.FTZ R2, -R229, R229, 1 ;  /* 0x3f800000e5027423 */ /* 0x000fe200000101e5 */
[----:B------:R-:W1:Y:S01]  /*4040*/  MUFU.EX2 R20, R137 ;  /* 0x0000008900147308 */ /* 0x000e620000000800 */
[----:B------:R-:W-:Y:S01]  /*4050*/  MOV R229, R233 ;  /* 0x000000e900e57202 */ /* 0x000fe20000000f00 */
[----:B------:R-:W-:Y:S01]  /*4060*/  FFMA.FTZ R135, -R243, R243, 1 ;  /* 0x3f800000f3877423 */ /* 0x000fe200000101f3 */
[----:B------:R-:W-:Y:S02]  /*4070*/  IMNMX R0, R139, R0, PT ;  /* 0x000000008b007217 */ /* 0x000fe40003800200 */
[----:B--2---:R-:W-:Y:S01]  /*4080*/  MOV R136, R234 ;  /* 0x000000ea00887202 */ /* 0x004fe20000000f00 */
[----:B------:R-:W-:Y:S01]  /*4090*/  FMUL.FTZ R234, R33, R2 ;  /* 0x0000000221ea7220 */ /* 0x000fe20000410000 */
[----:B------:R-:W-:Y:S01]  /*40a0*/  ISETP.GT.AND P1, PT, R0, RZ, PT ;  /* 0x000000ff0000720c */ /* 0x000fe20003f24270 */
[----:B------:R-:W-:Y:S01]  /*40b0*/  FFMA.FTZ R2, -R162, R162, 1 ;  /* 0x3f800000a2027423 */ /* 0x000fe200000101a2 */
[C---:B------:R-:W-:Y:S01]  /*40c0*/  ISETP.GT.AND P4, PT, R0.reuse, 0x41, PT ;  /* 0x000000410000780c */ /* 0x040fe20003f84270 */
[----:B------:R-:W2:Y:S01]  /*40d0*/  MUFU.EX2 R16, R6 ;  /* 0x0000000600107308 */ /* 0x000ea20000000800 */
[----:B------:R-:W-:Y:S02]  /*40e0*/  FSEL R134, R247, -INF , P1 ;  /* 0xff800000f7867808 */ /* 0x000fe40000800000 */
[C---:B------:R-:W-:Y:S02]  /*40f0*/  ISETP.GT.AND P1, PT, R0.reuse, 0x1, PT ;  /* 0x000000010000780c */ /* 0x040fe40003f24270 */
[----:B------:R-:W-:Y:S01]  /*4100*/  ISETP.GT.AND P2, PT, R0, 0x60, PT ;  /* 0x000000600000780c */ /* 0x000fe20003f44270 */
[--C-:B------:R-:W-:Y:S01]  /*4110*/  FFMA.FTZ R134, R134, c[0x0][0x29c], -R147.reuse ;  /* 0x0000a70086867a23 */ /* 0x100fe20000010893 */
[----:B------:R-:W-:Y:S03]  /*4120*/  MOV R160, R231 ;  /* 0x000000e700a07202 */ /* 0x000fe60000000f00 */
[----:B------:R-:W-:Y:S01]  /*4130*/  MUFU.EX2 R6, R5 ;  /* 0x0000000500067308 */ /* 0x000fe20000000800 */
[----:B-1----:R-:W-:Y:S01]  /*4140*/  FMUL.FTZ R33, R20, R148 ;  /* 0x0000009414217220 */ /* 0x002fe20000410000 */
[----:B------:R-:W-:Y:S02]  /*4150*/  FSEL R137, R140, -INF , P1 ;  /* 0xff8000008c897808 */ /* 0x000fe40000800000 */
[----:B------:R-:W-:Y:S01]  /*4160*/  ISETP.GT.AND P1, PT, R0, 0x20, PT ;  /* 0x000000200000780c */ /* 0x000fe20003f24270 */
[----:B------:R-:W-:Y:S01]  /*4170*/  FMUL.FTZ R233, R33, R2 ;  /* 0x0000000221e97220 */ /* 0x000fe20000410000 */
[----:B------:R-:W-:Y:S01]  /*4180*/  FSEL R148, R249, -INF , P4 ;  /* 0xff800000f9947808 */ /* 0x000fe20002000000 */
[----:B------:R-:W-:Y:S01]  /*4190*/  FMUL.FTZ R33, R19, R149 ;  /* 0x0000009513217220 */ /* 0x000fe20000410000 */
[----:B------:R-:W-:Y:S01]  /*41a0*/  MOV R149, R138 ;  /* 0x0000008a00957202 */ /* 0x000fe20000000f00 */
[----:B------:R-:W-:Y:S01]  /*41b0*/  FFMA.FTZ R2, -R161, R161, 1 ;  /* 0x3f800000a1027423 */ /* 0x000fe200000101a1 */
[----:B------:R-:W-:Y:S01]  /*41c0*/  FSEL R138, R142, -INF , P1 ;  /* 0xff8000008e8a7808 */ /* 0x000fe20000800000 */
[----:B------:R-:W-:Y:S01]  /*41d0*/  MUFU.EX2 R5, R4 ;  /* 0x0000000400057308 */ /* 0x000fe20000000800 */
[----:B------:R-:W-:Y:S01]  /*41e0*/  ISETP.GT.AND P1, PT, R0, 0x21, PT ;  /* 0x000000210000780c */ /* 0x000fe20003f24270 */
[----:B------:R-:W-:Y:S02]  /*41f0*/  FMUL.FTZ R232, R33, R2 ;  /* 0x0000000221e87220 */ /* 0x000fe40000410000 */
[----:B------:R-:W-:Y:S02]  /*4200*/  FFMA.FTZ R2, -R158, R158, 1 ;  /* 0x3f8000009e027423 */ /* 0x000fe4000001019e */
[----:B------:R-:W-:Y:S01]  /*4210*/  FMUL.FTZ R33, R144, R152 ;  /* 0x0000009890217220 */ /* 0x000fe20000410000 */
[----:B------:R-:W-:Y:S01]  /*4220*/  MOV R152, R229 ;  /* 0x000000e500987202 */ /* 0x000fe20000000f00 */
[--C-:B------:R-:W-:Y:S01]  /*4230*/  FFMA.FTZ R138, R138, c[0x0][0x29c], -R147.reuse ;  /* 0x0000a7008a8a7a23 */ /* 0x100fe20000010893 */
[----:B------:R-:W-:Y:S01]  /*4240*/  F2FP.BF16.PACK_AB R144, R144, R18 ;  /* 0x000000129090723e */ /* 0x000fe200000010ff */
[----:B------:R-:W-:Y:S01]  /*4250*/  FMUL.FTZ R229, R33, R2 ;  /* 0x0000000221e57220 */ /* 0x000fe20000410000 */
[----:B------:R-:W-:Y:S01]  /*4260*/  FSEL R2, R252, -INF , P1 ;  /* 0xff800000fc027808 */ /* 0x000fe20000800000 */
[----:B------:R-:W-:Y:S01]  /*4270*/  MUFU.EX2 R4, R3 ;  /* 0x0000000300047308 */ /* 0x000fe20000000800 */
[----:B------:R-:W-:Y:S01]  /*4280*/  ISETP.GT.AND P1, PT, R0, 0x40, PT ;  /* 0x000000400000780c */ /* 0x000fe20003f24270 */
[----:B--2---:R-:W-:Y:S01]  /*4290*/  FMUL.FTZ R33, R16, R154 ;  /* 0x0000009a10217220 */ /* 0x004fe20000410000 */
[----:B------:R-:W-:Y:S01]  /*42a0*/  MOV R154, R160 ;  /* 0x000000a0009a7202 */ /* 0x000fe20000000f00 */
[--C-:B------:R-:W-:Y:S01]  /*42b0*/  FFMA.FTZ R137, R137, c[0x0][0x29c], -R147.reuse ;  /* 0x0000a70089897a23 */ /* 0x100fe20000010893 */
[----:B------:R-:W-:Y:S01]  /*42c0*/  FSEL R141, R250, -INF , P1 ;  /* 0xff800000fa8d7808 */ /* 0x000fe20000800000 */
[--C-:B------:R-:W-:Y:S01]  /*42d0*/  FFMA.FTZ R148, R148, c[0x0][0x29c], -R147.reuse ;  /* 0x0000a70094947a23 */ /* 0x100fe20000010893 */
[----:B------:R-:W-:Y:S02]  /*42e0*/  ISETP.GT.AND P1, PT, R0, 0x61, PT ;  /* 0x000000610000780c */ /* 0x000fe40003f24270 */
[----:B------:R-:W-:Y:S01]  /*42f0*/  IADD3 R0, R132, 0x28, RZ ;  /* 0x0000002884007810 */ /* 0x000fe20007ffe0ff */
[----:B------:R-:W-:Y:S01]  /*4300*/  FFMA.FTZ R132, -R241, R241, 1 ;  /* 0x3f800000f1847423 */ /* 0x000fe200000101f1 */
[----:B------:R-:W-:Y:S01]  /*4310*/  MUFU.EX2 R138, R138 ;  /* 0x0000008a008a7308 */ /* 0x000fe20000000800 */
[----:B------:R-:W2:Y:S01]  /*4320*/  LDL.LU R241, [R1] ;  /* 0x0000000001f17983 */ /* 0x000ea20000300800 */
[--C-:B------:R-:W-:Y:S01]  /*4330*/  FFMA.FTZ R141, R141, c[0x0][0x29c], -R147.reuse ;  /* 0x0000a7008d8d7a23 */ /* 0x100fe20000010893 */
[----:B------:R-:W-:Y:S07]  /*4340*/  MOV R243, R152 ;  /* 0x0000009800f37202 */ /* 0x000fee0000000f00 */
[----:B------:R1:W-:Y:S10]  /*4350*/  MUFU.EX2 R3, R34 ;  /* 0x0000002200037308 */ /* 0x0003f40000000800 */
[----:B------:R-:W3:Y:S10]  /*4360*/  MUFU.EX2 R7, R7 ;  /* 0x0000000700077308 */ /* 0x000ef40000000800 */
[----:B------:R-:W-:Y:S01]  /*4370*/  MUFU.EX2 R134, R134 ;  /* 0x0000008600867308 */ /* 0x000fe20000000800 */
[----:B-1----:R-:W-:Y:S01]  /*4380*/  FMUL.FTZ R34, R18, R150 ;  /* 0x0000009612227220 */ /* 0x002fe20000410000 */
[----:B------:R-:W-:Y:S01]  /*4390*/  MOV R150, R139 ;  /* 0x0000008b00967202 */ /* 0x000fe20000000f00 */
[--C-:B------:R-:W-:Y:S02]  /*43a0*/  FFMA.FTZ R139, R2, c[0x0][0x29c], -R147.reuse ;  /* 0x0000a700028b7a23 */ /* 0x100fe40000010893 */
[----:B------:R1:W4:Y:S01]  /*43b0*/  LDS R2, [R149.X4+0xf300] ;  /* 0x00f3000095027984 */ /* 0x0003220000004800 */
[----:B------:R-:W-:Y:S04]  /*43c0*/  FMUL.FTZ R231, R34, R35 ;  /* 0x0000002322e77220 */ /* 0x000fe80000410000 */
[----:B------:R-:W-:Y:S01]  /*43d0*/  MUFU.EX2 R145, R145 ;  /* 0x0000009100917308 */ /* 0x000fe20000000800 */
[----:B------:R-:W-:Y:S01]  /*43e0*/  FFMA.FTZ R35, -R244, R244, 1 ;  /* 0x3f800000f4237423 */ /* 0x000fe200000101f4 */
[----:B------:R-:W-:Y:S01]  /*43f0*/  IMNMX R0, R150, R0, PT ;  /* 0x0000000096007217 */ /* 0x000fe20003800200 */
[----:B------:R-:W-:Y:S01]  /*4400*/  FMUL.FTZ R34, R17, R151 ;  /* 0x0000009711227220 */ /* 0x000fe20000410000 */
[----:B------:R-:W-:Y:S02]  /*4410*/  MOV R244, R157 ;  /* 0x0000009d00f47202 */ /* 0x000fe40000000f00 */
[----:B------:R-:W-:Y:S01]  /*4420*/  ISETP.GT.AND P4, PT, R0, RZ, PT ;  /* 0x000000ff0000720c */ /* 0x000fe20003f84270 */
[----:B------:R-:W-:Y:S01]  /*4430*/  FMUL.FTZ R162, R34, R35 ;  /* 0x0000002322a27220 */ /* 0x000fe20000410000 */
[----:B------:R-:W-:Y:S01]  /*4440*/  ISETP.GT.AND P6, PT, R0, 0x21, PT ;  /* 0x000000210000780c */ /* 0x000fe20003fc4270 */
[----:B------:R-:W-:Y:S01]  /*4450*/  FFMA.FTZ R35, -R245, R245, 1 ;  /* 0x3f800000f5237423 */ /* 0x000fe200000101f5 */
[----:B------:R-:W-:Y:S01]  /*4460*/  MOV R245, R143 ;  /* 0x0000008f00f57202 */ /* 0x000fe20000000f00 */
[----:B---3--:R-:W-:Y:S01]  /*4470*/  FMUL.FTZ R34, R7, R153 ;  /* 0x0000009907227220 */ /* 0x008fe20000410000 */
[----:B------:R-:W3:Y:S01]  /*4480*/  MUFU.EX2 R137, R137 ;  /* 0x0000008900897308 */ /* 0x000ee20000000800 */
[----:B------:R-:W-:Y:S01]  /*4490*/  FMUL.FTZ R161, R33, R35 ;  /* 0x0000002321a17220 */ /* 0x000fe20000410000 */
[----:B------:R-:W-:Y:S01]  /*44a0*/  FSEL R33, R248, -INF , P2 ;  /* 0xff800000f8217808 */ /* 0x000fe20001000000 */
[----:B------:R-:W-:Y:S01]  /*44b0*/  FMUL.FTZ R160, R34, R133 ;  /* 0x0000008522a07220 */ /* 0x000fe20000410000 */
[----:B------:R-:W-:Y:S01]  /*44c0*/  FSEL R35, R246, -INF , P1 ;  /* 0xff800000f6237808 */ /* 0x000fe20000800000 */
[----:B------:R-:W-:Y:S01]  /*44d0*/  FFMA.FTZ R133, -R242, R242, 1 ;  /* 0x3f800000f2857423 */ /* 0x000fe200000101f2 */
[C---:B------:R-:W-:Y:S01]  /*44e0*/  ISETP.GT.AND P2, PT, R0.reuse, 0x1, PT ;  /* 0x000000010000780c */ /* 0x040fe20003f44270 */
[--C-:B------:R-:W-:Y:S01]  /*44f0*/  FFMA.FTZ R143, R33, c[0x0][0x29c], -R147.reuse ;  /* 0x0000a700218f7a23 */ /* 0x100fe20000010893 */
[----:B------:R-:W-:Y:S01]  /*4500*/  ISETP.GT.AND P1, PT, R0, 0x20, PT ;  /* 0x000000200000780c */ /* 0x000fe20003f24270 */
[----:B------:R-:W-:Y:S01]  /*4510*/  FFMA.FTZ R147, R35, c[0x0][0x29c], -R147 ;  /* 0x0000a70023937a23 */ /* 0x000fe20000010893 */
[----:B------:R-:W1:Y:S01]  /*4520*/  MUFU.EX2 R139, R139 ;  /* 0x0000008b008b7308 */ /* 0x000e620000000800 */
[----:B------:R-:W-:Y:S01]  /*4530*/  MOV R242, R136 ;  /* 0x0000008800f27202 */ /* 0x000fe20000000f00 */
[----:B------:R-:W-:Y:S01]  /*4540*/  FMUL.FTZ R34, R6, R156 ;  /* 0x0000009c06227220 */ /* 0x000fe20000410000 */
[----:B------:R-:W-:Y:S01]  /*4550*/  ISETP.GT.AND P5, PT, R0, 0x40, PT ;  /* 0x000000400000780c */ /* 0x000fe20003fa4270 */
[----:B------:R-:W-:Y:S01]  /*4560*/  FFMA.FTZ R35, -R247, R247, 1 ;  /* 0x3f800000f7237423 */ /* 0x000fe200000101f7 */
[----:B------:R-:W-:Y:S01]  /*4570*/  FSEL R151, R154, -INF , P4 ;  /* 0xff8000009a977808 */ /* 0x000fe20002000000 */
[----:B------:R-:W-:Y:S01]  /*4580*/  FMUL.FTZ R33, R5, R155 ;  /* 0x0000009b05217220 */ /* 0x000fe20000410000 */
[----:B------:R-:W-:Y:S01]  /*4590*/  ISETP.GT.AND P4, PT, R0, 0x41, PT ;  /* 0x000000410000780c */ /* 0x000fe20003f84270 */
[----:B------:R-:W-:Y:S01]  /*45a0*/  FMUL.FTZ R158, R34, R133 ;  /* 0x00000085229e7220 */ /* 0x000fe20000410000 */
[----:B------:R-:W-:Y:S01]  /*45b0*/  FSEL R150, R152, -INF , P2 ;  /* 0xff80000098967808 */ /* 0x000fe20001000000 */
[----:B------:R-:W3:Y:S01]  /*45c0*/  MUFU.EX2 R141, R141 ;  /* 0x0000008d008d7308 */ /* 0x000ee20000000800 */
[----:B------:R-:W-:Y:S01]  /*45d0*/  ISETP.GT.AND P2, PT, R0, 0x60, PT ;  /* 0x000000600000780c */ /* 0x000fe20003f44270 */
[--C-:B------:R-:W-:Y:S01]  /*45e0*/  FFMA.FTZ R151, R151, c[0x0][0x29c], -R146.reuse ;  /* 0x0000a70097977a23 */ /* 0x100fe20000010892 */
[----:B------:R-:W-:Y:S01]  /*45f0*/  MOV R247, R142 ;  /* 0x0000008e00f77202 */ /* 0x000fe20000000f00 */
[----:B------:R-:W-:Y:S01]  /*4600*/  FFMA.FTZ R150, R150, c[0x0][0x29c], -R146 ;  /* 0x0000a70096967a23 */ /* 0x000fe20000010892 */
[----:B------:R-:W-:Y:S01]  /*4610*/  F2FP.BF16.PACK_AB R142, R19, R20 ;  /* 0x00000014138e723e */ /* 0x000fe200000010ff */
[----:B------:R-:W-:Y:S02]  /*4620*/  FMUL.FTZ R34, R4, R230 ;  /* 0x000000e604227220 */ /* 0x000fe40000410000 */
[----:B------:R-:W-:Y:S02]  /*4630*/  FMUL.FTZ R157, R33, R132 ;  /* 0x00000084219d7220 */ /* 0x000fe40000410000 */
[----:B------:R-:W-:Y:S01]  /*4640*/  MUFU.EX2 R148, R148 ;  /* 0x0000009400947308 */ /* 0x000fe20000000800 */
[----:B------:R-:W-:Y:S01]  /*4650*/  FFMA.FTZ R132, -R238, R238, 1 ;  /* 0x3f800000ee847423 */ /* 0x000fe200000101ee */
[----:B------:R-:W-:Y:S01]  /*4660*/  MOV R238, R149 ;  /* 0x0000009500ee7202 */ /* 0x000fe20000000f00 */
[----:B------:R-:W-:Y:S01]  /*4670*/  FFMA.FTZ R133, -R239, R239, 1 ;  /* 0x3f800000ef857423 */ /* 0x000fe200000101ef */
[----:B------:R-:W-:Y:S01]  /*4680*/  MOV R239, R154 ;  /* 0x0000009a00ef7202 */ /* 0x000fe20000000f00 */
[----:B------:R-:W-:Y:S01]  /*4690*/  FMUL.FTZ R33, R3, R163 ;  /* 0x000000a303217220 */ /* 0x000fe20000410000 */
[----:B-1----:R-:W-:Y:S01]  /*46a0*/  F2FP.BF16.PACK_AB R149, R23, R32 ;  /* 0x000000201795723e */ /* 0x002fe200000010ff */
[----:B------:R-:W-:Y:S01]  /*46b0*/  FMUL.FTZ R155, R34, R135 ;  /* 0x00000087229b7220 */ /* 0x000fe20000410000 */
[----:B------:R-:W-:Y:S01]  /*46c0*/  FSEL R34, R240, -INF , P5 ;  /* 0xff800000f0227808 */ /* 0x000fe20002800000 */
[----:B------:R-:W-:Y:S01]  /*46d0*/  FMUL.FTZ R154, R33, R133 ;  /* 0x00000085219a7220 */ /* 0x000fe20000410000 */
[----:B------:R-:W1:Y:S01]  /*46e0*/  MUFU.EX2 R143, R143 ;  /* 0x0000008f008f7308 */ /* 0x000e620000000800 */
[----:B------:R-:W-:Y:S01]  /*46f0*/  FSEL R33, R245, -INF , P4 ;  /* 0xff800000f5217808 */ /* 0x000fe20002000000 */
[--C-:B----4-:R-:W-:Y:S01]  /*4700*/  FADD.FTZ R9, R9, -R2.reuse ;  /* 0x8000000209097221 */ /* 0x110fe20000010000 */
[----:B------:R-:W-:Y:S01]  /*4710*/  F2FP.BF16.PACK_AB R32, R16, R17 ;  /* 0x000000111020723e */ /* 0x000fe200000010ff */
[--C-:B------:R-:W-:Y:S01]  /*4720*/  FADD.FTZ R12, R12, -R2.reuse ;  /* 0x800000020c0c7221 */ /* 0x100fe20000010000 */
[----:B---3--:R-:W-:Y:S01]  /*4730*/  F2FP.BF16.PACK_AB R17, R137, R134 ;  /* 0x000000868911723e */ /* 0x008fe200000010ff */
[--C-:B------:R-:W-:Y:S01]  /*4740*/  FADD.FTZ R13, R13, -R2.reuse ;  /* 0x800000020d0d7221 */ /* 0x100fe20000010000 */
[----:B------:R-:W-:Y:S01]  /*4750*/  F2FP.BF16.PACK_AB R23, R236, R237 ;  /* 0x000000edec17723e */ /* 0x000fe200000010ff */
[----:B------:R-:W-:Y:S01]  /*4760*/  FMUL.FTZ R12, R138, R12 ;  /* 0x0000000c8a0c7220 */ /* 0x000fe20000410000 */
[----:B------:R-:W-:Y:S01]  /*4770*/  F2FP.BF16.PACK_AB R133, R155, R157 ;  /* 0x0000009d9b85723e */ /* 0x000fe200000010ff */
[----:B------:R-:W3:Y:S01]  /*4780*/  MUFU.EX2 R147, R147 ;  /* 0x0000009300937308 */ /* 0x000ee20000000800 */
[--C-:B------:R-:W-:Y:S01]  /*4790*/  FADD.FTZ R24, R24, -R2.reuse ;  /* 0x8000000218187221 */ /* 0x100fe20000010000 */
[----:B------:R-:W-:Y:S01]  /*47a0*/  F2FP.BF16.PACK_AB R135, R229, R231 ;  /* 0x000000e7e587723e */ /* 0x000fe200000010ff */
[--C-:B------:R-:W-:Y:S02]  /*47b0*/  FADD.FTZ R25, R25, -R2.reuse ;  /* 0x8000000219197221 */ /* 0x100fe40000010000 */
[----:B------:R-:W-:Y:S02]  /*47c0*/  FADD.FTZ R29, R29, -R2 ;  /* 0x800000021d1d7221 */ /* 0x000fe40000010000 */
[----:B------:R-:W-:Y:S01]  /*47d0*/  FFMA.FTZ R156, R34, c[0x0][0x29c], -R146 ;  /* 0x0000a700229c7a23 */ /* 0x000fe20000010892 */
[----:B------:R-:W-:Y:S01]  /*47e0*/  F2FP.BF16.PACK_AB R34, R234, R235 ;  /* 0x000000ebea22723e */ /* 0x000fe200000010ff */
[----:B------:R-:W-:Y:S01]  /*47f0*/  FMUL.FTZ R137, R137, R9 ;  /* 0x0000000989897220 */ /* 0x000fe20000410000 */
[----:B------:R-:W-:Y:S01]  /*4800*/  MUFU.EX2 R151, R151 ;  /* 0x0000009700977308 */ /* 0x000fe20000000800 */
[C---:B------:R-:W-:Y:S01]  /*4810*/  F2FP.BF16.PACK_AB R9, R139.reuse, R138 ;  /* 0x0000008a8b09723e */ /* 0x040fe200000010ff */
[----:B------:R-:W-:Y:S02]  /*4820*/  FMUL.FTZ R139, R139, R13 ;  /* 0x0000000d8b8b7220 */ /* 0x000fe40000410000 */
[--C-:B------:R-:W-:Y:S02]  /*4830*/  FADD.FTZ R28, R28, -R2.reuse ;  /* 0x800000021c1c7221 */ /* 0x100fe40000010000 */
[----:B------:R-:W-:Y:S02]  /*4840*/  FMUL.FTZ R16, R141, R24 ;  /* 0x000000188d107220 */ /* 0x000fe40000410000 */
[----:B-1----:R-:W-:Y:S02]  /*4850*/  FMUL.FTZ R28, R143, R28 ;  /* 0x0000001c8f1c7220 */ /* 0x002fe40000410000 */
        /* <DEDUP_REMOVED lines=13> */
[----:B------:R-:W-:Y:S01]  /*4930*/  FSEL R0, R251, -INF , P1 ;  /* 0xff800000fb007808 */ /* 0x000fe20000800000 */
[--C-:B------:R-:W-:Y:S01]  /*4940*/  FFMA.FTZ R163, R8, c[0x0][0x29c], -R146.reuse ;  /* 0x0000a70008a37a23 */ /* 0x100fe20000010892 */
[----:B------:R-:W-:Y:S01]  /*4950*/  MOV R8, R140 ;  /* 0x0000008c00087202 */ /* 0x000fe20000000f00 */
[--C-:B------:R-:W-:Y:S01]  /*4960*/  FFMA.FTZ R152, R35, c[0x0][0x29c], -R146.reuse ;  /* 0x0000a70023987a23 */ /* 0x100fe20000010892 */
[----:B------:R-:W-:Y:S01]  /*4970*/  MUFU.EX2 R20, R132 ;  /* 0x0000008400147308 */ /* 0x000fe20000000800 */
[--C-:B------:R-:W-:Y:S01]  /*4980*/  FFMA.FTZ R159, R33, c[0x0][0x29c], -R146.reuse ;  /* 0x0000a700219f7a23 */ /* 0x100fe20000010892 */
[----:B------:R-:W-:Y:S01]  /*4990*/  F2FP.BF16.PACK_AB R140, R21, R22 ;  /* 0x00000016158c723e */ /* 0x000fe200000010ff */
[----:B------:R-:W-:Y:S01]  /*49a0*/  FFMA.FTZ R146, R0, c[0x0][0x29c], -R146 ;  /* 0x0000a70000927a23 */ /* 0x000fe20000010892 */
[----:B------:R-:W-:Y:S01]  /*49b0*/  F2FP.BF16.PACK_AB R35, R6, R7 ;  /* 0x000000070623723e */ /* 0x000fe200000010ff */
[----:B------:R-:W-:Y:S01]  /*49c0*/  FFMA.FTZ R0, -R252, R252, 1 ;  /* 0x3f800000fc007423 */ /* 0x000fe200000101fc */
[----:B------:R-:W-:Y:S01]  /*49d0*/  F2FP.BF16.PACK_AB R21, R4, R5 ;  /* 0x000000050415723e */ /* 0x000fe200000010ff */
[----:B------:R-:W-:Y:S01]  /*49e0*/  FFMA.FTZ R3, -R247, R247, 1 ;  /* 0x3f800000f7037423 */ /* 0x000fe200000101f7 */
[----:B---3--:R-:W-:Y:S01]  /*49f0*/  F2FP.BF16.PACK_AB R5, R147, R143 ;  /* 0x0000008f9305723e */ /* 0x008fe200000010ff */
[----:B------:R-:W-:Y:S01]  /*4a00*/  FMUL.FTZ R13, R139, R0 ;  /* 0x000000008b0d7220 */ /* 0x000fe20000410000 */
[----:B------:R-:W2:Y:S01]  /*4a10*/  MUFU.EX2 R18, R152 ;  /* 0x0000009800127308 */ /* 0x000ea20000000800 */
[----:B------:R-:W-:Y:S01]  /*4a20*/  FMUL.FTZ R134, R12, R3 ;  /* 0x000000030c867220 */ /* 0x000fe20000410000 */
[----:B------:R-:W3:Y:S01]  /*4a30*/  LDS R0, [R238.X4+0xf320] ;  /* 0x00f32000ee007984 */ /* 0x000ee20000004800 */
[----:B------:R-:W-:Y:S01]  /*4a40*/  FMUL.FTZ R12, R148, R25 ;  /* 0x00000019940c7220 */ /* 0x000fe20000410000 */
[----:B------:R-:W-:Y:S01]  /*4a50*/  F2FP.BF16.PACK_AB R22, R161, R162 ;  /* 0x000000a2a116723e */ /* 0x000fe200000010ff */
[----:B------:R-:W-:Y:S01]  /*4a60*/  FMUL.FTZ R147, R147, R29 ;  /* 0x0000001d93937220 */ /* 0x000fe20000410000 */
[----:B------:R-:W-:Y:S01]  /*4a70*/  STS [R227+0xf480], R149 ;  /* 0x00f48095e3007388 */ /* 0x000fe20000000800 */
[----:B------:R-:W-:Y:S01]  /*4a80*/  FFMA.FTZ R4, -R8, R8, 1 ;  /* 0x3f80000008047423 */ /* 0x000fe20000010108 */
[----:B------:R-:W-:Y:S01]  /*4a90*/  F2FP.BF16.PACK_AB R33, R158, R160 ;  /* 0x000000a09e21723e */ /* 0x000fe200000010ff */
[----:B------:R-:W-:Y:S01]  /*4aa0*/  FFMA.FTZ R8, -R250, R250, 1 ;  /* 0x3f800000fa087423 */ /* 0x000fe200000101fa */
[----:B------:R-:W-:Y:S01]  /*4ab0*/  STS [R227+0xf880], R32 ;  /* 0x00f88020e3007388 */ /* 0x000fe20000000800 */
[----:B------:R-:W-:Y:S01]  /*4ac0*/  FFMA.FTZ R3, -R248, R248, 1 ;  /* 0x3f800000f8037423 */ /* 0x000fe200000101f8 */
[----:B------:R-:W4:Y:S01]  /*4ad0*/  MUFU.EX2 R7, R159 ;  /* 0x0000009f00077308 */ /* 0x000f220000000800 */
[----:B------:R-:W-:Y:S01]  /*4ae0*/  FFMA.FTZ R2, -R246, R246, 1 ;  /* 0x3f800000f6027423 */ /* 0x000fe200000101f6 */
[----:B------:R-:W-:Y:S01]  /*4af0*/  STS [R228], R140 ;  /* 0x0000008ce4007388 */ /* 0x000fe20000000800 */
[----:B------:R-:W-:Y:S01]  /*4b00*/  FFMA.FTZ R6, -R249, R249, 1 ;  /* 0x3f800000f9067423 */ /* 0x000fe200000101f9 */
[----:B------:R-:W-:Y:S01]  /*4b10*/  F2FP.BF16.PACK_AB R13, R13, R134 ;  /* 0x000000860d0d723e */ /* 0x000fe200000010ff */
[----:B------:R-:W-:Y:S01]  /*4b20*/  FMUL.FTZ R3, R28, R3 ;  /* 0x000000031c037220 */ /* 0x000fe20000410000 */
[----:B------:R-:W-:Y:S01]  /*4b30*/  STS [R228+0x400], R35 ;  /* 0x00040023e4007388 */ /* 0x000fe20000000800 */
[----:B------:R-:W-:Y:S01]  /*4b40*/  FMUL.FTZ R2, R147, R2 ;  /* 0x0000000293027220 */ /* 0x000fe20000410000 */
[----:B------:R-:W-:Y:S01]  /*4b50*/  F2FP.BF16.PACK_AB R136, R232, R233 ;  /* 0x000000e9e888723e */ /* 0x000fe200000010ff */
[----:B------:R-:W-:Y:S01]  /*4b60*/  FMUL.FTZ R16, R16, R8 ;  /* 0x0000000810107220 */ /* 0x000fe20000410000 */
[----:B------:R-:W-:Y:S01]  /*4b70*/  STS [R227+0x10480], R17 ;  /* 0x01048011e3007388 */ /* 0x000fe20000000800 */
[----:B------:R-:W-:Y:S01]  /*4b80*/  FMUL.FTZ R12, R12, R6 ;  /* 0x000000060c0c7220 */ /* 0x000fe20000410000 */
[----:B------:R-:W4:Y:S01]  /*4b90*/  MUFU.EX2 R146, R146 ;  /* 0x0000009200927308 */ /* 0x000f220000000800 */
[----:B------:R-:W-:Y:S01]  /*4ba0*/  FMUL.FTZ R137, R137, R4 ;  /* 0x0000000489897220 */ /* 0x000fe20000410000 */
[----:B------:R-:W-:Y:S02]  /*4bb0*/  F2FP.BF16.PACK_AB R4, R148, R141 ;  /* 0x0000008d9404723e */ /* 0x000fe400000010ff */
[----:B------:R-:W-:Y:S02]  /*4bc0*/  F2FP.BF16.PACK_AB R12, R12, R16 ;  /* 0x000000100c0c723e */ /* 0x000fe400000010ff */
[----:B------:R-:W-:Y:S02]  /*4bd0*/  F2FP.BF16.PACK_AB R16, R2, R3 ;  /* 0x000000030210723e */ /* 0x000fe400000010ff */
[----:B-1----:R-:W-:Y:S02]  /*4be0*/  F2FP.BF16.PACK_AB R3, R150, R151 ;  /* 0x000000979603723e */ /* 0x002fe400000010ff */
[----:B--2---:R-:W-:Y:S01]  /*4bf0*/  F2FP.BF16.PACK_AB R2, R18, R20 ;  /* 0x000000141202723e */ /* 0x004fe200000010ff */
[----:B------:R-:W1:Y:S01]  /*4c00*/  MUFU.EX2 R6, R163 ;  /* 0x000000a300067308 */ /* 0x000e620000000800 */
[----:B------:R-:W-:Y:S01]  /*4c10*/  F2FP.BF16.PACK_AB R8, R137, R230 ;  /* 0x000000e68908723e */ /* 0x000fe200000010ff */
[----:B------:R2:W-:Y:S01]  /*4c20*/  STS [R227+0x10880], R3 ;  /* 0x01088003e3007388 */ /* 0x0005e20000000800 */
[----:B------:R-:W-:Y:S03]  /*4c30*/  F2FP.BF16.PACK_AB R132, R153, R154 ;  /* 0x0000009a9984723e */ /* 0x000fe600000010ff */
[----:B------:R1:W-:Y:S01]  /*4c40*/  STS [R228+0x1400], R2 ;  /* 0x00140002e4007388 */ /* 0x0003e20000000800 */
[--C-:B---3--:R-:W-:Y:S02]  /*4c50*/  FADD.FTZ R10, R10, -R0.reuse ;  /* 0x800000000a0a7221 */ /* 0x108fe40000010000 */
        /* <DEDUP_REMOVED lines=14> */
[----:B--2---:R-:W-:Y:S02]  /*4d40*/  FFMA.FTZ R3, -R243, R243, 1 ;  /* 0x3f800000f3037423 */ /* 0x004fe400000101f3 */
[C---:B----4-:R-:W-:Y:S01]  /*4d50*/  FMUL.FTZ R27, R7.reuse, R27 ;  /* 0x0000001b071b7220 */ /* 0x050fe20000410000 */
[----:B------:R2:W-:Y:S01]  /*4d60*/  STS [R227+0x12480], R4 ;  /* 0x01248004e3007388 */ /* 0x0005e20000000800 */
[----:B-1----:R-:W-:Y:S01]  /*4d70*/  F2FP.BF16.PACK_AB R2, R7, R19 ;  /* 0x000000130702723e */ /* 0x002fe200000010ff */
[----:B------:R-:W-:Y:S02]  /*4d80*/  FMUL.FTZ R19, R19, R26 ;  /* 0x0000001a13137220 */ /* 0x000fe40000410000 */
[----:B------:R-:W-:Y:S02]  /*4d90*/  FADD.FTZ R31, R31, -R0 ;  /* 0x800000001f1f7221 */ /* 0x000fe40000010000 */
[----:B------:R1:W-:Y:S01]  /*4da0*/  STS [R227+0x12880], R2 ;  /* 0x01288002e3007388 */ /* 0x0003e20000000800 */
[----:B---3--:R-:W-:Y:S02]  /*4db0*/  FMUL.FTZ R9, R150, R11 ;  /* 0x0000000b96097220 */ /* 0x008fe40000410000 */
[----:B------:R-:W-:Y:S01]  /*4dc0*/  FFMA.FTZ R0, -R240, R240, 1 ;  /* 0x3f800000f0007423 */ /* 0x000fe200000101f0 */
[----:B------:R3:W-:Y:S01]  /*4dd0*/  STS [R228+0x3000], R5 ;  /* 0x00300005e4007388 */ /* 0x0007e20000000800 */
[----:B------:R-:W-:Y:S02]  /*4de0*/  FMUL.FTZ R9, R9, R3 ;  /* 0x0000000309097220 */ /* 0x000fe40000410000 */
[----:B------:R-:W-:Y:S02]  /*4df0*/  FFMA.FTZ R3, -R241, R241, 1 ;  /* 0x3f800000f1037423 */ /* 0x000fe400000101f1 */
[----:B------:R-:W-:Y:S02]  /*4e00*/  FMUL.FTZ R31, R146, R31 ;  /* 0x0000001f921f7220 */ /* 0x000fe40000410000 */
[----:B------:R-:W-:Y:S02]  /*4e10*/  FMUL.FTZ R3, R14, R3 ;  /* 0x000000030e037220 */ /* 0x000fe40000410000 */
[----:B------:R-:W-:Y:S02]  /*4e20*/  FMUL.FTZ R7, R19, R0 ;  /* 0x0000000013077220 */ /* 0x000fe40000410000 */
[----:B------:R-:W-:Y:S02]  /*4e30*/  FFMA.FTZ R0, -R244, R244, 1 ;  /* 0x3f800000f4007423 */ /* 0x000fe400000101f4 */
[----:B--2---:R-:W-:Y:S04]  /*4e40*/  FFMA.FTZ R4, -R242, R242, 1 ;  /* 0x3f800000f2047423 */ /* 0x004fe800000101f2 */
[----:B------:R-:W-:Y:S02]  /*4e50*/  FMUL.FTZ R4, R15, R4 ;  /* 0x000000040f047220 */ /* 0x000fe40000410000 */
[----:B-1----:R-:W-:Y:S03]  /*4e60*/  FFMA.FTZ R2, -R239, R239, 1 ;  /* 0x3f800000ef027423 */ /* 0x002fe600000101ef */
[----:B------:R-:W-:Y:S01]  /*4e70*/  F2FP.BF16.PACK_AB R4, R4, R3 ;  /* 0x000000030404723e */ /* 0x000fe200000010ff */
[----:B------:R-:W-:Y:S01]  /*4e80*/  FMUL.FTZ R10, R10, R2 ;  /* 0x000000020a0a7220 */ /* 0x000fe20000410000 */
[----:B------:R-:W-:Y:S01]  /*4e90*/  F2FP.BF16.PACK_AB R2, R146, R6 ;  /* 0x000000069202723e */ /* 0x000fe200000010ff */
[----:B------:R-:W-:Y:S02]  /*4ea0*/  FFMA.FTZ R3, -R245, R245, 1 ;  /* 0x3f800000f5037423 */ /* 0x000fe400000101f5 */
[----:B---3--:R-:W-:Y:S01]  /*4eb0*/  FMUL.FTZ R5, R6, R30 ;  /* 0x0000001e06057220 */ /* 0x008fe20000410000 */
[----:B------:R1:W5:Y:S01]  /*4ec0*/  LDL.64 R244, [R1+0x18] ;  /* 0x0000180001f47983 */ /* 0x0003620000100a00 */
[----:B------:R-:W-:Y:S02]  /*4ed0*/  FFMA.FTZ R6, -R251, R251, 1 ;  /* 0x3f800000fb067423 */ /* 0x000fe400000101fb */
[----:B------:R-:W-:Y:S02]  /*4ee0*/  FMUL.FTZ R3, R27, R3 ;  /* 0x000000031b037220 */ /* 0x000fe40000410000 */
[----:B------:R-:W-:Y:S01]  /*4ef0*/  FMUL.FTZ R5, R5, R0 ;  /* 0x0000000005057220 */ /* 0x000fe20000410000 */
[----:B------:R2:W-:Y:S01]  /*4f00*/  STS [R228+0x3400], R2 ;  /* 0x00340002e4007388 */ /* 0x0005e20000000800 */
[----:B------:R-:W-:Y:S01]  /*4f10*/  FMUL.FTZ R0, R31, R6 ;  /* 0x000000061f007220 */ /* 0x000fe20000410000 */
[----:B------:R-:W-:Y:S02]  /*4f20*/  F2FP.BF16.PACK_AB R3, R3, R7 ;  /* 0x000000070303723e */ /* 0x000fe400000010ff */
[----:B------:R-:W-:Y:S01]  /*4f30*/  BAR.SYNC.DEFER_BLOCKING 0x0 ;  /* 0x0000000000007b1d */ /* 0x000fe20000010000 */
[----:B--2---:R-:W-:Y:S07]  /*4f40*/  F2FP.BF16.PACK_AB R2, R9, R10 ;  /* 0x0000000a0902723e */ /* 0x004fee00000010ff */
        /* <DEDUP_REMOVED lines=98> */
[----:B--234-:R-:W2:Y:S01]  /*5570*/  LDL R153, [R1+0x20] ;  /* 0x0000200001997983 */ /* 0x01cea20000100800 */
        /* <DEDUP_REMOVED lines=40> */
.L_x_506:
[-C--:B-1234-:R-:W-:Y:S01]  /*5800*/  HMMA.16816.F32.BF16 R4, R20, R2.reuse, RZ ;  /* 0x000000021404723c */ /* 0x09efe200000418ff */
[----:B------:R-:W-:Y:S01]  /*5810*/  LDSM.16.M88.4 R132, [R219] ;  /* 0x00000000db84783b */ /* 0x000fe20000000200 */
[----:B------:R-:W-:Y:S02]  /*5820*/  ULDC.64 UR6, c[0x0][0x238] ;  /* 0x00008e0000067ab9 */ /* 0x000fe40000000a00 */
[----:B------:R-:W-:Y:S01]  /*5830*/  UIMAD UR21, UR8, UR6, URZ ;  /* 0x00000006081572a4 */ /* 0x000fe2000f8e023f */
[----:B------:R-:W-:Y:S01]  /*5840*/  LDSM.16.M88.4 R136, [R219+0x1000] ;  /* 0x00100000db88783b */ /* 0x000fe20000000200 */
[----:B------:R-:W-:Y:S01]  /*5850*/  UIMAD UR22, UR19, 0x1800, URZ ;  /* 0x00001800131678a4 */ /* 0x000fe2000f8e023f */
[----:B------:R-:W-:Y:S01]  /*5860*/  IMAD.U32 R0, RZ, RZ, UR11 ;  /* 0x0000000bff007e24 */ /* 0x000fe2000f8e00ff */
[C---:B------:R-:W-:Y:S01]  /*5870*/  HMMA.16816.F32.BF16 R8, R24.reuse, R2, RZ ;  /* 0x000000021808723c */ /* 0x040fe200000418ff */
[----:B------:R-:W1:Y:S01]  /*5880*/  LDSM.16.MT88.2 R2, [R212+0x800] ;  /* 0x00080000d402783b */ /* 0x000e620000004100 */
[----:B------:R-:W-:Y:S02]  /*5890*/  UIMAD UR21, UR10, UR7, UR21 ;  /* 0x000000070a1572a4 */ /* 0x000fe4000f8e0215 */
[----:B------:R-:W-:Y:S01]  /*58a0*/  USHF.R.S32.HI UR19, URZ, 0x1f, UR11 ;  /* 0x0000001f3f137899 */ /* 0x000fe2000801140b */
[----:B------:R-:W-:Y:S01]  /*58b0*/  LDSM.16.MT88.2 R152, [R212+0x2c00] ;  /* 0x002c0000d498783b */ /* 0x000fe20000004100 */
[----:B------:R-:W-:Y:S02]  /*58c0*/  ULDC.64 UR6, c[0x0][0x240] ;  /* 0x0000900000067ab9 */ /* 0x000fe40000000a00 */
[-C--:B------:R-:W-:Y:S01]  /*58d0*/  HMMA.16816.F32.BF16 R12, R24, R28.reuse, RZ ;  /* 0x0000001c180c723c */ /* 0x080fe200000418ff */
[----:B------:R-:W-:Y:S01]  /*58e0*/  LDSM.16.M88.4 R156, [R218+0x2000] ;  /* 0x00200000da9c783b */ /* 0x000fe20000000200 */
[----:B------:R-:W-:Y:S02]  /*58f0*/  UIMAD UR6, UR19, UR6, URZ ;  /* 0x00000006130672a4 */ /* 0x000fe4000f8e023f */
[----:B------:R-:W-:Y:S01]  /*5900*/  UISETP.GE.AND UP0, UPT, UR20, UR9, UPT ;  /* 0x000000091400728c */ /* 0x000fe2000bf06270 */
[----:B------:R-:W0:Y:S01]  /*5910*/  LDGDEPBAR ;  /* 0x00000000000079af */ /* 0x000e220000000000 */
[----:B------:R-:W-:Y:S02]  /*5920*/  UIMAD UR6, UR11, UR7, UR6 ;  /* 0x000000070b0672a4 */ /* 0x000fe4000f8e0206 */
[C---:B------:R-:W-:Y:S01]  /*5930*/  HMMA.16816.F32.BF16 R16, R20.reuse, R28, RZ ;  /* 0x0000001c1410723c */ /* 0x040fe200000418ff */
[----:B------:R-:W2:Y:S01]  /*5940*/  LDSM.16.MT88.2 R28, [R212+0x2800] ;  /* 0x00280000d41c783b */ /* 0x000ea20000004100 */
[----:B------:R-:W-:Y:S02]  /*5950*/  UIADD3 UR7, UR4, 0x1, URZ ;  /* 0x0000000104077890 */ /* 0x000fe4000fffe03f */
[----:B------:R-:W-:Y:S02]  /*5960*/  UISETP.GE.AND UP2, UPT, UR4, 0x1, UPT ;  /* 0x000000010400788c */ /* 0x000fe4000bf46270 */
[----:B------:R-:W-:Y:S02]  /*5970*/  UISETP.GE.AND UP1, UPT, UR18, 0x1, UPT ;  /* 0x000000011200788c */ /* 0x000fe4000bf26270 */
[-C--:B------:R-:W-:Y:S08]  /*5980*/  HMMA.16816.F32.BF16 R20, R20, R30.reuse, RZ ;  /* 0x0000001e1414723c */ /* 0x080ff000000418ff */
[----:B------:R-:W-:Y:S01]  /*5990*/  HMMA.16816.F32.BF16 R24, R24, R30, RZ ;  /* 0x0000001e1818723c */ /* 0x000fe200000418ff */
[----:B------:R-:W3:Y:S07]  /*59a0*/  LDSM.16.MT88.2 R30, [R212+0x4800] ;  /* 0x00480000d41e783b */ /* 0x000eee0000004100 */
[-C--:B------:R-:W-:Y:S08]  /*59b0*/  HMMA.16816.F32.BF16 R4, R32, R140.reuse, R4 ;  /* 0x0000008c2004723c */ /* 0x080ff00000041804 */
[C---:B------:R-:W-:Y:S01]  /*59c0*/  HMMA.16816.F32.BF16 R8, R144.reuse, R140, R8 ;  /* 0x0000008c9008723c */ /* 0x040fe20000041808 */
[----:B------:R-:W-:Y:S07]  /*59d0*/  LDSM.16.M88.4 R140, [R224] ;  /* 0x00000000e08c783b */ /* 0x000fee0000000200 */
[-C--:B------:R-:W-:Y:S08]  /*59e0*/  HMMA.16816.F32.BF16 R12, R144, R148.reuse, R12 ;  /* 0x00000094900c723c */ /* 0x080ff0000004180c */
[C---:B------:R-:W-:Y:S01]  /*59f0*/  HMMA.16816.F32.BF16 R16, R32.reuse, R148, R16 ;  /* 0x000000942010723c */ /* 0x040fe20000041810 */
[----:B------:R-:W4:Y:S07]  /*5a00*/  LDSM.16.MT88.2 R148, [R212+0xc00] ;  /* 0x000c0000d494783b */ /* 0x000f2e0000004100 */
[-C--:B------:R-:W-:Y:S01]  /*5a10*/  HMMA.16816.F32.BF16 R20, R32, R150.reuse, R20 ;  /* 0x000000962014723c */ /* 0x080fe20000041814 */
[----:B------:R-:W3:Y:S07]  /*5a20*/  LDSM.16.M88.4 R32, [R224+0x1000] ;  /* 0x00100000e020783b */ /* 0x000eee0000000200 */
[----:B------:R-:W-:Y:S01]  /*5a30*/  HMMA.16816.F32.BF16 R24, R144, R150, R24 ;  /* 0x000000969018723c */ /* 0x000fe20000041818 */
[----:B------:R-:W4:Y:S04]  /*5a40*/  LDSM.16.MT88.2 R144, [R212+0x4c00] ;  /* 0x004c0000d490783b */ /* 0x000f280000004100 */
[----:B------:R-:W-:Y:S03]  /*5a50*/  LDSM.16.MT88.2 R146, [R212+0x1400] ;  /* 0x00140000d492783b */ /* 0x000fe60000004100 */
[-C--:B-1----:R-:W-:Y:S08]  /*5a60*/  HMMA.16816.F32.BF16 R4, R132, R2.reuse, R4 ;  /* 0x000000028404723c */ /* 0x082ff00000041804 */
[C---:B------:R-:W-:Y:S01]  /*5a70*/  HMMA.16816.F32.BF16 R8, R136.reuse, R2, R8 ;  /* 0x000000028808723c */ /* 0x040fe20000041808 */
[----:B------:R-:W1:Y:S07]  /*5a80*/  LDSM.16.MT88.2 R2, [R212+0x1000] ;  /* 0x00100000d402783b */ /* 0x000e6e0000004100 */
[-C--:B--2---:R-:W-:Y:S08]  /*5a90*/  HMMA.16816.F32.BF16 R12, R136, R28.reuse, R12 ;  /* 0x0000001c880c723c */ /* 0x084ff0000004180c */
[C---:B------:R-:W-:Y:S01]  /*5aa0*/  HMMA.16816.F32.BF16 R16, R132.reuse, R28, R16 ;  /* 0x0000001c8410723c */ /* 0x040fe20000041810 */
[----:B------:R-:W-:Y:S07]  /*5ab0*/  LDSM.16.MT88.2 R28, [R212+0x3000] ;  /* 0x00300000d41c783b */ /* 0x000fee0000004100 */
[-C--:B---3--:R-:W-:Y:S01]  /*5ac0*/  HMMA.16816.F32.BF16 R20, R132, R30.reuse, R20 ;  /* 0x0000001e8414723c */ /* 0x088fe20000041814 */
[----:B------:R-:W2:Y:S07]  /*5ad0*/  LDSM.16.M88.4 R132, [R218+0x3000] ;  /* 0x00300000da84783b */ /* 0x000eae0000000200 */
[----:B------:R-:W-:Y:S01]  /*5ae0*/  HMMA.16816.F32.BF16 R24, R136, R30, R24 ;  /* 0x0000001e8818723c */ /* 0x000fe20000041818 */
[----:B------:R-:W3:Y:S04]  /*5af0*/  LDSM.16.MT88.2 R30, [R212+0x5000] ;  /* 0x00500000d41e783b */ /* 0x000ee80000004100 */
[----:B------:R-:W1:Y:S03]  /*5b00*/  LDSM.16.M88.4 R136, [R220+0x2000] ;  /* 0x00200000dc88783b */ /* 0x000e660000000200 */
[-C--:B----4-:R-:W-:Y:S08]  /*5b10*/  HMMA.16816.F32.BF16 R4, R140, R148.reuse, R4 ;  /* 0x000000948c04723c */ /* 0x090ff00000041804 */
[C---:B------:R-:W-:Y:S01]  /*5b20*/  HMMA.16816.F32.BF16 R8, R32.reuse, R148, R8 ;  /* 0x000000942008723c */ /* 0x040fe20000041808 */
[----:B------:R-:W-:Y:S07]  /*5b30*/  LDSM.16.MT88.2 R148, [R212+0x3400] ;  /* 0x00340000d494783b */ /* 0x000fee0000004100 */
[-C--:B------:R-:W-:Y:S08]  /*5b40*/  HMMA.16816.F32.BF16 R12, R32, R152.reuse, R12 ;  /* 0x00000098200c723c */ /* 0x080ff0000004180c */
[C---:B------:R-:W-:Y:S01]  /*5b50*/  HMMA.16816.F32.BF16 R16, R140.reuse, R152, R16 ;  /* 0x000000988c10723c */ /* 0x040fe20000041810 */
[----:B------:R-:W-:Y:S07]  /*5b60*/  LDSM.16.M88.4 R152, [R219+0x2000] ;  /* 0x00200000db98783b */ /* 0x000fee0000000200 */
[-C--:B------:R-:W-:Y:S01]  /*5b70*/  HMMA.16816.F32.BF16 R20, R140, R144.reuse, R20 ;  /* 0x000000908c14723c */ /* 0x080fe20000041814 */
[----:B------:R-:W4:Y:S07]  /*5b80*/  LDSM.16.M88.4 R140, [R220+0x3000] ;  /* 0x00300000dc8c783b */ /* 0x000f2e0000000200 */
[----:B------:R-:W-:Y:S01]  /*5b90*/  HMMA.16816.F32.BF16 R24, R32, R144, R24 ;  /* 0x000000902018723c */ /* 0x000fe20000041818 */
[----:B------:R-:W4:Y:S04]  /*5ba0*/  LDSM.16.MT88.2 R32, [R212+0x5400] ;  /* 0x00540000d420783b */ /* 0x000f280000004100 */
[----:B------:R-:W-:Y:S03]  /*5bb0*/  LDSM.16.MT88.2 R34, [R212+0x1c00] ;  /* 0x001c0000d422783b */ /* 0x000fe60000004100 */
[-C--:B-1----:R-:W-:Y:S08]  /*5bc0*/  HMMA.16816.F32.BF16 R4, R156, R2.reuse, R4 ;  /* 0x000000029c04723c */ /* 0x082ff00000041804 */
[C---:B--2---:R-:W-:Y:S01]  /*5bd0*/  HMMA.16816.F32.BF16 R8, R132.reuse, R2, R8 ;  /* 0x000000028408723c */ /* 0x044fe20000041808 */
[----:B------:R-:W1:Y:S07]  /*5be0*/  LDSM.16.MT88.2 R2, [R212+0x1800] ;  /* 0x00180000d402783b */ /* 0x000e6e0000004100 */
[-C--:B------:R-:W-:Y:S08]  /*5bf0*/  HMMA.16816.F32.BF16 R12, R132, R28.reuse, R12 ;  /* 0x0000001c840c723c */ /* 0x080ff0000004180c */
[C---:B------:R-:W-:Y:S01]  /*5c00*/  HMMA.16816.F32.BF16 R16, R156.reuse, R28, R16 ;  /* 0x0000001c9c10723c */ /* 0x040fe20000041810 */
[----:B------:R-:W-:Y:S07]  /*5c10*/  LDSM.16.MT88.2 R28, [R212+0x3800] ;  /* 0x00380000d41c783b */ /* 0x000fee0000004100 */
[-C--:B---3--:R-:W-:Y:S01]  /*5c20*/  HMMA.16816.F32.BF16 R20, R156, R30.reuse, R20 ;  /* 0x0000001e9c14723c */ /* 0x088fe20000041814 */
[----:B------:R-:W2:Y:S07]  /*5c30*/  LDSM.16.M88.4 R156, [R219+0x3000] ;  /* 0x00300000db9c783b */ /* 0x000eae0000000200 */
[----:B------:R-:W-:Y:S01]  /*5c40*/  HMMA.16816.F32.BF16 R24, R132, R30, R24 ;  /* 0x0000001e8418723c */ /* 0x000fe20000041818 */
[----:B------:R-:W3:Y:S04]  /*5c50*/  LDSM.16.MT88.2 R30, [R212+0x5800] ;  /* 0x00580000d41e783b */ /* 0x000ee80000004100 */
[----:B------:R-:W1:Y:S03]  /*5c60*/  LDSM.16.M88.4 R132, [R223+0x2000] ;  /* 0x00200000df84783b */ /* 0x000e660000000200 */
[-C--:B------:R-:W-:Y:S08]  /*5c70*/  HMMA.16816.F32.BF16 R4, R136, R146.reuse, R4 ;  /* 0x000000928804723c */ /* 0x080ff00000041804 */
[C---:B----4-:R-:W-:Y:S08]  /*5c80*/  HMMA.16816.F32.BF16 R8, R140.reuse, R146, R8 ;  /* 0x000000928c08723c */ /* 0x050ff00000041808 */
[-C--:B------:R-:W-:Y:S08]  /*5c90*/  HMMA.16816.F32.BF16 R12, R140, R148.reuse, R12 ;  /* 0x000000948c0c723c */ /* 0x080ff0000004180c */
[C---:B------:R-:W-:Y:S08]  /*5ca0*/  HMMA.16816.F32.BF16 R16, R136.reuse, R148, R16 ;  /* 0x000000948810723c */ /* 0x040ff00000041810 */
[-C--:B------:R-:W-:Y:S01]  /*5cb0*/  HMMA.16816.F32.BF16 R20, R136, R32.reuse, R20 ;  /* 0x000000208814723c */ /* 0x080fe20000041814 */
[----:B------:R-:W4:Y:S07]  /*5cc0*/  LDSM.16.M88.4 R136, [R223+0x3000] ;  /* 0x00300000df88783b */ /* 0x000f2e0000000200 */
[----:B------:R-:W-:Y:S01]  /*5cd0*/  HMMA.16816.F32.BF16 R24, R140, R32, R24 ;  /* 0x000000208c18723c */ /* 0x000fe20000041818 */
[----:B------:R-:W4:Y:S07]  /*5ce0*/  LDSM.16.MT88.2 R32, [R212+0x3c00] ;  /* 0x003c0000d420783b */ /* 0x000f2e0000004100 */
[-C--:B-1----:R-:W-:Y:S08]  /*5cf0*/  HMMA.16816.F32.BF16 R4, R152, R2.reuse, R4 ;  /* 0x000000029804723c */ /* 0x082ff00000041804 */
[C---:B--2---:R-:W-:Y:S01]  /*5d00*/  HMMA.16816.F32.BF16 R8, R156.reuse, R2, R8 ;  /* 0x000000029c08723c */ /* 0x044fe20000041808 */
        /* <DEDUP_REMOVED lines=9> */
[-C--:B------:R-:W-:Y:S04]  /*5da0*/  HMMA.16816.F32.BF16 R4, R132, R34.reuse, R4 ;  /* 0x000000228404723c */ /* 0x080fe80000041804 */
[----:B------:R-:W-:Y:S01]  /*5db0*/  MOV R30, UR21 ;  /* 0x00000015001e7c02 */ /* 0x000fe20008000f00 */
[----:B------:R-:W-:Y:S03]  /*5dc0*/  IMAD.WIDE.U32 R28, R0, c[0x0][0x240], R28 ;  /* 0x00009000001c7a25 */ /* 0x000fe600078e001c */
[C---:B----4-:R-:W-:Y:S04]  /*5dd0*/  HMMA.16816.F32.BF16 R8, R136.reuse, R34, R8 ;  /* 0x000000228808723c */ /* 0x050fe80000041808 */
[----:B------:R-:W-:Y:S04]  /*5de0*/  IADD3 R0, P0, R28, UR22, RZ ;  /* 0x000000161c007c10 */ /* 0x000fe8000ff1e0ff */
        /* <DEDUP_REMOVED lines=156> */
.L_x_504:
[----:B------:R-:W-:Y:S05]  /*67b0*/  @P1 EXIT ;  /* 0x000000000000194d */ /* 0x000fea0003800000 */
[----:B------:R-:W2:Y:S01]  /*67c0*/  LDL.LU.64 R4, [R1+0x18] ;  /* 0x0000180001047983 */ /* 0x000ea20000300a00 */
[----:B------:R-:W-:Y:S01]  /*67d0*/  UMOV UR6, 0x1 ;  /* 0x0000000100067882 */ /* 0x000fe20000000000 */
[----:B------:R-:W-:Y:S01]  /*67e0*/  IMAD.U32 R8, RZ, RZ, UR11 ;  /* 0x0000000bff087e24 */ /* 0x000fe2000f8e00ff */
[----:B------:R-:W-:Y:S01]  /*67f0*/  ULDC.64 UR4, c[0x0][0x338] ;  /* 0x0000ce0000047ab9 */ /* 0x000fe20000000a00 */
[----:B------:R-:W-:Y:S01]  /*6800*/  IMAD.U32 R6, RZ, RZ, UR11 ;  /* 0x0000000bff067e24 */ /* 0x000fe2000f8e00ff */
[----:B------:R-:W-:-:S02]  /*6810*/  UISETP.NE.AND UP0, UPT, UR6, UR4, UPT ;  /* 0x000000040600728c */ /* 0x000fc4000bf05270 */
[----:B------:R-:W-:Y:S02]  /*6820*/  UIMAD.WIDE.U32 UR6, UR10, UR5, URZ ;  /* 0x000000050a0672a5 */ /* 0x000fe4000f8e003f */
[----:B------:R-:W-:Y:S02]  /*6830*/  ULDC UR4, c[0x0][0x340] ;  /* 0x0000d00000047ab9 */ /* 0x000fe40000000800 */
[----:B------:R-:W-:Y:S02]  /*6840*/  UIMAD UR12, UR12, 0x3000, URZ ;  /* 0x000030000c0c78a4 */ /* 0x000fe4000f8e023f */
[----:B------:R-:W-:-:S03]  /*6850*/  USHF.R.S32.HI UR8, URZ, 0x1f, UR11 ;  /* 0x0000001f3f087899 */ /* 0x000fc6000801140b */
[----:B------:R-:W-:Y:S02]  /*6860*/  @UP0 USHF.R.U32.HI UR10, URZ, UR4, UR7 ;  /* 0x000000043f0a0299 */ /* 0x000fe40008011607 */
[----:B------:R-:W-:Y:S02]  /*6870*/  USHF.R.S32.HI UR7, URZ, 0x1f, UR12 ;  /* 0x0000001f3f077899 */ /* 0x000fe4000801140c */
[----:B------:R-:W-:Y:S02]  /*6880*/  USHF.R.S32.HI UR6, URZ, 0x1f, UR10 ;  /* 0x0000001f3f067899 */ /* 0x000fe4000801140a */
[----:B------:R-:W-:Y:S01]  /*6890*/  ULDC.64 UR4, c[0x0][0x328] ;  /* 0x0000ca0000047ab9 */ /* 0x000fe20000000a00 */
[----:B------:R-:W-:Y:S01]  /*68a0*/  IMAD.U32 R0, RZ, RZ, UR10 ;  /* 0x0000000aff007e24 */ /* 0x000fe2000f8e00ff */
[----:B------:R-:W-:Y:S01]  /*68b0*/  UIMAD UR4, UR6, UR4, URZ ;  /* 0x00000004060472a4 */ /* 0x000fe2000f8e023f */
[----:B------:R-:W-:Y:S01]  /*68c0*/  BAR.SYNC.DEFER_BLOCKING 0x1, 0x100 ;  /* 0x0044000000007b1d */ /* 0x000fe20000010000 */
[----:B--2---:R-:W-:-:S04]  /*68d0*/  IADD3 R2, P0, R4, UR12, RZ ;  /* 0x0000000c04027c10 */ /* 0x004fc8000ff1e0ff */
[----:B------:R-:W-:Y:S01]  /*68e0*/  LEA.HI.X.SX32 R3, R4, UR7, 0x1, P0 ;  /* 0x0000000704037c11 */ /* 0x000fe200080f0eff */
[----:B------:R-:W-:Y:S01]  /*68f0*/  IMAD.U32 R4, RZ, RZ, UR10 ;  /* 0x0000000aff047e24 */ /* 0x000fe2000f8e00ff */
[----:B------:R-:W-:-:S03]  /*6900*/  UIMAD UR7, UR10, UR5, UR4 ;  /* 0x000000050a0772a4 */ /* 0x000fc6000f8e0204 */
[--C-:B------:R-:W-:Y:S01]  /*6910*/  IMAD.WIDE.U32 R4, R4, c[0x0][0x328], R2.reuse ;  /* 0x0000ca0004047a25 */ /* 0x100fe200078e0002 */
[----:B------:R-:W-:Y:S02]  /*6920*/  ULDC.64 UR4, c[0x0][0x300] ;  /* 0x0000c00000047ab9 */ /* 0x000fe40000000a00 */
[----:B------:R-:W-:Y:S01]  /*6930*/  UIMAD UR4, UR6, UR4, URZ ;  /* 0x00000004060472a4 */ /* 0x000fe2000f8e023f */
[----:B------:R-:W-:Y:S01]  /*6940*/  IMAD.WIDE.U32 R2, R0, c[0x0][0x300], R2 ;  /* 0x0000c00000027a25 */ /* 0x000fe200078e0002 */
[----:B------:R-:W-:Y:S01]  /*6950*/  IADD3 R5, R5, UR7, RZ ;  /* 0x0000000705057c10 */ /* 0x000fe2000fffe0ff */
[----:B------:R-:W-:Y:S02]  /*6960*/  ULDC.64 UR6, c[0x0][0x330] ;  /* 0x0000cc0000067ab9 */ /* 0x000fe40000000a00 */
[----:B------:R-:W-:Y:S02]  /*6970*/  UIMAD UR6, UR8, UR6, URZ ;  /* 0x00000006080672a4 */ /* 0x000fe4000f8e023f */
[----:B------:R-:W-:Y:S01]  /*6980*/  IMAD.WIDE.U32 R8, R8, c[0x0][0x330], R4 ;  /* 0x0000cc0008087a25 */ /* 0x000fe200078e0004 */
[----:B------:R-:W-:-:S02]  /*6990*/  UIMAD UR10, UR10, UR5, UR4 ;  /* 0x000000050a0a72a4 */ /* 0x000fc4000f8e0204 */
[----:B------:R-:W-:Y:S02]  /*69a0*/  UIMAD UR6, UR11, UR7, UR6 ;  /* 0x000000070b0672a4 */ /* 0x000fe4000f8e0206 */
[----:B------:R-:W-:Y:S01]  /*69b0*/  LEA R4, P1, R8, c[0x0][0x310], 0x2 ;  /* 0x0000c40008047a11 */ /* 0x000fe200078210ff */
[----:B------:R-:W-:Y:S01]  /*69c0*/  ULDC.64 UR4, c[0x0][0x308] ;  /* 0x0000c20000047ab9 */ /* 0x000fe20000000a00 */
[----:B------:R-:W-:Y:S01]  /*69d0*/  IADD3 R3, R3, UR10, RZ ;  /* 0x0000000a03037c10 */ /* 0x000fe2000fffe0ff */
[----:B------:R-:W-:Y:S01]  /*69e0*/  UIMAD UR4, UR8, UR4, URZ ;  /* 0x00000004080472a4 */ /* 0x000fe2000f8e023f */
[----:B------:R-:W-:-:S03]  /*69f0*/  IADD3 R0, R9, UR6, RZ ;  /* 0x0000000609007c10 */ /* 0x000fc6000fffe0ff */
[----:B------:R-:W-:Y:S01]  /*6a00*/  UIMAD UR4, UR11, UR5, UR4 ;  /* 0x000000050b0472a4 */ /* 0x000fe2000f8e0204 */
[----:B------:R-:W-:Y:S01]  /*6a10*/  LEA.HI.X R5, R8, c[0x0][0x314], R0, 0x2, P1 ;  /* 0x0000c50008057a11 */ /* 0x000fe200008f1400 */
[----:B------:R-:W-:-:S04]  /*6a20*/  IMAD.WIDE.U32 R6, R6, c[0x0][0x308], R2 ;  /* 0x0000c20006067a25 */ /* 0x000fc800078e0002 */
[----:B------:R-:W-:Y:S01]  /*6a30*/  RED.E.ADD.F32.FTZ.RN.STRONG.GPU [R4.64], R36 ;  /* 0x000000240400798e */ /* 0x000fe2000c10e78e */
[C---:B------:R-:W-:Y:S02]  /*6a40*/  LEA R2, P0, R6.reuse, c[0x0][0x2e8], 0x2 ;  /* 0x0000ba0006027a11 */ /* 0x040fe400078010ff */
[----:B------:R-:W-:Y:S01]  /*6a50*/  IADD3 R3, R7, UR4, RZ ;  /* 0x0000000407037c10 */ /* 0x000fe2000fffe0ff */
[----:B------:R-:W-:Y:S03]  /*6a60*/  RED.E.ADD.F32.FTZ.RN.STRONG.GPU [R4.64+0x400], R37 ;  /* 0x000400250400798e */ /* 0x000fe6000c10e78e */
        /* <DEDUP_REMOVED lines=96> */
.L_x_508:
        /* <DEDUP_REMOVED lines=9> */
.L_x_1403:


//--------------------- .text._ZN7cutlass13device_kernelIN5flash19enable_sm80_to_sm89INS1_16FlashAttnBwdSm80INS1_25CollectiveMainloopBwdSm80ILi2ELi1EN4cute5tupleIJNS5_1CILi64EEENS7_ILi128EEENS7_ILi96EEEEEENS_10bfloat16_tEfNS_4arch4Sm80ELb1ELb0ELb1ELb0ELb1ELb0ELb0ELb0ELi2ELi2ELi4ELi2ELb1EEENS1_24CollectiveEpilogueBwdGQAISB_fSE_Li256ELb0ELb1EEENS1_25SingleTileBwdLPTSchedulerILb0ELi128ELb1EEEEEEEEEvNT_6ParamsE --------------------------
	.section	.text._ZN7cutlass13device_kernelIN5flash19enable_sm80_to_sm89INS1_16FlashAttnBwdSm80INS1_25CollectiveMainloopBwdSm80ILi2ELi1EN4cute5tupleIJNS5_1CILi64EEENS7_ILi128EEENS7_ILi96EEEEEENS_10bfloat16_tEfNS_4arch4Sm80ELb1ELb0ELb1ELb0ELb1ELb0ELb0ELb0ELi2ELi2ELi4ELi2ELb1EEENS1_24CollectiveEpilogueBwdGQAISB_fSE_Li256ELb0ELb1EEENS1_25SingleTileBwdLPTSchedulerILb0ELi128ELb1EEEEEEEEEvNT_6ParamsE,"ax",@progbits
	.sectioninfo	@"SHI_REGISTERS=255"
	.align	128
.text._ZN7cutlass13device_kernelIN5flash19enable_sm80_to_sm89INS1_16FlashAttnBwdSm80INS1_25CollectiveMainloopBwdSm80ILi2ELi1EN4cute5tupleIJNS5_1CILi64EEENS7_ILi128EEENS7_ILi96EEEEEENS_10bfloat16_tEfNS_4arch4Sm80ELb1ELb0ELb1ELb0ELb1ELb0ELb0ELb0ELi2ELi2ELi4ELi2ELb1EEENS1_24CollectiveEpilogueBwdGQAISB_fSE_Li256ELb0ELb1EEENS1_25SingleTileBwdLPTSchedulerILb0ELi128ELb1EEEEEEEEEvNT_6ParamsE:
        .type           _ZN7cutlass13device_kernelIN5flash19enable_sm80_to_sm89INS1_16FlashAttnBwdSm80INS1_25CollectiveMainloopBwdSm80ILi2ELi1EN4cute5tupleIJNS5_1CILi64EEENS7_ILi128EEENS7_ILi96EEEEEENS_10bfloat16_tEfNS_4arch4Sm80ELb1ELb0ELb1ELb0ELb1ELb0ELb0ELb0ELi2ELi2ELi4ELi2ELb1EEENS1_24CollectiveEpilogueBwdGQAISB_fSE_Li256ELb0ELb1EEENS1_25SingleTileBwdLPTSchedulerILb0ELi128ELb1EEEEEEEEEvNT_6ParamsE,@function
        .size           _ZN7cutlass13device_kernelIN5flash19enable_sm80_to_sm89INS1_16FlashAttnBwdSm80INS1_25CollectiveMainloopBwdSm80ILi2ELi1EN4cute5tupleIJNS5_1CILi64EEENS7_ILi128EEENS7_ILi96EEEEEENS_10bfloat16_tEfNS_4arch4Sm80ELb1ELb0ELb1ELb0ELb1ELb0ELb0ELb0ELi2ELi2ELi4ELi2ELb1EEENS1_24CollectiveEpilogueBwdGQAISB_fSE_Li256ELb0ELb1EEENS1_25SingleTileBwdLPTSchedulerILb0ELi128ELb1EEEEEEEEEvNT_6ParamsE,(.L_x_1404 - _ZN7cutlass13device_kernelIN5flash19enable_sm80_to_sm89INS1_16FlashAttnBwdSm80INS1_25CollectiveMainloopBwdSm80ILi2ELi1EN4cute5tupleIJNS5_1CILi64EEENS7_ILi128EEENS7_ILi96EEEEEENS_10bfloat16_tEfNS_4arch4Sm80ELb1ELb0ELb1ELb0ELb1ELb0ELb0ELb0ELi2ELi2ELi4ELi2ELb1EEENS1_24CollectiveEpilogueBwdGQAISB_fSE_Li256ELb0ELb1EEENS1_25SingleTileBwdLPTSchedulerILb0ELi128ELb1EEEEEEEEEvNT_6ParamsE)
        .other          _ZN7cutlass13device_kernelIN5flash19enable_sm80_to_sm89INS1_16FlashAttnBwdSm80INS1_25CollectiveMainloopBwdSm80ILi2ELi1EN4cute5tupleIJNS5_1CILi64EEENS7_ILi128EEENS7_ILi96EEEEEENS_10bfloat16_tEfNS_4arch4Sm80ELb1ELb0ELb1ELb0ELb1ELb0ELb0ELb0ELi2ELi2ELi4ELi2ELb1EEENS1_24CollectiveEpilogueBwdGQAISB_fSE_Li256ELb0ELb1EEENS1_25SingleTileBwdLPTSchedulerILb0ELi128ELb1EEEEEEEEEvNT_6ParamsE,@"STO_CUDA_ENTRY STV_DEFAULT"
_ZN7cutlass13device_kernelIN5flash19enable_sm80_to_sm89INS1_16FlashAttnBwdSm80INS1_25CollectiveMainloopBwdSm80ILi2ELi1EN4cute5tupleIJNS5_1CILi64EEENS7_ILi128EEENS7_ILi96EEEEEENS_10bfloat16_tEfNS_4arch4Sm80ELb1ELb0ELb1ELb0ELb1ELb0ELb0ELb0ELi2ELi2ELi4ELi2ELb1EEENS1_24CollectiveEpilogueBwdGQAISB_fSE_Li256ELb0ELb1EEENS1_25SingleTileBwdLPTSchedulerILb0ELi128ELb1EEEEEEEEEvNT_6ParamsE:
        /* <DEDUP_REMOVED lines=32> */
.L_x_510:
[----:B------:R-:W-:Y:S02]  /*0200*/  ULDC UR9, c[0x0][0x3b4] ;  /* 0x0000ed0000097ab9 */ /* 0x000fe40000000800 */
[----:B------:R-:W-:Y:S02]  /*0210*/  UISETP.NE.AND UP0, UPT, UR9, 0x1, UPT ;  /* 0x000000010900788c */ /* 0x000fe4000bf05270 */
[----:B------:R-:W-:Y:S02]  /*0220*/  ULDC.64 UR4, c[0x0][0x3b8] ;  /* 0x0000ee0000047ab9 */ /* 0x000fe40000000a00 */
[----:B------:R-:W-:Y:S02]  /*0230*/  UIMAD.WIDE.U32 UR10, UR8, UR4, URZ ;  /* 0x00000004080a72a5 */ /* 0x000fe4000f8e003f */
[----:B------:R-:W-:-:S05]  /*0240*/  UMOV UR6, UR8 ;  /* 0x0000000800067c82 */ /* 0x000fca0008000000 */
[----:B------:R-:W-:-:S04]  /*0250*/  @UP0 USHF.R.U32.HI UR6, URZ, UR5, UR11 ;  /* 0x000000053f060299 */ /* 0x000fc8000801160b */
[----:B------:R-:W-:Y:S02]  /*0260*/  UIMAD UR9, UR6, UR9, URZ ;  /* 0x00000009060972a4 */ /* 0x000fe4000f8e023f */
.L_x_511:
        /* <DEDUP_REMOVED lines=8> */
[----:B------:R-:W-:-:S03]  /*02f0*/  @UP0 USHF.R.U32.HI UR11, URZ, UR4, UR9 ;  /* 0x000000043f0b0299 */ /* 0x000fc60008011609 */
[----:B------:R-:W-:Y:S02]  /*0300*/  ULDC UR9, c[0x0][0x39c] ;  /* 0x0000e70000097ab9 */ /* 0x000fe40000000800 */
[----:B------:R-:W-:Y:S02]  /*0310*/  UIADD3 UR4, -UR11, URZ, URZ ;  /* 0x0000003f0b047290 */ /* 0x000fe4000fffe13f */
[----:B------:R-:W-:Y:S02]  /*0320*/  UIADD3 UR9, UR6, UR9, URZ ;  /* 0x0000000906097290 */ /* 0x000fe4000fffe03f */
[----:B------:R-:W-:Y:S01]  /*0330*/  UIMAD UR10, UR4, UR10, UR5 ;  /* 0x0000000a040a72a4 */ /* 0x000fe2000f8e0205 */
[----:B------:R-:W-:Y:S05]  /*0340*/  BRA `(.L_x_512) ;  /* 0x0000028000007947 */ /* 0x000fea0003800000 */
.L_x_509:
[----:B------:R-:W-:Y:S02]  /*0350*/  ULDC.64 UR8, c[0x0][0x3c0] ;  /* 0x0000f00000087ab9 */ /* 0x000fe40000000a00 */
[----:B------:R-:W-:Y:S02]  /*0360*/  UISETP.NE.AND UP0, UPT, UR8, 0x1, UPT ;  /* 0x000000010800788c */ /* 0x000fe4000bf05270 */
[----:B------:R-:W-:-:S02]  /*0370*/  UIMAD.WIDE.U32 UR10, UR4, UR9, URZ ;  /* 0x00000009040a72a5 */ /* 0x000fc4000f8e003f */
        /* <DEDUP_REMOVED lines=17> */
.L_x_513:
[----:B------:R-:W-:Y:S02]  /*0490*/  ULDC UR9, c[0x0][0x3b4] ;  /* 0x0000ed0000097ab9 */ /* 0x000fe40000000800 */
[----:B------:R-:W-:Y:S02]  /*04a0*/  UISETP.NE.AND UP0, UPT, UR9, 0x1, UPT ;  /* 0x000000010900788c */ /* 0x000fe4000bf05270 */
[----:B------:R-:W-:Y:S02]  /*04b0*/  ULDC.64 UR4, c[0x0][0x3b8] ;  /* 0x0000ee0000047ab9 */ /* 0x000fe40000000a00 */
[----:B------:R-:W-:Y:S02]  /*04c0*/  UIMAD.WIDE.U32 UR10, UR8, UR4, URZ ;  /* 0x00000004080a72a5 */ /* 0x000fe4000f8e003f */
[----:B------:R-:W-:-:S05]  /*04d0*/  UMOV UR6, UR8 ;  /* 0x0000000800067c82 */ /* 0x000fca0008000000 */
[----:B------:R-:W-:-:S04]  /*04e0*/  @UP0 USHF.R.U32.HI UR6, URZ, UR5, UR11 ;  /* 0x000000053f060299 */ /* 0x000fc8000801160b */
[----:B------:R-:W-:Y:S02]  /*04f0*/  UIMAD UR9, UR6, UR9, URZ ;  /* 0x00000009060972a4 */ /* 0x000fe4000f8e023f */
.L_x_514:
        /* <DEDUP_REMOVED lines=12> */
[----:B------:R-:W-:Y:S02]  /*05c0*/  UIMAD UR10, UR4, UR10, UR5 ;  /* 0x0000000a040a72a4 */ /* 0x000fe4000f8e0205 */
.L_x_512:
        /* <DEDUP_REMOVED lines=130> */
[----:B------:R-:W-:Y:S01]  /*0df0*/  UIMAD UR4, UR19, UR5, UR4 ;  /* 0x00000005130472a4 */ /* 0x000fe2000f8e0204 */
[----:B------:R-:W-:Y:S01]  /*0e00*/  SHF.R.S32.HI R22, RZ, 0x5, R24 ;  /* 0x00000005ff167819 */ /* 0x000fe20000011418 */
[----:B------:R-:W-:Y:S01]  /*0e10*/  IMAD R0, R12, c[0x0][0x1dc], R0 ;  /* 0x000077000c007a24 */ /* 0x000fe200078e0200 */
[----:B------:R-:W-:Y:S01]  /*0e20*/  LOP3.LUT R4, R4, 0x7fffffe, RZ, 0xc0, !PT ;  /* 0x07fffffe04047812 */ /* 0x000fe200078ec0ff */
[----:B------:R-:W-:Y:S01]  /*0e30*/  ULDC UR5, c[0x0][0x198] ;  /* 0x0000660000057ab9 */ /* 0x000fe20000000800 */
[C---:B------:R-:W-:Y:S01]  /*0e40*/  IADD3 R25, R8.reuse, 0x20, RZ ;  /* 0x0000002008197810 */ /* 0x040fe20007ffe0ff */
[----:B------:R-:W-:Y:S01]  /*0e50*/  UIADD3 UR17, -UR17, UR5, URZ ;  /* 0x0000000511117290 */ /* 0x000fe2000fffe13f */
[----:B------:R-:W-:Y:S01]  /*0e60*/  IADD3 R35, R8, 0x40, RZ ;  /* 0x0000004008237810 */ /* 0x000fe20007ffe0ff */
[----:B------:R-:W-:Y:S01]  /*0e70*/  IMAD.IADD R10, R38, 0x1, -R4 ;  /* 0x00000001260a7824 */ /* 0x000fe200078e0a04 */
[----:B------:R-:W-:Y:S01]  /*0e80*/  ISETP.GE.AND P6, PT, R8, c[0x0][0x1cc], PT ;  /* 0x0000730008007a0c */ /* 0x000fe20003fc6270 */
[----:B------:R-:W-:Y:S01]  /*0e90*/  IMAD.WIDE.U32 R4, R12, c[0x0][0x1d8], R2 ;  /* 0x000076000c047a25 */ /* 0x000fe200078e0002 */
[----:B------:R-:W-:Y:S01]  /*0ea0*/  ISETP.GE.AND P1, PT, R25, c[0x0][0x1cc], PT ;  /* 0x0000730019007a0c */ /* 0x000fe20003f26270 */
[----:B------:R-:W-:Y:S01]  /*0eb0*/  UIMAD UR6, UR12, UR6, URZ ;  /* 0x000000060c0672a4 */ /* 0x000fe2000f8e023f */
[----:B------:R-:W-:Y:S01]  /*0ec0*/  STL.64 [R1+0x8], R38 ;  /* 0x0000082601007387 */ /* 0x000fe20000100a00 */
[----:B------:R-:W-:Y:S01]  /*0ed0*/  IMAD R10, R22, 0x8, R10 ;  /* 0x00000008160a7824 */ /* 0x000fe200078e020a */
[----:B------:R-:W-:Y:S01]  /*0ee0*/  LEA R2, P0, R4, c[0x0][0x1c0], 0x1 ;  /* 0x0000700004027a11 */ /* 0x000fe200078008ff */
[----:B------:R-:W-:Y:S01]  /*0ef0*/  IMAD.IADD R0, R5, 0x1, R0 ;  /* 0x0000000105007824 */ /* 0x000fe200078e0200 */
[----:B------:R-:W-:Y:S01]  /*0f00*/  UMOV UR18, 0x6 ;  /* 0x0000000600127882 */ /* 0x000fe20000000000 */
[----:B------:R-:W-:Y:S01]  /*0f10*/  IMAD.U32 R5, R10, 0x20, R11 ;  /* 0x000000200a057824 */ /* 0x000fe200078e000b */
[----:B------:R-:W-:Y:S01]  /*0f20*/  UIMAD UR6, UR10, UR7, UR6 ;  /* 0x000000070a0672a4 */ /* 0x000fe2000f8e0206 */
[----:B------:R-:W-:Y:S01]  /*0f30*/  IMAD.MOV.U32 R11, RZ, RZ, c[0x0][0x1d8] ;  /* 0x00007600ff0b7624 */ /* 0x000fe200078e00ff */
[----:B------:R-:W-:Y:S01]  /*0f40*/  LEA.HI.X R3, R4, c[0x0][0x1c4], R0, 0x1, P0 ;  /* 0x0000710004037a11 */ /* 0x000fe200000f0c00 */
[----:B------:R-:W-:Y:S01]  /*0f50*/  IMAD.MOV.U32 R17, RZ, RZ, c[0x0][0x1dc] ;  /* 0x00007700ff117624 */ /* 0x000fe200078e00ff */
[----:B------:R-:W-:Y:S01]  /*0f60*/  IADD3 R0, -R38, UR17, RZ ;  /* 0x0000001126007c10 */ /* 0x000fe2000fffe1ff */
[----:B------:R-:W-:Y:S01]  /*0f70*/  IMAD.WIDE.U32 R6, R7, c[0x0][0x1b0], R8 ;  /* 0x00006c0007067a25 */ /* 0x000fe200078e0008 */
[----:B------:R-:W-:Y:S01]  /*0f80*/  ISETP.GE.AND P0, PT, R35, c[0x0][0x1cc], PT ;  /* 0x0000730023007a0c */ /* 0x000fe20003f06270 */
[----:B------:R-:W-:Y:S01]  /*0f90*/  STL [R1+0x28], R35 ;  /* 0x0000282301007387 */ /* 0x000fe20000100800 */
[C---:B------:R-:W-:Y:S01]  /*0fa0*/  ISETP.LT.OR P2, PT, R0.reuse, 0x1, P6 ;  /* 0x000000010000780c */ /* 0x040fe20003741670 */
[----:B------:R-:W-:Y:S01]  /*0fb0*/  IMAD.SHL.U32 R34, R5, 0x2, RZ ;  /* 0x0000000205227824 */ /* 0x000fe200078e00ff */
[C---:B------:R-:W-:Y:S01]  /*0fc0*/  LEA R10, P3, R11.reuse, R2, 0x7 ;  /* 0x000000020b0a7211 */ /* 0x040fe200078638ff */
[----:B------:R-:W-:Y:S01]  /*0fd0*/  IMAD.U32 R4, RZ, RZ, UR11 ;  /* 0x0000000bff047e24 */ /* 0x000fe2000f8e00ff */
[C---:B------:R-:W-:Y:S01]  /*0fe0*/  ISETP.LT.OR P5, PT, R0.reuse, 0x1, P1 ;  /* 0x000000010000780c */ /* 0x040fe20000fa1670 */
[----:B------:R-:W-:Y:S01]  /*0ff0*/  IMAD.MOV.U32 R223, RZ, RZ, 0x20 ;  /* 0x00000020ffdf7424 */ /* 0x000fe200078e00ff */
[C---:B------:R-:W-:Y:S01]  /*1000*/  ISETP.LT.OR P4, PT, R0.reuse, 0x1, P0 ;  /* 0x000000010000780c */ /* 0x040fe20000781670 */
[----:B------:R-:W-:Y:S01]  /*1010*/  STL [R1+0x10], R34 ;  /* 0x0000102201007387 */ /* 0x000fe20000100800 */
[----:B------:R-:W-:Y:S01]  /*1020*/  LEA.HI.X R11, R11, R3, R17, 0x7, P3 ;  /* 0x000000030b0b7211 */ /* 0x000fe200018f3c11 */
[----:B------:R-:W-:Y:S01]  /*1030*/  IMAD.MOV.U32 R225, RZ, RZ, 0x10 ;  /* 0x00000010ffe17424 */ /* 0x000fe200078e00ff */
[C---:B------:R-:W-:Y:S01]  /*1040*/  ISETP.LT.OR P3, PT, R0.reuse, 0x41, P6 ;  /* 0x000000410000780c */ /* 0x040fe20003761670 */
[----:B------:R-:W-:Y:S01]  /*1050*/  CS2R R130, SRZ ;  /* 0x0000000000827805 */ /* 0x000fe2000001ff00 */
[----:B------:R-:W-:Y:S01]  /*1060*/  ISETP.LT.OR P1, PT, R0, 0x41, P1 ;  /* 0x000000410000780c */ /* 0x000fe20000f21670 */
[----:B------:R-:W-:Y:S01]  /*1070*/  @!PT LDS RZ, [RZ] ;  /* 0x00000000fffff984 */ /* 0x000fe20000000800 */
[----:B------:R-:W-:Y:S01]  /*1080*/  @!PT LDS RZ, [RZ] ;  /* 0x00000000fffff984 */ /* 0x000fe20000000800 */
[----:B------:R-:W-:Y:S01]  /*1090*/  @!PT LDS RZ, [RZ] ;  /* 0x00000000fffff984 */ /* 0x000fe20000000800 */
[----:B------:R1:W-:Y:S01]  /*10a0*/  LDGSTS.E.BYPASS.LTC128B.128 [R34+0x6080], [R2.64], !P2 ;  /* 0x0608000002227fae */ /* 0x0003e2000d101d4e */
[----:B------:R-:W-:Y:S01]  /*10b0*/  IADD3 R7, R7, UR4, RZ ;  /* 0x0000000407077c10 */ /* 0x000fe2000fffe0ff */
[----:B------:R-:W-:Y:S01]  /*10c0*/  ULDC.64 UR4, c[0x0][0x1b8] ;  /* 0x00006e0000047ab9 */ /* 0x000fe20000000a00 */
[----:B------:R-:W-:Y:S01]  /*10d0*/  ISETP.GE.AND P2, PT, R8, c[0x0][0x19c], PT ;  /* 0x0000670008007a0c */ /* 0x000fe20003f46270 */
[----:B------:R-:W-:Y:S01]  /*10e0*/  UIMAD UR4, UR16, UR4, URZ ;  /* 0x00000004100472a4 */ /* 0x000fe2000f8e023f */
[----:B------:R1:W-:Y:S01]  /*10f0*/  LDGSTS.E.BYPASS.LTC128B.128 [R34+0x8080], [R2.64+0x40], !P5 ;  /* 0x0808004002227fae */ /* 0x0003e2000e901d4e */
[----:B------:R-:W-:Y:S01]  /*1100*/  IMAD.WIDE.U32 R6, R4, c[0x0][0x1b8], R6 ;  /* 0x00006e0004067a25 */ /* 0x000fe200078e0006 */
[----:B------:R-:W-:Y:S01]  /*1110*/  ISETP.GE.AND P6, PT, R25, c[0x0][0x19c], PT ;  /* 0x0000670019007a0c */ /* 0x000fe20003fc6270 */
[----:B------:R-:W-:Y:S01]  /*1120*/  UIMAD UR4, UR11, UR5, UR4 ;  /* 0x000000050b0472a4 */ /* 0x000fe2000f8e0204 */
[----:B------:R1:W-:Y:S01]  /*1130*/  LDGSTS.E.BYPASS.LTC128B.128 [R34+0xa080], [R2.64+0x80], !P4 ;  /* 0x0a08008002227fae */ /* 0x0003e2000e101d4e */
[----:B------:R-:W-:Y:S01]  /*1140*/  ISETP.GE.AND P4, PT, R35, c[0x0][0x19c], PT ;  /* 0x0000670023007a0c */ /* 0x000fe20003f86270 */
[----:B------:R-:W-:Y:S01]  /*1150*/  IMAD.WIDE.U32 R4, R38, c[0x0][0x178], R8 ;  /* 0x00005e0026047a25 */ /* 0x000fe200078e0008 */
        /* <DEDUP_REMOVED lines=44> */
[----:B------:R-:W-:Y:S01]  /*1420*/  IMAD.MOV.U32 R16, RZ, RZ, c[0x0][0x1ac] ;  /* 0x00006b00ff107624 */ /* 0x000fe200078e00ff */
[----:B------:R-:W-:Y:S01]  /*1430*/  LEA.HI R2, R0, R38, RZ, 0x3 ;  /* 0x0000002600027211 */ /* 0x000fe200078f18ff */
[----:B------:R-:W-:Y:S01]  /*1440*/  IMAD R0, R39, c[0x0][0x208], RZ ;  /* 0x0000820027007a24 */ /* 0x000fe200078e02ff */
[C---:B------:R-:W-:Y:S01]  /*1450*/  LEA R10, P0, R11.reuse, R6, 0x7 ;  /* 0x000000060b0a7211 */ /* 0x040fe200078038ff */
[----:B------:R-:W-:Y:S01]  /*1460*/  UIMAD UR20, UR11, UR5, UR4 ;  /* 0x000000050b1472a4 */ /* 0x000fe2000f8e0204 */
[----:B------:R-:W-:Y:S01]  /*1470*/  LOP3.LUT R13, R2, 0xfffffff8, RZ, 0xc0, !PT ;  /* 0xfffffff8020d7812 */ /* 0x000fe200078ec0ff */
[C---:B------:R-:W-:Y:S01]  /*1480*/  IMAD R12, R38.reuse, c[0x0][0x20c], R0 ;  /* 0x00008300260c7a24 */ /* 0x040fe200078e0200 */
[----:B------:R-:W-:Y:S01]  /*1490*/  LEA.HI.X R11, R11, R7, R16, 0x7, P0 ;  /* 0x000000070b0b7211 */ /* 0x000fe200000f3c10 */
[----:B------:R-:W-:Y:S01]  /*14a0*/  IMAD.WIDE.U32 R2, R38, c[0x0][0x208], R8 ;  /* 0x0000820026027a25 */ /* 0x000fe200078e0008 */
[----:B------:R-:W-:Y:S01]  /*14b0*/  LEA.HI R9, R30, R32, RZ, 0x6 ;  /* 0x000000201e097211 */ /* 0x000fe200078f30ff */
[----:B------:R-:W-:Y:S01]  /*14c0*/  ULDC.64 UR4, c[0x0][0x210] ;  /* 0x0000840000047ab9 */ /* 0x000fe20000000a00 */
[----:B------:R1:W-:Y:S01]  /*14d0*/  LDGSTS.E.BYPASS.LTC128B.128 [R34+0x80], [R6.64], !P5 ;  /* 0x0008000006227fae */ /* 0x0003e2000e901d4e */
[----:B------:R-:W-:Y:S01]  /*14e0*/  IMAD.IADD R0, R38, 0x1, -R13 ;  /* 0x0000000126007824 */ /* 0x000fe200078e0a0d */
[----:B------:R-:W-:Y:S01]  /*14f0*/  SHF.R.S32.HI R16, RZ, 0x6, R9 ;  /* 0x00000006ff107819 */ /* 0x000fe20000011409 */
[----:B------:R-:W-:Y:S01]  /*1500*/  IMAD.IADD R3, R3, 0x1, R12 ;  /* 0x0000000103037824 */ /* 0x000fe200078e020c */
[----:B------:R-:W-:Y:S01]  /*1510*/  LEA.HI R9, R24, R22, RZ, 0x1 ;  /* 0x0000001618097211 */ /* 0x000fe200078f08ff */
[----:B------:R-:W-:Y:S01]  /*1520*/  UIMAD UR12, UR12, UR4, URZ ;  /* 0x000000040c0c72a4 */ /* 0x000fe2000f8e023f */
        /* <DEDUP_REMOVED lines=9> */
[----:B------:R-:W-:Y:S01]  /*15c0*/  IMAD.U32 R9, RZ, RZ, UR10 ;  /* 0x0000000aff097e24 */ /* 0x000fe2000f8e00ff */
[----:B------:R-:W-:Y:S01]  /*15d0*/  SHF.R.U32.HI R12, RZ, 0x3, R0 ;  /* 0x00000003ff0c7819 */ /* 0x000fe20000011600 */
[----:B------:R-:W-:Y:S01]  /*15e0*/  UIMAD UR6, UR10, UR5, UR12 ;  /* 0x000000050a0672a4 */ /* 0x000fe2000f8e020c */
[----:B------:R-:W-:Y:S01]  /*15f0*/  IMAD.SHL.U32 R17, R27, 0x400, RZ ;  /* 0x000004001b117824 */ /* 0x000fe200078e00ff */
[----:B------:R-:W-:Y:S01]  /*1600*/  USHF.R.S32.HI UR7, URZ, 0x1f, UR13 ;  /* 0x0000001f3f077899 */ /* 0x000fe2000801140d */
[----:B------:R-:W-:Y:S01]  /*1610*/  LOP3.LUT R12, R12, R0, R212, 0x1e, !PT ;  /* 0x000000000c0c7212 */ /* 0x000fe200078e1ed4 */
[----:B------:R-:W-:Y:S01]  /*1620*/  IMAD.U32 R0, RZ, RZ, UR10 ;  /* 0x0000000aff007e24 */ /* 0x000fe2000f8e00ff */
[----:B------:R1:W-:Y:S01]  /*1630*/  LDGSTS.E.BYPASS.LTC128B.128 [R34+0x4080], [R6.64+0x80], !P1 ;  /* 0x0408008006227fae */ /* 0x0003e2000c901d4e */
[----:B------:R-:W-:Y:S01]  /*1640*/  IMAD.WIDE.U32 R2, R9, c[0x0][0x210], R2 ;  /* 0x0000840009027a25 */ /* 0x000fe200078e0002 */
[----:B------:R-:W-:Y:S01]  /*1650*/  UIMAD UR18, UR7, UR19, UR18 ;  /* 0x00000013071272a4 */ /* 0x000fe2000f8e0212 */
[----:B------:R-:W-:Y:S01]  /*1660*/  ISETP.GE.AND P5, PT, R8, c[0x0][0x1fc], PT ;  /* 0x00007f0008007a0c */ /* 0x000fe20003fa6270 */
[----:B------:R2:W-:Y:S01]  /*1670*/  LDGSTS.E.BYPASS.LTC128B.128 [R34+0x1080], [R10.64], !P2 ;  /* 0x010800000a227fae */ /* 0x0005e2000d101d4e */
[----:B------:R-:W-:Y:S01]  /*1680*/  IMAD.WIDE.U32 R4, R0, c[0x0][0x180], R4 ;  /* 0x0000600000047a25 */ /* 0x000fe200078e0004 */
[----:B------:R-:W-:Y:S01]  /*1690*/  IADD3 R3, R3, UR6, RZ ;  /* 0x0000000603037c10 */ /* 0x000fe2000fffe0ff */
[----:B------:R-:W-:Y:S01]  /*16a0*/  CS2R R108, SRZ ;  /* 0x00000000006c7805 */ /* 0x000fe2000001ff00 */
[----:B------:R2:W-:Y:S01]  /*16b0*/  LDGSTS.E.BYPASS.LTC128B.128 [R34+0x3080], [R10.64+0x40], !P6 ;  /* 0x030800400a227fae */ /* 0x0005e2000f101d4e */
[----:B------:R-:W-:Y:S01]  /*16c0*/  IMAD R227, R227, 0x2, R17 ;  /* 0x00000002e3e37824 */ /* 0x000fe200078e0211 */
[----:B------:R-:W-:Y:S01]  /*16d0*/  IADD3 R5, R5, UR4, RZ ;  /* 0x0000000405057c10 */ /* 0x000fe2000fffe0ff */
[----:B------:R-:W-:Y:S01]  /*16e0*/  ULDC.64 UR4, c[0x0][0x178] ;  /* 0x00005e0000047ab9 */ /* 0x000fe20000000a00 */
[----:B------:R-:W-:Y:S01]  /*16f0*/  IMAD.U32 R0, RZ, RZ, UR11 ;  /* 0x0000000bff007e24 */ /* 0x000fe2000f8e00ff */
[----:B------:R-:W-:Y:S01]  /*1700*/  UIMAD UR6, UR7, UR4, URZ ;  /* 0x00000004070672a4 */ /* 0x000fe2000f8e023f */
[----:B------:R-:W-:Y:S01]  /*1710*/  IMAD.IADD R227, R227, 0x1, R12 ;  /* 0x00000001e3e37824 */ /* 0x000fe200078e020c */
[----:B------:R-:W-:Y:S01]  /*1720*/  UIMAD.WIDE.U32 UR22, UR13, UR4, URZ ;  /* 0x000000040d1672a5 */ /* 0x000fe2000f8e003f */
[----:B------:R-:W-:Y:S01]  /*1730*/  IMAD.U32 R9, RZ, RZ, UR11 ;  /* 0x0000000bff097e24 */ /* 0x000fe2000f8e00ff */
[----:B------:R-:W-:Y:S01]  /*1740*/  UIMAD UR6, UR13, UR5, UR6 ;  /* 0x000000050d0672a4 */ /* 0x000fe2000f8e0206 */
[----:B------:R-:W-:Y:S01]  /*1750*/  IMAD.SHL.U32 R227, R227, 0x2, RZ ;  /* 0x00000002e3e37824 */ /* 0x000fe200078e00ff */
[----:B------:R2:W-:Y:S01]  /*1760*/  LDGSTS.E.BYPASS.LTC128B.128 [R34+0x5080], [R10.64+0x80], !P4 ;  /* 0x050800800a227fae */ /* 0x0005e2000e101d4e */
[----:B------:R-:W-:Y:S01]  /*1770*/  ULDC.64 UR4, c[0x0][0x218] ;  /* 0x0000860000047ab9 */ /* 0x000fe20000000a00 */
[----:B------:R-:W-:Y:S01]  /*1780*/  IMAD.WIDE.U32 R20, R0, c[0x0][0x218], R2 ;  /* 0x0000860000147a25 */ /* 0x000fe200078e0002 */
[----:B------:R-:W-:Y:S01]  /*1790*/  UIMAD UR12, UR16, UR4, URZ ;  /* 0x00000004100c72a4 */ /* 0x000fe2000f8e023f */
[----:B------:R-:W-:Y:S01]  /*17a0*/  IADD3 R12, R227, 0xf480, RZ ;  /* 0x0000f480e30c7810 */ /* 0x000fe20007ffe0ff */
[----:B------:R-:W-:Y:S01]  /*17b0*/  UIADD3 UR4, UR23, UR6, URZ ;  /* 0x0000000617047290 */ /* 0x000fe2000fffe03f */
[----:B------:R-:W-:Y:S01]  /*17c0*/  IMAD.WIDE.U32 R36, R9, c[0x0][0x188], R4 ;  /* 0x0000620009247a25 */ /* 0x000fe200078e0004 */
[----:B------:R-:W-:Y:S01]  /*17d0*/  UIMAD UR12, UR11, UR5, UR12 ;  /* 0x000000050b0c72a4 */ /* 0x000fe2000f8e020c */
[----:B------:R-:W-:Y:S01]  /*17e0*/  IADD3 R228, R227, 0xf4c0, RZ ;  /* 0x0000f4c0e3e47810 */ /* 0x000fe20007ffe0ff */
[----:B------:R-:W-:Y:S01]  /*17f0*/  USHF.L.U32 UR6, UR13, 0x6, URZ ;  /* 0x000000060d067899 */ /* 0x000fe2000800063f */
[----:B------:R-:W-:Y:S01]  /*1800*/  IMAD.U32 R2, RZ, RZ, UR22 ;  /* 0x00000016ff027e24 */ /* 0x000fe2000f8e00ff */
[----:B------:R-:W-:Y:S01]  /*1810*/  @P0 IADD3 R228, R12, -0x40, RZ ;  /* 0xffffffc00ce40810 */ /* 0x000fe20007ffe0ff */
[----:B------:R-:W-:Y:S01]  /*1820*/  IMAD.U32 R0, RZ, RZ, UR4 ;  /* 0x00000004ff007e24 */ /* 0x000fe2000f8e00ff */
[----:B------:R-:W-:Y:S01]  /*1830*/  IADD3 R29, R37, UR20, RZ ;  /* 0x00000014251d7c10 */ /* 0x000fe2000fffe0ff */
[----:B------:R-:W-:Y:S01]  /*1840*/  IMAD.U32 R3, RZ, RZ, UR23 ;  /* 0x00000017ff037e24 */ /* 0x000fe2000f8e00ff */
[C---:B------:R-:W-:Y:S01]  /*1850*/  LEA R12, P0, R2.reuse, R36, 0x6 ;  /* 0x00000024020c7211 */ /* 0x040fe200078030ff */
[----:B------:R-:W-:Y:S01]  /*1860*/  IMAD.U32 R3, RZ, RZ, UR19 ;  /* 0x00000013ff037e24 */ /* 0x000fe2000f8e00ff */
[----:B------:R-:W-:Y:S01]  /*1870*/  IADD3 R5, R21, UR12, RZ ;  /* 0x0000000c15057c10 */ /* 0x000fe2000fffe0ff */
[----:B------:R-:W-:Y:S01]  /*1880*/  IMAD.MOV.U32 R4, RZ, RZ, R20 ;  /* 0x000000ffff047224 */ /* 0x000fe200078e0014 */
[----:B------:R-:W-:Y:S01]  /*1890*/  LEA.HI.X R13, R2, R29, R0, 0x6, P0 ;  /* 0x0000001d020d7211 */ /* 0x000fe200000f3400 */
[----:B------:R3:W-:Y:S01]  /*18a0*/  STL.64 [R1+0x50], R36 ;  /* 0x0000502401007387 */ /* 0x0007e20000100a00 */
[----:B------:R-:W-:Y:S01]  /*18b0*/  ULDC UR5, c[0x0][0x168] ;  /* 0x00005a0000057ab9 */ /* 0x000fe20000000800 */
[----:B------:R-:W-:Y:S01]  /*18c0*/  IMAD.WIDE.U32 R2, R3, UR13, R4 ;  /* 0x0000000d03027c25 */ /* 0x000fe2000f8e0004 */
[----:B------:R-:W-:Y:S01]  /*18d0*/  UIADD3 UR12, -UR6, UR5, URZ ;  /* 0x00000005060c7290 */ /* 0x000fe2000fffe13f */
[----:B------:R4:W-:Y:S01]  /*18e0*/  STL.64 [R1+0x48], R20 ;  /* 0x0000481401007387 */ /* 0x0009e20000100a00 */
[----:B------:R-:W-:Y:S01]  /*18f0*/  ISETP.GE.AND P0, PT, R8, c[0x0][0x16c], PT ;  /* 0x00005b0008007a0c */ /* 0x000fe20003f06270 */
[----:B------:R-:W-:Y:S01]  /*1900*/  IMAD.U32 R0, RZ, RZ, UR11 ;  /* 0x0000000bff007e24 */ /* 0x000fe2000f8e00ff */
[----:B------:R-:W-:Y:S01]  /*1910*/  IADD3 R3, R3, UR18, RZ ;  /* 0x0000001203037c10 */ /* 0x000fe2000fffe0ff */
[----:B------:R-:W-:Y:S01]  /*1920*/  STL [R1+0x60], R29 ;  /* 0x0000601d01007387 */ /* 0x000fe20000100800 */
[----:B------:R-:W-:Y:S01]  /*1930*/  ISETP.LT.AND P1, PT, R38, UR12, PT ;  /* 0x0000000c26007c0c */ /* 0x000fe2000bf21270 */
[----:B------:R-:W-:Y:S01]  /*1940*/  IMAD.WIDE.U32 R42, R0, c[0x0][0x278], R18 ;  /* 0x00009e00002a7a25 */ /* 0x000fe200078e0012 */
[----:B------:R-:W-:Y:S01]  /*1950*/  LOP3.LUT R0, R23, 0xfffffff0, RZ, 0xc0, !PT ;  /* 0xfffffff017007812 */ /* 0x000fe200078ec0ff */
[----:B------:R5:W-:Y:S01]  /*1960*/  STL.64 [R1+0x30], R4 ;  /* 0x0000300401007387 */ /* 0x000be20000100a00 */
[----:B------:R-:W-:Y:S01]  /*1970*/  ISETP.GE.OR P2, PT, R8, c[0x0][0x1fc], !P1 ;  /* 0x00007f0008007a0c */ /* 0x000fe20004f46670 */
[----:B------:R-:W-:Y:S01]  /*1980*/  ULDC.64 UR4, c[0x0][0x278] ;  /* 0x00009e0000047ab9 */ /* 0x000fe20000000a00 */
[----:B------:R-:W-:Y:S01]  /*1990*/  ISETP.GE.AND P6, PT, R35, c[0x0][0x16c], PT ;  /* 0x00005b0023007a0c */ /* 0x000fe20003fc6270 */
[----:B------:R-:W-:Y:S01]  /*19a0*/  IMAD.IADD R0, R32, 0x1, -R0 ;  /* 0x0000000120007824 */ /* 0x000fe200078e0a00 */
[----:B------:R-:W0:Y:S01]  /*19b0*/  LDGDEPBAR ;  /* 0x00000000000079af */ /* 0x000e220000000000 */
[C---:B------:R-:W-:Y:S01]  /*19c0*/  ISETP.GE.AND P4, PT, R25.reuse, c[0x0][0x1fc], PT ;  /* 0x00007f0019007a0c */ /* 0x040fe20003f86270 */
[----:B------:R-:W-:Y:S01]  /*19d0*/  UIMAD UR4, UR16, UR4, URZ ;  /* 0x00000004100472a4 */ /* 0x000fe2000f8e023f */
[----:B------:R-:W-:Y:S01]  /*19e0*/  SEL R18, RZ, 0x4, P6 ;  /* 0x00000004ff127807 */ /* 0x000fe20003000000 */
[----:B------:R-:W-:Y:S01]  /*19f0*/  USHF.R.S32.HI UR7, URZ, 0x1f, UR6 ;  /* 0x0000001f3f077899 */ /* 0x000fe20008011406 */
[----:B--2---:R-:W-:Y:S01]  /*1a00*/  LEA.HI R10, R0, R0, RZ, 0x1 ;  /* 0x00000000000a7211 */ /* 0x004fe200078f08ff */
[----:B------:R-:W-:Y:S01]  /*1a10*/  UIMAD UR5, UR11, UR5, UR4 ;  /* 0x000000050b0572a4 */ /* 0x000fe2000f8e0204 */
[----:B------:R-:W-:Y:S01]  /*1a20*/  ISETP.GE.OR P6, PT, R25, c[0x0][0x1fc], !P1 ;  /* 0x00007f0019007a0c */ /* 0x000fe20004fc6670 */
[----:B------:R2:W-:Y:S01]  /*1a30*/  STL.64 [R1+0x40], R42 ;  /* 0x0000402a01007387 */ /* 0x0005e20000100a00 */
[----:B------:R-:W-:Y:S01]  /*1a40*/  SEL R31, RZ, 0x1, P0 ;  /* 0x00000001ff1f7807 */ /* 0x000fe20000000000 */
[----:B---3--:R-:W-:Y:S01]  /*1a50*/  IMAD.WIDE.U32 R36, R9, c[0x0][0x290], R14 ;  /* 0x0000a40009247a25 */ /* 0x008fe200078e000e */
[----:B------:R-:W-:Y:S01]  /*1a60*/  LEA R14, P0, R12, c[0x0][0x160], 0x1 ;  /* 0x000058000c0e7a11 */ /* 0x000fe200078008ff */
[----:B------:R-:W-:Y:S01]  /*1a70*/  CS2R R106, SRZ ;  /* 0x00000000006a7805 */ /* 0x000fe2000001ff00 */
[----:B------:R-:W-:Y:S01]  /*1a80*/  IADD3 R40, R43, UR5, RZ ;  /* 0x000000052b287c10 */ /* 0x000fe2000fffe0ff */
[----:B------:R-:W-:Y:S01]  /*1a90*/  ULDC.64 UR4, c[0x0][0x290] ;  /* 0x0000a40000047ab9 */ /* 0x000fe20000000a00 */
[----:B----4-:R-:W-:Y:S01]  /*1aa0*/  LEA R20, P3, R2, c[0x0][0x1f0], 0x1 ;  /* 0x00007c0002147a11 */ /* 0x010fe200078608ff */
[----:B------:R-:W-:Y:S01]  /*1ab0*/  UIMAD UR4, UR16, UR4, URZ ;  /* 0x00000004100472a4 */ /* 0x000fe2000f8e023f */
[----:B------:R-:W-:Y:S01]  /*1ac0*/  LEA.HI.X R15, R12, c[0x0][0x164], R13, 0x1, P0 ;  /* 0x000059000c0f7a11 */ /* 0x000fe200000f0c0d */
[----:B------:R-:W-:Y:S01]  /*1ad0*/  STL.64 [R1+0x38], R36 ;  /* 0x0000382401007387 */ /* 0x000fe20000100a00 */
[----:B------:R-:W-:Y:S01]  /*1ae0*/  LEA.HI.X R21, R2, c[0x0][0x1f4], R3, 0x1, P3 ;  /* 0x00007d0002157a11 */ /* 0x000fe200018f0c03 */
[----:B------:R-:W-:Y:S01]  /*1af0*/  UIMAD UR4, UR11, UR5, UR4 ;  /* 0x000000050b0472a4 */ /* 0x000fe2000f8e0204 */
[----:B------:R-:W-:Y:S01]  /*1b00*/  LOP3.LUT R2, R26, 0xfffffff8, RZ, 0xc0, !PT ;  /* 0xfffffff81a027812 */ /* 0x000fe200078ec0ff */
[----:B------:R3:W-:Y:S01]  /*1b10*/  STL [R1+0x5c], R40 ;  /* 0x00005c2801007387 */ /* 0x0007e20000100800 */
[----:B-----5:R-:W-:Y:S01]  /*1b20*/  SHF.R.S32.HI R4, RZ, 0x1f, R0 ;  /* 0x0000001fff047819 */ /* 0x020fe20000011400 */
[----:B------:R-:W-:-:S04]  /*1b30*/  DEPBAR.LE SB0, 0x1 ;  /* 0x000080400000791a */ /* 0x000fc80000000000 */
[----:B-1----:R-:W-:Y:S01]  /*1b40*/  IMAD.IADD R7, R32, 0x1, -R2 ;  /* 0x0000000120077824 */ /* 0x002fe200078e0a02 */
[--C-:B------:R-:W-:Y:S01]  /*1b50*/  SHF.R.S32.HI R2, RZ, 0x1f, R16.reuse ;  /* 0x0000001fff027819 */ /* 0x100fe20000011410 */
[----:B------:R-:W-:Y:S01]  /*1b60*/  CS2R R104, SRZ ;  /* 0x0000000000687805 */ /* 0x000fe2000001ff00 */
[----:B------:R-:W-:Y:S01]  /*1b70*/  ISETP.GE.AND P3, PT, R25, c[0x0][0x16c], PT ;  /* 0x00005b0019007a0c */ /* 0x000fe20003f66270 */
        /* <DEDUP_REMOVED lines=15> */
[----:B------:R-:W-:Y:S01]  /*1c70*/  SEL R11, RZ, 0x2, P3 ;  /* 0x00000002ff0b7807 */ /* 0x000fe20001800000 */
[----:B------:R-:W-:Y:S01]  /*1c80*/  CS2R R92, SRZ ;  /* 0x00000000005c7805 */ /* 0x000fe2000001ff00 */
[----:B------:R-:W-:Y:S01]  /*1c90*/  ISETP.GE.OR P1, PT, R35, c[0x0][0x1fc], !P1 ;  /* 0x00007f0023007a0c */ /* 0x000fe20004f26670 */
        /* <DEDUP_REMOVED lines=15> */
[----:B------:R-:W-:Y:S01]  /*1d90*/  SEL R24, RZ, 0xffffffff, P3 ;  /* 0xffffffffff187807 */ /* 0x000fe20001800000 */
[----:B------:R-:W-:Y:S01]  /*1da0*/  CS2R R78, SRZ ;  /* 0x00000000004e7805 */ /* 0x000fe2000001ff00 */
[C---:B------:R-:W-:Y:S01]  /*1db0*/  ISETP.GT.AND P3, PT, R32.reuse, 0xf, PT ;  /* 0x0000000f2000780c */ /* 0x040fe20003f64270 */
        /* <DEDUP_REMOVED lines=9> */
[----:B------:R-:W-:Y:S01]  /*1e50*/  LOP3.LUT R3, R8, 0x30, R3, 0xf8, !PT ;  /* 0x0000003008037812 */ /* 0x000fe200078ef803 */
        /* <DEDUP_REMOVED lines=15> */
[----:B------:R-:W-:Y:S01]  /*1f50*/  @!P3 IADD3 R3, P0, R42, UR6, RZ ;  /* 0x000000062a03bc10 */ /* 0x000fe2000ff1e0ff */
[----:B------:R-:W-:Y:S01]  /*1f60*/  CS2R R56, SRZ ;  /* 0x0000000000387805 */ /* 0x000fe2000001ff00 */
[----:B------:R-:W-:Y:S01]  /*1f70*/  LOP3.LUT R5, R17, 0x7ffffffc, RZ, 0xc0, !PT ;  /* 0x7ffffffc11057812 */ /* 0x000fe200078ec0ff */
[----:B------:R-:W-:Y:S01]  /*1f80*/  IMAD.U32 R2, R9, 0x20, R2 ;  /* 0x0000002009027824 */ /* 0x000fe200078e0002 */
[----:B------:R-:W-:Y:S01]  /*1f90*/  @!P3 IADD3.X R4, R40, UR7, RZ, P0, !PT ;  /* 0x000000072804bc10 */ /* 0x000fe200087fe4ff */
[----:B------:R-:W-:Y:S01]  /*1fa0*/  CS2R R54, SRZ ;  /* 0x0000000000367805 */ /* 0x000fe2000001ff00 */
[C---:B------:R-:W-:Y:S01]  /*1fb0*/  @!P3 LEA R12, P0, R3.reuse, c[0x0][0x258], 0x2 ;  /* 0x00009600030cba11 */ /* 0x040fe200078010ff */
[----:B------:R-:W-:Y:S01]  /*1fc0*/  IMAD.SHL.U32 R214, R2, 0x2, RZ ;  /* 0x0000000202d67824 */ /* 0x000fe200078e00ff */
[----:B------:R-:W-:Y:S01]  /*1fd0*/  BAR.SYNC.DEFER_BLOCKING 0x0 ;  /* 0x0000000000007b1d */ /* 0x000fe20000010000 */
[----:B------:R-:W-:Y:S01]  /*1fe0*/  IMAD.IADD R6, R6, 0x1, -R5 ;  /* 0x0000000106067824 */ /* 0x000fe200078e0a05 */
[--C-:B------:R-:W-:Y:S01]  /*1ff0*/  IADD3 R5, R18, R11, R31.reuse ;  /* 0x0000000b12057210 */ /* 0x100fe20007ffe01f */
[----:B------:R-:W-:Y:S01]  /*2000*/  IMAD.IADD R215, R214, 0x1, R0 ;  /* 0x00000001d6d77824 */ /* 0x000fe200078e0200 */
[----:B------:R-:W-:Y:S01]  /*2010*/  @!P3 LEA.HI.X R13, R3, c[0x0][0x25c], R4, 0x2, P0 ;  /* 0x00009700030dba11 */ /* 0x000fe200000f1404 */
[----:B------:R-:W-:Y:S01]  /*2020*/  IMAD.SHL.U32 R0, R28, 0x10, RZ ;  /* 0x000000101c007824 */ /* 0x000fe200078e00ff */
[----:B------:R-:W-:Y:S01]  /*2030*/  LOP3.LUT P0, RZ, R5, 0x1, RZ, 0xc0, !PT ;  /* 0x0000000105ff7812 */ /* 0x000fe2000780c0ff */
        /* <DEDUP_REMOVED lines=8> */
[----:B------:R-:W-:Y:S01]  /*20c0*/  CS2R R46, SRZ ;  /* 0x00000000002e7805 */ /* 0x000fe2000001ff00 */
[----:B------:R-:W-:Y:S01]  /*20d0*/  LEA.HI R2, R2, R3, RZ, 0x2 ;  /* 0x0000000302027211 */ /* 0x000fe200078f10ff */
[----:B------:R-:W-:Y:S01]  /*20e0*/  CS2R R44, SRZ ;  /* 0x00000000002c7805 */ /* 0x000fe2000001ff00 */
[----:B------:R-:W-:Y:S01]  /*20f0*/  LOP3.LUT P5, RZ, R5, 0x2, RZ, 0xc0, !PT ;  /* 0x0000000205ff7812 */ /* 0x000fe200078ac0ff */
[----:B--2---:R-:W-:Y:S01]  /*2100*/  CS2R R42, SRZ ;  /* 0x00000000002a7805 */ /* 0x004fe2000001ff00 */
[----:B------:R-:W-:Y:S01]  /*2110*/  LOP3.LUT R2, R2, 0xfffffffc, RZ, 0xc0, !PT ;  /* 0xfffffffc02027812 */ /* 0x000fe200078ec0ff */
[----:B---3--:R-:W-:Y:S01]  /*2120*/  CS2R R40, SRZ ;  /* 0x0000000000287805 */ /* 0x008fe2000001ff00 */
[----:B------:R-:W-:Y:S01]  /*2130*/  ISETP.GE.OR P5, PT, R38, UR12, !P5 ;  /* 0x0000000c26007c0c */ /* 0x000fe2000efa6670 */
[----:B------:R-:W-:Y:S01]  /*2140*/  UMOV UR18, 0x1 ;  /* 0x0000000100127882 */ /* 0x000fe20000000000 */
[----:B------:R-:W1:Y:S01]  /*2150*/  LDSM.16.M88.4 R164, [R214+0x6080] ;  /* 0x00608000d6a4783b */ /* 0x000e620000000200 */
[----:B------:R-:W-:Y:S01]  /*2160*/  IMAD.IADD R3, R3, 0x1, -R2 ;  /* 0x0000000103037824 */ /* 0x000fe200078e0a02 */
[----:B------:R-:W-:Y:S01]  /*2170*/  LEA.HI R4, R30, R32, RZ, 0x7 ;  /* 0x000000201e047211 */ /* 0x000fe200078f38ff */
[----:B------:R-:W-:Y:S01]  /*2180*/  IMAD.SHL.U32 R2, R24, 0x2, RZ ;  /* 0x0000000218027824 */ /* 0x000fe200078e00ff */
[----:B------:R-:W2:Y:S01]  /*2190*/  LDSM.16.M88.4 R168, [R214+0x7080] ;  /* 0x00708000d6a8783b */ /* 0x000ea20000000200 */
[----:B------:R-:W-:Y:S01]  /*21a0*/  LOP3.LUT R0, R0, 0x10, RZ, 0xc0, !PT ;  /* 0x0000001000007812 */ /* 0x000fe200078ec0ff */
[----:B------:R-:W-:Y:S01]  /*21b0*/  UMOV UR16, 0xffffffc0 ;  /* 0xffffffc000107882 */ /* 0x000fe20000000000 */
[----:B------:R-:W-:Y:S01]  /*21c0*/  SHF.R.U32.HI R11, RZ, 0x4, R4 ;  /* 0x00000004ff0b7819 */ /* 0x000fe20000011604 */
[----:B------:R-:W3:Y:S01]  /*21d0*/  LDSM.16.M88.4 R172, [R215+0x6080] ;  /* 0x00608000d7ac783b */ /* 0x000ee20000000200 */
[----:B------:R-:W-:Y:S01]  /*21e0*/  SEL R4, RZ, 0xffffffff, P4 ;  /* 0xffffffffff047807 */ /* 0x000fe20002000000 */
[----:B------:R-:W-:Y:S01]  /*21f0*/  ULDC UR5, c[0x0][0x198] ;  /* 0x0000660000057ab9 */ /* 0x000fe20000000800 */
[----:B------:R-:W-:Y:S01]  /*2200*/  LOP3.LUT R2, R2, 0x2, R31, 0xe2, !PT ;  /* 0x0000000202027812 */ /* 0x000fe200078ee21f */
[----:B------:R-:W4:Y:S01]  /*2210*/  LDSM.16.M88.4 R176, [R215+0x7080] ;  /* 0x00708000d7b0783b */ /* 0x000f220000000200 */
[----:B------:R-:W-:Y:S01]  /*2220*/  LOP3.LUT R11, R0, 0x8, R11, 0xf8, !PT ;  /* 0x00000008000b7812 */ /* 0x000fe200078ef80b */
[----:B------:R-:W-:Y:S01]  /*2230*/  IMAD.SHL.U32 R0, R4, 0x2, RZ ;  /* 0x0000000204007824 */ /* 0x000fe200078e00ff */
[----:B------:R-:W-:Y:S01]  /*2240*/  SHF.R.U32.HI R8, RZ, 0x3, R8 ;  /* 0x00000003ff087819 */ /* 0x000fe20000011608 */
[----:B------:R-:W1:Y:S01]  /*2250*/  LDSM.16.M88.4 R180, [R214+0x8080] ;  /* 0x00808000d6b4783b */ /* 0x000e620000000200 */
[----:B------:R-:W-:-:S02]  /*2260*/  LOP3.LUT P4, RZ, R16, 0x2, RZ, 0xc0, !PT ;  /* 0x0000000210ff7812 */ /* 0x000fc4000788c0ff */
[----:B------:R-:W-:Y:S01]  /*2270*/  LOP3.LUT R8, R19, R8, RZ, 0x3c, !PT ;  /* 0x0000000813087212 */ /* 0x000fe200078e3cff */
[----:B------:R-:W1:Y:S01]  /*2280*/  LDSM.16.M88.4 R184, [R214+0x9080] ;  /* 0x00908000d6b8783b */ /* 0x000e620000000200 */
[----:B------:R-:W-:Y:S02]  /*2290*/  LOP3.LUT R18, R0, 0x2, R18, 0xe2, !PT ;  /* 0x0000000200127812 */ /* 0x000fe400078ee212 */
[----:B------:R-:W-:Y:S01]  /*22a0*/  IADD3 R4, R37, UR4, RZ ;  /* 0x0000000425047c10 */ /* 0x000fe2000fffe0ff */
[----:B------:R-:W1:Y:S01]  /*22b0*/  LDSM.16.M88.4 R188, [R215+0x8080] ;  /* 0x00808000d7bc783b */ /* 0x000e620000000200 */
[----:B------:R-:W-:Y:S01]  /*22c0*/  IMAD R213, R28, 0x200, R8 ;  /* 0x000002001cd57824 */ /* 0x000fe200078e0208 */
[----:B------:R-:W-:Y:S01]  /*22d0*/  LOP3.LUT R7, R7, 0x8, RZ, 0xc0, !PT ;  /* 0x0000000807077812 */ /* 0x000fe200078ec0ff */
[----:B------:R-:W-:Y:S01]  /*22e0*/  UMOV UR4, URZ ;  /* 0x0000003f00047c82 */ /* 0x000fe20008000000 */
[----:B------:R-:W1:Y:S01]  /*22f0*/  LDSM.16.M88.4 R192, [R215+0x9080] ;  /* 0x00908000d7c0783b */ /* 0x000e620000000200 */
[----:B------:R-:W-:Y:S01]  /*2300*/  SHF.R.S32.HI R17, RZ, 0x2, R17 ;  /* 0x00000002ff117819 */ /* 0x000fe20000011411 */
        /* <DEDUP_REMOVED lines=78> */
.L_x_518:
        /* <DEDUP_REMOVED lines=216> */
.L_x_516:
        /* <DEDUP_REMOVED lines=556> */
.L_x_517:
[-C--:B-1234-:R-:W-:Y:S01]  /*5830*/  HMMA.16816.F32.BF16 R4, R20, R2.reuse, RZ ;  /* 0x000000021404723c */ /* 0x09efe200000418ff */
        /* <DEDUP_REMOVED lines=251> */
.L_x_515:
[----:B------:R-:W-:Y:S05]  /*67f0*/  @P1 EXIT ;  /* 0x000000000000194d */ /* 0x000fea0003800000 */
[----:B------:R-:W2:Y:S01]  /*6800*/  LDL.64 R2, [R1+0x18] ;  /* 0x0000180001027983 */ /* 0x000ea20000100a00 */
[----:B------:R-:W-:Y:S01]  /*6810*/  UMOV UR4, 0x1 ;  /* 0x0000000100047882 */ /* 0x000fe20000000000 */
[----:B------:R-:W-:Y:S01]  /*6820*/  BSSY B0, `(.L_x_519) ;  /* 0x0000023000007945 */ /* 0x000fe20003800000 */
[----:B------:R-:W-:Y:S02]  /*6830*/  ULDC.64 UR6, c[0x0][0x338] ;  /* 0x0000ce0000067ab9 */ /* 0x000fe40000000a00 */
[----:B------:R-:W-:-:S02]  /*6840*/  UISETP.NE.AND UP0, UPT, UR4, UR6, UPT ;  /* 0x000000060400728c */ /* 0x000fc4000bf05270 */
[----:B------:R-:W-:Y:S02]  /*6850*/  ULDC UR5, c[0x0][0x358] ;  /* 0x0000d60000057ab9 */ /* 0x000fe40000000800 */
[----:B------:R-:W-:Y:S02]  /*6860*/  UIMAD.WIDE.U32 UR12, UR10, UR7, URZ ;  /* 0x000000070a0c72a5 */ /* 0x000fe4000f8e003f */
[----:B------:R-:W-:Y:S02]  /*6870*/  UIMAD UR7, UR9, UR5, URZ ;  /* 0x00000005090772a4 */ /* 0x000fe4000f8e023f */
[----:B------:R-:W-:Y:S02]  /*6880*/  ULDC UR16, c[0x0][0x2f4] ;  /* 0x0000bd0000107ab9 */ /* 0x000fe40000000800 */
[----:B------:R-:W-:Y:S02]  /*6890*/  ULDC UR4, c[0x0][0x340] ;  /* 0x0000d00000047ab9 */ /* 0x000fe40000000800 */
[----:B------:R-:W-:-:S02]  /*68a0*/  UIMAD UR5, UR11, UR16, URZ ;  /* 0x000000100b0572a4 */ /* 0x000fc4000f8e023f */
[----:B------:R-:W-:Y:S02]  /*68b0*/  UMOV UR8, UR10 ;  /* 0x0000000a00087c82 */ /* 0x000fe40008000000 */
[----:B------:R-:W-:Y:S02]  /*68c0*/  UIMAD UR16, UR7, UR16, URZ ;  /* 0x00000010071072a4 */ /* 0x000fe4000f8e023f */
[----:B------:R-:W-:Y:S02]  /*68d0*/  @UP0 USHF.R.U32.HI UR8, URZ, UR4, UR13 ;  /* 0x000000043f080299 */ /* 0x000fe4000801160d */
[----:B------:R-:W-:Y:S02]  /*68e0*/  USHF.R.S32.HI UR4, URZ, 0x1f, UR5 ;  /* 0x0000001f3f047899 */ /* 0x000fe40008011405 */
[----:B------:R-:W-:Y:S02]  /*68f0*/  USHF.R.S32.HI UR12, URZ, 0x1f, UR16 ;  /* 0x0000001f3f0c7899 */ /* 0x000fe40008011410 */
[----:B------:R-:W-:-:S02]  /*6900*/  USHF.R.S32.HI UR13, URZ, 0x1f, UR8 ;  /* 0x0000001f3f0d7899 */ /* 0x000fc40008011408 */
[----:B------:R-:W-:-:S04]  /*6910*/  UIADD3 UR16, UP1, UP0, UR16, UR5, UR8 ;  /* 0x0000000510107290 */ /* 0x000fc8000f83e008 */
[----:B------:R-:W-:Y:S02]  /*6920*/  UIADD3.X UR12, UR12, UR4, UR13, UP1, UP0 ;  /* 0x000000040c0c7290 */ /* 0x000fe40008fe040d */
[----:B------:R-:W-:Y:S02]  /*6930*/  USHF.L.U32 UR7, UR16, 0x2, URZ ;  /* 0x0000000210077899 */ /* 0x000fe4000800063f */
[----:B------:R-:W-:Y:S02]  /*6940*/  ULDC.64 UR4, c[0x0][0x350] ;  /* 0x0000d40000047ab9 */ /* 0x000fe40000000a00 */
[----:B------:R-:W-:Y:S02]  /*6950*/  USHF.L.U64.HI UR12, UR16, 0x2, UR12 ;  /* 0x00000002100c7899 */ /* 0x000fe4000801020c */
[----:B------:R-:W-:Y:S02]  /*6960*/  UIADD3 UR4, UP0, UR7, UR4, URZ ;  /* 0x0000000407047290 */ /* 0x000fe4000ff1e03f */
[----:B------:R-:W-:-:S02]  /*6970*/  UIADD3 UR16, -UR8, URZ, URZ ;  /* 0x0000003f08107290 */ /* 0x000fc4000fffe13f */
[----:B------:R-:W-:Y:S02]  /*6980*/  UIADD3.X UR5, UR12, UR5, URZ, UP0, !UPT ;  /* 0x000000050c057290 */ /* 0x000fe400087fe43f */
[----:B------:R-:W-:Y:S01]  /*6990*/  UIMAD UR10, UR16, UR6, UR10 ;  /* 0x00000006100a72a4 */ /* 0x000fe2000f8e020a */
[----:B------:R-:W-:Y:S01]  /*69a0*/  IMAD.U32 R4, RZ, RZ, UR4 ;  /* 0x00000004ff047e24 */ /* 0x000fe2000f8e00ff */
[----:B------:R-:W-:Y:S02]  /*69b0*/  USHF.R.S32.HI UR6, URZ, 0x1f, UR11 ;  /* 0x0000001f3f067899 */ /* 0x000fe4000801140b */
[----:B------:R-:W-:Y:S01]  /*69c0*/  MOV R5, UR5 ;  /* 0x0000000500057c02 */ /* 0x000fe20008000f00 */
[----:B------:R-:W-:Y:S01]  /*69d0*/  BAR.SYNC.DEFER_BLOCKING 0x1, 0x100 ;  /* 0x0044000000007b1d */ /* 0x000fe20000010000 */
[----:B--2---:R-:W-:-:S13]  /*69e0*/  ISETP.NE.AND P1, PT, R2, RZ, PT ;  /* 0x000000ff0200720c */ /* 0x004fda0003f25270 */
[----:B------:R-:W-:Y:S05]  /*69f0*/  @P1 BRA `(.L_x_520) ;  /* 0x0000005000001947 */ /* 0x000fea0003800000 */
.L_x_521:
[----:B------:R-:W2:Y:S01]  /*6a00*/  LDG.E.STRONG.GPU R0, [R4.64] ;  /* 0x0000000e04007981 */ /* 0x000ea2000c1ef900 */
[----:B------:R-:W-:Y:S01]  /*6a10*/  YIELD ;  /* 0x0000000000007946 */ /* 0x000fe20003800000 */
[----:B--2---:R-:W-:Y:S01]  /*6a20*/  ISETP.NE.AND P0, PT, R0, UR10, PT ;  /* 0x0000000a00007c0c */ /* 0x004fe2000bf05270 */
[----:B------:R-:W-:-:S12]  /*6a30*/  CCTL.IVALL ;  /* 0x00000000ff00798f */ /* 0x000fd80002000000 */
[----:B------:R-:W-:Y:S05]  /*6a40*/  @P0 BRA `(.L_x_521) ;  /* 0xffffffb000000947 */ /* 0x000fea000383ffff */
.L_x_520:
[----:B------:R-:W-:Y:S05]  /*6a50*/  BSYNC B0 ;  /* 0x0000000000007941 */ /* 0x000fea0003800000 */
.L_x_519:
[----:B------:R-:W-:Y:S01]  /*6a60*/  MOV R10, 0xffffffff ;  /* 0xffffffff000a7802 */ /* 0x000fe20000000f00 */
[----:B------:R-:W-:Y:S05]  /*6a70*/  BRA.CONV ~URZ, `(.L_x_522) ;  /* 0x000000237f007947 */ /* 0x000fea000b800000 */
[----:B------:R-:W-:Y:S02]  /*6a80*/  MOV R2, 0x6aa0 ;  /* 0x00006aa000027802 */ /* 0x000fe40000000f00 */
[----:B------:R-:W-:Y:S05]  /*6a90*/  CALL.REL.NOINC `($__internal_4_$__cuda_sm70_warpsync) ;  /* 0x00000b4000007944 */ /* 0x000fea0003c00000 */
.L_x_522:
[----:B------:R-:W2:Y:S01]  /*6aa0*/  LDL.LU.64 R2, [R1+0x18] ;  /* 0x0000180001027983 */ /* 0x000ea20000300a00 */
[----:B------:R-:W-:Y:S01]  /*6ab0*/  UIMAD UR4, UR9, 0x3000, URZ ;  /* 0x00003000090478a4 */ /* 0x000fe2000f8e023f */
[----:B------:R-:W-:-:S03]  /*6ac0*/  IMAD.U32 R6, RZ, RZ, UR11 ;  /* 0x0000000bff067e24 */ /* 0x000fc6000f8e00ff */
[----:B------:R-:W-:Y:S01]  /*6ad0*/  USHF.R.S32.HI UR16, URZ, 0x1f, UR4 ;  /* 0x0000001f3f107899 */ /* 0x000fe20008011404 */
[----:B------:R-:W-:-:S06]  /*6ae0*/  NOP ;  /* 0x0000000000007918 */ /* 0x000fcc0000000000 */
[C---:B--2---:R-:W-:Y:S01]  /*6af0*/  IADD3 R8, P0, R2.reuse, UR4, RZ ;  /* 0x0000000402087c10 */ /* 0x044fe2000ff1e0ff */
[----:B------:R-:W-:Y:S02]  /*6b00*/  ULDC.64 UR4, c[0x0][0x328] ;  /* 0x0000ca0000047ab9 */ /* 0x000fe40000000a00 */
        /* <DEDUP_REMOVED lines=9> */
[----:B------:R-:W-:-:S05]  /*6ba0*/  IMAD.WIDE.U32 R6, R6, c[0x0][0x330], R2 ;  /* 0x0000cc0006067a25 */ /* 0x000fca00078e0002 */
        /* <DEDUP_REMOVED lines=53> */
[----:B------:R-:W-:Y:S05]  /*6f00*/  CALL.REL.NOINC `($__internal_4_$__cuda_sm70_warpsync) ;  /* 0x000006d000007944 */ /* 0x000fea0003c00000 */
.L_x_523:
        /* <DEDUP_REMOVED lines=12> */
.L_x_525:
[----:B------:R-:W-:Y:S05]  /*6fd0*/  BSYNC B0 ;  /* 0x0000000000007941 */ /* 0x000fea0003800000 */
.L_x_524:
[----:B------:R-:W-:Y:S01]  /*6fe0*/  ULDC.64 UR4, c[0x0][0x348] ;  /* 0x0000d20000047ab9 */ /* 0x000fe20000000a00 */
[----:B------:R-:W-:Y:S01]  /*6ff0*/  BSSY B0, `(.L_x_526) ;  /* 0x000000b000007945 */ /* 0x000fe20003800000 */
[----:B------:R-:W-:-:S04]  /*7000*/  UIADD3 UR4, UP0, UR7, UR4, URZ ;  /* 0x0000000407047290 */ /* 0x000fc8000ff1e03f */
[----:B------:R-:W-:Y:S02]  /*7010*/  UIADD3.X UR5, UR12, UR5, URZ, UP0, !UPT ;  /* 0x000000050c057290 */ /* 0x000fe400087fe43f */
[----:B--2---:R-:W-:-:S04]  /*7020*/  MOV R4, UR4 ;  /* 0x0000000400047c02 */ /* 0x004fc80008000f00 */
[----:B------:R-:W-:Y:S01]  /*7030*/  MOV R5, UR5 ;  /* 0x0000000500057c02 */ /* 0x000fe20008000f00 */
[----:B------:R-:W-:Y:S05]  /*7040*/  @P1 BRA `(.L_x_527) ;  /* 0x0000005000001947 */ /* 0x000fea0003800000 */
.L_x_528:
[----:B------:R-:W2:Y:S01]  /*7050*/  LDG.E.STRONG.GPU R0, [R4.64] ;  /* 0x0000000e04007981 */ /* 0x000ea2000c1ef900 */
[----:B------:R-:W-:Y:S01]  /*7060*/  YIELD ;  /* 0x0000000000007946 */ /* 0x000fe20003800000 */
[----:B--2---:R-:W-:Y:S01]  /*7070*/  ISETP.NE.AND P0, PT, R0, UR10, PT ;  /* 0x0000000a00007c0c */ /* 0x004fe2000bf05270 */
[----:B------:R-:W-:-:S12]  /*7080*/  CCTL.IVALL ;  /* 0x00000000ff00798f */ /* 0x000fd80002000000 */
[----:B------:R-:W-:Y:S05]  /*7090*/  @P0 BRA `(.L_x_528) ;  /* 0xffffffb000000947 */ /* 0x000fea000383ffff */
.L_x_527:
[----:B------:R-:W-:Y:S05]  /*70a0*/  BSYNC B0 ;  /* 0x0000000000007941 */ /* 0x000fea0003800000 */
.L_x_526:
[----:B------:R-:W-:Y:S05]  /*70b0*/  BRA.CONV ~URZ, `(.L_x_529) ;  /* 0x000000237f007947 */ /* 0x000fea000b800000 */
[----:B-1----:R-:W-:Y:S02]  /*70c0*/  MOV R2, 0x70e0 ;  /* 0x000070e000027802 */ /* 0x002fe40000000f00 */
[----:B------:R-:W-:Y:S05]  /*70d0*/  CALL.REL.NOINC `($__internal_4_$__cuda_sm70_warpsync) ;  /* 0x0000050000007944 */ /* 0x000fea0003c00000 */
.L_x_529:
[----:B------:R-:W-:Y:S01]  /*70e0*/  ULDC.64 UR4, c[0x0][0x300] ;  /* 0x0000c00000047ab9 */ /* 0x000fe20000000a00 */
[----:B-1----:R-:W-:Y:S01]  /*70f0*/  MOV R3, R9 ;  /* 0x0000000900037202 */ /* 0x002fe20000000f00 */
[----:B------:R-:W-:Y:S01]  /*7100*/  UIMAD UR4, UR13, UR4, URZ ;  /* 0x000000040d0472a4 */ /* 0x000fe2000f8e023f */
[----:B------:R-:W-:Y:S02]  /*7110*/  IMAD.U32 R0, RZ, RZ, UR8 ;  /* 0x00000008ff007e24 */ /* 0x000fe4000f8e00ff */
[----:B------:R-:W-:Y:S01]  /*7120*/  IMAD.MOV.U32 R2, RZ, RZ, R8 ;  /* 0x000000ffff027224 */ /* 0x000fe200078e0008 */
[----:B------:R-:W-:Y:S01]  /*7130*/  UIMAD UR16, UR8, UR5, UR4 ;  /* 0x00000005081072a4 */ /* 0x000fe2000f8e0204 */
[----:B------:R-:W-:Y:S02]  /*7140*/  IMAD.U32 R6, RZ, RZ, UR11 ;  /* 0x0000000bff067e24 */ /* 0x000fe4000f8e00ff */
        /* <DEDUP_REMOVED lines=61> */
.L_x_530:
        /* <DEDUP_REMOVED lines=12> */
        .weak           $__internal_4_$__cuda_sm70_warpsync
        .type           $__internal_4_$__cuda_sm70_warpsync,@function
        .size           $__internal_4_$__cuda_sm70_warpsync,(.L_x_1404 - $__internal_4_$__cuda_sm70_warpsync)
$__internal_4_$__cuda_sm70_warpsync:
[----:B------:R-:W-:Y:S01]  /*75e0*/  MOV R3, 0x0 ;  /* 0x0000000000037802 */ /* 0x000fe20000000f00 */
[----:B------:R-:W-:Y:S04]  /*75f0*/  WARPSYNC R10 ;  /* 0x0000000a00007348 */ /* 0x000fe80003800000 */
[----:B------:R-:W-:Y:S05]  /*7600*/  RET.REL.NODEC R2 `(_ZN7cutlass13device_kernelIN5flash19enable_sm80_to_sm89INS1_16FlashAttnBwdSm80INS1_25CollectiveMainloopBwdSm80ILi2ELi1EN4cute5tupleIJNS5_1CILi64EEENS7_ILi128EEENS7_ILi96EEEEEENS_10bfloat16_tEfNS_4arch4Sm80ELb1ELb0ELb1ELb0ELb1ELb0ELb0ELb0ELi2ELi2ELi4ELi2ELb1EEENS1_24CollectiveEpilogueBwdGQAISB_fSE_Li256ELb0ELb1EEENS1_25SingleTileBwdLPTSchedulerILb0ELi128ELb1EEEEEEEEEvNT_6ParamsE) ;  /* 0xffff89f002007950 */ /* 0x000fea0003c3ffff */
.L_x_531:
        /* <DEDUP_REMOVED lines=15> */
.L_x_1404:


//--------------------- .text._ZN7cutlass13device_kernelIN5flash19enable_sm80_to_sm89INS1_16FlashAttnBwdSm80INS1_25CollectiveMainloopBwdSm80ILi2ELi1EN4cute5tupleIJNS5_1CILi64EEENS7_ILi128EEENS7_ILi96EEEEEENS_10bfloat16_tEfNS_4arch4Sm80ELb1ELb0ELb1ELb1ELb0ELb0ELb0ELb0ELi2ELi2ELi4ELi2ELb1EEENS1_21CollectiveEpilogueBwdISB_SC_SE_Li256ELb1ELb0ELi2EEENS1_25SingleTileBwdLPTSchedulerILb1ELi128ELb0EEEEEEEEEvNT_6ParamsE --------------------------
	.section	.text._ZN7cutlass13device_kernelIN5flash19enable_sm80_to_sm89INS1_16FlashAttnBwdSm80INS1_25CollectiveMainloopBwdSm80ILi2ELi1EN4cute5tupleIJNS5_1CILi64EEENS7_ILi128EEENS7_ILi96EEEEEENS_10bfloat16_tEfNS_4arch4Sm80ELb1ELb0ELb1ELb1ELb0ELb0ELb0ELb0ELi2ELi2ELi4ELi2ELb1EEENS1_21CollectiveEpilogueBwdISB_SC_SE_Li256ELb1ELb0ELi2EEENS1_25SingleTileBwdLPTSchedulerILb1ELi128ELb0EEEEEEEEEvNT_6ParamsE,"ax",@progbits
	.sectioninfo	@"SHI_REGISTERS=255"
	.align	128
.text._ZN7cutlass13device_kernelIN5flash19enable_sm80_to_sm89INS1_16FlashAttnBwdSm80INS1_25CollectiveMainloopBwdSm80ILi2ELi1EN4cute5tupleIJNS5_1CILi64EEENS7_ILi128EEENS7_ILi96EEEEEENS_10bfloat16_tEfNS_4arch4Sm80ELb1ELb0ELb1ELb1ELb0ELb0ELb0ELb0ELi2ELi2ELi4ELi2ELb1EEENS1_21CollectiveEpilogueBwdISB_SC_SE_Li256ELb1ELb0ELi2EEENS1_25SingleTileBwdLPTSchedulerILb1ELi128ELb0EEEEEEEEEvNT_6ParamsE:
        .type           _ZN7cutlass13device_kernelIN5flash19enable_sm80_to_sm89INS1_16FlashAttnBwdSm80INS1_25CollectiveMainloopBwdSm80ILi2ELi1EN4cute5tupleIJNS5_1CILi64EEENS7_ILi128EEENS7_ILi96EEEEEENS_10bfloat16_tEfNS_4arch4Sm80ELb1ELb0ELb1ELb1ELb0ELb0ELb0ELb0ELi2ELi2ELi4ELi2ELb1EEENS1_21CollectiveEpilogueBwdISB_SC_SE_Li256ELb1ELb0ELi2EEENS1_25SingleTileBwdLPTSchedulerILb1ELi128ELb0EEEEEEEEEvNT_6ParamsE,@function
        .size           _ZN7cutlass13device_kernelIN5flash19enable_sm80_to_sm89INS1_16FlashAttnBwdSm80INS1_25CollectiveMainloopBwdSm80ILi2ELi1EN4cute5tupleIJNS5_1CILi64EEENS7_ILi128EEENS7_ILi96EEEEEENS_10bfloat16_tEfNS_4arch4Sm80ELb1ELb0ELb1ELb1ELb0ELb0ELb0ELb0ELi2ELi2ELi4ELi2ELb1EEENS1_21CollectiveEpilogueBwdISB_SC_SE_Li256ELb1ELb0ELi2EEENS1_25SingleTileBwdLPTSchedulerILb1ELi128ELb0EEEEEEEEEvNT_6ParamsE,(.L_x_1406 - _ZN7cutlass13device_kernelIN5flash19enable_sm80_to_sm89INS1_16FlashAttnBwdSm80INS1_25CollectiveMainloopBwdSm80ILi2ELi1EN4cute5tupleIJNS5_1CILi64EEENS7_ILi128EEENS7_ILi96EEEEEENS_10bfloat16_tEfNS_4arch4Sm80ELb1ELb0ELb1ELb1ELb0ELb0ELb0ELb0ELi2ELi2ELi4ELi2ELb1EEENS1_21CollectiveEpilogueBwdISB_SC_SE_Li256ELb1ELb0ELi2EEENS1_25SingleTileBwdLPTSchedulerILb1ELi128ELb0EEEEEEEEEvNT_6ParamsE)
        .other          _ZN7cutlass13device_kernelIN5flash19enable_sm80_to_sm89INS1_16FlashAttnBwdSm80INS1_25CollectiveMainloopBwdSm80ILi2ELi1EN4cute5tupleIJNS5_1CILi64EEENS7_ILi128EEENS7_ILi96EEEEEENS_10bfloat16_tEfNS_4arch4Sm80ELb1ELb0ELb1ELb1ELb0ELb0ELb0ELb0ELi2ELi2ELi4ELi2ELb1EEENS1_21CollectiveEpilogueBwdISB_SC_SE_Li256ELb1ELb0ELi2EEENS1_25SingleTileBwdLPTSchedulerILb1ELi128ELb0EEEEEEEEEvNT_6ParamsE,@"STO_CUDA_ENTRY STV_DEFAULT"
_ZN7cutlass13device_kernelIN5flash19enable_sm80_to_sm89INS1_16FlashAttnBwdSm80INS1_25CollectiveMainloopBwdSm80ILi2ELi1EN4cute5tupleIJNS5_1CILi64EEENS7_ILi128EEENS7_ILi96EEEEEENS_10bfloat16_tEfNS_4arch4Sm80ELb1ELb0ELb1ELb1ELb0ELb0ELb0ELb0ELi2ELi2ELi4ELi2ELb1EEENS1_21CollectiveEpilogueBwdISB_SC_SE_Li256ELb1ELb0ELi2EEENS1_25SingleTileBwdLPTSchedulerILb1ELi128ELb0EEEEEEEEEvNT_6ParamsE:
[----:B------:R-:W-:Y:S02]  /*0000*/  MOV R1, c[0x0][0x28] ;  /* 0x00000a0000017a02 */ /* 0x000fe40000000f00 */
[----:B------:R-:W1:Y:S01]  /*0010*/  S2R R85, SR_TID.X ;  /* 0x0000000000557919 */ /* 0x000e620000002100 */
[----:B------:R-:W2:Y:S01]  /*0020*/  S2UR UR4, SR_CTAID.X ;  /* 0x00000000000479c3 */ /* 0x000ea20000002500 */
[----:B------:R-:W-:Y:S01]  /*0030*/  ULDC.64 UR18, c[0x0][0x118] ;  /* 0x0000460000127ab9 */ /* 0x000fe20000000a00 */
[----:B------:R-:W-:Y:S02]  /*0040*/  IADD3 R1, R1, -0x68, RZ ;  /* 0xffffff9801017810 */ /* 0x000fe40007ffe0ff */
[----:B-1----:R-:W-:-:S06]  /*0050*/  SHF.R.U32.HI R0, RZ, 0x5, R85 ;  /* 0x00000005ff007819 */ /* 0x002fcc0000011655 */
        /* <DEDUP_REMOVED lines=8> */
[----:B------:R-:W-:Y:S02]  /*00e0*/  @UP0 UMOV UR7, UR11 ;  /* 0x0000000b00070c82 */ /* 0x000fe40008000000 */
        /* <DEDUP_REMOVED lines=12> */
[----:B------:R-:W-:Y:S02]  /*01b0*/  @UP0 UMOV UR9, UR11 ;  /* 0x0000000b00090c82 */ /* 0x000fe40008000000 */
[----:B------:R-:W-:-:S04]  /*01c0*/  @UP0 USHF.R.U32.HI UR12, URZ, UR5, UR9 ;  /* 0x000000053f0c0299 */ /* 0x000fc80008011609 */
[----:B------:R-:W-:Y:S01]  /*01d0*/  UIMAD UR7, UR12, UR7, URZ ;  /* 0x000000070c0772a4 */ /* 0x000fe2000f8e023f */
[----:B------:R-:W-:Y:S05]  /*01e0*/  BRA `(.L_x_534) ;  /* 0x0000008000007947 */ /* 0x000fea0003800000 */
.L_x_533:
[----:B------:R-:W-:Y:S02]  /*01f0*/  ULDC UR7, c[0x0][0x3ac] ;  /* 0x0000eb0000077ab9 */ /* 0x000fe40000000800 */
[----:B------:R-:W-:Y:S02]  /*0200*/  UISETP.NE.AND UP0, UPT, UR7, 0x1, UPT ;  /* 0x000000010700788c */ /* 0x000fe4000bf05270 */
[----:B------:R-:W-:Y:S02]  /*0210*/  ULDC.64 UR4, c[0x0][0x3b0] ;  /* 0x0000ec0000047ab9 */ /* 0x000fe40000000a00 */
[----:B------:R-:W-:Y:S02]  /*0220*/  UIMAD.WIDE.U32 UR10, UR6, UR4, URZ ;  /* 0x00000004060a72a5 */ /* 0x000fe4000f8e003f */
[----:B------:R-:W-:-:S05]  /*0230*/  UMOV UR12, UR6 ;  /* 0x00000006000c7c82 */ /* 0x000fca0008000000 */
[----:B------:R-:W-:Y:S02]  /*0240*/  @UP0 UMOV UR9, UR11 ;  /* 0x0000000b00090c82 */ /* 0x000fe40008000000 */
[----:B------:R-:W-:-:S04]  /*0250*/  @UP0 USHF.R.U32.HI UR12, URZ, UR5, UR9 ;  /* 0x000000053f0c0299 */ /* 0x000fc80008011609 */
[----:B------:R-:W-:-:S04]  /*0260*/  UIMAD UR7, UR12, UR7, URZ ;  /* 0x000000070c0772a4 */ /* 0x000fc8000f8e023f */
.L_x_534:
[----:B------:R-:W-:Y:S01]  /*0270*/  UIADD3 UR9, UR6, -UR7, URZ ;  /* 0x8000000706097290 */ /* 0x000fe2000fffe03f */
[----:B------:R-:W-:Y:S01]  /*0280*/  ISETP.NE.U32.AND P0, PT, RZ, c[0x0][0x3e0], PT ;  /* 0x0000f800ff007a0c */ /* 0x000fe20003f05070 */
[----:B------:R-:W-:Y:S02]  /*0290*/  ULDC.64 UR4, c[0x0][0x3a8] ;  /* 0x0000ea0000047ab9 */ /* 0x000fe40000000a00 */
[----:B------:R-:W-:Y:S01]  /*02a0*/  ULDC.64 UR6, c[0x0][0x3a0] ;  /* 0x0000e80000067ab9 */ /* 0x000fe20000000a00 */
[----:B------:R-:W-:Y:S01]  /*02b0*/  ISETP.NE.AND.EX P0, PT, RZ, c[0x0][0x3e4], PT, P0 ;  /* 0x0000f900ff007a0c */ /* 0x000fe20003f05300 */
[----:B------:R-:W-:Y:S02]  /*02c0*/  UISETP.NE.AND UP0, UPT, UR6, 0x1, UPT ;  /* 0x000000010600788c */ /* 0x000fe4000bf05270 */
[----:B------:R-:W-:-:S04]  /*02d0*/  UIMAD UR5, UR8, UR5, UR9 ;  /* 0x00000005080572a4 */ /* 0x000fc8000f8e0209 */
[----:B------:R-:W-:-:S03]  /*02e0*/  UIMAD.WIDE.U32 UR8, UR5, UR7, URZ ;  /* 0x00000007050872a5 */ /* 0x000fc6000f8e003f */
[----:B------:R-:W-:-:S04]  /*02f0*/  UMOV UR10, UR5 ;  /* 0x00000005000a7c82 */ /* 0x000fc80008000000 */
[----:B------:R-:W-:Y:S02]  /*0300*/  @UP0 UMOV UR7, UR9 ;  /* 0x0000000900070c82 */ /* 0x000fe40008000000 */
[----:B------:R-:W-:-:S04]  /*0310*/  @UP0 USHF.R.U32.HI UR10, URZ, UR4, UR7 ;  /* 0x000000043f0a0299 */ /* 0x000fc80008011607 */
[----:B------:R-:W-:-:S04]  /*0320*/  UIADD3 UR11, -UR10, URZ, URZ ;  /* 0x0000003f0a0b7290 */ /* 0x000fc8000fffe13f */
[----:B------:R-:W-:Y:S01]  /*0330*/  UIMAD UR11, UR11, UR6, UR5 ;  /* 0x000000060b0b72a4 */ /* 0x000fe2000f8e0205 */
[----:B------:R-:W-:Y:S05]  /*0340*/  @!P0 BRA `(.L_x_535) ;  /* 0x0000008000008947 */ /* 0x000fea0003800000 */
[----:B------:R-:W-:Y:S02]  /*0350*/  UMOV UR4, 0x4 ;  /* 0x0000000400047882 */ /* 0x000fe40000000000 */
[----:B------:R-:W-:Y:S02]  /*0360*/  ULDC.64 UR6, c[0x0][0x3e0] ;  /* 0x0000f80000067ab9 */ /* 0x000fe40000000a00 */
[----:B------:R-:W-:-:S06]  /*0370*/  UIMAD.WIDE UR4, UR10, UR4, UR6 ;  /* 0x000000040a0472a5 */ /* 0x000fcc000f8e0206 */
[----:B------:R-:W-:Y:S02]  /*0380*/  MOV R2, UR4 ;  /* 0x0000000400027c02 */ /* 0x000fe40008000f00 */
[----:B------:R-:W-:-:S05]  /*0390*/  MOV R3, UR5 ;  /* 0x0000000500037c02 */ /* 0x000fca0008000f00 */
[----:B------:R-:W2:Y:S02]  /*03a0*/  LDG.E R0, [R2.64] ;  /* 0x0000001202007981 */ /* 0x000ea4000c1e1900 */
[----:B--2---:R1:W2:Y:S02]  /*03b0*/  R2UR UR5, R0 ;  /* 0x00000000000573c2 */ /* 0x0042a400000e0000 */
[----:B-12---:R-:W-:Y:S05]  /*03c0*/  BRA `(.L_x_536) ;  /* 0x000000f000007947 */ /* 0x006fea0003800000 */
.L_x_535:
[----:B------:R-:W-:-:S04]  /*03d0*/  ISETP.NE.U32.AND P0, PT, RZ, c[0x0][0x3d8], PT ;  /* 0x0000f600ff007a0c */ /* 0x000fc80003f05070 */
[----:B------:R-:W-:-:S13]  /*03e0*/  ISETP.NE.AND.EX P0, PT, RZ, c[0x0][0x3dc], PT, P0 ;  /* 0x0000f700ff007a0c */ /* 0x000fda0003f05300 */
[----:B------:R-:W-:Y:S05]  /*03f0*/  @!P0 BRA `(.L_x_537) ;  /* 0x000000b000008947 */ /* 0x000fea0003800000 */
[----:B------:R-:W-:Y:S02]  /*0400*/  UMOV UR4, 0x4 ;  /* 0x0000000400047882 */ /* 0x000fe40000000000 */
[----:B------:R-:W-:Y:S02]  /*0410*/  ULDC.64 UR6, c[0x0][0x3d8] ;  /* 0x0000f60000067ab9 */ /* 0x000fe40000000a00 */
[----:B------:R-:W-:-:S06]  /*0420*/  UIMAD.WIDE UR4, UR10, UR4, UR6 ;  /* 0x000000040a0472a5 */ /* 0x000fcc000f8e0206 */
[----:B------:R-:W-:Y:S02]  /*0430*/  MOV R2, UR4 ;  /* 0x0000000400027c02 */ /* 0x000fe40008000f00 */
[----:B------:R-:W-:-:S05]  /*0440*/  MOV R3, UR5 ;  /* 0x0000000500037c02 */ /* 0x000fca0008000f00 */
[----:B------:R-:W2:Y:S04]  /*0450*/  LDG.E R4, [R2.64] ;  /* 0x0000001202047981 */ /* 0x000ea8000c1e1900 */
[----:B------:R-:W3:Y:S01]  /*0460*/  LDG.E R0, [R2.64+0x4] ;  /* 0x0000041202007981 */ /* 0x000ee2000c1e1900 */
[----:B--2---:R-:W1:Y:S08]  /*0470*/  R2UR UR5, R4 ;  /* 0x00000000040573c2 */ /* 0x004e7000000e0000 */
[----:B---3--:R-:W1:Y:S02]  /*0480*/  R2UR UR4, R0 ;  /* 0x00000000000473c2 */ /* 0x008e6400000e0000 */
[----:B-1----:R-:W-:Y:S01]  /*0490*/  UIADD3 UR5, -UR5, UR4, URZ ;  /* 0x0000000405057290 */ /* 0x002fe2000fffe13f */
[----:B------:R-:W-:Y:S05]  /*04a0*/  BRA `(.L_x_536) ;  /* 0x0000001000007947 */ /* 0x000fea0003800000 */
.L_x_537:
[----:B------:R-:W-:Y:S02]  /*04b0*/  ULDC UR5, c[0x0][0x3d4] ;  /* 0x0000f50000057ab9 */ /* 0x000fe40000000800 */
.L_x_536:
[----:B------:R-:W-:-:S04]  /*04c0*/  UIADD3 UR5, UR5, 0x7f, URZ ;  /* 0x0000007f05057890 */ /* 0x000fc8000fffe03f */
[----:B------:R-:W-:-:S04]  /*04d0*/  USHF.R.S32.HI UR4, URZ, 0x1f, UR5 ;  /* 0x0000001f3f047899 */ /* 0x000fc80008011405 */
[----:B------:R-:W-:-:S04]  /*04e0*/  ULEA.HI UR4, UR4, UR5, URZ, 0x7 ;  /* 0x0000000504047291 */ /* 0x000fc8000f8f383f */
[----:B------:R-:W-:-:S04]  /*04f0*/  USHF.R.S32.HI UR4, URZ, 0x7, UR4 ;  /* 0x000000073f047899 */ /* 0x000fc80008011404 */
[----:B------:R-:W-:-:S04]  /*0500*/  UISETP.GE.AND UP0, UPT, UR12, UR4, UPT ;  /* 0x000000040c00728c */ /* 0x000fc8000bf06270 */
[----:B------:R-:W-:Y:S01]  /*0510*/  USEL UR10, UR10, 0xffffffff, !UP0 ;  /* 0xffffffff0a0a7887 */ /* 0x000fe2000c000000 */
[----:B------:R-:W-:Y:S05]  /*0520*/  BRA `(.L_x_538) ;  /* 0x0000049000007947 */ /* 0x000fea0003800000 */
.L_x_532:
        /* <DEDUP_REMOVED lines=22> */
.L_x_539:
        /* <DEDUP_REMOVED lines=8> */
.L_x_540:
        /* <DEDUP_REMOVED lines=22> */
.L_x_541:
        /* <DEDUP_REMOVED lines=14> */
.L_x_543:
[----:B------:R-:W-:Y:S02]  /*0950*/  ULDC UR5, c[0x0][0x3d4] ;  /* 0x0000f50000057ab9 */ /* 0x000fe40000000800 */
.L_x_542:
[----:B------:R-:W-:-:S04]  /*0960*/  UIADD3 UR5, UR5, 0x7f, URZ ;  /* 0x0000007f05057890 */ /* 0x000fc8000fffe03f */
[----:B------:R-:W-:-:S04]  /*0970*/  USHF.R.S32.HI UR4, URZ, 0x1f, UR5 ;  /* 0x0000001f3f047899 */ /* 0x000fc80008011405 */
[----:B------:R-:W-:-:S04]  /*0980*/  ULEA.HI UR4, UR4, UR5, URZ, 0x7 ;  /* 0x0000000504047291 */ /* 0x000fc8000f8f383f */
[----:B------:R-:W-:-:S04]  /*0990*/  USHF.R.S32.HI UR4, URZ, 0x7, UR4 ;  /* 0x000000073f047899 */ /* 0x000fc80008011404 */
[----:B------:R-:W-:-:S04]  /*09a0*/  UISETP.GE.AND UP0, UPT, UR12, UR4, UPT ;  /* 0x000000040c00728c */ /* 0x000fc8000bf06270 */
[----:B------:R-:W-:-:S06]  /*09b0*/  USEL UR10, UR10, 0xffffffff, !UP0 ;  /* 0xffffffff0a0a7887 */ /* 0x000fcc000c000000 */
.L_x_538:
[----:B------:R-:W-:-:S13]  /*09c0*/  ISETP.LE.AND P0, PT, RZ, UR10, PT ;  /* 0x0000000aff007c0c */ /* 0x000fda000bf03270 */
[----:B------:R-:W-:Y:S05]  /*09d0*/  @!P0 EXIT ;  /* 0x000000000000894d */ /* 0x000fea0003800000 */
[----:B------:R-:W-:Y:S02]  /*09e0*/  ULDC.64 UR4, c[0x0][0x2c8] ;  /* 0x0000b20000047ab9 */ /* 0x000fe40000000a00 */
[----:B------:R-:W-:Y:S02]  /*09f0*/  UISETP.NE.U32.AND UP2, UPT, URZ, UR4, UPT ;  /* 0x000000043f00728c */ /* 0x000fe4000bf45070 */
[----:B------:R-:W-:Y:S02]  /*0a00*/  UMOV UR6, 0x4 ;  /* 0x0000000400067882 */ /* 0x000fe40000000000 */
[----:B------:R-:W-:Y:S02]  /*0a10*/  UISETP.NE.AND.EX UP2, UPT, URZ, UR5, UPT, UP2 ;  /* 0x000000053f00728c */ /* 0x000fe4000bf45320 */
[----:B------:R-:W-:Y:S02]  /*0a20*/  ULDC.64 UR8, c[0x0][0x2c8] ;  /* 0x0000b20000087ab9 */ /* 0x000fe40000000a00 */
[----:B------:R-:W-:-:S02]  /*0a30*/  UIMAD.WIDE UR8, UR10, UR6, UR8 ;  /* 0x000000060a0872a5 */ /* 0x000fc4000f8e0208 */
[----:B------:R-:W-:Y:S01]  /*0a40*/  PLOP3.LUT P2, PT, PT, PT, UP2, 0x80, 0x0 ;  /* 0x000000000000781c */ /* 0x000fe20003f4f028 */
[----:B------:R-:W-:Y:S02]  /*0a50*/  ULDC.64 UR4, c[0x0][0x2d8] ;  /* 0x0000b60000047ab9 */ /* 0x000fe40000000a00 */
[----:B------:R-:W-:Y:S01]  /*0a60*/  UISETP.NE.U32.AND UP0, UPT, URZ, UR4, UPT ;  /* 0x000000043f00728c */ /* 0x000fe2000bf05070 */
[----:B------:R-:W-:Y:S02]  /*0a70*/  IMAD.U32 R6, RZ, RZ, UR8 ;  /* 0x00000008ff067e24 */ /* 0x000fe4000f8e00ff */
[----:B------:R-:W-:Y:S01]  /*0a80*/  IMAD.U32 R7, RZ, RZ, UR9 ;  /* 0x00000009ff077e24 */ /* 0x000fe2000f8e00ff */
[----:B------:R-:W-:-:S06]  /*0a90*/  UISETP.NE.AND.EX UP0, UPT, URZ, UR5, UPT, UP0 ;  /* 0x000000053f00728c */ /* 0x000fcc000bf05300 */
[----:B------:R-:W2:Y:S01]  /*0aa0*/  @P2 LDG.E R4, [R6.64] ;  /* 0x0000001206042981 */ /* 0x000ea2000c1e1900 */
[----:B------:R-:W-:Y:S01]  /*0ab0*/  ULDC.64 UR4, c[0x0][0x2d8] ;  /* 0x0000b60000047ab9 */ /* 0x000fe20000000a00 */
[----:B------:R-:W-:-:S03]  /*0ac0*/  PLOP3.LUT P0, PT, PT, PT, UP0, 0x80, 0x0 ;  /* 0x000000000000781c */ /* 0x000fc60003f0f008 */
[----:B------:R-:W-:-:S06]  /*0ad0*/  @UP0 UIMAD.WIDE UR4, UR10, UR6, UR4 ;  /* 0x000000060a0402a5 */ /* 0x000fcc000f8e0204 */
[----:B------:R-:W-:Y:S01]  /*0ae0*/  MOV R2, UR4 ;  /* 0x0000000400027c02 */ /* 0x000fe20008000f00 */
[----:B------:R-:W-:Y:S01]  /*0af0*/  IMAD.U32 R3, RZ, RZ, UR5 ;  /* 0x00000005ff037e24 */ /* 0x000fe2000f8e00ff */
[----:B------:R-:W-:Y:S02]  /*0b00*/  ULDC.64 UR4, c[0x0][0x2d0] ;  /* 0x0000b40000047ab9 */ /* 0x000fe40000000a00 */
[----:B------:R-:W-:Y:S01]  /*0b10*/  UISETP.NE.U32.AND UP1, UPT, URZ, UR4, UPT ;  /* 0x000000043f00728c */ /* 0x000fe2000bf25070 */
[----:B------:R-:W-:Y:S01]  /*0b20*/  CS2R R8, SRZ ;  /* 0x0000000000087805 */ /* 0x000fe2000001ff00 */
[----:B------:R1:W3:Y:S02]  /*0b30*/  @P0 LDG.E R0, [R2.64] ;  /* 0x0000001202000981 */ /* 0x0002e4000c1e1900 */
[----:B------:R-:W-:-:S03]  /*0b40*/  UISETP.NE.AND.EX UP1, UPT, URZ, UR5, UPT, UP1 ;  /* 0x000000053f00728c */ /* 0x000fc6000bf25310 */
[----:B------:R-:W-:Y:S01]  /*0b50*/  ULDC.64 UR4, c[0x0][0x2d0] ;  /* 0x0000b40000047ab9 */ /* 0x000fe20000000a00 */
[----:B------:R4:W5:Y:S01]  /*0b60*/  @P2 LDG.E R8, [R6.64] ;  /* 0x0000001206082981 */ /* 0x000962000c1e1900 */
[----:B------:R-:W-:Y:S01]  /*0b70*/  UIMAD.WIDE UR4, UR10, UR6, UR4 ;  /* 0x000000060a0472a5 */ /* 0x000fe2000f8e0204 */
[----:B------:R-:W-:-:S05]  /*0b80*/  PLOP3.LUT P1, PT, PT, PT, UP1, 0x80, 0x0 ;  /* 0x000000000000781c */ /* 0x000fca0003f2f018 */
[----:B-1----:R-:W-:Y:S01]  /*0b90*/  MOV R2, UR4 ;  /* 0x0000000400027c02 */ /* 0x002fe20008000f00 */
[----:B------:R-:W-:-:S07]  /*0ba0*/  IMAD.U32 R3, RZ, RZ, UR5 ;  /* 0x00000005ff037e24 */ /* 0x000fce000f8e00ff */
[----:B------:R4:W5:Y:S01]  /*0bb0*/  @P1 LDG.E R9, [R2.64] ;  /* 0x0000001202091981 */ /* 0x000962000c1e1900 */
[----:B------:R-:W-:Y:S02]  /*0bc0*/  ULDC UR9, c[0x0][0x168] ;  /* 0x00005a0000097ab9 */ /* 0x000fe40000000800 */
[----:B------:R-:W-:Y:S02]  /*0bd0*/  UMOV UR14, URZ ;  /* 0x0000003f000e7c82 */ /* 0x000fe40008000000 */
[----:B------:R-:W-:Y:S01]  /*0be0*/  ULDC UR8, c[0x0][0x198] ;  /* 0x0000660000087ab9 */ /* 0x000fe20000000800 */
[----:B--2---:R-:W1:Y:S02]  /*0bf0*/  @P2 R2UR UR5, R4 ;  /* 0x00000000040523c2 */ /* 0x004e6400000e0000 */
[----:B-1----:R-:W-:-:S04]  /*0c00*/  @UP2 ULEA UR5, UR10, UR5, 0x6 ;  /* 0x000000050a052291 */ /* 0x002fc8000f8e303f */
[----:B------:R-:W-:-:S04]  /*0c10*/  @UP2 USHF.R.S32.HI UR4, URZ, 0x1f, UR5 ;  /* 0x0000001f3f042899 */ /* 0x000fc80008011405 */
[----:B------:R-:W-:Y:S01]  /*0c20*/  @UP2 ULEA.HI UR4, UR4, UR5, URZ, 0x6 ;  /* 0x0000000504042291 */ /* 0x000fe2000f8f303f */
[----:B---3--:R4:W1:Y:S03]  /*0c30*/  @P0 R2UR UR9, R0 ;  /* 0x00000000000903c2 */ /* 0x00886600000e0000 */
[----:B------:R-:W-:Y:S01]  /*0c40*/  @UP2 ULOP3.LUT UR14, UR4, 0xffffffc0, URZ, 0xc0, !UPT ;  /* 0xffffffc0040e2892 */ /* 0x000fe2000f8ec03f */
[----:B-1--4-:R-:W-:Y:S06]  /*0c50*/  @P0 BRA `(.L_x_544) ;  /* 0x0000006000000947 */ /* 0x012fec0003800000 */
[----:B------:R-:W-:Y:S05]  /*0c60*/  @!P2 BRA `(.L_x_544) ;  /* 0x000000500000a947 */ /* 0x000fea0003800000 */
[----:B------:R-:W2:Y:S04]  /*0c70*/  LDG.E R4, [R6.64] ;  /* 0x0000001206047981 */ /* 0x000ea8000c1e1900 */
[----:B------:R-:W3:Y:S01]  /*0c80*/  LDG.E R0, [R6.64+0x4] ;  /* 0x0000041206007981 */ /* 0x000ee2000c1e1900 */
[----:B--2---:R-:W1:Y:S08]  /*0c90*/  R2UR UR9, R4 ;  /* 0x00000000040973c2 */ /* 0x004e7000000e0000 */
[----:B---3--:R-:W1:Y:S02]  /*0ca0*/  R2UR UR4, R0 ;  /* 0x00000000000473c2 */ /* 0x008e6400000e0000 */
[----:B-1----:R-:W-:-:S06]  /*0cb0*/  UIADD3 UR9, -UR9, UR4, URZ ;  /* 0x0000000409097290 */ /* 0x002fcc000fffe13f */
.L_x_544:
[----:B------:R-:W-:-:S04]  /*0cc0*/  ISETP.NE.U32.AND P0, PT, RZ, c[0x0][0x2e0], PT ;  /* 0x0000b800ff007a0c */ /* 0x000fc80003f05070 */
[----:B------:R-:W-:-:S13]  /*0cd0*/  ISETP.NE.AND.EX P0, PT, RZ, c[0x0][0x2e4], PT, P0 ;  /* 0x0000b900ff007a0c */ /* 0x000fda0003f05300 */
[----:B------:R-:W-:Y:S05]  /*0ce0*/  @!P0 BRA `(.L_x_545) ;  /* 0x0000007000008947 */ /* 0x000fea0003800000 */
[----:B------:R-:W-:Y:S02]  /*0cf0*/  ULDC.64 UR4, c[0x0][0x2e0] ;  /* 0x0000b80000047ab9 */ /* 0x000fe40000000a00 */
[----:B------:R-:W-:-:S06]  /*0d00*/  UIMAD.WIDE UR4, UR10, UR6, UR4 ;  /* 0x000000060a0472a5 */ /* 0x000fcc000f8e0204 */
[----:B------:R-:W-:Y:S02]  /*0d10*/  MOV R2, UR4 ;  /* 0x0000000400027c02 */ /* 0x000fe40008000f00 */
[----:B------:R-:W-:-:S05]  /*0d20*/  MOV R3, UR5 ;  /* 0x0000000500037c02 */ /* 0x000fca0008000f00 */
[----:B------:R-:W2:Y:S02]  /*0d30*/  LDG.E R0, [R2.64] ;  /* 0x0000001202007981 */ /* 0x000ea4000c1e1900 */
[----:B--2---:R1:W2:Y:S02]  /*0d40*/  R2UR UR8, R0 ;  /* 0x00000000000873c2 */ /* 0x0042a400000e0000 */
[----:B-12---:R-:W-:Y:S05]  /*0d50*/  BRA `(.L_x_546) ;  /* 0x0000006000007947 */ /* 0x006fea0003800000 */
.L_x_545:
[----:B------:R-:W-:Y:S05]  /*0d60*/  @!P1 BRA `(.L_x_546) ;  /* 0x0000005000009947 */ /* 0x000fea0003800000 */
[----:B------:R1:W2:Y:S04]  /*0d70*/  LDG.E R0, [R2.64] ;  /* 0x0000001202007981 */ /* 0x0002a8000c1e1900 */
[----:B-1----:R-:W3:Y:S01]  /*0d80*/  LDG.E R2, [R2.64+0x4] ;  /* 0x0000041202027981 */ /* 0x002ee2000c1e1900 */
[----:B--2---:R-:W1:Y:S08]  /*0d90*/  R2UR UR8, R0 ;  /* 0x00000000000873c2 */ /* 0x004e7000000e0000 */
[----:B---3--:R-:W1:Y:S02]  /*0da0*/  R2UR UR4, R2 ;  /* 0x00000000020473c2 */ /* 0x008e6400000e0000 */
[----:B-1----:R-:W-:-:S06]  /*0db0*/  UIADD3 UR8, -UR8, UR4, URZ ;  /* 0x0000000408087290 */ /* 0x002fcc000fffe13f */
.L_x_546:
[----:B------:R-:W-:Y:S01]  /*0dc0*/  USHF.L.U32 UR6, UR12, 0x7, URZ ;  /* 0x000000070c067899 */ /* 0x000fe2000800063f */
[----:B------:R-:W-:Y:S01]  /*0dd0*/  PLOP3.LUT P1, PT, PT, PT, PT, 0x80, 0x0 ;  /* 0x000000000000781c */ /* 0x000fe20003f2f070 */
[----:B------:R-:W-:Y:S01]  /*0de0*/  ULDC UR4, c[0x0][0x2a4] ;  /* 0x0000a90000047ab9 */ /* 0x000fe20000000800 */
[----:B------:R-:W-:Y:S01]  /*0df0*/  CS2R R126, SRZ ;  /* 0x00000000007e7805 */ /* 0x000fe2000001ff00 */
[----:B------:R-:W-:Y:S01]  /*0e00*/  UIADD3 UR7, UR6, UR9, -UR8 ;  /* 0x0000000906077290 */ /* 0x000fe2000fffe808 */
[----:B------:R-:W-:Y:S01]  /*0e10*/  CS2R R124, SRZ ;  /* 0x00000000007c7805 */ /* 0x000fe2000001ff00 */
[----:B------:R-:W-:Y:S01]  /*0e20*/  UIADD3 UR5, UR9, 0x3f, URZ ;  /* 0x0000003f09057890 */ /* 0x000fe2000fffe03f */
        /* <DEDUP_REMOVED lines=8> */
[----:B------:R-:W-:Y:S01]  /*0eb0*/  IMAD.MOV.U32 R116, RZ, RZ, RZ ;  /* 0x000000ffff747224 */ /* 0x000fe200078e00ff */
[----:B------:R-:W-:Y:S01]  /*0ec0*/  ULEA.HI UR17, UR17, UR4, URZ, 0x6 ;  /* 0x0000000411117291 */ /* 0x000fe2000f8f303f */
[----:B------:R-:W-:Y:S01]  /*0ed0*/  IMAD.MOV.U32 R110, RZ, RZ, RZ ;  /* 0x000000ffff6e7224 */ /* 0x000fe200078e00ff */
[----:B------:R-:W-:Y:S01]  /*0ee0*/  USHF.R.S32.HI UR4, URZ, 0x1f, UR5 ;  /* 0x0000001f3f047899 */ /* 0x000fe20008011405 */
[----:B------:R-:W-:Y:S01]  /*0ef0*/  CS2R R12, SRZ ;  /* 0x00000000000c7805 */ /* 0x000fe2000001ff00 */
[----:B------:R-:W-:Y:S01]  /*0f00*/  USHF.R.S32.HI UR17, URZ, 0x6, UR17 ;  /* 0x000000063f117899 */ /* 0x000fe20008011411 */
[----:B------:R-:W-:Y:S01]  /*0f10*/  MOV R108, RZ ;  /* 0x000000ff006c7202 */ /* 0x000fe20000000f00 */
[----:B------:R-:W-:Y:S01]  /*0f20*/  ULEA.HI UR4, UR4, UR5, URZ, 0x6 ;  /* 0x0000000504047291 */ /* 0x000fe2000f8f303f */
[----:B------:R-:W-:Y:S01]  /*0f30*/  IMAD.MOV.U32 R114, RZ, RZ, RZ ;  /* 0x000000ffff727224 */ /* 0x000fe200078e00ff */
[----:B------:R-:W-:Y:S01]  /*0f40*/  UISETP.LT.AND UP0, UPT, URZ, UR17, UPT ;  /* 0x000000113f00728c */ /* 0x000fe2000bf01270 */
[----:B------:R-:W-:Y:S01]  /*0f50*/  CS2R R14, SRZ ;  /* 0x00000000000e7805 */ /* 0x000fe2000001ff00 */
[----:B------:R-:W-:Y:S01]  /*0f60*/  USHF.R.S32.HI UR7, URZ, 0x6, UR4 ;  /* 0x000000063f077899 */ /* 0x000fe20008011404 */
        /* <DEDUP_REMOVED lines=47> */
[----:B------:R-:W-:Y:S01]  /*1260*/  UIMAD UR4, UR14, 0x60, URZ ;  /* 0x000000600e0478a4 */ /* 0x000fe2000f8e023f */
[C---:B------:R-:W-:Y:S01]  /*1270*/  IMAD.SHL.U32 R3, R85.reuse, 0x4, RZ ;  /* 0x0000000455037824 */ /* 0x040fe200078e00ff */
[----:B------:R-:W-:Y:S01]  /*1280*/  USHF.R.S32.HI UR13, URZ, 0x1f, UR14 ;  /* 0x0000001f3f0d7899 */ /* 0x000fe2000801140e */
[--C-:B------:R-:W-:Y:S01]  /*1290*/  SHF.R.S32.HI R5, RZ, 0x1f, R85.reuse ;  /* 0x0000001fff057819 */ /* 0x100fe20000011455 */
[----:B------:R-:W-:Y:S01]  /*12a0*/  IMAD.U32 R6, RZ, RZ, UR11 ;  /* 0x0000000bff067e24 */ /* 0x000fe2000f8e00ff */
[----:B------:R-:W-:Y:S01]  /*12b0*/  SHF.R.S32.HI R31, RZ, 0x1f, R85 ;  /* 0x0000001fff1f7819 */ /* 0x000fe20000011455 */
[----:B------:R-:W-:Y:S01]  /*12c0*/  IMAD.U32 R0, RZ, RZ, UR4 ;  /* 0x00000004ff007e24 */ /* 0x000fe2000f8e00ff */
[----:B------:R-:W-:Y:S01]  /*12d0*/  IADD3 R4, P0, R85, UR4, RZ ;  /* 0x0000000455047c10 */ /* 0x000fe2000ff1e0ff */
[----:B------:R-:W-:Y:S01]  /*12e0*/  ULDC.64 UR4, c[0x0][0x248] ;  /* 0x0000920000047ab9 */ /* 0x000fe20000000a00 */
[C---:B------:R-:W-:Y:S01]  /*12f0*/  IADD3 R2, P1, R3.reuse, UR14, RZ ;  /* 0x0000000e03027c10 */ /* 0x040fe2000ff3e0ff */
[----:B------:R-:W-:Y:S01]  /*1300*/  UISETP.NE.AND UP0, UPT, UR4, 0x1, UPT ;  /* 0x000000010400788c */ /* 0x000fe2000bf05270 */
[----:B------:R-:W-:Y:S01]  /*1310*/  LEA.HI.X.SX32 R5, R0, R5, 0x1, P0 ;  /* 0x0000000500057211 */ /* 0x000fe200000f0eff */
[----:B------:R-:W-:Y:S01]  /*1320*/  IMAD.U32 R0, RZ, RZ, UR11 ;  /* 0x0000000bff007e24 */ /* 0x000fe2000f8e00ff */
[----:B------:R-:W-:Y:S01]  /*1330*/  LEA.HI.X.SX32 R3, R3, UR13, 0x1, P1 ;  /* 0x0000000d03037c11 */ /* 0x000fe200088f0eff */
[----:B------:R-:W-:Y:S01]  /*1340*/  UIMAD.WIDE.U32 UR20, UR11, UR5, URZ ;  /* 0x000000050b1472a5 */ /* 0x000fe2000f8e003f */
[CC--:B------:R-:W-:Y:S01]  /*1350*/  LEA.HI R17, R31.reuse, R85.reuse, RZ, 0x2 ;  /* 0x000000551f117211 */ /* 0x0c0fe200078f10ff */
[----:B------:R-:W-:Y:S01]  /*1360*/  ULDC UR4, c[0x0][0x250] ;  /* 0x0000940000047ab9 */ /* 0x000fe20000000800 */
[----:B------:R-:W-:Y:S01]  /*1370*/  IMAD.WIDE.U32 R20, R0, c[0x0][0x238], R4 ;  /* 0x00008e0000147a25 */ /* 0x000fe200078e0004 */
[----:B------:R-:W-:Y:S01]  /*1380*/  UMOV UR13, UR11 ;  /* 0x0000000b000d7c82 */ /* 0x000fe20008000000 */
[----:B------:R-:W-:Y:S01]  /*1390*/  SHF.R.S32.HI R37, RZ, 0x2, R17 ;  /* 0x00000002ff257819 */ /* 0x000fe20000011411 */
[----:B------:R-:W-:Y:S01]  /*13a0*/  ULDC.64 UR14, c[0x0][0x1e0] ;  /* 0x00007800000e7ab9 */ /* 0x000fe20000000a00 */
[--C-:B------:R-:W-:Y:S01]  /*13b0*/  IMAD.WIDE.U32 R24, R6, c[0x0][0x270], R2.reuse ;  /* 0x00009c0006187a25 */ /* 0x100fe200078e0002 */
[----:B------:R-:W-:Y:S01]  /*13c0*/  LEA.HI R32, R31, R85, RZ, 0x3 ;  /* 0x000000551f207211 */ /* 0x000fe200078f18ff */
[----:B------:R-:W-:Y:S01]  /*13d0*/  @UP0 USHF.R.U32.HI UR13, URZ, UR4, UR21 ;  /* 0x000000043f0d0299 */ /* 0x000fe20008011615 */
[----:B-----5:R-:W-:Y:S01]  /*13e0*/  IADD3 R14, P1, R37, R8, RZ ;  /* 0x00000008250e7210 */ /* 0x020fe20007f3e0ff */
[----:B------:R-:W-:Y:S01]  /*13f0*/  IMAD.WIDE.U32 R22, R0, c[0x0][0x288], R2 ;  /* 0x0000a20000167a25 */ /* 0x000fe200078e0002 */
[----:B------:R-:W-:Y:S01]  /*1400*/  LOP3.LUT R2, R17, 0xfffffffc, RZ, 0xc0, !PT ;  /* 0xfffffffc11027812 */ /* 0x000fe200078ec0ff */
[----:B------:R-:W-:Y:S01]  /*1410*/  USHF.R.S32.HI UR16, URZ, 0x1f, UR13 ;  /* 0x0000001f3f107899 */ /* 0x000fe2000801140d */
[----:B------:R-:W-:Y:S01]  /*1420*/  SHF.R.S32.HI R0, RZ, 0x1f, R37 ;  /* 0x0000001fff007819 */ /* 0x000fe20000011425 */
[----:B------:R-:W-:Y:S01]  /*1430*/  ULDC.64 UR4, c[0x0][0x1b0] ;  /* 0x00006c0000047ab9 */ /* 0x000fe20000000a00 */
[----:B------:R-:W-:Y:S01]  /*1440*/  IADD3 R4, P0, R37, R9, RZ ;  /* 0x0000000925047210 */ /* 0x000fe20007f1e0ff */
[----:B------:R-:W-:Y:S01]  /*1450*/  IMAD.IADD R18, R85, 0x1, -R2 ;  /* 0x0000000155127824 */ /* 0x000fe200078e0a02 */
[-C--:B------:R-:W-:Y:S01]  /*1460*/  LEA.HI.X.SX32 R16, R8, R0.reuse, 0x1, P1 ;  /* 0x0000000008107211 */ /* 0x080fe200008f0eff */
[----:B------:R-:W-:Y:S01]  /*1470*/  UIMAD UR14, UR16, UR14, URZ ;  /* 0x0000000e100e72a4 */ /* 0x000fe2000f8e023f */
[----:B------:R-:W-:Y:S01]  /*1480*/  LEA.HI.X.SX32 R5, R9, R0, 0x1, P0 ;  /* 0x0000000009057211 */ /* 0x000fe200000f0eff */
[----:B------:R-:W-:Y:S01]  /*1490*/  IMAD.SHL.U32 R2, R18, 0x8, RZ ;  /* 0x0000000812027824 */ /* 0x000fe200078e00ff */
[----:B------:R-:W-:Y:S01]  /*14a0*/  UIMAD UR16, UR16, UR4, URZ ;  /* 0x00000004101072a4 */ /* 0x000fe2000f8e023f */
[----:B------:R-:W-:Y:S01]  /*14b0*/  IMAD.SHL.U32 R0, R32, 0x8, RZ ;  /* 0x0000000820007824 */ /* 0x000fe200078e00ff */
[----:B------:R-:W-:Y:S01]  /*14c0*/  USHF.R.S32.HI UR22, URZ, 0x1f, UR10 ;  /* 0x0000001f3f167899 */ /* 0x000fe2000801140a */
[----:B------:R-:W-:Y:S01]  /*14d0*/  IMAD.U32 R10, RZ, RZ, UR12 ;  /* 0x0000000cff0a7e24 */ /* 0x000fe2000f8e00ff */
[----:B------:R-:W-:Y:S01]  /*14e0*/  SHF.R.S32.HI R3, RZ, 0x1f, R2 ;  /* 0x0000001fff037819 */ /* 0x000fe20000011402 */
[----:B------:R-:W-:Y:S01]  /*14f0*/  IMAD.U32 R6, RZ, RZ, UR13 ;  /* 0x0000000dff067e24 */ /* 0x000fe2000f8e00ff */
[----:B------:R-:W-:Y:S01]  /*1500*/  LOP3.LUT R0, R0, 0xc0, RZ, 0xc0, !PT ;  /* 0x000000c000007812 */ /* 0x000fe200078ec0ff */
[----:B------:R-:W-:Y:S01]  /*1510*/  UIMAD UR15, UR13, UR15, UR14 ;  /* 0x0000000f0d0f72a4 */ /* 0x000fe2000f8e020e */
[----:B------:R-:W-:Y:S01]  /*1520*/  IMAD.WIDE R10, R10, 0x80, R4 ;  /* 0x000000800a0a7825 */ /* 0x000fe200078e0204 */
[----:B------:R-:W-:Y:S01]  /*1530*/  UIMAD UR16, UR13, UR5, UR16 ;  /* 0x000000050d1072a4 */ /* 0x000fe2000f8e0210 */
[----:B------:R-:W-:Y:S01]  /*1540*/  SHF.R.U32.HI R8, RZ, 0x3, R0 ;  /* 0x00000003ff087819 */ /* 0x000fe20000011600 */
[----:B------:R-:W-:Y:S01]  /*1550*/  USEL UR14, UR10, URZ, !UP1 ;  /* 0x0000003f0a0e7287 */ /* 0x000fe2000c800000 */
[--C-:B------:R-:W-:Y:S01]  /*1560*/  IMAD.WIDE.U32 R4, R6, c[0x0][0x1e0], R2.reuse ;  /* 0x0000780006047a25 */ /* 0x100fe200078e0002 */
[--C-:B------:R-:W-:Y:S01]  /*1570*/  LOP3.LUT R0, R0, 0x18, R2.reuse, 0xf8, !PT ;  /* 0x0000001800007812 */ /* 0x100fe200078ef802 */
[----:B------:R-:W-:Y:S01]  /*1580*/  USEL UR13, UR22, URZ, !UP1 ;  /* 0x0000003f160d7287 */ /* 0x000fe2000c800000 */
[----:B------:R-:W-:Y:S01]  /*1590*/  LEA.HI R30, R31, R85, RZ, 0x5 ;  /* 0x000000551f1e7211 */ /* 0x000fe200078f28ff */
[----:B------:R-:W-:Y:S01]  /*15a0*/  ULDC.64 UR4, c[0x0][0x1e8] ;  /* 0x00007a0000047ab9 */ /* 0x000fe20000000a00 */
[----:B------:R-:W-:Y:S01]  /*15b0*/  IMAD.WIDE.U32 R6, R6, c[0x0][0x1b0], R2 ;  /* 0x00006c0006067a25 */ /* 0x000fe200078e0002 */
[----:B------:R-:W-:Y:S01]  /*15c0*/  IADD3 R5, R5, UR15, RZ ;  /* 0x0000000f05057c10 */ /* 0x000fe2000fffe0ff */
[----:B------:R-:W-:Y:S01]  /*15d0*/  UIMAD UR4, UR13, UR4, URZ ;  /* 0x000000040d0472a4 */ /* 0x000fe2000f8e023f */
[----:B------:R-:W-:Y:S01]  /*15e0*/  LOP3.LUT R15, R0, R8, RZ, 0x3c, !PT ;  /* 0x00000008000f7212 */ /* 0x000fe200078e3cff */
[----:B------:R-:W-:Y:S01]  /*15f0*/  IMAD.U32 R12, RZ, RZ, UR14 ;  /* 0x0000000eff0c7e24 */ /* 0x000fe2000f8e00ff */
[----:B------:R-:W-:Y:S01]  /*1600*/  LEA.HI R0, R17, R37, RZ, 0x1 ;  /* 0x0000002511007211 */ /* 0x000fe200078f08ff */
[----:B------:R-:W-:Y:S01]  /*1610*/  UIMAD UR15, UR14, UR5, UR4 ;  /* 0x000000050e0f72a4 */ /* 0x000fe2000f8e0204 */
[----:B------:R-:W-:Y:S01]  /*1620*/  IADD3 R7, R7, UR16, RZ ;  /* 0x0000001007077c10 */ /* 0x000fe2000fffe0ff */
[----:B------:R-:W-:Y:S01]  /*1630*/  IMAD.WIDE.U32 R4, R12, c[0x0][0x1e8], R4 ;  /* 0x00007a000c047a25 */ /* 0x000fe200078e0004 */
[----:B------:R-:W-:Y:S01]  /*1640*/  LOP3.LUT R0, R0, 0x7fffffe, RZ, 0xc0, !PT ;  /* 0x07fffffe00007812 */ /* 0x000fe200078ec0ff */
[----:B------:R-:W-:Y:S01]  /*1650*/  ULDC.64 UR4, c[0x0][0x1b8] ;  /* 0x00006e0000047ab9 */ /* 0x000fe20000000a00 */
[----:B------:R-:W-:Y:S01]  /*1660*/  SHF.R.S32.HI R29, RZ, 0x5, R30 ;  /* 0x00000005ff1d7819 */ /* 0x000fe2000001141e */
[----:B------:R-:W-:Y:S01]  /*1670*/  IMAD.WIDE.U32 R12, R12, c[0x0][0x1b8], R6 ;  /* 0x00006e000c0c7a25 */ /* 0x000fe200078e0006 */
[----:B------:R-:W-:Y:S01]  /*1680*/  IADD3 R5, R5, UR15, RZ ;  /* 0x0000000f05057c10 */ /* 0x000fe2000fffe0ff */
[----:B------:R-:W-:Y:S01]  /*1690*/  UIADD3 UR6, -UR6, UR8, URZ ;  /* 0x0000000806067290 */ /* 0x000fe2000fffe13f */
[C---:B------:R-:W-:Y:S01]  /*16a0*/  IADD3 R26, R2.reuse, 0x20, RZ ;  /* 0x00000020021a7810 */ /* 0x040fe20007ffe0ff */
[----:B------:R-:W-:Y:S01]  /*16b0*/  IMAD.IADD R6, R37, 0x1, -R0 ;  /* 0x0000000125067824 */ /* 0x000fe200078e0a00 */
[----:B------:R-:W-:Y:S01]  /*16c0*/  UIMAD UR4, UR13, UR4, URZ ;  /* 0x000000040d0472a4 */ /* 0x000fe2000f8e023f */
[----:B------:R-:W-:Y:S01]  /*16d0*/  IMAD R0, R11, c[0x0][0x1d8], RZ ;  /* 0x000076000b007a24 */ /* 0x000fe200078e02ff */
[----:B------:R-:W-:Y:S01]  /*16e0*/  IADD3 R36, R2, 0x40, RZ ;  /* 0x0000004002247810 */ /* 0x000fe20007ffe0ff */
[----:B------:R-:W-:Y:S01]  /*16f0*/  IMAD R6, R29, 0x8, R6 ;  /* 0x000000081d067824 */ /* 0x000fe200078e0206 */
[----:B------:R-:W-:Y:S01]  /*1700*/  UIMAD UR5, UR14, UR5, UR4 ;  /* 0x000000050e0572a4 */ /* 0x000fe2000f8e0204 */
[----:B------:R-:W-:Y:S01]  /*1710*/  IMAD R0, R10, c[0x0][0x1dc], R0 ;  /* 0x000077000a007a24 */ /* 0x000fe200078e0200 */
[----:B------:R-:W-:Y:S01]  /*1720*/  ISETP.GE.AND P3, PT, R2, c[0x0][0x1cc], PT ;  /* 0x0000730002007a0c */ /* 0x000fe20003f66270 */
[----:B------:R-:W-:Y:S01]  /*1730*/  IMAD.WIDE.U32 R8, R10, c[0x0][0x1d8], R4 ;  /* 0x000076000a087a25 */ /* 0x000fe200078e0004 */
[----:B------:R-:W-:Y:S01]  /*1740*/  ISETP.GE.AND P2, PT, R26, c[0x0][0x1cc], PT ;  /* 0x000073001a007a0c */ /* 0x000fe20003f46270 */
[----:B------:R-:W-:Y:S01]  /*1750*/  UMOV UR4, 0x6 ;  /* 0x0000000600047882 */ /* 0x000fe20000000000 */
[----:B------:R-:W-:Y:S01]  /*1760*/  ISETP.GE.AND P1, PT, R36, c[0x0][0x1cc], PT ;  /* 0x0000730024007a0c */ /* 0x000fe20003f26270 */
[----:B------:R-:W-:Y:S01]  /*1770*/  IMAD.U32 R15, R6, 0x20, R15 ;  /* 0x00000020060f7824 */ /* 0x000fe200078e000f */
[C---:B------:R-:W-:Y:S01]  /*1780*/  LEA R6, P0, R8.reuse, c[0x0][0x1c0], 0x1 ;  /* 0x0000700008067a11 */ /* 0x040fe200078008ff */
[----:B------:R-:W-:Y:S01]  /*1790*/  IMAD.IADD R0, R9, 0x1, R0 ;  /* 0x0000000109007824 */ /* 0x000fe200078e0200 */
[----:B------:R-:W-:Y:S01]  /*17a0*/  IADD3 R5, R13, UR5, RZ ;  /* 0x000000050d057c10 */ /* 0x000fe2000fffe0ff */
[----:B------:R-:W-:Y:S01]  /*17b0*/  IMAD.MOV.U32 R13, RZ, RZ, c[0x0][0x1d8] ;  /* 0x00007600ff0d7624 */ /* 0x000fe200078e00ff */
[----:B------:R-:W-:Y:S01]  /*17c0*/  ULDC.64 UR14, c[0x0][0x208] ;  /* 0x00008200000e7ab9 */ /* 0x000fe20000000a00 */
[----:B------:R-:W-:Y:S01]  /*17d0*/  IMAD.MOV.U32 R4, RZ, RZ, R12 ;  /* 0x000000ffff047224 */ /* 0x000fe200078e000c */
[----:B------:R-:W-:Y:S01]  /*17e0*/  LEA.HI.X R7, R8, c[0x0][0x1c4], R0, 0x1, P0 ;  /* 0x0000710008077a11 */ /* 0x000fe200000f0c00 */
[----:B------:R-:W-:Y:S01]  /*17f0*/  IMAD R0, R11, c[0x0][0x1a8], RZ ;  /* 0x00006a000b007a24 */ /* 0x000fe200078e02ff */
[----:B------:R-:W-:Y:S01]  /*1800*/  LEA R12, P0, R13, R6, 0x7 ;  /* 0x000000060d0c7211 */ /* 0x000fe200078038ff */
[----:B------:R-:W-:Y:S01]  /*1810*/  IMAD.MOV.U32 R19, RZ, RZ, c[0x0][0x1dc] ;  /* 0x00007700ff137624 */ /* 0x000fe200078e00ff */
[----:B------:R-:W-:Y:S01]  /*1820*/  USHF.R.S32.HI UR23, URZ, 0x1f, UR11 ;  /* 0x0000001f3f177899 */ /* 0x000fe2000801140b */
[----:B------:R-:W-:Y:S01]  /*1830*/  IMAD R11, R10, c[0x0][0x1ac], R0 ;  /* 0x00006b000a0b7a24 */ /* 0x000fe200078e0200 */
[----:B------:R-:W-:Y:S01]  /*1840*/  IADD3 R0, -R37, UR6, RZ ;  /* 0x0000000625007c10 */ /* 0x000fe2000fffe1ff */
[----:B------:R-:W-:Y:S01]  /*1850*/  IMAD.SHL.U32 R33, R15, 0x2, RZ ;  /* 0x000000020f217824 */ /* 0x000fe200078e00ff */
[----:B------:R-:W-:Y:S01]  /*1860*/  LEA.HI.X R13, R13, R7, R19, 0x7, P0 ;  /* 0x000000070d0d7211 */ /* 0x000fe200000f3c13 */
[----:B------:R-:W-:Y:S01]  /*1870*/  USHF.L.U64.HI UR15, UR14, UR4, UR15 ;  /* 0x000000040e0f7299 */ /* 0x000fe2000801020f */
[----:B------:R-:W-:Y:S01]  /*1880*/  ISETP.LT.OR P6, PT, R0, 0x1, P3 ;  /* 0x000000010000780c */ /* 0x000fe20001fc1670 */
[----:B------:R-:W-:Y:S01]  /*1890*/  IMAD.WIDE.U32 R8, R10, c[0x0][0x1a8], R4 ;  /* 0x00006a000a087a25 */ /* 0x000fe200078e0004 */
[C---:B------:R-:W-:Y:S01]  /*18a0*/  ISETP.LT.OR P5, PT, R0.reuse, 0x1, P2 ;  /* 0x000000010000780c */ /* 0x040fe200017a1670 */
[----:B------:R-:W-:Y:S01]  /*18b0*/  ULDC.64 UR4, c[0x0][0x270] ;  /* 0x00009c0000047ab9 */ /* 0x000fe20000000a00 */
[C---:B------:R-:W-:Y:S01]  /*18c0*/  ISETP.LT.OR P4, PT, R0.reuse, 0x1, P1 ;  /* 0x000000010000780c */ /* 0x040fe20000f81670 */
[----:B------:R-:W-:Y:S01]  /*18d0*/  UIMAD UR4, UR23, UR4, URZ ;  /* 0x00000004170472a4 */ /* 0x000fe2000f8e023f */
[C---:B------:R-:W-:Y:S01]  /*18e0*/  ISETP.LT.OR P3, PT, R0.reuse, 0x41, P3 ;  /* 0x000000410000780c */ /* 0x040fe20001f61670 */
[----:B------:R-:W-:Y:S01]  /*18f0*/  USHF.L.U32 UR16, UR14, 0x6, URZ ;  /* 0x000000060e107899 */ /* 0x000fe2000800063f */
[C---:B------:R-:W-:Y:S01]  /*1900*/  ISETP.LT.OR P2, PT, R0.reuse, 0x41, P2 ;  /* 0x000000410000780c */ /* 0x040fe20001741670 */
[----:B------:R-:W-:Y:S01]  /*1910*/  UIMAD UR14, UR11, UR5, UR4 ;  /* 0x000000050b0e72a4 */ /* 0x000fe2000f8e0204 */
[----:B------:R-:W-:Y:S01]  /*1920*/  ISETP.LT.OR P1, PT, R0, 0x41, P1 ;  /* 0x000000410000780c */ /* 0x000fe20000f21670 */
[----:B------:R-:W-:Y:S01]  /*1930*/  IMAD.IADD R5, R9, 0x1, R11 ;  /* 0x0000000109057824 */ /* 0x000fe200078e020b */
[----:B------:R-:W-:Y:S01]  /*1940*/  ULDC.64 UR4, c[0x0][0x288] ;  /* 0x0000a20000047ab9 */ /* 0x000fe20000000a00 */
[----:B------:R-:W-:Y:S01]  /*1950*/  @!PT LDS RZ, [RZ] ;  /* 0x00000000fffff984 */ /* 0x000fe20000000800 */
[----:B------:R-:W-:Y:S01]  /*1960*/  @!PT LDS RZ, [RZ] ;  /* 0x00000000fffff984 */ /* 0x000fe20000000800 */
[----:B------:R-:W-:Y:S01]  /*1970*/  @!PT LDS RZ, [RZ] ;  /* 0x00000000fffff984 */ /* 0x000fe20000000800 */
[----:B------:R1:W-:Y:S01]  /*1980*/  LDGSTS.E.BYPASS.LTC128B.128 [R33+0x6080], [R6.64], !P6 ;  /* 0x0608000006217fae */ /* 0x0003e2000f101d52 */
[----:B------:R-:W-:Y:S01]  /*1990*/  ISETP.GE.AND P6, PT, R26, c[0x0][0x19c], PT ;  /* 0x000067001a007a0c */ /* 0x000fe20003fc6270 */
[----:B------:R-:W-:Y:S01]  /*19a0*/  UIMAD UR4, UR23, UR4, URZ ;  /* 0x00000004170472a4 */ /* 0x000fe2000f8e023f */
[C---:B------:R-:W-:Y:S01]  /*19b0*/  LEA R4, P0, R8.reuse, c[0x0][0x190], 0x1 ;  /* 0x0000640008047a11 */ /* 0x040fe200078008ff */
[----:B------:R1:W-:Y:S01]  /*19c0*/  LDGSTS.E.BYPASS.LTC128B.128 [R33+0x8080], [R6.64+0x40], !P5 ;  /* 0x0808004006217fae */ /* 0x0003e2000e901d52 */
[CC--:B------:R-:W-:Y:S01]  /*19d0*/  LEA.HI R28, R31.reuse, R85.reuse, RZ, 0x4 ;  /* 0x000000551f1c7211 */ /* 0x0c0fe200078f20ff */
[----:B------:R-:W-:Y:S01]  /*19e0*/  UIMAD UR13, UR11, UR5, UR4 ;  /* 0x000000050b0d72a4 */ /* 0x000fe2000f8e0204 */
[----:B------:R-:W-:Y:S01]  /*19f0*/  LEA.HI.X R5, R8, c[0x0][0x194], R5, 0x1, P0 ;  /* 0x0000650008057a11 */ /* 0x000fe200000f0c05 */
[----:B------:R1:W-:Y:S01]  /*1a00*/  LDGSTS.E.BYPASS.LTC128B.128 [R33+0xa080], [R6.64+0x80], !P4 ;  /* 0x0a08008006217fae */ /* 0x0003e2000e101d52 */
[----:B------:R-:W-:Y:S01]  /*1a10*/  ISETP.GE.AND P4, PT, R36, c[0x0][0x19c], PT ;  /* 0x0000670024007a0c */ /* 0x000fe20003f86270 */
[----:B------:R-:W-:Y:S01]  /*1a20*/  IMAD.MOV.U32 R8, RZ, RZ, c[0x0][0x1a8] ;  /* 0x00006a00ff087624 */ /* 0x000fe200078e00ff */
[----:B------:R-:W-:Y:S01]  /*1a30*/  ULDC.64 UR4, c[0x0][0x180] ;  /* 0x0000600000047ab9 */ /* 0x000fe20000000a00 */
[----:B------:R2:W-:Y:S01]  /*1a40*/  LDGSTS.E.BYPASS.LTC128B.128 [R33+0x7080], [R12.64], !P3 ;  /* 0x070800000c217fae */ /* 0x0005e2000d901d52 */
[----:B------:R-:W-:Y:S01]  /*1a50*/  ISETP.LT.OR P3, PT, R0, 0x1, P6 ;  /* 0x000000010000780c */ /* 0x000fe20003761670 */
[----:B------:R-:W-:Y:S01]  /*1a60*/  IMAD.MOV.U32 R9, RZ, RZ, c[0x0][0x1ac] ;  /* 0x00006b00ff097624 */ /* 0x000fe200078e00ff */
[----:B------:R-:W-:Y:S01]  /*1a70*/  UIMAD UR4, UR23, UR4, URZ ;  /* 0x00000004170472a4 */ /* 0x000fe2000f8e023f */
[----:B------:R2:W-:Y:S01]  /*1a80*/  LDGSTS.E.BYPASS.LTC128B.128 [R33+0x9080], [R12.64+0x40], !P2 ;  /* 0x090800400c217fae */ /* 0x0005e2000d101d52 */
[----:B------:R-:W-:Y:S01]  /*1a90*/  ISETP.GE.AND P2, PT, R2, c[0x0][0x19c], PT ;  /* 0x0000670002007a0c */ /* 0x000fe20003f46270 */
[----:B------:R-:W-:Y:S01]  /*1aa0*/  USHF.L.U32 UR20, UR17, 0x6, URZ ;  /* 0x0000000611147899 */ /* 0x000fe2000800063f */
[C---:B------:R-:W-:Y:S01]  /*1ab0*/  ISETP.LT.OR P6, PT, R0.reuse, 0x41, P6 ;  /* 0x000000410000780c */ /* 0x040fe200037c1670 */
[----:B------:R2:W-:Y:S01]  /*1ac0*/  LDGSTS.E.BYPASS.LTC128B.128 [R33+0xb080], [R12.64+0x80], !P1 ;  /* 0x0b0800800c217fae */ /* 0x0005e2000c901d52 */
[C---:B------:R-:W-:Y:S01]  /*1ad0*/  ISETP.LT.OR P5, PT, R0.reuse, 0x1, P2 ;  /* 0x000000010000780c */ /* 0x040fe200017a1670 */
[----:B------:R-:W-:Y:S01]  /*1ae0*/  UIMAD UR25, UR11, UR5, UR4 ;  /* 0x000000050b1972a4 */ /* 0x000fe2000f8e0204 */
[C---:B------:R-:W-:Y:S01]  /*1af0*/  ISETP.LT.OR P1, PT, R0.reuse, 0x1, P4 ;  /* 0x000000010000780c */ /* 0x040fe20002721670 */
[----:B------:R-:W0:Y:S01]  /*1b00*/  LDGDEPBAR ;  /* 0x00000000000079af */ /* 0x000e220000000000 */
[C---:B------:R-:W-:Y:S01]  /*1b10*/  ISETP.LT.OR P2, PT, R0.reuse, 0x41, P2 ;  /* 0x000000410000780c */ /* 0x040fe20001741670 */
[----:B------:R-:W-:Y:S01]  /*1b20*/  ULDC.64 UR4, c[0x0][0x210] ;  /* 0x0000840000047ab9 */ /* 0x000fe20000000a00 */
[----:B------:R-:W-:Y:S01]  /*1b30*/  ISETP.LT.OR P4, PT, R0, 0x41, P4 ;  /* 0x000000410000780c */ /* 0x000fe20002781670 */
[----:B------:R-:W-:Y:S01]  /*1b40*/  UIMAD UR4, UR23, UR4, URZ ;  /* 0x00000004170472a4 */ /* 0x000fe2000f8e023f */
[----:B------:R-:W-:Y:S01]  /*1b50*/  SHF.R.S32.HI R0, RZ, 0x1f, R17 ;  /* 0x0000001fff007819 */ /* 0x000fe20000011411 */
[----:B------:R-:W-:Y:S01]  /*1b60*/  UIADD3 UR21, -UR20, UR9, URZ ;  /* 0x0000000914157290 */ /* 0x000fe2000fffe13f */
[----:B------:R-:W-:Y:S01]  /*1b70*/  LEA.HI R11, R31, R85, RZ, 0x6 ;  /* 0x000000551f0b7211 */ /* 0x000fe200078f30ff */
[----:B------:R-:W-:Y:S01]  /*1b80*/  UIMAD UR24, UR11, UR5, UR4 ;  /* 0x000000050b1872a4 */ /* 0x000fe2000f8e0204 */
[----:B------:R-:W-:Y:S01]  /*1b90*/  LEA.HI R0, R0, R37, RZ, 0x3 ;  /* 0x0000002500007211 */ /* 0x000fe200078f18ff */
[----:B------:R3:W-:Y:S01]  /*1ba0*/  LDGSTS.E.BYPASS.LTC128B.128 [R33+0x80], [R4.64], !P5 ;  /* 0x0008000004217fae */ /* 0x0007e2000e901d52 */
[----:B-1----:R-:W-:Y:S01]  /*1bb0*/  SHF.R.S32.HI R7, RZ, 0x4, R28 ;  /* 0x00000004ff077819 */ /* 0x002fe2000001141c */
[----:B------:R-:W-:Y:S01]  /*1bc0*/  ULDC.64 UR4, c[0x0][0x238] ;  /* 0x00008e0000047ab9 */ /* 0x000fe20000000a00 */
[----:B------:R-:W-:Y:S01]  /*1bd0*/  LOP3.LUT R0, R0, 0xfffffff8, RZ, 0xc0, !PT ;  /* 0xfffffff800007812 */ /* 0x000fe200078ec0ff */
[----:B------:R3:W-:Y:S01]  /*1be0*/  LDGSTS.E.BYPASS.LTC128B.128 [R33+0x2080], [R4.64+0x40], !P3 ;  /* 0x0208004004217fae */ /* 0x0007e2000d901d52 */
[----:B------:R-:W-:Y:S01]  /*1bf0*/  LEA.HI R6, R28, R7, RZ, 0x1 ;  /* 0x000000071c067211 */ /* 0x000fe200078f08ff */
[----:B------:R-:W-:Y:S01]  /*1c00*/  UIMAD UR4, UR23, UR4, URZ ;  /* 0x00000004170472a4 */ /* 0x000fe2000f8e023f */
[----:B------:R-:W-:Y:S01]  /*1c10*/  ISETP.GE.AND P3, PT, R2, c[0x0][0x16c], PT ;  /* 0x00005b0002007a0c */ /* 0x000fe20003f66270 */
[----:B------:R3:W-:Y:S01]  /*1c20*/  LDGSTS.E.BYPASS.LTC128B.128 [R33+0x4080], [R4.64+0x80], !P1 ;  /* 0x0408008004217fae */ /* 0x0007e2000c901d52 */
[----:B------:R-:W-:Y:S01]  /*1c30*/  LOP3.LUT R6, R6, 0xfffffffe, RZ, 0xc0, !PT ;  /* 0xfffffffe06067812 */ /* 0x000fe200078ec0ff */
[C---:B------:R-:W-:Y:S01]  /*1c40*/  IMAD.IADD R0, R37.reuse, 0x1, -R0 ;  /* 0x0000000125007824 */ /* 0x040fe200078e0a00 */
[----:B------:R-:W-:Y:S01]  /*1c50*/  ISETP.LT.AND P1, PT, R37, UR21, PT ;  /* 0x0000001525007c0c */ /* 0x000fe2000bf21270 */
[----:B------:R-:W-:Y:S01]  /*1c60*/  USEL UR22, UR22, URZ, !UP2 ;  /* 0x0000003f16167287 */ /* 0x000fe2000d000000 */
[----:B--2---:R-:W-:Y:S01]  /*1c70*/  LEA R12, P0, R8, R4, 0x7 ;  /* 0x00000004080c7211 */ /* 0x004fe200078038ff */
[----:B------:R-:W-:Y:S01]  /*1c80*/  IMAD.IADD R19, R7, 0x1, -R6 ;  /* 0x0000000107137824 */ /* 0x000fe200078e0a06 */
[----:B------:R-:W-:Y:S01]  /*1c90*/  ISETP.GE.AND P5, PT, R2, c[0x0][0x1fc], PT ;  /* 0x00007f0002007a0c */ /* 0x000fe20003fa6270 */
[----:B------:R-:W-:Y:S01]  /*1ca0*/  UIMAD UR26, UR11, UR5, UR4 ;  /* 0x000000050b1a72a4 */ /* 0x000fe2000f8e0204 */
[----:B------:R-:W-:Y:S01]  /*1cb0*/  LEA.HI.X R13, R8, R5, R9, 0x7, P0 ;  /* 0x00000005080d7211 */ /* 0x000fe200000f3c09 */
[----:B------:R-:W-:Y:S01]  /*1cc0*/  USEL UR23, UR10, URZ, !UP2 ;  /* 0x0000003f0a177287 */ /* 0x000fe2000d000000 */
[----:B------:R-:W-:Y:S01]  /*1cd0*/  ISETP.GE.OR P0, PT, R2, c[0x0][0x1fc], !P1 ;  /* 0x00007f0002007a0c */ /* 0x000fe20004f06670 */
[----:B------:R-:W-:Y:S01]  /*1ce0*/  ULDC.64 UR4, c[0x0][0x188] ;  /* 0x0000620000047ab9 */ /* 0x000fe20000000a00 */
[----:B------:R-:W-:Y:S01]  /*1cf0*/  SHF.R.S32.HI R11, RZ, 0x6, R11 ;  /* 0x00000006ff0b7819 */ /* 0x000fe2000001140b */
[----:B------:R1:W-:Y:S01]  /*1d00*/  LDGSTS.E.BYPASS.LTC128B.128 [R33+0x1080], [R12.64], !P2 ;  /* 0x010800000c217fae */ /* 0x0003e2000d101d52 */
[C---:B------:R-:W-:Y:S01]  /*1d10*/  LOP3.LUT P2, RZ, R0.reuse, 0x4, RZ, 0xc0, !PT ;  /* 0x0000000400ff7812 */ /* 0x040fe2000784c0ff */
[----:B------:R-:W-:Y:S01]  /*1d20*/  IMAD.SHL.U32 R0, R0, 0x40, RZ ;  /* 0x0000004000007824 */ /* 0x000fe200078e00ff */
[----:B------:R-:W-:Y:S01]  /*1d30*/  UIMAD UR4, UR22, UR4, URZ ;  /* 0x00000004160472a4 */ /* 0x000fe2000f8e023f */
[----:B------:R-:W-:Y:S01]  /*1d40*/  IMAD.U32 R10, RZ, RZ, UR23 ;  /* 0x00000017ff0a7e24 */ /* 0x000fe2000f8e00ff */
[----:B------:R-:W-:Y:S01]  /*1d50*/  USHF.R.S32.HI UR27, URZ, 0x1f, UR17 ;  /* 0x0000001f3f1b7899 */ /* 0x000fe20008011411 */
[----:B------:R-:W-:Y:S01]  /*1d60*/  IMAD.U32 R8, RZ, RZ, UR16 ;  /* 0x00000010ff087e24 */ /* 0x000fe2000f8e00ff */
[----:B------:R-:W-:Y:S01]  /*1d70*/  LOP3.LUT R0, R0, 0x1c0, RZ, 0xc0, !PT ;  /* 0x000001c000007812 */ /* 0x000fe200078ec0ff */
[----:B------:R-:W-:Y:S01]  /*1d80*/  UIMAD UR28, UR23, UR5, UR4 ;  /* 0x00000005171c72a4 */ /* 0x000fe2000f8e0204 */
[----:B------:R-:W-:Y:S01]  /*1d90*/  STL [R1+0x1c], R36 ;  /* 0x00001c2401007387 */ /* 0x000fe20000100800 */
[----:B------:R-:W-:Y:S01]  /*1da0*/  UIMAD UR15, UR15, UR17, URZ ;  /* 0x000000110f0f72a4 */ /* 0x000fe2000f8e023f */
[----:B------:R-:W-:Y:S01]  /*1db0*/  IMAD.MOV.U32 R222, RZ, RZ, 0x20 ;  /* 0x00000020ffde7424 */ /* 0x000fe200078e00ff */
[----:B------:R-:W-:Y:S01]  /*1dc0*/  ULDC.64 UR4, c[0x0][0x178] ;  /* 0x00005e0000047ab9 */ /* 0x000fe20000000a00 */
[C---:B---3--:R-:W-:Y:S01]  /*1dd0*/  IMAD R5, R16.reuse, c[0x0][0x178], RZ ;  /* 0x00005e0010057a24 */ /* 0x048fe200078e02ff */
[----:B------:R-:W-:Y:S01]  /*1de0*/  UIMAD.WIDE.U32 UR30, UR17, UR4, URZ ;  /* 0x00000004111e72a5 */ /* 0x000fe2000f8e003f */
[----:B------:R-:W-:Y:S01]  /*1df0*/  IMAD R4, R16, c[0x0][0x208], RZ ;  /* 0x0000820010047a24 */ /* 0x000fe200078e02ff */
[----:B------:R-:W-:Y:S01]  /*1e00*/  UIMAD UR15, UR27, UR16, UR15 ;  /* 0x000000101b0f72a4 */ /* 0x000fe2000f8e020f */
[C---:B------:R-:W-:Y:S01]  /*1e10*/  IMAD R6, R14.reuse, c[0x0][0x17c], R5 ;  /* 0x00005f000e067a24 */ /* 0x040fe200078e0205 */
[----:B------:R-:W-:Y:S01]  /*1e20*/  STL [R1+0xc], R33 ;  /* 0x00000c2101007387 */ /* 0x000fe20000100800 */
[C---:B------:R-:W-:Y:S01]  /*1e30*/  IMAD R7, R14.reuse, c[0x0][0x20c], R4 ;  /* 0x000083000e077a24 */ /* 0x040fe200078e0204 */
[----:B------:R-:W-:Y:S01]  /*1e40*/  CS2R R130, SRZ ;  /* 0x0000000000827805 */ /* 0x000fe2000001ff00 */
[----:B------:R-:W-:Y:S01]  /*1e50*/  IMAD.WIDE.U32 R4, R14, c[0x0][0x178], R2 ;  /* 0x00005e000e047a25 */ /* 0x000fe200078e0002 */
[----:B------:R1:W-:Y:S01]  /*1e60*/  LDGSTS.E.BYPASS.LTC128B.128 [R33+0x3080], [R12.64+0x40], !P6 ;  /* 0x030800400c217fae */ /* 0x0003e2000f101d52 */
[C---:B------:R-:W-:Y:S01]  /*1e70*/  ISETP.GE.OR P6, PT, R26.reuse, c[0x0][0x1fc], !P1 ;  /* 0x00007f001a007a0c */ /* 0x040fe20004fc6670 */
[----:B------:R-:W-:Y:S01]  /*1e80*/  CS2R R128, SRZ ;  /* 0x0000000000807805 */ /* 0x000fe2000001ff00 */
[----:B------:R-:W-:Y:S01]  /*1e90*/  IMAD.IADD R5, R5, 0x1, R6 ;  /* 0x0000000105057824 */ /* 0x000fe200078e0206 */
[----:B------:R1:W-:Y:S01]  /*1ea0*/  LDGSTS.E.BYPASS.LTC128B.128 [R33+0x5080], [R12.64+0x80], !P4 ;  /* 0x050800800c217fae */ /* 0x0003e2000e101d52 */
[----:B------:R-:W-:Y:S01]  /*1eb0*/  IMAD.U32 R6, RZ, RZ, UR11 ;  /* 0x0000000bff067e24 */ /* 0x000fe2000f8e00ff */
[----:B------:R-:W-:Y:S01]  /*1ec0*/  ISETP.GE.AND P4, PT, R26, c[0x0][0x16c], PT ;  /* 0x00005b001a007a0c */ /* 0x000fe20003f86270 */
[----:B------:R-:W-:Y:S01]  /*1ed0*/  IMAD.WIDE.U32 R2, R14, c[0x0][0x208], R2 ;  /* 0x000082000e027a25 */ /* 0x000fe200078e0002 */
[----:B------:R-:W0:Y:S01]  /*1ee0*/  LDGDEPBAR ;  /* 0x00000000000079af */ /* 0x000e220000000000 */
[----:B------:R-:W-:Y:S01]  /*1ef0*/  ISETP.GE.OR P1, PT, R36, c[0x0][0x1fc], !P1 ;  /* 0x00007f0024007a0c */ /* 0x000fe20004f26670 */
[----:B------:R-:W-:Y:S01]  /*1f00*/  CS2R R126, SRZ ;  /* 0x00000000007e7805 */ /* 0x000fe2000001ff00 */
[----:B------:R-:W-:Y:S01]  /*1f10*/  IMAD.WIDE.U32 R4, R6, c[0x0][0x180], R4 ;  /* 0x0000600006047a25 */ /* 0x000fe200078e0004 */
[----:B------:R-:W-:Y:S01]  /*1f20*/  LEA.HI R6, R30, R29, RZ, 0x1 ;  /* 0x0000001d1e067211 */ /* 0x000fe200078f08ff */
[----:B------:R-:W-:Y:S01]  /*1f30*/  CS2R R124, SRZ ;  /* 0x00000000007c7805 */ /* 0x000fe2000001ff00 */
[----:B------:R-:W-:Y:S01]  /*1f40*/  CS2R R122, SRZ ;  /* 0x00000000007a7805 */ /* 0x000fe2000001ff00 */
[----:B------:R-:W-:Y:S01]  /*1f50*/  IMAD.IADD R3, R3, 0x1, R7 ;  /* 0x0000000103037824 */ /* 0x000fe200078e0207 */
[----:B------:R-:W-:Y:S01]  /*1f60*/  LOP3.LUT R6, R6, 0xfffffffe, RZ, 0xc0, !PT ;  /* 0xfffffffe06067812 */ /* 0x000fe200078ec0ff */
[----:B------:R-:W-:Y:S01]  /*1f70*/  IMAD.SHL.U32 R7, R11, 0x8, RZ ;  /* 0x000000080b077824 */ /* 0x000fe200078e00ff */
[----:B------:R-:W-:Y:S01]  /*1f80*/  IADD3 R5, R5, UR25, RZ ;  /* 0x0000001905057c10 */ /* 0x000fe2000fffe0ff */
[----:B------:R-:W-:Y:S01]  /*1f90*/  UIMAD UR25, UR27, UR4, URZ ;  /* 0x000000041b1972a4 */ /* 0x000fe2000f8e023f */
[----:B------:R-:W-:Y:S01]  /*1fa0*/  IMAD.MOV.U32 R225, RZ, RZ, 0x10 ;  /* 0x00000010ffe17424 */ /* 0x000fe200078e00ff */
[----:B------:R-:W-:Y:S01]  /*1fb0*/  CS2R R120, SRZ ;  /* 0x0000000000787805 */ /* 0x000fe2000001ff00 */
[----:B------:R-:W-:Y:S01]  /*1fc0*/  IMAD.IADD R27, R29, 0x1, -R6 ;  /* 0x000000011d1b7824 */ /* 0x000fe200078e0a06 */
[----:B------:R-:W-:Y:S01]  /*1fd0*/  LOP3.LUT R212, R7, 0x18, RZ, 0xc0, !PT ;  /* 0x0000001807d47812 */ /* 0x000fe200078ec0ff */
[----:B------:R-:W-:Y:S01]  /*1fe0*/  IMAD.U32 R7, RZ, RZ, UR11 ;  /* 0x0000000bff077e24 */ /* 0x000fe2000f8e00ff */
[----:B------:R-:W-:Y:S01]  /*1ff0*/  SHF.R.U32.HI R6, RZ, 0x3, R0 ;  /* 0x00000003ff067819 */ /* 0x000fe20000011600 */
[----:B------:R-:W-:Y:S01]  /*2000*/  IMAD.SHL.U32 R15, R27, 0x400, RZ ;  /* 0x000004001b0f7824 */ /* 0x000fe200078e00ff */
[----:B------:R-:W-:Y:S01]  /*2010*/  UIMAD UR25, UR17, UR5, UR25 ;  /* 0x00000005111972a4 */ /* 0x000fe2000f8e0219 */
[----:B------:R-:W-:Y:S01]  /*2020*/  IMAD.WIDE.U32 R2, R7, c[0x0][0x210], R2 ;  /* 0x0000840007027a25 */ /* 0x000fe200078e0002 */
[----:B------:R-:W-:Y:S01]  /*2030*/  LOP3.LUT R0, R6, R0, R212, 0x1e, !PT ;  /* 0x0000000006007212 */ /* 0x000fe200078e1ed4 */
[----:B------:R-:W-:Y:S01]  /*2040*/  ULDC.64 UR4, c[0x0][0x218] ;  /* 0x0000860000047ab9 */ /* 0x000fe20000000a00 */
[----:B------:R-:W-:Y:S01]  /*2050*/  IADD3 R7, R25, UR14, RZ ;  /* 0x0000000e19077c10 */ /* 0x000fe2000fffe0ff */
[----:B------:R-:W-:Y:S01]  /*2060*/  IMAD R6, R18, 0x2, R15 ;  /* 0x0000000212067824 */ /* 0x000fe200078e020f */
[----:B------:R-:W-:Y:S01]  /*2070*/  IADD3 R3, R3, UR24, RZ ;  /* 0x0000001803037c10 */ /* 0x000fe2000fffe0ff */
[----:B------:R-:W-:Y:S01]  /*2080*/  UIMAD UR4, UR22, UR4, URZ ;  /* 0x00000004160472a4 */ /* 0x000fe2000f8e023f */
[----:B------:R-:W-:Y:S01]  /*2090*/  IMAD.WIDE.U32 R42, R10, c[0x0][0x188], R4 ;  /* 0x000062000a2a7a25 */ /* 0x000fe200078e0004 */
[----:B------:R-:W-:Y:S01]  /*20a0*/  UIADD3 UR25, UR31, UR25, URZ ;  /* 0x000000191f197290 */ /* 0x000fe2000fffe03f */
[----:B------:R-:W-:Y:S01]  /*20b0*/  IADD3 R5, R23, UR13, RZ ;  /* 0x0000000d17057c10 */ /* 0x000fe2000fffe0ff */
[----:B------:R-:W-:Y:S01]  /*20c0*/  UIMAD UR4, UR23, UR5, UR4 ;  /* 0x00000005170472a4 */ /* 0x000fe2000f8e0204 */
[----:B------:R-:W-:Y:S01]  /*20d0*/  IMAD.IADD R0, R6, 0x1, R0 ;  /* 0x0000000106007824 */ /* 0x000fe200078e0200 */
[----:B------:R-:W-:Y:S01]  /*20e0*/  IADD3 R34, R43, UR28, RZ ;  /* 0x0000001c2b227c10 */ /* 0x000fe2000fffe0ff */
[----:B------:R-:W-:Y:S01]  /*20f0*/  IMAD.WIDE.U32 R40, R10, c[0x0][0x218], R2 ;  /* 0x000086000a287a25 */ /* 0x000fe200078e0002 */
[----:B------:R-:W-:-:S04]  /*2100*/  DEPBAR.LE SB0, 0x1 ;  /* 0x000080400000791a */ /* 0x000fc80000000000 */
[----:B------:R-:W-:Y:S01]  /*2110*/  IMAD.SHL.U32 R227, R0, 0x2, RZ ;  /* 0x0000000200e37824 */ /* 0x000fe200078e00ff */
[----:B------:R-:W-:Y:S01]  /*2120*/  IADD3 R39, R41, UR4, RZ ;  /* 0x0000000429277c10 */ /* 0x000fe2000fffe0ff */
[----:B------:R-:W-:Y:S01]  /*2130*/  IMAD.U32 R2, RZ, RZ, UR30 ;  /* 0x0000001eff027e24 */ /* 0x000fe2000f8e00ff */
[----:B------:R-:W-:Y:S01]  /*2140*/  STL.64 [R1+0x48], R40 ;  /* 0x0000482801007387 */ /* 0x000fe20000100a00 */
[----:B------:R-:W-:Y:S01]  /*2150*/  IMAD.MOV.U32 R38, RZ, RZ, R40 ;  /* 0x000000ffff267224 */ /* 0x000fe200078e0028 */
[C---:B------:R-:W-:Y:S01]  /*2160*/  IADD3 R0, R227.reuse, 0xf480, RZ ;  /* 0x0000f480e3007810 */ /* 0x040fe20007ffe0ff */
[----:B------:R-:W-:Y:S01]  /*2170*/  IMAD.U32 R3, RZ, RZ, UR31 ;  /* 0x0000001fff037e24 */ /* 0x000fe2000f8e00ff */
[----:B------:R-:W-:Y:S01]  /*2180*/  IADD3 R228, R227, 0xf4c0, RZ ;  /* 0x0000f4c0e3e47810 */ /* 0x000fe20007ffe0ff */
[----:B------:R-:W-:Y:S01]  /*2190*/  IMAD.WIDE.U32 R8, R8, UR17, R38 ;  /* 0x0000001108087c25 */ /* 0x000fe2000f8e0026 */
[----:B------:R-:W-:Y:S01]  /*21a0*/  @P2 IADD3 R228, R0, -0x40, RZ ;  /* 0xffffffc000e42810 */ /* 0x000fe20007ffe0ff */
[----:B------:R2:W-:Y:S01]  /*21b0*/  STL.64 [R1+0x40], R42 ;  /* 0x0000402a01007387 */ /* 0x0005e20000100a00 */
[C---:B------:R-:W-:Y:S01]  /*21c0*/  LEA R14, P2, R2.reuse, R42, 0x6 ;  /* 0x0000002a020e7211 */ /* 0x040fe200078430ff */
[----:B------:R-:W-:Y:S01]  /*21d0*/  IMAD.U32 R0, RZ, RZ, UR25 ;  /* 0x00000019ff007e24 */ /* 0x000fe2000f8e00ff */
[----:B------:R-:W-:Y:S01]  /*21e0*/  IADD3 R3, R21, UR26, RZ ;  /* 0x0000001a15037c10 */ /* 0x000fe2000fffe0ff */
[----:B------:R3:W-:Y:S01]  /*21f0*/  STL [R1+0x64], R34 ;  /* 0x0000642201007387 */ /* 0x0007e20000100800 */
[----:B------:R-:W-:Y:S01]  /*2200*/  IMAD.MOV.U32 R4, RZ, RZ, R22 ;  /* 0x000000ffff047224 */ /* 0x000fe200078e0016 */
[----:B------:R-:W-:Y:S01]  /*2210*/  SEL R22, RZ, 0xffffffff, P4 ;  /* 0xffffffffff167807 */ /* 0x000fe20002000000 */
[----:B------:R-:W-:Y:S01]  /*2220*/  IMAD.MOV.U32 R6, RZ, RZ, R24 ;  /* 0x000000ffff067224 */ /* 0x000fe200078e0018 */
[----:B------:R-:W-:Y:S01]  /*2230*/  LEA.HI.X R18, R2, R34, R0, 0x6, P2 ;  /* 0x0000002202127211 */ /* 0x000fe200010f3400 */
[----:B------:R-:W-:Y:S01]  /*2240*/  IMAD.MOV.U32 R2, RZ, RZ, R20 ;  /* 0x000000ffff027224 */ /* 0x000fe200078e0014 */
[----:B------:R-:W-:Y:S01]  /*2250*/  IADD3 R0, R9, UR15, RZ ;  /* 0x0000000f09007c10 */ /* 0x000fe2000fffe0ff */
[----:B------:R4:W-:Y:S01]  /*2260*/  STL.64 [R1+0x28], R38 ;  /* 0x0000282601007387 */ /* 0x0009e20000100a00 */
[C---:B------:R-:W-:Y:S01]  /*2270*/  LEA R16, P2, R8.reuse, c[0x0][0x1f0], 0x1 ;  /* 0x00007c0008107a11 */ /* 0x040fe200078408ff */
[----:B------:R-:W-:Y:S01]  /*2280*/  ULDC.64 UR4, c[0x0][0x278] ;  /* 0x00009e0000047ab9 */ /* 0x000fe20000000a00 */
[----:B------:R-:W-:Y:S01]  /*2290*/  SEL R23, RZ, 0x1, P3 ;  /* 0x00000001ff177807 */ /* 0x000fe20001800000 */
[----:B------:R-:W-:Y:S01]  /*22a0*/  UIMAD UR4, UR22, UR4, URZ ;  /* 0x00000004160472a4 */ /* 0x000fe2000f8e023f */
[----:B------:R-:W-:Y:S01]  /*22b0*/  LEA.HI.X R17, R8, c[0x0][0x1f4], R0, 0x1, P2 ;  /* 0x00007d0008117a11 */ /* 0x000fe200010f0c00 */
[----:B------:R-:W-:Y:S01]  /*22c0*/  USHF.R.S32.HI UR13, URZ, 0x1f, UR20 ;  /* 0x0000001f3f0d7899 */ /* 0x000fe20008011414 */
[----:B------:R-:W-:Y:S01]  /*22d0*/  LOP3.LUT R0, R28, 0xfffffff0, RZ, 0xc0, !PT ;  /* 0xfffffff01c007812 */ /* 0x000fe200078ec0ff */
[----:B------:R-:W-:Y:S01]  /*22e0*/  UIMAD UR5, UR23, UR5, UR4 ;  /* 0x00000005170572a4 */ /* 0x000fe2000f8e0204 */
[----:B------:R-:W-:Y:S01]  /*22f0*/  ISETP.GE.AND P3, PT, R36, c[0x0][0x16c], PT ;  /* 0x00005b0024007a0c */ /* 0x000fe20003f66270 */
[----:B------:R-:W-:Y:S01]  /*2300*/  CS2R R118, SRZ ;  /* 0x0000000000767805 */ /* 0x000fe2000001ff00 */
[----:B------:R-:W-:Y:S01]  /*2310*/  ISETP.GE.AND P2, PT, R26, c[0x0][0x1fc], PT ;  /* 0x00007f001a007a0c */ /* 0x000fe20003f46270 */
[----:B------:R-:W-:Y:S01]  /*2320*/  IMAD.IADD R0, R85, 0x1, -R0 ;  /* 0x0000000155007824 */ /* 0x000fe200078e0a00 */
[----:B------:R-:W-:Y:S01]  /*2330*/  CS2R R116, SRZ ;  /* 0x0000000000747805 */ /* 0x000fe2000001ff00 */
[----:B------:R-:W-:Y:S01]  /*2340*/  CS2R R114, SRZ ;  /* 0x0000000000727805 */ /* 0x000fe2000001ff00 */
[----:B------:R-:W-:Y:S01]  /*2350*/  CS2R R112, SRZ ;  /* 0x0000000000707805 */ /* 0x000fe2000001ff00 */
[C---:B--2---:R-:W-:Y:S01]  /*2360*/  IMAD.WIDE.U32 R42, R10.reuse, c[0x0][0x278], R6 ;  /* 0x00009e000a2a7a25 */ /* 0x044fe200078e0006 */
[----:B------:R-:W-:Y:S01]  /*2370*/  CS2R R110, SRZ ;  /* 0x00000000006e7805 */ /* 0x000fe2000001ff00 */
[----:B------:R-:W-:Y:S01]  /*2380*/  CS2R R108, SRZ ;  /* 0x00000000006c7805 */ /* 0x000fe2000001ff00 */
[----:B------:R-:W-:Y:S01]  /*2390*/  CS2R R106, SRZ ;  /* 0x00000000006a7805 */ /* 0x000fe2000001ff00 */
[----:B---3--:R-:W-:Y:S01]  /*23a0*/  IMAD.WIDE.U32 R34, R10, c[0x0][0x240], R2 ;  /* 0x000090000a227a25 */ /* 0x008fe200078e0002 */
[----:B------:R-:W-:Y:S01]  /*23b0*/  LOP3.LUT R3, R32, 0xfffffff8, RZ, 0xc0, !PT ;  /* 0xfffffff820037812 */ /* 0x000fe200078ec0ff */
[----:B------:R2:W-:Y:S01]  /*23c0*/  STL.64 [R1+0x38], R42 ;  /* 0x0000382a01007387 */ /* 0x0005e20000100a00 */
[----:B------:R-:W-:Y:S01]  /*23d0*/  LOP3.LUT R2, R30, 0xffffffe0, RZ, 0xc0, !PT ;  /* 0xffffffe01e027812 */ /* 0x000fe200078ec0ff */
[----:B------:R-:W-:Y:S01]  /*23e0*/  CS2R R104, SRZ ;  /* 0x0000000000687805 */ /* 0x000fe2000001ff00 */
[----:B------:R-:W-:Y:S01]  /*23f0*/  IADD3 R40, R43, UR5, RZ ;  /* 0x000000052b287c10 */ /* 0x000fe2000fffe0ff */
[----:B------:R-:W-:Y:S01]  /*2400*/  IMAD.IADD R3, R85, 0x1, -R3 ;  /* 0x0000000155037824 */ /* 0x000fe200078e0a03 */
[----:B------:R-:W-:Y:S01]  /*2410*/  ULDC.64 UR4, c[0x0][0x290] ;  /* 0x0000a40000047ab9 */ /* 0x000fe20000000a00 */
[----:B----4-:R-:W-:Y:S01]  /*2420*/  IMAD.WIDE.U32 R38, R10, c[0x0][0x290], R4 ;  /* 0x0000a4000a267a25 */ /* 0x010fe200078e0004 */
[----:B------:R-:W-:Y:S01]  /*2430*/  SHF.R.S32.HI R5, RZ, 0x1f, R11 ;  /* 0x0000001fff057819 */ /* 0x000fe2000001140b */
[----:B------:R-:W-:Y:S01]  /*2440*/  UIMAD UR4, UR22, UR4, URZ ;  /* 0x00000004160472a4 */ /* 0x000fe2000f8e023f */
[----:B------:R-:W-:Y:S01]  /*2450*/  LEA.HI R8, R3, R3, RZ, 0x1 ;  /* 0x0000000303087211 */ /* 0x000fe200078f08ff */
[----:B------:R-:W-:Y:S01]  /*2460*/  IMAD.IADD R2, R85, 0x1, -R2 ;  /* 0x0000000155027824 */ /* 0x000fe200078e0a02 */
[----:B------:R-:W-:Y:S01]  /*2470*/  LEA.HI R5, R5, R11, RZ, 0x2 ;  /* 0x0000000b05057211 */ /* 0x000fe200078f10ff */
[----:B------:R-:W-:Y:S01]  /*2480*/  UIMAD UR4, UR23, UR5, UR4 ;  /* 0x00000005170472a4 */ /* 0x000fe2000f8e0204 */
[----:B------:R-:W-:Y:S01]  /*2490*/  SHF.R.S32.HI R4, RZ, 0x1f, R0 ;  /* 0x0000001fff047819 */ /* 0x000fe20000011400 */
[----:B------:R-:W-:Y:S01]  /*24a0*/  STL.64 [R1+0x30], R38 ;  /* 0x0000302601007387 */ /* 0x000fe20000100a00 */
[----:B------:R-:W-:Y:S01]  /*24b0*/  LOP3.LUT R5, R5, 0x1ffffffc, RZ, 0xc0, !PT ;  /* 0x1ffffffc05057812 */ /* 0x000fe200078ec0ff */
[----:B------:R-:W-:Y:S01]  /*24c0*/  CS2R R102, SRZ ;  /* 0x0000000000667805 */ /* 0x000fe2000001ff00 */
[----:B------:R-:W-:Y:S01]  /*24d0*/  SHF.R.S32.HI R7, RZ, 0x1f, R2 ;  /* 0x0000001fff077819 */ /* 0x000fe20000011402 */
[----:B------:R-:W-:Y:S01]  /*24e0*/  STL.64 [R1+0x58], R34 ;  /* 0x0000582201007387 */ /* 0x000fe20000100a00 */
[----:B------:R-:W-:Y:S01]  /*24f0*/  LOP3.LUT R6, R8, 0x7fffffe, RZ, 0xc0, !PT ;  /* 0x07fffffe08067812 */ /* 0x000fe200078ec0ff */
[----:B------:R-:W-:Y:S01]  /*2500*/  IMAD.IADD R20, R11, 0x1, -R5 ;  /* 0x000000010b147824 */ /* 0x000fe200078e0a05 */
[-C--:B------:R-:W-:Y:S01]  /*2510*/  LEA.HI R10, R0, R0.reuse, RZ, 0x1 ;  /* 0x00000000000a7211 */ /* 0x080fe200078f08ff */
[----:B------:R-:W-:Y:S01]  /*2520*/  IMAD R5, R19, 0x4, R11 ;  /* 0x0000000413057824 */ /* 0x000fe200078e020b */
[----:B------:R-:W-:Y:S01]  /*2530*/  LEA.HI R4, R4, R0, RZ, 0x3 ;  /* 0x0000000004047211 */ /* 0x000fe200078f18ff */
[----:B------:R-:W-:Y:S01]  /*2540*/  IMAD.IADD R9, R3, 0x1, -R6 ;  /* 0x0000000103097824 */ /* 0x000fe200078e0a06 */
[----:B-1----:R-:W-:Y:S01]  /*2550*/  LEA.HI R12, R7, R2, RZ, 0x2 ;  /* 0x00000002070c7211 */ /* 0x002fe200078f10ff */
[----:B------:R-:W-:Y:S01]  /*2560*/  IMAD.SHL.U32 R3, R3, 0x40, RZ ;  /* 0x0000004003037824 */ /* 0x000fe200078e00ff */
[----:B------:R-:W-:Y:S01]  /*2570*/  LOP3.LUT R7, R10, 0x7fffffe, RZ, 0xc0, !PT ;  /* 0x07fffffe0a077812 */ /* 0x000fe200078ec0ff */
[----:B------:R-:W-:Y:S01]  /*2580*/  IMAD R9, R5, 0x8, R9 ;  /* 0x0000000805097824 */ /* 0x000fe200078e0209 */
[----:B------:R-:W-:Y:S01]  /*2590*/  LOP3.LUT R6, R4, 0xfffffff8, RZ, 0xc0, !PT ;  /* 0xfffffff804067812 */ /* 0x000fe200078ec0ff */
[----:B------:R1:W-:Y:S01]  /*25a0*/  STL [R1+0x54], R40 ;  /* 0x0000542801007387 */ /* 0x0003e20000100800 */
[----:B------:R-:W-:Y:S01]  /*25b0*/  SHF.R.S32.HI R4, RZ, 0x3, R4 ;  /* 0x00000003ff047819 */ /* 0x000fe20000011404 */
[----:B------:R-:W-:Y:S01]  /*25c0*/  IMAD.IADD R7, R0, 0x1, -R7 ;  /* 0x0000000100077824 */ /* 0x000fe200078e0a07 */
[----:B------:R-:W-:Y:S01]  /*25d0*/  LOP3.LUT R5, R12, 0x7ffffffc, RZ, 0xc0, !PT ;  /* 0x7ffffffc0c057812 */ /* 0x000fe200078ec0ff */
[----:B------:R-:W-:Y:S01]  /*25e0*/  IMAD.IADD R11, R0, 0x1, -R6 ;  /* 0x00000001000b7824 */ /* 0x000fe200078e0a06 */
[----:B------:R-:W-:Y:S01]  /*25f0*/  SHF.R.S32.HI R0, RZ, 0x1, R8 ;  /* 0x00000001ff007819 */ /* 0x000fe20000011408 */
[C---:B------:R-:W-:Y:S01]  /*2600*/  IMAD R21, R4.reuse, 0x8, R7 ;  /* 0x0000000804157824 */ /* 0x040fe200078e0207 */
[----:B------:R-:W-:Y:S01]  /*2610*/  LOP3.LUT R8, R3, 0x1c0, RZ, 0xc0, !PT ;  /* 0x000001c003087812 */ /* 0x000fe200078ec0ff */
[----:B------:R-:W-:Y:S01]  /*2620*/  IMAD R218, R4, 0x200, R15 ;  /* 0x0000020004da7824 */ /* 0x000fe200078e020f */
[----:B------:R-:W-:Y:S01]  /*2630*/  SEL R4, RZ, 0x2, P4 ;  /* 0x00000002ff047807 */ /* 0x000fe20002000000 */
[----:B------:R-:W-:Y:S01]  /*2640*/  IMAD.IADD R15, R2, 0x1, -R5 ;  /* 0x00000001020f7824 */ /* 0x000fe200078e0a05 */
[C---:B------:R-:W-:Y:S01]  /*2650*/  LOP3.LUT P4, RZ, R0.reuse, 0x2, RZ, 0xc0, !PT ;  /* 0x0000000200ff7812 */ /* 0x040fe2000788c0ff */
[----:B------:R-:W-:Y:S01]  /*2660*/  IMAD.SHL.U32 R2, R29, 0x10, RZ ;  /* 0x000000101d027824 */ /* 0x000fe200078e00ff */
[----:B------:R-:W-:Y:S01]  /*2670*/  SEL R3, RZ, 0x4, P3 ;  /* 0x00000004ff037807 */ /* 0x000fe20001800000 */
[----:B------:R-:W-:Y:S01]  /*2680*/  IMAD.SHL.U32 R0, R0, 0x40, RZ ;  /* 0x0000004000007824 */ /* 0x000fe200078e00ff */
[----:B------:R-:W-:Y:S01]  /*2690*/  LEA R6, P3, R14, c[0x0][0x160], 0x1 ;  /* 0x000058000e067a11 */ /* 0x000fe200078608ff */
[----:B------:R-:W-:Y:S01]  /*26a0*/  IMAD R15, R20, 0x4, R15 ;  /* 0x00000004140f7824 */ /* 0x000fe200078e020f */
[----:B------:R-:W-:Y:S01]  /*26b0*/  LOP3.LUT R2, R8, 0x30, R2, 0xf8, !PT ;  /* 0x0000003008027812 */ /* 0x000fe200078ef802 */
[----:B------:R-:W-:Y:S01]  /*26c0*/  CS2R R100, SRZ ;  /* 0x0000000000647805 */ /* 0x000fe2000001ff00 */
[----:B------:R-:W-:Y:S01]  /*26d0*/  LOP3.LUT R0, R0, 0xc0, RZ, 0xc0, !PT ;  /* 0x000000c000007812 */ /* 0x000fe200078ec0ff */
[----:B------:R-:W-:Y:S01]  /*26e0*/  CS2R R98, SRZ ;  /* 0x0000000000627805 */ /* 0x000fe2000001ff00 */
[--C-:B------:R-:W-:Y:S01]  /*26f0*/  LOP3.LUT R13, R2, 0x8, R32.reuse, 0xf8, !PT ;  /* 0x00000008020d7812 */ /* 0x100fe200078ef820 */
[----:B------:R-:W-:Y:S01]  /*2700*/  CS2R R96, SRZ ;  /* 0x0000000000607805 */ /* 0x000fe2000001ff00 */
[----:B------:R-:W-:Y:S01]  /*2710*/  LOP3.LUT R2, R0, 0x8, R32, 0xf8, !PT ;  /* 0x0000000800027812 */ /* 0x000fe200078ef820 */
[----:B------:R-:W-:Y:S01]  /*2720*/  CS2R R94, SRZ ;  /* 0x00000000005e7805 */ /* 0x000fe2000001ff00 */
[----:B------:R-:W-:Y:S01]  /*2730*/  SHF.R.U32.HI R0, RZ, 0x3, R0 ;  /* 0x00000003ff007819 */ /* 0x000fe20000011600 */
[----:B------:R-:W-:Y:S01]  /*2740*/  CS2R R92, SRZ ;  /* 0x00000000005c7805 */ /* 0x000fe2000001ff00 */
[----:B------:R-:W-:Y:S01]  /*2750*/  LEA.HI.X R7, R14, c[0x0][0x164], R18, 0x1, P3 ;  /* 0x000059000e077a11 */ /* 0x000fe200018f0c12 */
[----:B------:R-:W-:Y:S01]  /*2760*/  CS2R R90, SRZ ;  /* 0x00000000005a7805 */ /* 0x000fe2000001ff00 */
[----:B------:R-:W-:Y:S01]  /*2770*/  LOP3.LUT R2, R2, R0, RZ, 0x3c, !PT ;  /* 0x0000000002027212 */ /* 0x000fe200078e3cff */
[----:B------:R-:W-:Y:S01]  /*2780*/  CS2R R88, SRZ ;  /* 0x0000000000587805 */ /* 0x000fe2000001ff00 */
[----:B------:R-:W-:Y:S01]  /*2790*/  ISETP.GT.AND P3, PT, R85, 0xf, PT ;  /* 0x0000000f5500780c */ /* 0x000fe20003f64270 */
[----:B------:R-:W-:Y:S01]  /*27a0*/  CS2R R86, SRZ ;  /* 0x0000000000567805 */ /* 0x000fe2000001ff00 */
[----:B------:R-:W-:Y:S01]  /*27b0*/  SEL R0, R222, 0xffffffe0, !P4 ;  /* 0xffffffe0de007807 */ /* 0x000fe20006000000 */
[----:B------:R-:W-:Y:S01]  /*27c0*/  IMAD.U32 R2, R9, 0x20, R2 ;  /* 0x0000002009027824 */ /* 0x000fe200078e0002 */
[----:B------:R-:W-:Y:S01]  /*27d0*/  IADD3 R3, R3, R4, R23 ;  /* 0x0000000403037210 */ /* 0x000fe20007ffe017 */
[----:B------:R-:W-:Y:S01]  /*27e0*/  CS2R R82, SRZ ;  /* 0x0000000000527805 */ /* 0x000fe2000001ff00 */
[----:B------:R-:W-:Y:S01]  /*27f0*/  LEA.HI R14, R31, R85, RZ, 0x7 ;  /* 0x000000551f0e7211 */ /* 0x000fe200078f38ff */
[----:B------:R-:W-:Y:S01]  /*2800*/  IMAD.SHL.U32 R214, R2, 0x2, RZ ;  /* 0x0000000202d67824 */ /* 0x000fe200078e00ff */
[----:B------:R-:W-:Y:S01]  /*2810*/  BAR.SYNC.DEFER_BLOCKING 0x0 ;  /* 0x0000000000007b1d */ /* 0x000fe20000010000 */
[----:B------:R-:W-:Y:S01]  /*2820*/  IMAD.SHL.U32 R2, R19, 0x10, RZ ;  /* 0x0000001013027824 */ /* 0x000fe200078e00ff */
[----:B------:R-:W-:Y:S01]  /*2830*/  SEL R18, RZ, 0x1, P5 ;  /* 0x00000001ff127807 */ /* 0x000fe20002800000 */
[----:B------:R-:W-:Y:S01]  /*2840*/  IMAD.IADD R215, R214, 0x1, R0 ;  /* 0x00000001d6d77824 */ /* 0x000fe200078e0200 */
[--C-:B------:R-:W-:Y:S01]  /*2850*/  SHF.R.S32.HI R4, RZ, 0x1, R10.reuse ;  /* 0x00000001ff047819 */ /* 0x100fe2000001140a */
[----:B------:R-:W-:Y:S01]  /*2860*/  CS2R R80, SRZ ;  /* 0x0000000000507805 */ /* 0x000fe2000001ff00 */
[----:B------:R-:W-:Y:S01]  /*2870*/  @!P3 IADD3 R5, P4, R42, UR20, RZ ;  /* 0x000000142a05bc10 */ /* 0x000fe2000ff9e0ff */
[----:B------:R-:W-:Y:S01]  /*2880*/  CS2R R78, SRZ ;  /* 0x00000000004e7805 */ /* 0x000fe2000001ff00 */
[C---:B------:R-:W-:Y:S01]  /*2890*/  LOP3.LUT P5, RZ, R3.reuse, 0x2, RZ, 0xc0, !PT ;  /* 0x0000000203ff7812 */ /* 0x040fe200078ac0ff */
[----:B------:R-:W-:Y:S01]  /*28a0*/  CS2R R76, SRZ ;  /* 0x00000000004c7805 */ /* 0x000fe2000001ff00 */
[----:B------:R-:W-:Y:S01]  /*28b0*/  @!P3 IADD3.X R9, R40, UR13, RZ, P4, !PT ;  /* 0x0000000d2809bc10 */ /* 0x000fe2000a7fe4ff */
[----:B------:R-:W-:Y:S01]  /*28c0*/  CS2R R74, SRZ ;  /* 0x00000000004a7805 */ /* 0x000fe2000001ff00 */
[----:B------:R-:W-:Y:S01]  /*28d0*/  LOP3.LUT P4, RZ, R3, 0x1, RZ, 0xc0, !PT ;  /* 0x0000000103ff7812 */ /* 0x000fe2000788c0ff */
[----:B------:R-:W-:Y:S01]  /*28e0*/  CS2R R72, SRZ ;  /* 0x0000000000487805 */ /* 0x000fe2000001ff00 */
[----:B------:R-:W-:Y:S01]  /*28f0*/  SHF.R.S32.HI R10, RZ, 0x1f, R10 ;  /* 0x0000001fff0a7819 */ /* 0x000fe2000001140a */
[----:B------:R-:W-:Y:S01]  /*2900*/  CS2R R70, SRZ ;  /* 0x0000000000467805 */ /* 0x000fe2000001ff00 */
[C---:B------:R-:W-:Y:S01]  /*2910*/  ISETP.GE.OR P4, PT, R37.reuse, UR21, !P4 ;  /* 0x0000001525007c0c */ /* 0x040fe2000e786670 */
[----:B------:R-:W-:Y:S01]  /*2920*/  CS2R R68, SRZ ;  /* 0x0000000000447805 */ /* 0x000fe2000001ff00 */
[----:B------:R-:W-:Y:S01]  /*2930*/  LOP3.LUT R2, R2, 0x10, RZ, 0xc0, !PT ;  /* 0x0000001002027812 */ /* 0x000fe200078ec0ff */
[----:B------:R-:W-:Y:S01]  /*2940*/  CS2R R66, SRZ ;  /* 0x0000000000427805 */ /* 0x000fe2000001ff00 */
[----:B------:R-:W-:Y:S01]  /*2950*/  SHF.R.U32.HI R8, RZ, 0x3, R8 ;  /* 0x00000003ff087819 */ /* 0x000fe20000011608 */
[----:B------:R-:W-:Y:S01]  /*2960*/  CS2R R64, SRZ ;  /* 0x0000000000407805 */ /* 0x000fe2000001ff00 */
[----:B------:R-:W-:Y:S01]  /*2970*/  ISETP.GE.OR P5, PT, R37, UR21, !P5 ;  /* 0x0000001525007c0c */ /* 0x000fe2000efa6670 */
[----:B------:R-:W-:Y:S01]  /*2980*/  CS2R R62, SRZ ;  /* 0x00000000003e7805 */ /* 0x000fe2000001ff00 */
[----:B------:R-:W3:Y:S01]  /*2990*/  LDSM.16.M88.4 R164, [R214+0x6080] ;  /* 0x00608000d6a4783b */ /* 0x000ee20000000200 */
[----:B------:R-:W-:Y:S01]  /*29a0*/  LEA.HI R0, R10, R4, RZ, 0x2 ;  /* 0x000000040a007211 */ /* 0x000fe200078f10ff */
[----:B------:R-:W-:Y:S01]  /*29b0*/  CS2R R60, SRZ ;  /* 0x00000000003c7805 */ /* 0x000fe2000001ff00 */
[----:B------:R-:W-:Y:S01]  /*29c0*/  LOP3.LUT R8, R13, R8, RZ, 0x3c, !PT ;  /* 0x000000080d087212 */ /* 0x000fe200078e3cff */
[----:B------:R-:W4:Y:S01]  /*29d0*/  LDSM.16.M88.4 R168, [R214+0x7080] ;  /* 0x00708000d6a8783b */ /* 0x000f220000000200 */
[----:B------:R-:W-:Y:S01]  /*29e0*/  SEL R13, RZ, 0xffffffff, P2 ;  /* 0xffffffffff0d7807 */ /* 0x000fe20001000000 */
[----:B------:R-:W-:Y:S01]  /*29f0*/  CS2R R58, SRZ ;  /* 0x00000000003a7805 */ /* 0x000fe2000001ff00 */
[----:B------:R-:W-:Y:S01]  /*2a00*/  LOP3.LUT R0, R0, 0xfffffffc, RZ, 0xc0, !PT ;  /* 0xfffffffc00007812 */ /* 0x000fe200078ec0ff */
[----:B------:R-:W3:Y:S01]  /*2a10*/  LDSM.16.M88.4 R172, [R215+0x6080] ;  /* 0x00608000d7ac783b */ /* 0x000ee20000000200 */
[----:B------:R-:W-:Y:S01]  /*2a20*/  IMAD R213, R19, 0x200, R8 ;  /* 0x0000020013d57824 */ /* 0x000fe200078e0208 */
[----:B------:R-:W-:Y:S01]  /*2a30*/  CS2R R56, SRZ ;  /* 0x0000000000387805 */ /* 0x000fe2000001ff00 */
[----:B------:R-:W-:Y:S01]  /*2a40*/  CS2R R54, SRZ ;  /* 0x0000000000367805 */ /* 0x000fe2000001ff00 */
[----:B------:R-:W3:Y:S01]  /*2a50*/  LDSM.16.M88.4 R176, [R215+0x7080] ;  /* 0x00708000d7b0783b */ /* 0x000ee20000000200 */
[----:B------:R-:W-:Y:S01]  /*2a60*/  IMAD.IADD R4, R4, 0x1, -R0 ;  /* 0x0000000104047824 */ /* 0x000fe200078e0a00 */
[----:B------:R-:W-:Y:S01]  /*2a70*/  CS2R R52, SRZ ;  /* 0x0000000000347805 */ /* 0x000fe2000001ff00 */
[----:B------:R-:W-:Y:S01]  /*2a80*/  IMAD.SHL.U32 R0, R13, 0x2, RZ ;  /* 0x000000020d007824 */ /* 0x000fe200078e00ff */
[----:B------:R-:W3:Y:S01]  /*2a90*/  LDSM.16.M88.4 R180, [R214+0x8080] ;  /* 0x00808000d6b4783b */ /* 0x000ee20000000200 */
[----:B------:R-:W-:Y:S01]  /*2aa0*/  CS2R R50, SRZ ;  /* 0x0000000000327805 */ /* 0x000fe2000001ff00 */
[----:B------:R-:W-:Y:S01]  /*2ab0*/  CS2R R48, SRZ ;  /* 0x0000000000307805 */ /* 0x000fe2000001ff00 */
[----:B------:R-:W-:Y:S01]  /*2ac0*/  CS2R R46, SRZ ;  /* 0x00000000002e7805 */ /* 0x000fe2000001ff00 */
[----:B------:R-:W3:Y:S01]  /*2ad0*/  LDSM.16.M88.4 R184, [R214+0x9080] ;  /* 0x00908000d6b8783b */ /* 0x000ee20000000200 */
[----:B------:R-:W-:Y:S01]  /*2ae0*/  LOP3.LUT R13, R0, 0x2, R18, 0xe2, !PT ;  /* 0x00000002000d7812 */ /* 0x000fe200078ee212 */
[----:B------:R-:W-:Y:S01]  /*2af0*/  IMAD.SHL.U32 R0, R19, 0x8, RZ ;  /* 0x0000000813007824 */ /* 0x000fe200078e00ff */
[----:B------:R-:W-:Y:S01]  /*2b00*/  CS2R R44, SRZ ;  /* 0x00000000002c7805 */ /* 0x000fe2000001ff00 */
[----:B------:R-:W3:Y:S01]  /*2b10*/  LDSM.16.M88.4 R188, [R215+0x8080] ;  /* 0x00808000d7bc783b */ /* 0x000ee20000000200 */
[----:B--2---:R-:W-:Y:S01]  /*2b20*/  CS2R R42, SRZ ;  /* 0x00000000002a7805 */ /* 0x004fe2000001ff00 */
[----:B-1----:R-:W-:Y:S01]  /*2b30*/  CS2R R40, SRZ ;  /* 0x0000000000287805 */ /* 0x002fe2000001ff00 */
[----:B------:R-:W-:Y:S01]  /*2b40*/  IMAD.SHL.U32 R213, R213, 0x2, RZ ;  /* 0x00000002d5d57824 */ /* 0x000fe200078e00ff */
[----:B------:R-:W1:Y:S04]  /*2b50*/  LDSM.16.M88.4 R192, [R215+0x9080] ;  /* 0x00908000d7c0783b */ /* 0x000e680000000200 */
[----:B------:R-:W2:Y:S04]  /*2b60*/  LDSM.16.M88.4 R196, [R214+0xa080] ;  /* 0x00a08000d6c4783b */ /* 0x000ea80000000200 */
        /* <DEDUP_REMOVED lines=12> */
[----:B------:R-:W-:Y:S01]  /*2c30*/  LOP3.LUT R10, R2, 0x8, R3, 0xf8, !PT ;  /* 0x00000008020a7812 */ /* 0x000fe200078ef803 */
[----:B------:R-:W-:Y:S01]  /*2c40*/  IMAD.SHL.U32 R3, R22, 0x2, RZ ;  /* 0x0000000216037824 */ /* 0x000fe200078e00ff */
[----:B------:R-:W-:Y:S02]  /*2c50*/  @!P3 LEA R2, P2, R5, c[0x0][0x258], 0x2 ;  /* 0x000096000502ba11 */ /* 0x000fe400078410ff */
[----:B------:R-:W-:Y:S02]  /*2c60*/  LOP3.LUT P5, RZ, R11, 0x4, RZ, 0xc0, !PT ;  /* 0x000000040bff7812 */ /* 0x000fe400078ac0ff */
[----:B------:R-:W-:-:S02]  /*2c70*/  LOP3.LUT R14, R3, 0x2, R23, 0xe2, !PT ;  /* 0x00000002030e7812 */ /* 0x000fc400078ee217 */
[----:B------:R-:W-:Y:S01]  /*2c80*/  @!P3 LEA.HI.X R3, R5, c[0x0][0x25c], R9, 0x2, P2 ;  /* 0x000097000503ba11 */ /* 0x000fe200010f1409 */
[----:B------:R-:W-:Y:S01]  /*2c90*/  @!P3 IMAD.SHL.U32 R5, R85, 0x10, RZ ;  /* 0x000000105505b824 */ /* 0x000fe200078e00ff */
[----:B------:R-:W-:Y:S01]  /*2ca0*/  ISETP.GE.AND P2, PT, R36, c[0x0][0x1fc], PT ;  /* 0x00007f0024007a0c */ /* 0x000fe20003f46270 */
[----:B------:R1:W-:Y:S01]  /*2cb0*/  LDGSTS.E.BYPASS.LTC128B.128 [R33+0x8080], [R6.64+0x80], !P4 ;  /* 0x0808008006217fae */ /* 0x0003e2000e101d52 */
[----:B------:R-:W-:Y:S01]  /*2cc0*/  LOP3.LUT P4, RZ, R11, 0x2, RZ, 0xc0, !PT ;  /* 0x000000020bff7812 */ /* 0x000fe2000788c0ff */
[----:B------:R-:W-:Y:S01]  /*2cd0*/  CS2R R36, SRZ ;  /* 0x0000000000247805 */ /* 0x000fe2000001ff00 */
[----:B------:R-:W-:Y:S01]  /*2ce0*/  SEL R9, RZ, 0x4, P2 ;  /* 0x00000004ff097807 */ /* 0x000fe20001000000 */
[----:B------:R1:W-:Y:S01]  /*2cf0*/  @!P3 LDGSTS.E.BYPASS.LTC128B.128 [R5+0xf080], [R2.64] ;  /* 0x0f0800000205bfae */ /* 0x0003e2000b901d52 */
[----:B------:R-:W-:Y:S02]  /*2d00*/  SEL R222, R222, 0xffffffe0, !P5 ;  /* 0xffffffe0dede7807 */ /* 0x000fe40006800000 */
[----:B------:R-:W-:Y:S01]  /*2d10*/  SEL R223, R225, 0xfffffff0, !P4 ;  /* 0xfffffff0e1df7807 */ /* 0x000fe20006000000 */
[----:B------:R2:W-:Y:S04]  /*2d20*/  STL [R1+0x18], R14 ;  /* 0x0000180e01007387 */ /* 0x0005e80000100800 */
[----:B------:R-:W0:Y:S04]  /*2d30*/  LDGDEPBAR ;  /* 0x00000000000079af */ /* 0x000e280000000000 */
[----:B------:R3:W-:Y:S01]  /*2d40*/  LDGSTS.E.BYPASS.LTC128B.128 [R33+0xc080], [R16.64], !P0 ;  /* 0x0c08000010217fae */ /* 0x0007e2000c101d52 */
[----:B------:R-:W-:-:S03]  /*2d50*/  LOP3.LUT P0, RZ, R4, 0x2, RZ, 0xc0, !PT ;  /* 0x0000000204ff7812 */ /* 0x000fc6000780c0ff */
[----:B------:R3:W-:Y:S01]  /*2d60*/  LDGSTS.E.BYPASS.LTC128B.128 [R33+0xd080], [R16.64+0x40], !P6 ;  /* 0x0d08004010217fae */ /* 0x0007e2000f101d52 */
[----:B------:R-:W-:-:S03]  /*2d70*/  SEL R225, R225, 0xfffffff0, !P0 ;  /* 0xfffffff0e1e17807 */ /* 0x000fc60004000000 */
[----:B------:R3:W-:Y:S01]  /*2d80*/  LDGSTS.E.BYPASS.LTC128B.128 [R33+0xe080], [R16.64+0x80], !P1 ;  /* 0x0e08008010217fae */ /* 0x0007e2000c901d52 */
[----:B-1----:R-:W-:Y:S01]  /*2d90*/  IMAD.SHL.U32 R2, R11, 0x40, RZ ;  /* 0x000000400b027824 */ /* 0x002fe200078e00ff */
[----:B------:R-:W-:Y:S01]  /*2da0*/  LOP3.LUT R3, R0, 0x8, RZ, 0xc0, !PT ;  /* 0x0000000800037812 */ /* 0x000fe200078ec0ff */
[----:B------:R-:W-:Y:S01]  /*2db0*/  IMAD.SHL.U32 R5, R4, 0x40, RZ ;  /* 0x0000004004057824 */ /* 0x000fe200078e00ff */
[----:B--2---:R-:W-:Y:S01]  /*2dc0*/  IADD3 R14, R39, UR4, RZ ;  /* 0x00000004270e7c10 */ /* 0x004fe2000fffe0ff */
[----:B------:R-:W-:Y:S01]  /*2dd0*/  ULDC.64 UR4, c[0x0][0x240] ;  /* 0x0000900000047ab9 */ /* 0x000fe20000000a00 */
[----:B------:R-:W-:Y:S01]  /*2de0*/  LOP3.LUT R2, R2, 0x1c0, RZ, 0xc0, !PT ;  /* 0x000001c002027812 */ /* 0x000fe200078ec0ff */
[----:B------:R-:W-:Y:S01]  /*2df0*/  UIMAD UR4, UR22, UR4, URZ ;  /* 0x00000004160472a4 */ /* 0x000fe2000f8e023f */
[----:B------:R-:W-:Y:S01]  /*2e00*/  IADD3 R0, P2, R38, UR20, RZ ;  /* 0x0000001426007c10 */ /* 0x000fe2000ff5e0ff */
[----:B------:R-:W-:Y:S01]  /*2e10*/  STL [R1+0x50], R14 ;  /* 0x0000500e01007387 */ /* 0x000fe20000100800 */
[----:B------:R-:W-:Y:S01]  /*2e20*/  SHF.R.U32.HI R7, RZ, 0x3, R2 ;  /* 0x00000003ff077819 */ /* 0x000fe20000011602 */
[----:B------:R-:W-:Y:S01]  /*2e30*/  UIMAD UR5, UR23, UR5, UR4 ;  /* 0x00000005170572a4 */ /* 0x000fe2000f8e0204 */
[----:B------:R-:W-:Y:S01]  /*2e40*/  IADD3.X R6, R14, UR13, RZ, P2, !PT ;  /* 0x0000000d0e067c10 */ /* 0x000fe200097fe4ff */
[----:B------:R-:W-:Y:S01]  /*2e50*/  CS2R R38, SRZ ;  /* 0x0000000000267805 */ /* 0x000fe2000001ff00 */
[----:B------:R-:W-:Y:S01]  /*2e60*/  LOP3.LUT R7, R7, R2, R3, 0x1e, !PT ;  /* 0x0000000207077212 */ /* 0x000fe200078e1e03 */
[----:B------:R-:W-:Y:S01]  /*2e70*/  UMOV UR4, URZ ;  /* 0x0000003f00047c82 */ /* 0x000fe20008000000 */
[----:B------:R-:W-:-:S02]  /*2e80*/  SHF.R.S32.HI R2, RZ, 0x2, R12 ;  /* 0x00000002ff027819 */ /* 0x000fc4000001140c */
[----:B------:R-:W-:Y:S01]  /*2e90*/  LEA R8, P2, R0, c[0x0][0x280], 0x2 ;  /* 0x0000a00000087a11 */ /* 0x000fe200078410ff */
[----:B------:R-:W-:Y:S01]  /*2ea0*/  IMAD.IADD R218, R218, 0x1, R7 ;  /* 0x00000001dada7824 */ /* 0x000fe200078e0207 */
[----:B------:R-:W-:Y:S01]  /*2eb0*/  LOP3.LUT R5, R5, 0xc0, RZ, 0xc0, !PT ;  /* 0x000000c005057812 */ /* 0x000fe200078ec0ff */
[----:B------:R-:W-:Y:S01]  /*2ec0*/  IMAD R2, R27, 0x10, R2 ;  /* 0x000000101b027824 */ /* 0x000fe200078e0202 */
[----:B------:R-:W-:Y:S02]  /*2ed0*/  LOP3.LUT R4, R13, R9, RZ, 0xfc, !PT ;  /* 0x000000090d047212 */ /* 0x000fe400078efcff */
[----:B------:R-:W-:Y:S01]  /*2ee0*/  LEA.HI.X R9, R0, c[0x0][0x284], R6, 0x2, P2 ;  /* 0x0000a10000097a11 */ /* 0x000fe200010f1406 */
[----:B------:R-:W-:Y:S01]  /*2ef0*/  IMAD.SHL.U32 R0, R21, 0x20, RZ ;  /* 0x0000002015007824 */ /* 0x000fe200078e00ff */
[----:B------:R-:W-:Y:S01]  /*2f00*/  SHF.R.U32.HI R6, RZ, 0x3, R5 ;  /* 0x00000003ff067819 */ /* 0x000fe20000011605 */
[----:B------:R1:W-:Y:S01]  /*2f10*/  STL [R1+0x14], R4 ;  /* 0x0000140401007387 */ /* 0x0003e20000100800 */
[----:B------:R-:W-:-:S02]  /*2f20*/  ISETP.GE.AND P2, PT, R85, 0x10, PT ;  /* 0x000000105500780c */ /* 0x000fc40003f46270 */
[CC--:B------:R-:W-:Y:S01]  /*2f30*/  LOP3.LUT R212, R6.reuse, R5.reuse, R212, 0x1e, !PT ;  /* 0x0000000506d47212 */ /* 0x0c0fe200078e1ed4 */
[----:B------:R2:W-:Y:S01]  /*2f40*/  STL [R1+0x8], R2 ;  /* 0x0000080201007387 */ /* 0x0005e20000100800 */
[----:B------:R-:W-:Y:S02]  /*2f50*/  LOP3.LUT R3, R6, R5, R3, 0x1e, !PT ;  /* 0x0000000506037212 */ /* 0x000fe400078e1e03 */
[----:B------:R-:W-:Y:S01]  /*2f60*/  LEA R218, R218, 0x13480, 0x1 ;  /* 0x00013480dada7811 */ /* 0x000fe200078e08ff */
[----:B------:R-:W-:-:S04]  /*2f70*/  IMAD.IADD R212, R0, 0x1, R212 ;  /* 0x0000000100d47824 */ /* 0x000fc800078e02d4 */
[--C-:B------:R-:W-:Y:S01]  /*2f80*/  IMAD R219, R222, 0x2, R218.reuse ;  /* 0x00000002dedb7824 */ /* 0x100fe200078e02da */
[----:B------:R-:W-:Y:S01]  /*2f90*/  LEA R212, R212, 0x80, 0x1 ;  /* 0x00000080d4d47811 */ /* 0x000fe200078e08ff */
[C---:B------:R-:W-:Y:S02]  /*2fa0*/  IMAD R220, R223.reuse, 0x2, R218 ;  /* 0x00000002dfdc7824 */ /* 0x040fe400078e02da */
[----:B------:R-:W-:Y:S02]  /*2fb0*/  IMAD R223, R223, 0x2, R219 ;  /* 0x00000002dfdf7824 */ /* 0x000fe400078e02db */
[----:B------:R-:W-:Y:S02]  /*2fc0*/  IMAD R222, R222, 0x2, R220 ;  /* 0x00000002dede7824 */ /* 0x000fe400078e02dc */
[----:B-1----:R-:W-:Y:S01]  /*2fd0*/  IMAD R4, R27, 0x200, R0 ;  /* 0x000002001b047824 */ /* 0x002fe200078e0200 */
[----:B--2---:R-:W-:-:S03]  /*2fe0*/  LOP3.LUT R2, R6, R10, R5, 0x1e, !PT ;  /* 0x0000000a06027212 */ /* 0x004fc600078e1e05 */
[----:B------:R-:W-:Y:S02]  /*2ff0*/  IMAD.IADD R221, R4, 0x1, R3 ;  /* 0x0000000104dd7824 */ /* 0x000fe400078e0203 */
[----:B------:R-:W-:Y:S02]  /*3000*/  @!P2 IMAD.SHL.U32 R3, R85, 0x10, RZ ;  /* 0x000000105503a824 */ /* 0x000fe400078e00ff */
[----:B------:R-:W-:Y:S01]  /*3010*/  IMAD.IADD R224, R0, 0x1, R2 ;  /* 0x0000000100e07824 */ /* 0x000fe200078e0202 */
[----:B------:R-:W-:Y:S01]  /*3020*/  IADD3 R2, R35, UR5, RZ ;  /* 0x0000000523027c10 */ /* 0x000fe2000fffe0ff */
[----:B------:R-:W-:Y:S01]  /*3030*/  IMAD.SHL.U32 R0, R15, 0x2, RZ ;  /* 0x000000020f007824 */ /* 0x000fe200078e00ff */
[----:B------:R1:W-:Y:S01]  /*3040*/  @!P2 LDGSTS.E.BYPASS.LTC128B.128 [R3+0xf280], [R8.64] ;  /* 0x0f2800000803afae */ /* 0x0003e2000b901d52 */
[C---:B------:R-:W-:Y:S01]  /*3050*/  IMAD.SHL.U32 R216, R221.reuse, 0x2, RZ ;  /* 0x00000002ddd87824 */ /* 0x040fe200078e00ff */
[----:B------:R-:W-:Y:S01]  /*3060*/  CS2R R84, SRZ ;  /* 0x0000000000547805 */ /* 0x000fe2000001ff00 */
[----:B------:R-:W-:Y:S01]  /*3070*/  IMAD.IADD R226, R221, 0x1, R225 ;  /* 0x00000001dde27824 */ /* 0x000fe200078e02e1 */
[----:B------:R-:W-:Y:S01]  /*3080*/  STL [R1+0x60], R2 ;  /* 0x0000600201007387 */ /* 0x000fe20000100800 */
[----:B------:R-:W-:Y:S01]  /*3090*/  UMOV UR5, 0x1 ;  /* 0x0000000100057882 */ /* 0x000fe20000000000 */
[----:B------:R-:W-:-:S02]  /*30a0*/  IADD3 R217, R216, 0xc080, RZ ;  /* 0x0000c080d8d97810 */ /* 0x000fc40007ffe0ff */
[----:B------:R2:W-:Y:S03]  /*30b0*/  STL [R1+0x20], R0 ;  /* 0x0000200001007387 */ /* 0x0005e60000100800 */
[----:B------:R-:W-:Y:S01]  /*30c0*/  IMAD R217, R225, 0x2, R217 ;  /* 0x00000002e1d97824 */ /* 0x000fe200078e02d9 */
[----:B------:R-:W0:Y:S04]  /*30d0*/  LDGDEPBAR ;  /* 0x00000000000079af */ /* 0x000e280000000000 */
[----:B------:R-:W0:Y:S01]  /*30e0*/  LDGDEPBAR ;  /* 0x00000000000079af */ /* 0x000e220000000000 */
[----:B--2---:R-:W-:-:S05]  /*30f0*/  IADD3 R0, -R0, UR6, RZ ;  /* 0x0000000600007c10 */ /* 0x004fca000fffe1ff */
[----:B---34-:R1:W-:Y:S02]  /*3100*/  STL [R1+0x10], R0 ;  /* 0x0000100001007387 */ /* 0x0183e40000100800 */
.L_x_550:
        /* <DEDUP_REMOVED lines=15> */
[----:B------:R-:W-:Y:S01]  /*3200*/  LDSM.16.M88.4 R16, [R214+0x80] ;  /* 0x00008000d610783b */ /* 0x000fe20000000200 */
[----:B------:R-:W-:Y:S07]  /*3210*/  UMOV UR6, UR17 ;  /* 0x0000001100067c82 */ /* 0x000fee0008000000 */
        /* <DEDUP_REMOVED lines=91> */
[----:B--2---:R2:W-:Y:S04]  /*37d0*/  STL [R1+0x4], R0 ;  /* 0x0000040001007387 */ /* 0x0045e80000100800 */
[----:B------:R-:W3:Y:S05]  /*37e0*/  LDL R234, [R1+0x8] ;  /* 0x0000080001ea7983 */ /* 0x000eea0000100800 */
[----:B------:R-:W-:Y:S10]  /*37f0*/  MUFU.TANH R156, R12 ;  /* 0x0000000c009c7308 */ /* 0x000ff40000002400 */
[----:B------:R-:W-:Y:S01]  /*3800*/  MUFU.TANH R251, R13 ;  /* 0x0000000d00fb7308 */ /* 0x000fe20000002400 */
[-C--:B-1----:R-:W-:Y:S09]  /*3810*/  HMMA.16816.F32.BF16 R20, R144, R4.reuse, R20 ;  /* 0x000000049014723c */ /* 0x082ff20000041814 */
[----:B--2---:R-:W1:Y:S01]  /*3820*/  MUFU.TANH R0, R14 ;  /* 0x0000000e00007308 */ /* 0x004e620000002400 */
[C---:B------:R-:W-:Y:S09]  /*3830*/  HMMA.16816.F32.BF16 R24, R136.reuse, R4, R24 ;  /* 0x000000048818723c */ /* 0x040ff20000041818 */
[----:B------:R-:W2:Y:S01]  /*3840*/  MUFU.TANH R235, R15 ;  /* 0x0000000f00eb7308 */ /* 0x000ea20000002400 */
[-C--:B------:R-:W-:Y:S04]  /*3850*/  HMMA.16816.F32.BF16 R28, R136, R6.reuse, R28 ;  /* 0x00000006881c723c */ /* 0x080fe8000004181c */
[----:B------:R-:W-:Y:S04]  /*3860*/  FMUL.FTZ R20, R20, c[0x0][0x2b4] ;  /* 0x0000ad0014147a20 */ /* 0x000fe80000410000 */
[----:B------:R-:W-:Y:S01]  /*3870*/  HMMA.16816.F32.BF16 R32, R144, R6, R32 ;  /* 0x000000069020723c */ /* 0x000fe20000041820 */
[----:B------:R-:W4:Y:S03]  /*3880*/  MUFU.TANH R160, R16 ;  /* 0x0000001000a07308 */ /* 0x000f260000002400 */
[----:B------:R-:W-:Y:S01]  /*3890*/  FMUL.FTZ R21, R21, c[0x0][0x2b4] ;  /* 0x0000ad0015157a20 */ /* 0x000fe20000410000 */
[----:B-1----:R1:W-:Y:S01]  /*38a0*/  STL [R1], R0 ;  /* 0x0000000001007387 */ /* 0x0023e20000100800 */
[----:B------:R-:W-:Y:S02]  /*38b0*/  FMUL.FTZ R22, R22, c[0x0][0x2b4] ;  /* 0x0000ad0016167a20 */ /* 0x000fe40000410000 */
[----:B------:R-:W-:Y:S03]  /*38c0*/  FMUL.FTZ R23, R23, c[0x0][0x2b4] ;  /* 0x0000ad0017177a20 */ /* 0x000fe60000410000 */
[----:B------:R-:W2:Y:S01]  /*38d0*/  MUFU.TANH R229, R17 ;  /* 0x0000001100e57308 */ /* 0x000ea20000002400 */
[----:B------:R-:W-:Y:S02]  /*38e0*/  FMUL.FTZ R24, R24, c[0x0][0x2b4] ;  /* 0x0000ad0018187a20 */ /* 0x000fe40000410000 */
[----:B------:R-:W-:Y:S02]  /*38f0*/  FMUL.FTZ R25, R25, c[0x0][0x2b4] ;  /* 0x0000ad0019197a20 */ /* 0x000fe40000410000 */
[----:B------:R-:W-:Y:S02]  /*3900*/  FMUL.FTZ R28, R28, c[0x0][0x2b4] ;  /* 0x0000ad001c1c7a20 */ /* 0x000fe40000410000 */
[----:B------:R-:W-:Y:S02]  /*3910*/  FMUL.FTZ R29, R29, c[0x0][0x2b4] ;  /* 0x0000ad001d1d7a20 */ /* 0x000fe40000410000 */
[----:B------:R-:W-:Y:S01]  /*3920*/  FMUL.FTZ R30, R30, c[0x0][0x2b4] ;  /* 0x0000ad001e1e7a20 */ /* 0x000fe20000410000 */
[----:B------:R-:W2:Y:S01]  /*3930*/  MUFU.TANH R247, R28 ;  /* 0x0000001c00f77308 */ /* 0x000ea20000002400 */
[----:B------:R-:W-:Y:S02]  /*3940*/  FMUL.FTZ R31, R31, c[0x0][0x2b4] ;  /* 0x0000ad001f1f7a20 */ /* 0x000fe40000410000 */
[----:B------:R-:W-:Y:S02]  /*3950*/  FMUL.FTZ R26, R26, c[0x0][0x2b4] ;  /* 0x0000ad001a1a7a20 */ /* 0x000fe40000410000 */
[----:B------:R-:W-:Y:S02]  /*3960*/  FMUL.FTZ R27, R27, c[0x0][0x2b4] ;  /* 0x0000ad001b1b7a20 */ /* 0x000fe40000410000 */
[----:B------:R-:W-:Y:S01]  /*3970*/  FMUL.FTZ R32, R32, c[0x0][0x2b4] ;  /* 0x0000ad0020207a20 */ /* 0x000fe20000410000 */
[----:B-1----:R-:W-:Y:S02]  /*3980*/  MOV R0, UR4 ;  /* 0x0000000400007c02 */ /* 0x002fe40008000f00 */
        /* <DEDUP_REMOVED lines=20> */
[----:B---3--:R-:W-:Y:S05]  /*3ad0*/  LEA R0, R0, R234, 0x6 ;  /* 0x000000ea00007211 */ /* 0x008fea00078e30ff */
        /* <DEDUP_REMOVED lines=11> */
[----:B--2-4-:R-:W2:Y:S01]  /*3b90*/  LDL.64 R152, [R1+0x40] ;  /* 0x0000400001987983 */ /* 0x014ea20000100a00 */
        /* <DEDUP_REMOVED lines=8> */
[----:B---3--:R-:W3:Y:S01]  /*3c20*/  LDL.64 R148, [R1+0x38] ;  /* 0x0000380001947983 */ /* 0x008ee20000100a00 */
[----:B------:R-:W-:Y:S01]  /*3c30*/  IMAD.U32 R3, RZ, RZ, UR20 ;  /* 0x00000014ff037e24 */ /* 0x000fe2000f8e00ff */
[----:B------:R-:W-:Y:S01]  /*3c40*/  UIMAD UR16, UR16, -0x40, UR9 ;  /* 0xffffffc0101078a4 */ /* 0x000fe2000f8e0209 */
[----:B------:R-:W-:Y:S01]  /*3c50*/  IMAD.U32 R9, RZ, RZ, UR20 ;  /* 0x00000014ff097e24 */ /* 0x000fe2000f8e00ff */
[----:B------:R-:W3:Y:S01]  /*3c60*/  LDL R8, [R1+0xc] ;  /* 0x00000c0001087983 */ /* 0x000ee20000100800 */
[----:B------:R-:W-:Y:S03]  /*3c70*/  UIADD3 UR13, UR21, UR13, URZ ;  /* 0x0000000d150d7290 */ /* 0x000fe6000fffe03f */
[----:B------:R-:W3:Y:S03]  /*3c80*/  LDL R11, [R1+0x54] ;  /* 0x00005400010b7983 */ /* 0x000ee60000100800 */
[----:B------:R-:W-:Y:S01]  /*3c90*/  IMAD.U32 R0, RZ, RZ, UR13 ;  /* 0x0000000dff007e24 */ /* 0x000fe2000f8e00ff */
[----:B------:R-:W3:Y:S04]  /*3ca0*/  LDL R12, [R1+0x1c] ;  /* 0x00001c00010c7983 */ /* 0x000ee80000100800 */
[----:B------:R-:W1:Y:S02]  /*3cb0*/  S2R R151, SR_TID.X ;  /* 0x0000000000977919 */ /* 0x000e640000002100 */
[----:B-1----:R-:W-:Y:S04]  /*3cc0*/  SHF.R.S32.HI R13, RZ, 0x1f, R151 ;  /* 0x0000001fff0d7819 */ /* 0x002fe80000011497 */
[----:B------:R-:W-:Y:S04]  /*3cd0*/  LEA.HI R13, R13, R151, RZ, 0x2 ;  /* 0x000000970d0d7211 */ /* 0x000fe800078f10ff */
[----:B------:R-:W-:Y:S04]  /*3ce0*/  SHF.R.S32.HI R13, RZ, 0x2, R13 ;  /* 0x00000002ff0d7819 */ /* 0x000fe8000001140d */
[----:B------:R-:W-:Y:S02]  /*3cf0*/  ISETP.LT.AND P4, PT, R13, UR16, PT ;  /* 0x000000100d007c0c */ /* 0x000fe4000bf81270 */
[----:B--2---:R-:W-:Y:S04]  /*3d00*/  LEA R3, P1, R3, R152, 0x6 ;  /* 0x0000009803037211 */ /* 0x004fe800078230ff */
[----:B----4-:R-:W-:Y:S01]  /*3d10*/  LEA.HI.X R9, R9, R2, R0, 0x6, P1 ;  /* 0x0000000209097211 */ /* 0x010fe200008f3400 */
[----:B------:R-:W-:Y:S01]  /*3d20*/  IMAD.U32 R2, RZ, RZ, UR17 ;  /* 0x00000011ff027e24 */ /* 0x000fe2000f8e00ff */
[----:B-----5:R-:W-:Y:S04]  /*3d30*/  LOP3.LUT P6, RZ, R10, 0x1, RZ, 0xc0, !PT ;  /* 0x000000010aff7812 */ /* 0x020fe800078cc0ff */
[----:B------:R-:W-:Y:S02]  /*3d40*/  @!P3 LEA R2, R2, 0x40, 0x6 ;  /* 0x000000400202b811 */ /* 0x000fe400078e30ff */
[----:B------:R-:W-:Y:S01]  /*3d50*/  LOP3.LUT P5, RZ, R10, 0x2, RZ, 0xc0, !PT ;  /* 0x000000020aff7812 */ /* 0x000fe200078ac0ff */
[----:B------:R-:W-:Y:S01]  /*3d60*/  IMAD.SHL.U32 R10, R151, 0x4, RZ ;  /* 0x00000004970a7824 */ /* 0x000fe200078e00ff */
[----:B---3--:R-:W-:Y:S02]  /*3d70*/  @!P3 IADD3 R5, P1, R2, R148, RZ ;  /* 0x000000940205b210 */ /* 0x008fe40007f3e0ff */
[----:B------:R-:W-:Y:S01]  /*3d80*/  ISETP.GE.OR P6, PT, R13, UR16, !P6 ;  /* 0x000000100d007c0c */ /* 0x000fe2000f7c6670 */
[----:B------:R-:W-:Y:S01]  /*3d90*/  @!P3 IMAD R7, R7, 0x40, R10 ;  /* 0x000000400707b824 */ /* 0x000fe200078e020a */
[----:B------:R-:W-:Y:S01]  /*3da0*/  IADD3 R0, R8, 0x6080, RZ ;  /* 0x0000608008007810 */ /* 0x000fe20007ffe0ff */
[----:B------:R-:W-:Y:S01]  /*3db0*/  IMAD.U32 R8, RZ, RZ, UR5 ;  /* 0x00000005ff087e24 */ /* 0x000fe2000f8e00ff */
[----:B------:R-:W-:Y:S02]  /*3dc0*/  ISETP.GE.OR P5, PT, R13, UR16, !P5 ;  /* 0x000000100d007c0c */ /* 0x000fe4000efa6670 */
[----:B------:R-:W-:Y:S01]  /*3dd0*/  @!P3 LEA.HI.X.SX32 R6, R2, R11, 0x1, P1 ;  /* 0x0000000b0206b211 */ /* 0x000fe200008f0eff */
[----:B------:R-:W-:Y:S01]  /*3de0*/  IMAD R0, R8, 0x3000, R0 ;  /* 0x0000300008007824 */ /* 0x000fe200078e0200 */
[C---:B------:R-:W-:Y:S02]  /*3df0*/  LEA R2, P2, R3.reuse, c[0x0][0x160], 0x1 ;  /* 0x0000580003027a11 */ /* 0x040fe400078408ff */
[----:B------:R-:W-:Y:S02]  /*3e00*/  ISETP.GE.OR P4, PT, R12, c[0x0][0x16c], !P4 ;  /* 0x00005b000c007a0c */ /* 0x000fe40006786670 */
[----:B------:R-:W-:Y:S02]  /*3e10*/  LEA.HI.X R3, R3, c[0x0][0x164], R9, 0x1, P2 ;  /* 0x0000590003037a11 */ /* 0x000fe400010f0c09 */
[C---:B------:R-:W-:Y:S03]  /*3e20*/  @!P3 LEA R4, P1, R5.reuse, c[0x0][0x258], 0x2 ;  /* 0x000096000504ba11 */ /* 0x040fe600078210ff */
[----:B------:R-:W-:Y:S01]  /*3e30*/  @!PT LDS RZ, [RZ] ;  /* 0x00000000fffff984 */ /* 0x000fe20000000800 */
[----:B------:R-:W-:Y:S01]  /*3e40*/  @!PT LDS RZ, [RZ] ;  /* 0x00000000fffff984 */ /* 0x000fe20000000800 */
[----:B------:R-:W-:Y:S01]  /*3e50*/  @!PT LDS RZ, [RZ] ;  /* 0x00000000fffff984 */ /* 0x000fe20000000800 */
[----:B------:R1:W-:Y:S01]  /*3e60*/  LDGSTS.E.BYPASS.LTC128B.128 [R0], [R2.64], !P6 ;  /* 0x0000000002007fae */ /* 0x0003e2000f101d52 */
[----:B------:R-:W-:Y:S01]  /*3e70*/  @!P3 LEA.HI.X R5, R5, c[0x0][0x25c], R6, 0x2, P1 ;  /* 0x000097000505ba11 */ /* 0x000fe200008f1406 */
[----:B------:R-:W-:Y:S02]  /*3e80*/  @!P3 IMAD.SHL.U32 R6, R7, 0x4, RZ ;  /* 0x000000040706b824 */ /* 0x000fe400078e00ff */
[----:B------:R1:W-:Y:S04]  /*3e90*/  LDGSTS.E.BYPASS.LTC128B.128 [R0+0x1000], [R2.64+0x40], !P5 ;  /* 0x0100004002007fae */ /* 0x0003e8000e901d52 */
[----:B------:R1:W-:Y:S04]  /*3ea0*/  LDGSTS.E.BYPASS.LTC128B.128 [R0+0x2000], [R2.64+0x80], !P4 ;  /* 0x0200008002007fae */ /* 0x0003e8000e101d52 */
[----:B------:R1:W-:Y:S02]  /*3eb0*/  @!P3 LDGSTS.E.BYPASS.LTC128B.128 [R6+0xf080], [R4.64] ;  /* 0x0f0800000406bfae */ /* 0x0003e4000b901d52 */
.L_x_548:
[-C--:B-12-4-:R-:W-:Y:S01]  /*3ec0*/  HMMA.16816.F32.BF16 R4, R132, R164.reuse, RZ ;  /* 0x000000a48404723c */ /* 0x096fe200000418ff */
[----:B------:R-:W2:Y:S01]  /*3ed0*/  LDL R2, [R1+0x20] ;  /* 0x0000200001027983 */ /* 0x000ea20000100800 */
[----:B------:R-:W-:Y:S02]  /*3ee0*/  ULEA UR14, UR17, 0x1, 0x6 ;  /* 0x00000001110e7891 */ /* 0x000fe4000f8e303f */
[----:B---3--:R-:W-:Y:S01]  /*3ef0*/  MOV R0, UR9 ;  /* 0x0000000900007c02 */ /* 0x008fe20008000f00 */
[----:B------:R-:W3:Y:S01]  /*3f00*/  LDL R155, [R1+0x10] ;  /* 0x00001000019b7983 */ /* 0x000ee20000100800 */
[----:B------:R-:W-:Y:S02]  /*3f10*/  USHF.L.U32 UR13, UR12, 0x7, URZ ;  /* 0x000000070c0d7899 */ /* 0x000fe4000800063f */
[C---:B------:R-:W-:Y:S01]  /*3f20*/  HMMA.16816.F32.BF16 R8, R28.reuse, R164, RZ ;  /* 0x000000a41c08723c */ /* 0x040fe200000418ff */
[----:B------:R-:W-:Y:S01]  /*3f30*/  LDS R3, [R234.X4+0xf280] ;  /* 0x00f28000ea037984 */ /* 0x000fe20000004800 */
[----:B------:R-:W-:Y:S02]  /*3f40*/  UIADD3 UR13, UR8, UR14, -UR13 ;  /* 0x0000000e080d7290 */ /* 0x000fe4000fffe80d */
[----:B------:R-:W-:Y:S01]  /*3f50*/  UIADD3 UR17, UR17, 0x1, URZ ;  /* 0x0000000111117890 */ /* 0x000fe2000fffe03f */
[----:B------:R-:W0:Y:S03]  /*3f60*/  LDGDEPBAR ;  /* 0x00000000000079af */ /* 0x000e260000000000 */
[-C--:B------:R-:W-:Y:S01]  /*3f70*/  HMMA.16816.F32.BF16 R12, R28, R166.reuse, RZ ;  /* 0x000000a61c0c723c */ /* 0x080fe200000418ff */
[----:B------:R-:W-:Y:S07]  /*3f80*/  IADD3 R0, R234, UR13, -R0 ;  /* 0x0000000dea007c10 */ /* 0x000fee000fffe800 */
        /* <DEDUP_REMOVED lines=15> */
[----:B------:R-:W5:Y:S07]  /*4080*/  LDSM.16.M88.4 R136, [R217+0x1000] ;  /* 0x00100000d988783b */ /* 0x000f6e0000000200 */
        /* <DEDUP_REMOVED lines=10> */
[-C--:B-----5:R-:W-:Y:S08]  /*4130*/  HMMA.16816.F32.BF16 R4, R136, R188.reuse, R4 ;  /* 0x000000bc8804723c */ /* 0x0a0ff00000041804 */
        /* <DEDUP_REMOVED lines=8> */
[----:B------:R-:W5:Y:S07]  /*41c0*/  LDSM.16.M88.4 R136, [R217+0x2000] ;  /* 0x00200000d988783b */ /* 0x000f6e0000000200 */
        /* <DEDUP_REMOVED lines=10> */
[-C--:B-----5:R-:W-:Y:S01]  /*4270*/  HMMA.16816.F32.BF16 R4, R136, R204.reuse, R4 ;  /* 0x000000cc8804723c */ /* 0x0a0fe20000041804 */
        /* <DEDUP_REMOVED lines=11> */
[--C-:B--2---:R-:W-:Y:S02]  /*4330*/  FADD.FTZ R151, R6, -R0.reuse ;  /* 0x8000000006977221 */ /* 0x104fe40000010000 */
[--C-:B------:R-:W-:Y:S02]  /*4340*/  FADD.FTZ R154, R7, -R0.reuse ;  /* 0x80000000079a7221 */ /* 0x100fe40000010000 */
[-C--:B------:R-:W-:Y:S08]  /*4350*/  HMMA.16816.F32.BF16 R20, R136, R208.reuse, R20 ;  /* 0x000000d08814723c */ /* 0x080ff00000041814 */
[C---:B------:R-:W-:Y:S08]  /*4360*/  HMMA.16816.F32.BF16 R24, R140.reuse, R208, R24 ;  /* 0x000000d08c18723c */ /* 0x040ff00000041818 */
[-C--:B------:R-:W-:Y:S04]  /*4370*/  HMMA.16816.F32.BF16 R28, R140, R210.reuse, R28 ;  /* 0x000000d28c1c723c */ /* 0x080fe8000004181c */
[--C-:B------:R-:W-:Y:S01]  /*4380*/  FADD.FTZ R153, R18, -R0.reuse ;  /* 0x8000000012997221 */ /* 0x100fe20000010000 */
[----:B------:R-:W-:Y:S01]  /*4390*/  MOV R18, R156 ;  /* 0x0000009c00127202 */ /* 0x000fe20000000f00 */
[----:B------:R-:W-:Y:S01]  /*43a0*/  FADD.FTZ R156, R19, -R0 ;  /* 0x80000000139c7221 */ /* 0x000fe20000010000 */
[----:B------:R-:W-:Y:S01]  /*43b0*/  MOV R19, R155 ;  /* 0x0000009b00137202 */ /* 0x000fe20000000f00 */
[----:B------:R-:W-:Y:S04]  /*43c0*/  HMMA.16816.F32.BF16 R32, R136, R210, R32 ;  /* 0x000000d28820723c */ /* 0x000fe80000041820 */
[----:B------:R-:W-:Y:S01]  /*43d0*/  FSEL R140, R231, -INF , P4 ;  /* 0xff800000e78c7808 */ /* 0x000fe20002000000 */
[--C-:B------:R-:W-:Y:S01]  /*43e0*/  FADD.FTZ R149, R21, -R3.reuse ;  /* 0x8000000315957221 */ /* 0x100fe20000010000 */
[----:B------:R-:W-:Y:S01]  /*43f0*/  ISETP.GT.AND P4, PT, R2, 0x41, PT ;  /* 0x000000410200780c */ /* 0x000fe20003f84270 */
[--C-:B------:R-:W-:Y:S01]  /*4400*/  FADD.FTZ R143, R17, -R3.reuse ;  /* 0x80000003118f7221 */ /* 0x100fe20000010000 */
[----:B------:R-:W-:Y:S01]  /*4410*/  FSEL R139, R232, -INF , P2 ;  /* 0xff800000e88b7808 */ /* 0x000fe20001000000 */
[--C-:B------:R-:W-:Y:S01]  /*4420*/  FFMA.FTZ R140, R140, c[0x0][0x29c], -R144.reuse ;  /* 0x0000a7008c8c7a23 */ /* 0x100fe20000010890 */
[----:B------:R-:W-:Y:S02]  /*4430*/  ISETP.GT.AND P2, PT, R2, 0x60, PT ;  /* 0x000000600200780c */ /* 0x000fe40003f44270 */
[----:B------:R-:W-:Y:S01]  /*4440*/  FSEL R138, R160, -INF , P1 ;  /* 0xff800000a08a7808 */ /* 0x000fe20000800000 */
[--C-:B------:R-:W-:Y:S01]  /*4450*/  FFMA.FTZ R139, R139, c[0x0][0x29c], -R144.reuse ;  /* 0x0000a7008b8b7a23 */ /* 0x100fe20000010890 */
[----:B------:R-:W-:Y:S01]  /*4460*/  ISETP.GT.AND P1, PT, R2, 0x61, PT ;  /* 0x000000610200780c */ /* 0x000fe20003f24270 */
[--C-:B------:R-:W-:Y:S01]  /*4470*/  FADD.FTZ R148, R20, -R3.reuse ;  /* 0x8000000314947221 */ /* 0x100fe20000010000 */
        /* <DEDUP_REMOVED lines=8> */
[----:B------:R-:W-:Y:S01]  /*4500*/  IADD3 R137, R132, 0x8, RZ ;  /* 0x0000000884897810 */ /* 0x000fe20007ffe0ff */
[--C-:B------:R-:W-:Y:S01]  /*4510*/  FFMA.FTZ R135, R133, c[0x0][0x29c], -R144.reuse ;  /* 0x0000a70085877a23 */ /* 0x100fe20000010890 */
[----:B------:R-:W-:Y:S01]  /*4520*/  MOV R21, R150 ;  /* 0x0000009600157202 */ /* 0x000fe20000000f00 */
[----:B------:R-:W-:Y:S01]  /*4530*/  FFMA.FTZ R144, R2, c[0x0][0x29c], -R144 ;  /* 0x0000a70002907a23 */ /* 0x000fe20000010890 */
[----:B------:R-:W-:Y:S01]  /*4540*/  IMNMX R2, R155, R137, PT ;  /* 0x000000899b027217 */ /* 0x000fe20003800200 */
[--C-:B------:R-:W-:Y:S01]  /*4550*/  FADD.FTZ R155, R22, -R0.reuse ;  /* 0x80000000169b7221 */ /* 0x100fe20000010000 */
[----:B------:R-:W-:Y:S01]  /*4560*/  MOV R22, R230 ;  /* 0x000000e600167202 */ /* 0x000fe20000000f00 */
[--C-:B------:R-:W-:Y:S01]  /*4570*/  FADD.FTZ R230, R23, -R0.reuse ;  /* 0x8000000017e67221 */ /* 0x100fe20000010000 */
[C---:B------:R-:W-:Y:S01]  /*4580*/  ISETP.GT.AND P2, PT, R2.reuse, 0x1, PT ;  /* 0x000000010200780c */ /* 0x040fe20003f44270 */
[----:B------:R1:W2:Y:S01]  /*4590*/  MUFU.EX2 R23, R140 ;  /* 0x0000008c00177308 */ /* 0x0002a20000000800 */
[----:B------:R-:W-:Y:S01]  /*45a0*/  ISETP.GT.AND P4, PT, R2, RZ, PT ;  /* 0x000000ff0200720c */ /* 0x000fe20003f84270 */
[--C-:B------:R-:W-:Y:S01]  /*45b0*/  FADD.FTZ R137, R16, -R3.reuse ;  /* 0x8000000310897221 */ /* 0x100fe20000010000 */
[----:B------:R-:W-:Y:S01]  /*45c0*/  ISETP.GT.AND P1, PT, R2, 0x20, PT ;  /* 0x000000200200780c */ /* 0x000fe20003f24270 */
[--C-:B------:R-:W-:Y:S01]  /*45d0*/  FADD.FTZ R150, R32, -R3.reuse ;  /* 0x8000000320967221 */ /* 0x100fe20000010000 */
[----:B------:R-:W-:Y:S01]  /*45e0*/  FSEL R17, R244, -INF , P2 ;  /* 0xff800000f4117808 */ /* 0x000fe20001000000 */
[--C-:B------:R-:W-:Y:S01]  /*45f0*/  FADD.FTZ R152, R33, -R3.reuse ;  /* 0x8000000321987221 */ /* 0x100fe20000010000 */
[----:B------:R-:W-:Y:S01]  /*4600*/  ISETP.GT.AND P2, PT, R2, 0x60, PT ;  /* 0x000000600200780c */ /* 0x000fe20003f44270 */
[--C-:B------:R-:W-:Y:S01]  /*4610*/  FADD.FTZ R133, R4, -R3.reuse ;  /* 0x8000000304857221 */ /* 0x100fe20000010000 */
[----:B------:R-:W-:Y:S01]  /*4620*/  FSEL R20, R243, -INF , P4 ;  /* 0xff800000f3147808 */ /* 0x000fe20002000000 */
[----:B------:R-:W-:Y:S01]  /*4630*/  FADD.FTZ R134, R5, -R3 ;  /* 0x8000000305867221 */ /* 0x000fe20000010000 */
[C---:B------:R-:W-:Y:S01]  /*4640*/  ISETP.GT.AND P6, PT, R2.reuse, 0x21, PT ;  /* 0x000000210200780c */ /* 0x040fe20003fc4270 */
[--C-:B------:R-:W-:Y:S01]  /*4650*/  FADD.FTZ R159, R35, -R0.reuse ;  /* 0x80000000239f7221 */ /* 0x100fe20000010000 */
[----:B------:R-:W-:Y:S01]  /*4660*/  ISETP.GT.AND P5, PT, R2, 0x40, PT ;  /* 0x000000400200780c */ /* 0x000fe20003fa4270 */
[--C-:B------:R-:W-:Y:S01]  /*4670*/  FFMA.FTZ R32, R20, c[0x0][0x29c], -R145.reuse ;  /* 0x0000a70014207a23 */ /* 0x100fe20000010891 */
[----:B------:R-:W-:Y:S01]  /*4680*/  ISETP.GT.AND P4, PT, R2, 0x41, PT ;  /* 0x000000410200780c */ /* 0x000fe20003f84270 */
[----:B------:R-:W-:Y:S01]  /*4690*/  FADD.FTZ R162, R34, -R0 ;  /* 0x8000000022a27221 */ /* 0x000fe20000010000 */
[----:B------:R-:W-:Y:S01]  /*46a0*/  FSEL R16, R239, -INF , P1 ;  /* 0xff800000ef107808 */ /* 0x000fe20000800000 */
[----:B------:R-:W-:Y:S01]  /*46b0*/  MUFU.EX2 R20, R141 ;  /* 0x0000008d00147308 */ /* 0x000fe20000000800 */
[----:B------:R-:W-:Y:S01]  /*46c0*/  ISETP.GT.AND P1, PT, R2, 0x61, PT ;  /* 0x000000610200780c */ /* 0x000fe20003f24270 */
[--C-:B------:R-:W-:Y:S01]  /*46d0*/  FFMA.FTZ R7, R17, c[0x0][0x29c], -R145.reuse ;  /* 0x0000a70011077a23 */ /* 0x100fe20000010891 */
[----:B------:R-:W-:Y:S01]  /*46e0*/  FSEL R2, R238, -INF , P2 ;  /* 0xff800000ee027808 */ /* 0x000fe20001000000 */
[--C-:B------:R-:W-:Y:S01]  /*46f0*/  FFMA.FTZ R6, R16, c[0x0][0x29c], -R145.reuse ;  /* 0x0000a70010067a23 */ /* 0x100fe20000010891 */
[----:B------:R-:W-:Y:S01]  /*4700*/  FSEL R5, R241, -INF , P6 ;  /* 0xff800000f1057808 */ /* 0x000fe20003000000 */
[----:B------:R-:W-:Y:S01]  /*4710*/  FFMA.FTZ R35, -R157, R157, 1 ;  /* 0x3f8000009d237423 */ /* 0x000fe2000001019d */
[----:B-1----:R-:W-:Y:S01]  /*4720*/  MOV R140, R22 ;  /* 0x00000016008c7202 */ /* 0x002fe20000000f00 */
[--C-:B------:R-:W-:Y:S01]  /*4730*/  FFMA.FTZ R33, R2, c[0x0][0x29c], -R145.reuse ;  /* 0x0000a70002217a23 */ /* 0x100fe20000010891 */
[----:B------:R-:W-:Y:S01]  /*4740*/  FSEL R4, R240, -INF , P5 ;  /* 0xff800000f0047808 */ /* 0x000fe20002800000 */
[----:B------:R1:W3:Y:S01]  /*4750*/  MUFU.EX2 R22, R139 ;  /* 0x0000008b00167308 */ /* 0x0002e20000000800 */
[----:B------:R-:W-:Y:S01]  /*4760*/  FSEL R0, R237, -INF , P1 ;  /* 0xff800000ed007808 */ /* 0x000fe20000800000 */
[--C-:B------:R-:W-:Y:S01]  /*4770*/  FFMA.FTZ R5, R5, c[0x0][0x29c], -R145.reuse ;  /* 0x0000a70005057a23 */ /* 0x100fe20000010891 */
[----:B------:R-:W-:Y:S01]  /*4780*/  FSEL R3, R242, -INF , P4 ;  /* 0xff800000f2037808 */ /* 0x000fe20002000000 */
[--C-:B------:R-:W-:Y:S01]  /*4790*/  FFMA.FTZ R4, R4, c[0x0][0x29c], -R145.reuse ;  /* 0x0000a70004047a23 */ /* 0x100fe20000010891 */
[----:B------:R-:W-:Y:S01]  /*47a0*/  MOV R34, R18 ;  /* 0x0000001200227202 */ /* 0x000fe20000000f00 */
[----:B--2---:R-:W-:Y:S01]  /*47b0*/  FMUL.FTZ R2, R23, R133 ;  /* 0x0000008517027220 */ /* 0x004fe20000410000 */
[----:B------:R-:W-:Y:S01]  /*47c0*/  MOV R133, R236 ;  /* 0x000000ec00857202 */ /* 0x000fe20000000f00 */
[--C-:B------:R-:W-:Y:S02]  /*47d0*/  FFMA.FTZ R3, R3, c[0x0][0x29c], -R145.reuse ;  /* 0x0000a70003037a23 */ /* 0x100fe40000010891 */
[----:B------:R-:W-:Y:S01]  /*47e0*/  MUFU.EX2 R16, R32 ;  /* 0x0000002000107308 */ /* 0x000fe20000000800 */
[----:B------:R-:W-:Y:S02]  /*47f0*/  FFMA.FTZ R145, R0, c[0x0][0x29c], -R145 ;  /* 0x0000a70000917a23 */ /* 0x000fe40000010891 */
[----:B------:R-:W-:Y:S01]  /*4800*/  FFMA.FTZ R0, -R231, R231, 1 ;  /* 0x3f800000e7007423 */ /* 0x000fe200000101e7 */
[----:B------:R-:W-:Y:S03]  /*4810*/  MOV R231, R19 ;  /* 0x0000001300e77202 */ /* 0x000fe60000000f00 */
[----:B------:R-:W-:Y:S01]  /*4820*/  FMUL.FTZ R236, R2, R0 ;  /* 0x0000000002ec7220 */ /* 0x000fe20000410000 */
[----:B------:R-:W-:Y:S01]  /*4830*/  MOV R157, R231 ;  /* 0x000000e7009d7202 */ /* 0x000fe20000000f00 */
[----:B------:R-:W-:Y:S01]  /*4840*/  FFMA.FTZ R0, -R232, R232, 1 ;  /* 0x3f800000e8007423 */ /* 0x000fe200000101e8 */
[----:B------:R2:W-:Y:S01]  /*4850*/  MUFU.EX2 R32, R33 ;  /* 0x0000002100207308 */ /* 0x0005e20000000800 */
[----:B-1----:R-:W-:Y:S01]  /*4860*/  MOV R139, R21 ;  /* 0x00000015008b7202 */ /* 0x002fe20000000f00 */
[----:B---3--:R-:W-:Y:S01]  /*4870*/  FMUL.FTZ R2, R22, R134 ;  /* 0x0000008616027220 */ /* 0x008fe20000410000 */
[----:B------:R-:W-:Y:S03]  /*4880*/  MOV R134, R235 ;  /* 0x000000eb00867202 */ /* 0x000fe60000000f00 */
[----:B------:R-:W-:Y:S04]  /*4890*/  FMUL.FTZ R235, R2, R0 ;  /* 0x0000000002eb7220 */ /* 0x000fe80000410000 */
[----:B------:R-:W1:Y:S01]  /*48a0*/  MUFU.EX2 R21, R142 ;  /* 0x0000008e00157308 */ /* 0x000e620000000800 */
[----:B------:R-:W-:Y:S01]  /*48b0*/  FFMA.FTZ R0, -R160, R160, 1 ;  /* 0x3f800000a0007423 */ /* 0x000fe200000101a0 */
[----:B------:R-:W-:Y:S08]  /*48c0*/  MOV R160, R233 ;  /* 0x000000e900a07202 */ /* 0x000ff00000000f00 */
[----:B------:R-:W3:Y:S01]  /*48d0*/  MUFU.EX2 R19, R138 ;  /* 0x0000008a00137308 */ /* 0x000ee20000000800 */
[----:B--2---:R-:W-:Y:S01]  /*48e0*/  FMUL.FTZ R33, R20, R143 ;  /* 0x0000008f14217220 */ /* 0x004fe20000410000 */
[----:B------:R-:W-:Y:S08]  /*48f0*/  MOV R143, R34 ;  /* 0x00000022008f7202 */ /* 0x000ff00000000f00 */
[----:B------:R-:W2:Y:S01]  /*4900*/  MUFU.EX2 R17, R135 ;  /* 0x0000008700117308 */ /* 0x000ea20000000800 */
[----:B-1----:R-:W-:Y:S01]  /*4910*/  FMUL.FTZ R2, R21, R137 ;  /* 0x0000008915027220 */ /* 0x002fe20000410000 */
[----:B------:R-:W-:Y:S03]  /*4920*/  MOV R142, R234 ;  /* 0x000000ea008e7202 */ /* 0x000fe60000000f00 */
[----:B------:R-:W-:Y:S01]  /*4930*/  FMUL.FTZ R234, R2, R0 ;  /* 0x0000000002ea7220 */ /* 0x000fe20000410000 */
[----:B------:R-:W-:Y:S04]  /*4940*/  IADD3 R0, R132, 0x20, RZ ;  /* 0x0000002084007810 */ /* 0x000fe80007ffe0ff */
[----:B------:R-:W1:Y:S01]  /*4950*/  MUFU.EX2 R18, R136 ;  /* 0x0000008800127308 */ /* 0x000e620000000800 */
[----:B------:R-:W-:Y:S01]  /*4960*/  FFMA.FTZ R2, -R229, R229, 1 ;  /* 0x3f800000e5027423 */ /* 0x000fe200000101e5 */
[----:B------:R-:W-:Y:S03]  /*4970*/  IMNMX R0, R231, R0, PT ;  /* 0x00000000e7007217 */ /* 0x000fe60003800200 */
[----:B------:R-:W-:Y:S01]  /*4980*/  FMUL.FTZ R233, R33, R2 ;  /* 0x0000000221e97220 */ /* 0x000fe20000410000 */
[----:B------:R-:W-:Y:S01]  /*4990*/  ISETP.GT.AND P1, PT, R0, RZ, PT ;  /* 0x000000ff0000720c */ /* 0x000fe20003f24270 */
[----:B---3--:R-:W-:Y:S01]  /*49a0*/  FMUL.FTZ R33, R19, R148 ;  /* 0x0000009413217220 */ /* 0x008fe20000410000 */
[----:B------:R-:W-:Y:S02]  /*49b0*/  MOV R148, R133 ;  /* 0x0000008500947202 */ /* 0x000fe40000000f00 */
[----:B------:R-:W3:Y:S01]  /*49c0*/  MUFU.EX2 R144, R144 ;  /* 0x0000009000907308 */ /* 0x000ee20000000800 */
[----:B------:R-:W-:Y:S01]  /*49d0*/  FSEL R137, R246, -INF , P1 ;  /* 0xff800000f6897808 */ /* 0x000fe20000800000 */
[----:B------:R-:W-:Y:S01]  /*49e0*/  FFMA.FTZ R2, -R163, R163, 1 ;  /* 0x3f800000a3027423 */ /* 0x000fe200000101a3 */
[----:B------:R-:W-:Y:S01]  /*49f0*/  ISETP.GT.AND P1, PT, R0, 0x1, PT ;  /* 0x000000010000780c */ /* 0x000fe20003f24270 */
[----:B--2---:R-:W-:Y:S01]  /*4a00*/  FMUL.FTZ R34, R17, R150 ;  /* 0x0000009611227220 */ /* 0x004fe20000410000 */
[----:B------:R-:W-:Y:S01]  /*4a10*/  MOV R135, R139 ;  /* 0x0000008b00877202 */ /* 0x000fe20000000f00 */
[----:B------:R-:W-:Y:S01]  /*4a20*/  FMUL.FTZ R232, R33, R2 ;  /* 0x0000000221e87220 */ /* 0x000fe20000410000 */
[----:B------:R-:W-:Y:S01]  /*4a30*/  FSEL R138, R140, -INF , P1 ;  /* 0xff8000008c8a7808 */ /* 0x000fe20000800000 */
[----:B------:R-:W-:Y:S01]  /*4a40*/  FMUL.FTZ R231, R34, R35 ;  /* 0x0000002322e77220 */ /* 0x000fe20000410000 */
[----:B------:R-:W-:Y:S01]  /*4a50*/  ISETP.GT.AND P1, PT, R0, 0x20, PT ;  /* 0x000000200000780c */ /* 0x000fe20003f24270 */
[----:B------:R-:W2:Y:S01]  /*4a60*/  MUFU.EX2 R6, R6 ;  /* 0x0000000600067308 */ /* 0x000ea20000000800 */
[----:B------:R-:W-:Y:S01]  /*4a70*/  FMUL.FTZ R34, R16, R151 ;  /* 0x0000009710227220 */ /* 0x000fe20000410000 */
[----:B------:R-:W-:Y:S01]  /*4a80*/  ISETP.GT.AND P4, PT, R0, 0x41, PT ;  /* 0x000000410000780c */ /* 0x000fe20003f84270 */
[----:B------:R-:W-:Y:S01]  /*4a90*/  FFMA.FTZ R2, -R161, R161, 1 ;  /* 0x3f800000a1027423 */ /* 0x000fe200000101a1 */
[----:B------:R-:W-:Y:S01]  /*4aa0*/  FSEL R139, R143, -INF , P1 ;  /* 0xff8000008f8b7808 */ /* 0x000fe20000800000 */
[----:B-1----:R-:W-:Y:S01]  /*4ab0*/  FMUL.FTZ R33, R18, R149 ;  /* 0x0000009512217220 */ /* 0x002fe20000410000 */
[C---:B------:R-:W-:Y:S01]  /*4ac0*/  ISETP.GT.AND P1, PT, R0.reuse, 0x21, PT ;  /* 0x000000210000780c */ /* 0x040fe20003f24270 */
[----:B------:R-:W-:Y:S01]  /*4ad0*/  FFMA.FTZ R35, -R243, R243, 1 ;  /* 0x3f800000f3237423 */ /* 0x000fe200000101f3 */
[----:B------:R-:W-:Y:S01]  /*4ae0*/  ISETP.GT.AND P2, PT, R0, 0x60, PT ;  /* 0x000000600000780c */ /* 0x000fe20003f44270 */
[----:B------:R-:W-:Y:S01]  /*4af0*/  FMUL.FTZ R136, R33, R2 ;  /* 0x0000000221887220 */ /* 0x000fe20000410000 */
[----:B------:R-:W1:Y:S01]  /*4b00*/  MUFU.EX2 R7, R7 ;  /* 0x0000000700077308 */ /* 0x000e620000000800 */
[----:B------:R-:W-:Y:S01]  /*4b10*/  FFMA.FTZ R2, -R158, R158, 1 ;  /* 0x3f8000009e027423 */ /* 0x000fe2000001019e */
[----:B------:R-:W-:Y:S01]  /*4b20*/  MOV R150, R142 ;  /* 0x0000008e00967202 */ /* 0x000fe20000000f00 */
[----:B------:R-:W-:Y:S01]  /*4b30*/  FMUL.FTZ R163, R34, R35 ;  /* 0x0000002322a37220 */ /* 0x000fe20000410000 */
[----:B------:R-:W-:Y:S01]  /*4b40*/  FSEL R149, R248, -INF , P4 ;  /* 0xff800000f8957808 */ /* 0x000fe20002000000 */
[----:B---3--:R-:W-:Y:S01]  /*4b50*/  FMUL.FTZ R33, R144, R152 ;  /* 0x0000009890217220 */ /* 0x008fe20000410000 */
[----:B------:R-:W-:Y:S01]  /*4b60*/  MOV R243, R148 ;  /* 0x0000009400f37202 */ /* 0x000fe20000000f00 */
[----:B------:R-:W-:Y:S01]  /*4b70*/  FFMA.FTZ R133, -R239, R239, 1 ;  /* 0x3f800000ef857423 */ /* 0x000fe200000101ef */
[----:B------:R-:W-:Y:S01]  /*4b80*/  MOV R239, R134 ;  /* 0x0000008600ef7202 */ /* 0x000fe20000000f00 */
[----:B------:R-:W-:Y:S01]  /*4b90*/  FMUL.FTZ R229, R33, R2 ;  /* 0x0000000221e57220 */ /* 0x000fe20000410000 */
[----:B------:R-:W-:Y:S01]  /*4ba0*/  FSEL R2, R251, -INF , P1 ;  /* 0xff800000fb027808 */ /* 0x000fe20000800000 */
[--C-:B------:R-:W-:Y:S01]  /*4bb0*/  FFMA.FTZ R137, R137, c[0x0][0x29c], -R147.reuse ;  /* 0x0000a70089897a23 */ /* 0x100fe20000010893 */
[----:B------:R-:W-:Y:S01]  /*4bc0*/  ISETP.GT.AND P1, PT, R0, 0x40, PT ;  /* 0x000000400000780c */ /* 0x000fe20003f24270 */
[----:B------:R-:W3:Y:S01]  /*4bd0*/  MUFU.EX2 R5, R5 ;  /* 0x0000000500057308 */ /* 0x000ee20000000800 */
[----:B--2---:R-:W-:Y:S01]  /*4be0*/  FMUL.FTZ R34, R6, R153 ;  /* 0x0000009906227220 */ /* 0x004fe20000410000 */
[----:B------:R-:W-:Y:S01]  /*4bf0*/  F2FP.BF16.PACK_AB R144, R144, R17 ;  /* 0x000000119090723e */ /* 0x000fe200000010ff */
[--C-:B------:R-:W-:Y:S01]  /*4c00*/  FFMA.FTZ R142, R2, c[0x0][0x29c], -R147.reuse ;  /* 0x0000a700028e7a23 */ /* 0x100fe20000010893 */
[----:B------:R-:W-:Y:S01]  /*4c10*/  FSEL R141, R249, -INF , P1 ;  /* 0xff800000f98d7808 */ /* 0x000fe20000800000 */
[----:B------:R2:W4:Y:S01]  /*4c20*/  LDS R2, [R150.X4+0xf300] ;  /* 0x00f3000096027984 */ /* 0x0005220000004800 */
[----:B------:R-:W-:Y:S01]  /*4c30*/  ISETP.GT.AND P1, PT, R0, 0x61, PT ;  /* 0x000000610000780c */ /* 0x000fe20003f24270 */
[----:B------:R-:W-:Y:S01]  /*4c40*/  FFMA.FTZ R35, -R244, R244, 1 ;  /* 0x3f800000f4237423 */ /* 0x000fe200000101f4 */
[----:B------:R-:W-:Y:S01]  /*4c50*/  IADD3 R0, R132, 0x28, RZ ;  /* 0x0000002884007810 */ /* 0x000fe20007ffe0ff */
[----:B------:R-:W-:Y:S01]  /*4c60*/  FFMA.FTZ R132, -R240, R240, 1 ;  /* 0x3f800000f0847423 */ /* 0x000fe200000101f0 */
[----:B------:R-:W-:Y:S01]  /*4c70*/  MUFU.EX2 R137, R137 ;  /* 0x0000008900897308 */ /* 0x000fe20000000800 */
[----:B-1----:R-:W-:Y:S01]  /*4c80*/  FMUL.FTZ R33, R7, R154 ;  /* 0x0000009a07217220 */ /* 0x002fe20000410000 */
[----:B------:R-:W-:Y:S01]  /*4c90*/  MOV R154, R160 ;  /* 0x000000a0009a7202 */ /* 0x000fe20000000f00 */
[----:B------:R-:W-:Y:S01]  /*4ca0*/  FMUL.FTZ R160, R34, R133 ;  /* 0x0000008522a07220 */ /* 0x000fe20000410000 */
[----:B------:R-:W-:Y:S01]  /*4cb0*/  IMNMX R0, R157, R0, PT ;  /* 0x000000009d007217 */ /* 0x000fe20003800200 */
[----:B------:R-:W-:Y:S01]  /*4cc0*/  FFMA.FTZ R133, -R241, R241, 1 ;  /* 0x3f800000f1857423 */ /* 0x000fe200000101f1 */
[----:B------:R-:W-:Y:S01]  /*4cd0*/  MOV R244, R135 ;  /* 0x0000008700f47202 */ /* 0x000fe20000000f00 */
[----:B------:R-:W5:Y:S01]  /*4ce0*/  LDL.LU R241, [R1] ;  /* 0x0000000001f17983 */ /* 0x000f620000300800 */
[----:B------:R-:W-:Y:S01]  /*4cf0*/  FMUL.FTZ R161, R33, R35 ;  /* 0x0000002321a17220 */ /* 0x000fe20000410000 */
[----:B------:R-:W-:Y:S01]  /*4d00*/  FSEL R33, R247, -INF , P2 ;  /* 0xff800000f7217808 */ /* 0x000fe20001000000 */
[----:B------:R-:W1:Y:S01]  /*4d10*/  MUFU.EX2 R4, R4 ;  /* 0x0000000400047308 */ /* 0x000e620000000800 */
[----:B------:R-:W5:Y:S01]  /*4d20*/  LDL.LU R240, [R1+0x4] ;  /* 0x0000040001f07983 */ /* 0x000f620000300800 */
[----:B------:R-:W-:Y:S01]  /*4d30*/  FSEL R35, R245, -INF , P1 ;  /* 0xff800000f5237808 */ /* 0x000fe20000800000 */
[--C-:B------:R-:W-:Y:S01]  /*4d40*/  FFMA.FTZ R139, R139, c[0x0][0x29c], -R147.reuse ;  /* 0x0000a7008b8b7a23 */ /* 0x100fe20000010893 */
[----:B------:R-:W-:Y:S01]  /*4d50*/  ISETP.GT.AND P4, PT, R0, RZ, PT ;  /* 0x000000ff0000720c */ /* 0x000fe20003f84270 */
[--C-:B------:R-:W-:Y:S01]  /*4d60*/  FFMA.FTZ R138, R138, c[0x0][0x29c], -R147.reuse ;  /* 0x0000a7008a8a7a23 */ /* 0x100fe20000010893 */
[C---:B------:R-:W-:Y:S01]  /*4d70*/  ISETP.GT.AND P2, PT, R0.reuse, 0x1, PT ;  /* 0x000000010000780c */ /* 0x040fe20003f44270 */
[--C-:B------:R-:W-:Y:S01]  /*4d80*/  FFMA.FTZ R141, R141, c[0x0][0x29c], -R147.reuse ;  /* 0x0000a7008d8d7a23 */ /* 0x100fe20000010893 */
[C---:B------:R-:W-:Y:S01]  /*4d90*/  ISETP.GT.AND P1, PT, R0.reuse, 0x20, PT ;  /* 0x000000200000780c */ /* 0x040fe20003f24270 */
[--C-:B------:R-:W-:Y:S01]  /*4da0*/  FFMA.FTZ R149, R149, c[0x0][0x29c], -R147.reuse ;  /* 0x0000a70095957a23 */ /* 0x100fe20000010893 */
[----:B------:R-:W4:Y:S01]  /*4db0*/  MUFU.EX2 R3, R3 ;  /* 0x0000000300037308 */ /* 0x000f220000000800 */
[--C-:B------:R-:W-:Y:S01]  /*4dc0*/  FFMA.FTZ R148, R33, c[0x0][0x29c], -R147.reuse ;  /* 0x0000a70021947a23 */ /* 0x100fe20000010893 */
[C---:B------:R-:W-:Y:S01]  /*4dd0*/  ISETP.GT.AND P6, PT, R0.reuse, 0x21, PT ;  /* 0x000000210000780c */ /* 0x040fe20003fc4270 */
[----:B------:R-:W-:Y:S01]  /*4de0*/  FFMA.FTZ R147, R35, c[0x0][0x29c], -R147 ;  /* 0x0000a70023937a23 */ /* 0x000fe20000010893 */
[----:B------:R-:W-:Y:S01]  /*4df0*/  ISETP.GT.AND P5, PT, R0, 0x40, PT ;  /* 0x000000400000780c */ /* 0x000fe20003fa4270 */
[----:B---3--:R-:W-:Y:S01]  /*4e00*/  FMUL.FTZ R34, R5, R156 ;  /* 0x0000009c05227220 */ /* 0x008fe20000410000 */
[----:B------:R-:W-:Y:S01]  /*4e10*/  FSEL R152, R154, -INF , P4 ;  /* 0xff8000009a987808 */ /* 0x000fe20002000000 */
[----:B------:R-:W-:Y:S01]  /*4e20*/  FFMA.FTZ R35, -R246, R246, 1 ;  /* 0x3f800000f6237423 */ /* 0x000fe200000101f6 */
[----:B------:R-:W-:Y:S01]  /*4e30*/  ISETP.GT.AND P4, PT, R0, 0x41, PT ;  /* 0x000000410000780c */ /* 0x000fe20003f84270 */
[----:B------:R-:W-:Y:S01]  /*4e40*/  FMUL.FTZ R158, R34, R133 ;  /* 0x00000085229e7220 */ /* 0x000fe20000410000 */
[----:B------:R-:W3:Y:S01]  /*4e50*/  MUFU.EX2 R145, R145 ;  /* 0x0000009100917308 */ /* 0x000ee20000000800 */
[----:B------:R-:W-:Y:S01]  /*4e60*/  FFMA.FTZ R152, R152, c[0x0][0x29c], -R146 ;  /* 0x0000a70098987a23 */ /* 0x000fe20000010892 */
[----:B------:R-:W-:Y:S01]  /*4e70*/  MOV R246, R140 ;  /* 0x0000008c00f67202 */ /* 0x000fe20000000f00 */
[----:B------:R-:W-:Y:S01]  /*4e80*/  FFMA.FTZ R133, -R238, R238, 1 ;  /* 0x3f800000ee857423 */ /* 0x000fe200000101ee */
[----:B------:R-:W-:Y:S01]  /*4e90*/  MOV R238, R150 ;  /* 0x0000009600ee7202 */ /* 0x000fe20000000f00 */
[----:B-1----:R-:W-:Y:S01]  /*4ea0*/  FMUL.FTZ R33, R4, R155 ;  /* 0x0000009b04217220 */ /* 0x002fe20000410000 */
[----:B--2---:R-:W-:Y:S01]  /*4eb0*/  F2FP.BF16.PACK_AB R150, R22, R23 ;  /* 0x000000171696723e */ /* 0x004fe200000010ff */
[----:B------:R-:W-:Y:S01]  /*4ec0*/  FFMA.FTZ R134, -R242, R242, 1 ;  /* 0x3f800000f2867423 */ /* 0x000fe200000101f2 */
[----:B------:R-:W-:Y:S01]  /*4ed0*/  MOV R242, R154 ;  /* 0x0000009a00f27202 */ /* 0x000fe20000000f00 */
[----:B------:R-:W-:Y:S01]  /*4ee0*/  FMUL.FTZ R157, R33, R132 ;  /* 0x00000084219d7220 */ /* 0x000fe20000410000 */
[----:B------:R-:W1:Y:S01]  /*4ef0*/  MUFU.EX2 R139, R139 ;  /* 0x0000008b008b7308 */ /* 0x000e620000000800 */
[----:B------:R-:W-:Y:S01]  /*4f00*/  FMUL.FTZ R33, R32, R162 ;  /* 0x000000a220217220 */ /* 0x000fe20000410000 */
[----:B------:R-:W-:Y:S01]  /*4f10*/  F2FP.BF16.PACK_AB R140, R20, R21 ;  /* 0x00000015148c723e */ /* 0x000fe200000010ff */
[----:B------:R-:W-:Y:S01]  /*4f20*/  FFMA.FTZ R132, -R237, R237, 1 ;  /* 0x3f800000ed847423 */ /* 0x000fe200000101ed */
[----:B------:R-:W-:Y:S01]  /*4f30*/  MOV R237, R143 ;  /* 0x0000008f00ed7202 */ /* 0x000fe20000000f00 */
[----:B----4-:R-:W-:Y:S01]  /*4f40*/  FMUL.FTZ R34, R3, R230 ;  /* 0x000000e603227220 */ /* 0x010fe20000410000 */
[----:B------:R-:W-:Y:S01]  /*4f50*/  F2FP.BF16.PACK_AB R143, R18, R19 ;  /* 0x00000013128f723e */ /* 0x000fe200000010ff */
[----:B------:R-:W-:Y:S01]  /*4f60*/  FMUL.FTZ R155, R33, R133 ;  /* 0x00000085219b7220 */ /* 0x000fe20000410000 */
[----:B------:R-:W-:Y:S01]  /*4f70*/  FSEL R33, R243, -INF , P4 ;  /* 0xff800000f3217808 */ /* 0x000fe20002000000 */
[----:B------:R-:W-:Y:S01]  /*4f80*/  FMUL.FTZ R134, R34, R134 ;  /* 0x0000008622867220 */ /* 0x000fe20000410000 */
[----:B------:R-:W2:Y:S01]  /*4f90*/  MUFU.EX2 R138, R138 ;  /* 0x0000008a008a7308 */ /* 0x000ea20000000800 */
[----:B------:R-:W-:Y:S01]  /*4fa0*/  FSEL R34, R244, -INF , P5 ;  /* 0xff800000f4227808 */ /* 0x000fe20002800000 */
[--C-:B------:R-:W-:Y:S01]  /*4fb0*/  FADD.FTZ R9, R9, -R2.reuse ;  /* 0x8000000209097221 */ /* 0x100fe20000010000 */
[----:B------:R-:W-:Y:S01]  /*4fc0*/  F2FP.BF16.PACK_AB R18, R3, R4 ;  /* 0x000000040312723e */ /* 0x000fe200000010ff */
[--C-:B------:R-:W-:Y:S01]  /*4fd0*/  FADD.FTZ R12, R12, -R2.reuse ;  /* 0x800000020c0c7221 */ /* 0x100fe20000010000 */
[----:B---3--:R-:W-:Y:S01]  /*4fe0*/  F2FP.BF16.PACK_AB R20, R145, R32 ;  /* 0x000000209114723e */ /* 0x008fe200000010ff */
[--C-:B------:R-:W-:Y:S01]  /*4ff0*/  FADD.FTZ R13, R13, -R2.reuse ;  /* 0x800000020d0d7221 */ /* 0x100fe20000010000 */
[----:B------:R-:W-:Y:S01]  /*5000*/  F2FP.BF16.PACK_AB R32, R235, R236 ;  /* 0x000000eceb20723e */ /* 0x000fe200000010ff */
[--C-:B------:R-:W-:Y:S01]  /*5010*/  FADD.FTZ R24, R24, -R2.reuse ;  /* 0x8000000218187221 */ /* 0x100fe20000010000 */
[----:B------:R-:W-:Y:S01]  /*5020*/  F2FP.BF16.PACK_AB R23, R161, R163 ;  /* 0x000000a3a117723e */ /* 0x000fe200000010ff */
[----:B------:R-:W3:Y:S01]  /*5030*/  MUFU.EX2 R142, R142 ;  /* 0x0000008e008e7308 */ /* 0x000ee20000000800 */
[--C-:B------:R-:W-:Y:S01]  /*5040*/  FADD.FTZ R25, R25, -R2.reuse ;  /* 0x8000000219197221 */ /* 0x100fe20000010000 */
[----:B------:R-:W-:Y:S01]  /*5050*/  F2FP.BF16.PACK_AB R136, R136, R232 ;  /* 0x000000e88888723e */ /* 0x000fe200000010ff */
[----:B------:R-:W-:Y:S01]  /*5060*/  FADD.FTZ R29, R29, -R2 ;  /* 0x800000021d1d7221 */ /* 0x000fe20000010000 */
[----:B------:R-:W-:Y:S01]  /*5070*/  F2FP.BF16.PACK_AB R134, R134, R157 ;  /* 0x0000009d8686723e */ /* 0x000fe200000010ff */
[----:B-1----:R-:W-:Y:S02]  /*5080*/  FMUL.FTZ R12, R139, R12 ;  /* 0x0000000c8b0c7220 */ /* 0x002fe40000410000 */
[----:B------:R-:W-:Y:S01]  /*5090*/  FFMA.FTZ R156, R34, c[0x0][0x29c], -R146 ;  /* 0x0000a700229c7a23 */ /* 0x000fe20000010892 */
[----:B------:R-:W-:Y:S01]  /*50a0*/  F2FP.BF16.PACK_AB R34, R158, R160 ;  /* 0x000000a09e22723e */ /* 0x000fe200000010ff */
[----:B------:R-:W-:Y:S01]  /*50b0*/  FFMA.FTZ R3, -R237, R237, 1 ;  /* 0x3f800000ed037423 */ /* 0x000fe200000101ed */
[----:B------:R-:W-:Y:S01]  /*50c0*/  MUFU.EX2 R141, R141 ;  /* 0x0000008d008d7308 */ /* 0x000fe20000000800 */
[----:B------:R-:W-:Y:S02]  /*50d0*/  FADD.FTZ R28, R28, -R2 ;  /* 0x800000021c1c7221 */ /* 0x000fe40000010000 */
[----:B------:R-:W-:Y:S01]  /*50e0*/  FFMA.FTZ R4, -R246, R246, 1 ;  /* 0x3f800000f6047423 */ /* 0x000fe200000101f6 */
[C---:B--2---:R-:W-:Y:S01]  /*50f0*/  F2FP.BF16.PACK_AB R17, R138.reuse, R137 ;  /* 0x000000898a11723e */ /* 0x044fe200000010ff */
[----:B------:R-:W-:Y:S04]  /*5100*/  FMUL.FTZ R138, R138, R9 ;  /* 0x000000098a8a7220 */ /* 0x000fe80000410000 */
[----:B------:R-:W-:Y:S01]  /*5110*/  FMUL.FTZ R138, R138, R4 ;  /* 0x000000048a8a7220 */ /* 0x000fe20000410000 */
[----:B------:R-:W1:Y:S01]  /*5120*/  MUFU.EX2 R149, R149 ;  /* 0x0000009500957308 */ /* 0x000e620000000800 */
[C---:B---3--:R-:W-:Y:S01]  /*5130*/  F2FP.BF16.PACK_AB R9, R142.reuse, R139 ;  /* 0x0000008b8e09723e */ /* 0x048fe200000010ff */
[----:B------:R-:W-:Y:S08]  /*5140*/  FMUL.FTZ R142, R142, R13 ;  /* 0x0000000d8e8e7220 */ /* 0x000ff00000410000 */
[----:B------:R-:W2:Y:S10]  /*5150*/  MUFU.EX2 R148, R148 ;  /* 0x0000009400947308 */ /* 0x000eb40000000800 */
[----:B------:R-:W3:Y:S01]  /*5160*/  MUFU.EX2 R147, R147 ;  /* 0x0000009300937308 */ /* 0x000ee20000000800 */
[----:B-1----:R-:W-:Y:S09]  /*5170*/  F2FP.BF16.PACK_AB R4, R149, R141 ;  /* 0x0000008d9504723e */ /* 0x002ff200000010ff */
[----:B------:R-:W-:Y:S01]  /*5180*/  MUFU.EX2 R152, R152 ;  /* 0x0000009800987308 */ /* 0x000fe20000000800 */
[----:B--2---:R-:W-:Y:S09]  /*5190*/  FMUL.FTZ R28, R148, R28 ;  /* 0x0000001c941c7220 */ /* 0x004ff20000410000 */
[----:B------:R-:W-:Y:S01]  /*51a0*/  MUFU.EX2 R21, R156 ;  /* 0x0000009c00157308 */ /* 0x000fe20000000800 */
[----:B-----5:R-:W-:Y:S02]  /*51b0*/  FSEL R135, R241, -INF , P1 ;  /* 0xff800000f1877808 */ /* 0x020fe40000800000 */
[----:B------:R-:W-:Y:S02]  /*51c0*/  ISETP.GT.AND P1, PT, R0, 0x61, PT ;  /* 0x000000610000780c */ /* 0x000fe40003f24270 */
[----:B------:R-:W-:Y:S01]  /*51d0*/  FSEL R151, R240, -INF , P2 ;  /* 0xff800000f0977808 */ /* 0x000fe20001000000 */
[----:B------:R-:W-:Y:S01]  /*51e0*/  FFMA.FTZ R133, R135, c[0x0][0x29c], -R146 ;  /* 0x0000a70087857a23 */ /* 0x000fe20000010892 */
[----:B------:R-:W-:Y:S01]  /*51f0*/  ISETP.GT.AND P2, PT, R0, 0x60, PT ;  /* 0x000000600000780c */ /* 0x000fe20003f44270 */
[----:B------:R-:W-:Y:S01]  /*5200*/  FADD.FTZ R0, R8, -R2 ;  /* 0x8000000208007221 */ /* 0x000fe20000010000 */
[----:B------:R-:W-:Y:S01]  /*5210*/  F2FP.BF16.PACK_AB R135, R229, R231 ;  /* 0x000000e7e587723e */ /* 0x000fe200000010ff */
[--C-:B------:R-:W-:Y:S01]  /*5220*/  FFMA.FTZ R151, R151, c[0x0][0x29c], -R146.reuse ;  /* 0x0000a70097977a23 */ /* 0x100fe20000010892 */
[----:B------:R1:W-:Y:S01]  /*5230*/  MUFU.EX2 R22, R133 ;  /* 0x0000008500167308 */ /* 0x0003e20000000800 */
[----:B------:R-:W-:Y:S02]  /*5240*/  FMUL.FTZ R0, R137, R0 ;  /* 0x0000000089007220 */ /* 0x000fe40000410000 */
[----:B------:R-:W-:Y:S02]  /*5250*/  FMUL.FTZ R8, R145, R159 ;  /* 0x0000009f91087220 */ /* 0x000fe40000410000 */
[----:B------:R-:W-:Y:S01]  /*5260*/  FMUL.FTZ R230, R0, R35 ;  /* 0x0000002300e67220 */ /* 0x000fe20000410000 */
[----:B------:R-:W-:Y:S01]  /*5270*/  FSEL R35, R239, -INF , P6 ;  /* 0xff800000ef237808 */ /* 0x000fe20003000000 */
[----:B------:R-:W-:Y:S01]  /*5280*/  FMUL.FTZ R154, R8, R132 ;  /* 0x00000084089a7220 */ /* 0x000fe20000410000 */
[----:B------:R-:W-:Y:S01]  /*5290*/  FSEL R0, R250, -INF , P1 ;  /* 0xff800000fa007808 */ /* 0x000fe20000800000 */
[--C-:B------:R-:W-:Y:S01]  /*52a0*/  FFMA.FTZ R159, R33, c[0x0][0x29c], -R146.reuse ;  /* 0x0000a700219f7a23 */ /* 0x100fe20000010892 */
[----:B------:R-:W2:Y:S01]  /*52b0*/  MUFU.EX2 R151, R151 ;  /* 0x0000009700977308 */ /* 0x000ea20000000800 */
[--C-:B------:R-:W-:Y:S01]  /*52c0*/  FFMA.FTZ R153, R35, c[0x0][0x29c], -R146.reuse ;  /* 0x0000a70023997a23 */ /* 0x100fe20000010892 */
[----:B------:R-:W-:Y:S01]  /*52d0*/  FSEL R8, R252, -INF , P2 ;  /* 0xff800000fc087808 */ /* 0x000fe20001000000 */
[----:B------:R-:W-:Y:S01]  /*52e0*/  FMUL.FTZ R137, R12, R3 ;  /* 0x000000030c897220 */ /* 0x000fe20000410000 */
[----:B------:R-:W-:Y:S01]  /*52f0*/  F2FP.BF16.PACK_AB R33, R7, R16 ;  /* 0x000000100721723e */ /* 0x000fe200000010ff */
[----:B------:R-:W-:Y:S01]  /*5300*/  FMUL.FTZ R16, R141, R24 ;  /* 0x000000188d107220 */ /* 0x000fe20000410000 */
[----:B------:R-:W-:Y:S01]  /*5310*/  F2FP.BF16.PACK_AB R132, R5, R6 ;  /* 0x000000060584723e */ /* 0x000fe200000010ff */
[--C-:B------:R-:W-:Y:S01]  /*5320*/  FFMA.FTZ R162, R8, c[0x0][0x29c], -R146.reuse ;  /* 0x0000a70008a27a23 */ /* 0x100fe20000010892 */
[----:B---3--:R-:W-:Y:S01]  /*5330*/  F2FP.BF16.PACK_AB R5, R147, R148 ;  /* 0x000000949305723e */ /* 0x008fe200000010ff */
[----:B------:R-:W-:Y:S01]  /*5340*/  FFMA.FTZ R146, R0, c[0x0][0x29c], -R146 ;  /* 0x0000a70000927a23 */ /* 0x000fe20000010892 */
[----:B------:R-:W3:Y:S01]  /*5350*/  MUFU.EX2 R19, R153 ;  /* 0x0000009900137308 */ /* 0x000ee20000000800 */
[----:B------:R-:W-:Y:S01]  /*5360*/  FFMA.FTZ R0, -R251, R251, 1 ;  /* 0x3f800000fb007423 */ /* 0x000fe200000101fb */
[----:B------:R-:W-:Y:S01]  /*5370*/  F2FP.BF16.PACK_AB R35, R233, R234 ;  /* 0x000000eae923723e */ /* 0x000fe200000010ff */
[----:B------:R-:W-:Y:S01]  /*5380*/  FMUL.FTZ R12, R149, R25 ;  /* 0x00000019950c7220 */ /* 0x000fe20000410000 */
[----:B-1----:R-:W-:Y:S01]  /*5390*/  F2FP.BF16.PACK_AB R133, R154, R155 ;  /* 0x0000009b9a85723e */ /* 0x002fe200000010ff */
[----:B------:R-:W-:Y:S02]  /*53a0*/  FMUL.FTZ R13, R142, R0 ;  /* 0x000000008e0d7220 */ /* 0x000fe40000410000 */
[----:B------:R-:W-:Y:S01]  /*53b0*/  FMUL.FTZ R147, R147, R29 ;  /* 0x0000001d93937220 */ /* 0x000fe20000410000 */
[----:B------:R-:W1:Y:S01]  /*53c0*/  LDS R0, [R238.X4+0xf320] ;  /* 0x00f32000ee007984 */ /* 0x000e620000004800 */
[----:B------:R-:W-:Y:S01]  /*53d0*/  FFMA.FTZ R8, -R249, R249, 1 ;  /* 0x3f800000f9087423 */ /* 0x000fe200000101f9 */
[----:B------:R-:W4:Y:S01]  /*53e0*/  MUFU.EX2 R7, R159 ;  /* 0x0000009f00077308 */ /* 0x000f220000000800 */
[----:B------:R-:W-:Y:S01]  /*53f0*/  FFMA.FTZ R3, -R247, R247, 1 ;  /* 0x3f800000f7037423 */ /* 0x000fe200000101f7 */
[----:B------:R-:W-:Y:S01]  /*5400*/  STS [R227+0xf480], R150 ;  /* 0x00f48096e3007388 */ /* 0x000fe20000000800 */
[----:B------:R-:W-:Y:S01]  /*5410*/  FFMA.FTZ R2, -R245, R245, 1 ;  /* 0x3f800000f5027423 */ /* 0x000fe200000101f5 */
[----:B------:R-:W-:Y:S01]  /*5420*/  F2FP.BF16.PACK_AB R13, R13, R137 ;  /* 0x000000890d0d723e */ /* 0x000fe200000010ff */
[----:B------:R-:W-:Y:S01]  /*5430*/  FFMA.FTZ R6, -R248, R248, 1 ;  /* 0x3f800000f8067423 */ /* 0x000fe200000101f8 */
[----:B------:R-:W-:Y:S01]  /*5440*/  STS [R227+0xf880], R33 ;  /* 0x00f88021e3007388 */ /* 0x000fe20000000800 */
[----:B------:R-:W-:Y:S02]  /*5450*/  FMUL.FTZ R3, R28, R3 ;  /* 0x000000031c037220 */ /* 0x000fe40000410000 */
[----:B------:R-:W-:Y:S01]  /*5460*/  FMUL.FTZ R2, R147, R2 ;  /* 0x0000000293027220 */ /* 0x000fe20000410000 */
[----:B------:R-:W-:Y:S01]  /*5470*/  STS [R228], R140 ;  /* 0x0000008ce4007388 */ /* 0x000fe20000000800 */
[----:B------:R-:W-:Y:S01]  /*5480*/  FMUL.FTZ R16, R16, R8 ;  /* 0x0000000810107220 */ /* 0x000fe20000410000 */
[----:B------:R-:W5:Y:S01]  /*5490*/  MUFU.EX2 R146, R146 ;  /* 0x0000009200927308 */ /* 0x000f620000000800 */
[----:B------:R-:W-:Y:S01]  /*54a0*/  FMUL.FTZ R12, R12, R6 ;  /* 0x000000060c0c7220 */ /* 0x000fe20000410000 */
[----:B------:R-:W-:Y:S01]  /*54b0*/  STS [R228+0x400], R132 ;  /* 0x00040084e4007388 */ /* 0x000fe20000000800 */
[----:B------:R-:W-:Y:S03]  /*54c0*/  F2FP.BF16.PACK_AB R8, R138, R230 ;  /* 0x000000e68a08723e */ /* 0x000fe600000010ff */
[----:B------:R-:W-:Y:S01]  /*54d0*/  F2FP.BF16.PACK_AB R12, R12, R16 ;  /* 0x000000100c0c723e */ /* 0x000fe200000010ff */
[----:B------:R-:W-:Y:S01]  /*54e0*/  STS [R227+0x10480], R17 ;  /* 0x01048011e3007388 */ /* 0x000fe20000000800 */
[----:B------:R-:W-:Y:S02]  /*54f0*/  F2FP.BF16.PACK_AB R16, R2, R3 ;  /* 0x000000030210723e */ /* 0x000fe400000010ff */
[----:B--2---:R-:W-:Y:S01]  /*5500*/  F2FP.BF16.PACK_AB R3, R151, R152 ;  /* 0x000000989703723e */ /* 0x004fe200000010ff */
[----:B------:R-:W2:Y:S01]  /*5510*/  MUFU.EX2 R6, R162 ;  /* 0x000000a200067308 */ /* 0x000ea20000000800 */
[----:B---3--:R-:W-:Y:S03]  /*5520*/  F2FP.BF16.PACK_AB R2, R19, R22 ;  /* 0x000000161302723e */ /* 0x008fe600000010ff */
[----:B------:R3:W-:Y:S04]  /*5530*/  STS [R227+0x10880], R3 ;  /* 0x01088003e3007388 */ /* 0x0007e80000000800 */
[----:B------:R4:W-:Y:S04]  /*5540*/  STS [R228+0x1400], R2 ;  /* 0x00140002e4007388 */ /* 0x0009e80000000800 */
[----:B------:R2:W-:Y:S01]  /*5550*/  STS [R228+0x1000], R9 ;  /* 0x00100009e4007388 */ /* 0x0005e20000000800 */
[--C-:B-1----:R-:W-:Y:S03]  /*5560*/  FADD.FTZ R10, R10, -R0.reuse ;  /* 0x800000000a0a7221 */ /* 0x102fe60000010000 */
[----:B------:R-:W-:Y:S01]  /*5570*/  STS [R227+0x11480], R143 ;  /* 0x0114808fe3007388 */ /* 0x000fe20000000800 */
[--C-:B------:R-:W-:Y:S02]  /*5580*/  FADD.FTZ R11, R11, -R0.reuse ;  /* 0x800000000b0b7221 */ /* 0x100fe40000010000 */
[----:B------:R-:W-:Y:S01]  /*5590*/  FMUL.FTZ R10, R152, R10 ;  /* 0x0000000a980a7220 */ /* 0x000fe20000410000 */
[----:B------:R-:W-:Y:S01]  /*55a0*/  STS [R227+0x11880], R18 ;  /* 0x01188012e3007388 */ /* 0x000fe20000000800 */
[--C-:B------:R-:W-:Y:S02]  /*55b0*/  FADD.FTZ R14, R14, -R0.reuse ;  /* 0x800000000e0e7221 */ /* 0x100fe40000010000 */
[--C-:B------:R-:W-:Y:S01]  /*55c0*/  FADD.FTZ R15, R15, -R0.reuse ;  /* 0x800000000f0f7221 */ /* 0x100fe20000010000 */
[----:B------:R-:W-:Y:S01]  /*55d0*/  STS [R228+0x2000], R144 ;  /* 0x00200090e4007388 */ /* 0x000fe20000000800 */
[----:B------:R-:W-:Y:S02]  /*55e0*/  FMUL.FTZ R14, R22, R14 ;  /* 0x0000000e160e7220 */ /* 0x000fe40000410000 */
[----:B------:R-:W-:Y:S01]  /*55f0*/  FMUL.FTZ R15, R19, R15 ;  /* 0x0000000f130f7220 */ /* 0x000fe20000410000 */
[----:B------:R-:W-:Y:S01]  /*5600*/  STS [R228+0x2400], R20 ;  /* 0x00240014e4007388 */ /* 0x000fe20000000800 */
[----:B---3--:R-:W-:Y:S02]  /*5610*/  FFMA.FTZ R3, -R240, R240, 1 ;  /* 0x3f800000f0037423 */ /* 0x008fe400000101f0 */
[--C-:B------:R-:W-:Y:S01]  /*5620*/  FADD.FTZ R26, R26, -R0.reuse ;  /* 0x800000001a1a7221 */ /* 0x100fe20000010000 */
[----:B------:R1:W-:Y:S01]  /*5630*/  STS [R227+0x12480], R4 ;  /* 0x01248004e3007388 */ /* 0x0003e20000000800 */
[----:B----4-:R-:W-:Y:S01]  /*5640*/  F2FP.BF16.PACK_AB R2, R7, R21 ;  /* 0x000000150702723e */ /* 0x010fe200000010ff */
[--C-:B------:R-:W-:Y:S02]  /*5650*/  FADD.FTZ R27, R27, -R0.reuse ;  /* 0x800000001b1b7221 */ /* 0x100fe40000010000 */
[--C-:B------:R-:W-:Y:S02]  /*5660*/  FADD.FTZ R30, R30, -R0.reuse ;  /* 0x800000001e1e7221 */ /* 0x100fe40000010000 */
[----:B------:R3:W-:Y:S01]  /*5670*/  STS [R227+0x12880], R2 ;  /* 0x01288002e3007388 */ /* 0x0007e20000000800 */
[----:B--2---:R-:W-:Y:S02]  /*5680*/  FMUL.FTZ R9, R151, R11 ;  /* 0x0000000b97097220 */ /* 0x004fe40000410000 */
[----:B------:R-:W-:Y:S01]  /*5690*/  FMUL.FTZ R21, R21, R26 ;  /* 0x0000001a15157220 */ /* 0x000fe20000410000 */
[----:B------:R2:W-:Y:S01]  /*56a0*/  STS [R228+0x3000], R5 ;  /* 0x00300005e4007388 */ /* 0x0005e20000000800 */
[----:B------:R-:W-:Y:S02]  /*56b0*/  FMUL.FTZ R9, R9, R3 ;  /* 0x0000000309097220 */ /* 0x000fe40000410000 */
[----:B------:R-:W-:Y:S02]  /*56c0*/  FFMA.FTZ R3, -R241, R241, 1 ;  /* 0x3f800000f1037423 */ /* 0x000fe400000101f1 */
[----:B------:R-:W-:Y:S02]  /*56d0*/  FMUL.FTZ R27, R7, R27 ;  /* 0x0000001b071b7220 */ /* 0x000fe40000410000 */
[----:B------:R-:W-:Y:S02]  /*56e0*/  FMUL.FTZ R3, R14, R3 ;  /* 0x000000030e037220 */ /* 0x000fe40000410000 */
[----:B------:R-:W-:Y:S02]  /*56f0*/  FADD.FTZ R31, R31, -R0 ;  /* 0x800000001f1f7221 */ /* 0x000fe40000010000 */
[----:B------:R-:W-:Y:S02]  /*5700*/  FFMA.FTZ R0, -R244, R244, 1 ;  /* 0x3f800000f4007423 */ /* 0x000fe400000101f4 */
[----:B-----5:R-:W-:Y:S02]  /*5710*/  FMUL.FTZ R31, R146, R31 ;  /* 0x0000001f921f7220 */ /* 0x020fe40000410000 */
[----:B-1----:R-:W-:Y:S02]  /*5720*/  FFMA.FTZ R4, -R239, R239, 1 ;  /* 0x3f800000ef047423 */ /* 0x002fe400000101ef */
[----:B------:R-:W-:Y:S02]  /*5730*/  FMUL.FTZ R7, R21, R0 ;  /* 0x0000000015077220 */ /* 0x000fe40000410000 */
[----:B------:R-:W-:Y:S02]  /*5740*/  FMUL.FTZ R4, R15, R4 ;  /* 0x000000040f047220 */ /* 0x000fe40000410000 */
[----:B---3--:R-:W-:Y:S02]  /*5750*/  FFMA.FTZ R2, -R242, R242, 1 ;  /* 0x3f800000f2027423 */ /* 0x008fe400000101f2 */
[----:B------:R-:W-:Y:S01]  /*5760*/  FFMA.FTZ R0, -R252, R252, 1 ;  /* 0x3f800000fc007423 */ /* 0x000fe200000101fc */
[----:B------:R-:W-:Y:S01]  /*5770*/  F2FP.BF16.PACK_AB R4, R4, R3 ;  /* 0x000000030404723e */ /* 0x000fe200000010ff */
[----:B------:R-:W-:Y:S01]  /*5780*/  FMUL.FTZ R10, R10, R2 ;  /* 0x000000020a0a7220 */ /* 0x000fe20000410000 */
[----:B------:R-:W-:Y:S01]  /*5790*/  F2FP.BF16.PACK_AB R2, R146, R6 ;  /* 0x000000069202723e */ /* 0x000fe200000010ff */
[----:B------:R-:W-:Y:S02]  /*57a0*/  FFMA.FTZ R3, -R243, R243, 1 ;  /* 0x3f800000f3037423 */ /* 0x000fe400000101f3 */
[----:B--2---:R-:W-:Y:S02]  /*57b0*/  FMUL.FTZ R5, R6, R30 ;  /* 0x0000001e06057220 */ /* 0x004fe40000410000 */
[----:B------:R1:W-:Y:S01]  /*57c0*/  STS [R228+0x3400], R2 ;  /* 0x00340002e4007388 */ /* 0x0003e20000000800 */
[----:B------:R-:W-:Y:S02]  /*57d0*/  FFMA.FTZ R6, -R250, R250, 1 ;  /* 0x3f800000fa067423 */ /* 0x000fe400000101fa */
[----:B------:R-:W-:Y:S01]  /*57e0*/  FMUL.FTZ R3, R27, R3 ;  /* 0x000000031b037220 */ /* 0x000fe20000410000 */
[----:B------:R-:W-:Y:S01]  /*57f0*/  BAR.SYNC.DEFER_BLOCKING 0x0 ;  /* 0x0000000000007b1d */ /* 0x000fe20000010000 */
[----:B------:R-:W-:Y:S02]  /*5800*/  FMUL.FTZ R5, R5, R0 ;  /* 0x0000000005057220 */ /* 0x000fe40000410000 */
[----:B------:R-:W-:Y:S01]  /*5810*/  FMUL.FTZ R0, R31, R6 ;  /* 0x000000061f007220 */ /* 0x000fe20000410000 */
[----:B------:R-:W-:Y:S02]  /*5820*/  F2FP.BF16.PACK_AB R3, R3, R7 ;  /* 0x000000070303723e */ /* 0x000fe400000010ff */
[----:B-1----:R-:W-:Y:S02]  /*5830*/  F2FP.BF16.PACK_AB R2, R9, R10 ;  /* 0x0000000a0902723e */ /* 0x002fe400000010ff */
        /* <DEDUP_REMOVED lines=107> */
[----:B------:R-:W5:Y:S01]  /*5ef0*/  LDL.64 R154, [R1+0x28] ;  /* 0x00002800019a7983 */ /* 0x000f620000100a00 */
[----:B------:R-:W-:Y:S02]  /*5f00*/  USHF.L.U32 UR14, UR17, 0x6, URZ ;  /* 0x00000006110e7899 */ /* 0x000fe4000800063f */
[----:B------:R-:W-:Y:S01]  /*5f10*/  UIMAD UR13, UR17, UR15, UR13 ;  /* 0x0000000f110d72a4 */ /* 0x000fe2000f8e020d */
[----:B------:R-:W5:Y:S03]  /*5f20*/  LDL R152, [R1+0x50] ;  /* 0x0000500001987983 */ /* 0x000f660000100800 */
[----:B------:R-:W-:Y:S01]  /*5f30*/  UIADD3 UR13, UR21, UR13, URZ ;  /* 0x0000000d150d7290 */ /* 0x000fe2000fffe03f */
[----:B------:R-:W5:Y:S01]  /*5f40*/  LDL R243, [R1+0xc] ;  /* 0x00000c0001f37983 */ /* 0x000f620000100800 */
[----:B------:R-:W-:Y:S03]  /*5f50*/  IMAD.U32 R7, RZ, RZ, UR14 ;  /* 0x0000000eff077e24 */ /* 0x000fe6000f8e00ff */
[----:B------:R-:W1:Y:S01]  /*5f60*/  S2R R239, SR_TID.X ;  /* 0x0000000000ef7919 */ /* 0x000e620000002100 */
[----:B------:R-:W-:Y:S01]  /*5f70*/  IMAD.U32 R8, RZ, RZ, UR13 ;  /* 0x0000000dff087e24 */ /* 0x000fe2000f8e00ff */
[----:B------:R-:W-:Y:S01]  /*5f80*/  UIADD3 UR13, -UR14, UR9, URZ ;  /* 0x000000090e0d7290 */ /* 0x000fe2000fffe13f */
        /* <DEDUP_REMOVED lines=10> */
[----:B---3--:R-:W-:Y:S02]  /*6030*/  LEA R0, P1, R0, R158, 0x6 ;  /* 0x0000009e00007211 */ /* 0x008fe400078230ff */
[----:B----4-:R-:W-:Y:S02]  /*6040*/  IADD3 R5, P0, R156, UR14, RZ ;  /* 0x0000000e9c057c10 */ /* 0x010fe4000ff1e0ff */
[----:B-----5:R-:W-:Y:S02]  /*6050*/  LEA.HI.X R8, R4, R155, R8, 0x6, P1 ;  /* 0x0000009b04087211 */ /* 0x020fe400008f3408 */
[C---:B------:R-:W-:Y:S02]  /*6060*/  LEA R4, P1, R0.reuse, c[0x0][0x1f0], 0x1 ;  /* 0x00007c0000047a11 */ /* 0x040fe400078208ff */
[----:B------:R-:W-:Y:S02]  /*6070*/  LEA.HI.X.SX32 R7, R7, R152, 0x1, P0 ;  /* 0x0000009807077211 */ /* 0x000fe400000f0eff */
[C---:B------:R-:W-:Y:S04]  /*6080*/  LEA R6, P0, R5.reuse, c[0x0][0x280], 0x2 ;  /* 0x0000a00005067a11 */ /* 0x040fe800078010ff */
[----:B------:R-:W-:Y:S02]  /*6090*/  LEA.HI.X R7, R5, c[0x0][0x284], R7, 0x2, P0 ;  /* 0x0000a10005077a11 */ /* 0x000fe400000f1407 */
[----:B------:R-:W-:Y:S05]  /*60a0*/  LEA.HI.X R5, R0, c[0x0][0x1f4], R8, 0x1, P1 ;  /* 0x00007d0000057a11 */ /* 0x000fea00008f0c08 */
[----:B------:R-:W-:Y:S01]  /*60b0*/  @!PT LDS RZ, [RZ] ;  /* 0x00000000fffff984 */ /* 0x000fe20000000800 */
[----:B------:R-:W-:Y:S01]  /*60c0*/  @!PT LDS RZ, [RZ] ;  /* 0x00000000fffff984 */ /* 0x000fe20000000800 */
[----:B------:R-:W-:Y:S01]  /*60d0*/  @!PT LDS RZ, [RZ] ;  /* 0x00000000fffff984 */ /* 0x000fe20000000800 */
[----:B------:R2:W-:Y:S01]  /*60e0*/  LDGSTS.E.BYPASS.LTC128B.128 [R243+0xc080], [R4.64], !P5 ;  /* 0x0c08000004f37fae */ /* 0x0005e2000e901d52 */
[----:B-1----:R-:W-:Y:S03]  /*60f0*/  @!P3 IMAD.SHL.U32 R0, R244, 0x10, RZ ;  /* 0x00000010f400b824 */ /* 0x002fe600078e00ff */
[----:B------:R2:W-:Y:S04]  /*6100*/  LDGSTS.E.BYPASS.LTC128B.128 [R243+0xd080], [R4.64+0x40], !P4 ;  /* 0x0d08004004f37fae */ /* 0x0005e8000e101d52 */
[----:B------:R2:W-:Y:S04]  /*6110*/  LDGSTS.E.BYPASS.LTC128B.128 [R243+0xe080], [R4.64+0x80], !P2 ;  /* 0x0e08008004f37fae */ /* 0x0005e8000d101d52 */
[----:B------:R2:W-:Y:S02]  /*6120*/  @!P3 LDGSTS.E.BYPASS.LTC128B.128 [R0+0xf280], [R6.64] ;  /* 0x0f2800000600bfae */ /* 0x0005e4000b901d52 */
.L_x_549:
        /* <DEDUP_REMOVED lines=9> */
[----:B------:R-:W-:Y:S01]  /*61c0*/  UISETP.GE.AND UP1, UPT, UR5, 0x1, UPT ;  /* 0x000000010500788c */ /* 0x000fe2000bf26270 */
[----:B------:R-:W1:Y:S03]  /*61d0*/  LDSM.16.M88.4 R132, [R219] ;  /* 0x00000000db84783b */ /* 0x000e660000000200 */
[-C--:B------:R-:W-:Y:S01]  /*61e0*/  HMMA.16816.F32.BF16 R12, R24, R28.reuse, RZ ;  /* 0x0000001c180c723c */ /* 0x080fe200000418ff */
[----:B------:R-:W4:Y:S04]  /*61f0*/  LDSM.16.M88.4 R136, [R219+0x1000] ;  /* 0x00100000db88783b */ /* 0x000f280000000200 */
        /* <DEDUP_REMOVED lines=227> */
.L_x_547:
[----:B------:R-:W-:Y:S01]  /*7030*/  USHF.L.U32 UR6, UR12, 0x7, URZ ;  /* 0x000000070c067899 */ /* 0x000fe2000800063f */
[----:B------:R-:W-:Y:S05]  /*7040*/  @P1 BRA `(.L_x_551) ;  /* 0x000012b000001947 */ /* 0x000fea0003800000 */
[----:B------:R-:W1:Y:S01]  /*7050*/  S2R R31, SR_TID.X ;  /* 0x00000000001f7919 */ /* 0x000e620000002100 */
[----:B------:R-:W-:Y:S01]  /*7060*/  F2FP.BF16.PACK_AB R36, R37, R36 ;  /* 0x000000242524723e */ /* 0x000fe200000010ff */
[----:B------:R-:W-:Y:S01]  /*7070*/  ULDC.64 UR4, c[0x0][0x358] ;  /* 0x0000d60000047ab9 */ /* 0x000fe20000000a00 */
[----:B------:R-:W-:Y:S01]  /*7080*/  F2FP.BF16.PACK_AB R38, R39, R38 ;  /* 0x000000262726723e */ /* 0x000fe200000010ff */
[----:B------:R-:W-:Y:S01]  /*7090*/  UISETP.NE.U32.AND UP1, UPT, URZ, UR4, UPT ;  /* 0x000000043f00728c */ /* 0x000fe2000bf25070 */
[----:B------:R-:W-:Y:S01]  /*70a0*/  F2FP.BF16.PACK_AB R48, R49, R48 ;  /* 0x000000303130723e */ /* 0x000fe200000010ff */
[----:B------:R-:W-:Y:S01]  /*70b0*/  UMOV UR7, 0x4 ;  /* 0x0000000400077882 */ /* 0x000fe20000000000 */
[----:B------:R-:W-:Y:S01]  /*70c0*/  F2FP.BF16.PACK_AB R50, R51, R50 ;  /* 0x000000323332723e */ /* 0x000fe200000010ff */
[----:B------:R-:W-:Y:S01]  /*70d0*/  UISETP.NE.AND.EX UP1, UPT, URZ, UR5, UPT, UP1 ;  /* 0x000000053f00728c */ /* 0x000fe2000bf25310 */
[----:B------:R-:W-:-:S02]  /*70e0*/  F2FP.BF16.PACK_AB R40, R41, R40 ;  /* 0x000000282928723e */ /* 0x000fc400000010ff */
[----:B------:R-:W-:Y:S01]  /*70f0*/  F2FP.BF16.PACK_AB R42, R43, R42 ;  /* 0x0000002a2b2a723e */ /* 0x000fe200000010ff */
[----:B------:R-:W-:Y:S01]  /*7100*/  ULDC.64 UR4, c[0x0][0x358] ;  /* 0x0000d60000047ab9 */ /* 0x000fe20000000a00 */
[----:B------:R-:W-:Y:S01]  /*7110*/  F2FP.BF16.PACK_AB R44, R45, R44 ;  /* 0x0000002c2d2c723e */ /* 0x000fe200000010ff */
[----:B------:R-:W-:Y:S01]  /*7120*/  UIMAD.WIDE UR4, UR10, UR7, UR4 ;  /* 0x000000070a0472a5 */ /* 0x000fe2000f8e0204 */
[----:B------:R-:W-:Y:S02]  /*7130*/  F2FP.BF16.PACK_AB R46, R47, R46 ;  /* 0x0000002e2f2e723e */ /* 0x000fe400000010ff */
[----:B------:R-:W-:Y:S02]  /*7140*/  F2FP.BF16.PACK_AB R52, R53, R52 ;  /* 0x000000343534723e */ /* 0x000fe400000010ff */
[----:B------:R-:W-:Y:S02]  /*7150*/  F2FP.BF16.PACK_AB R54, R55, R54 ;  /* 0x000000363736723e */ /* 0x000fe400000010ff */
[----:B------:R-:W-:-:S02]  /*7160*/  F2FP.BF16.PACK_AB R64, R65, R64 ;  /* 0x000000404140723e */ /* 0x000fc400000010ff */
[----:B------:R-:W-:Y:S02]  /*7170*/  F2FP.BF16.PACK_AB R66, R67, R66 ;  /* 0x000000424342723e */ /* 0x000fe400000010ff */
[----:B-1----:R-:W-:Y:S02]  /*7180*/  SHF.R.S32.HI R30, RZ, 0x1f, R31 ;  /* 0x0000001fff1e7819 */ /* 0x002fe4000001141f */
[----:B------:R-:W-:Y:S02]  /*7190*/  F2FP.BF16.PACK_AB R56, R57, R56 ;  /* 0x000000383938723e */ /* 0x000fe400000010ff */
[CC--:B------:R-:W-:Y:S02]  /*71a0*/  LEA.HI R3, R30.reuse, R31.reuse, RZ, 0x2 ;  /* 0x0000001f1e037211 */ /* 0x0c0fe400078f10ff */
[----:B------:R-:W-:Y:S02]  /*71b0*/  LEA.HI R2, R30, R31, RZ, 0x5 ;  /* 0x0000001f1e027211 */ /* 0x000fe400078f28ff */
[----:B------:R-:W-:-:S02]  /*71c0*/  SHF.R.S32.HI R28, RZ, 0x2, R3 ;  /* 0x00000002ff1c7819 */ /* 0x000fc40000011403 */
[----:B------:R-:W-:Y:S02]  /*71d0*/  SHF.R.S32.HI R0, RZ, 0x1f, R3 ;  /* 0x0000001fff007819 */ /* 0x000fe40000011403 */
[----:B------:R-:W-:Y:S02]  /*71e0*/  SHF.R.S32.HI R24, RZ, 0x5, R2 ;  /* 0x00000005ff187819 */ /* 0x000fe40000011402 */
        /* <DEDUP_REMOVED lines=62> */
[----:B-----5:R-:W-:-:S02]  /*75d0*/  F2FP.BF16.PACK_AB R9, R119, R118 ;  /* 0x000000767709723e */ /* 0x020fc400000010ff */
        /* <DEDUP_REMOVED lines=9> */
[----:B------:R-:W-:Y:S01]  /*7670*/  PLOP3.LUT P1, PT, PT, PT, UP1, 0x80, 0x0 ;  /* 0x000000000000781c */ /* 0x000fe20003f2f018 */
        /* <DEDUP_REMOVED lines=36> */
[----:B------:R3:W-:Y:S04]  /*78c0*/  STS [R0+0x5280], R7 ;  /* 0x0052800700007388 */ /* 0x0007e80000000800 */
[----:B------:R-:W-:Y:S04]  /*78d0*/  STS [R2+0x5080], R4 ;  /* 0x0050800402007388 */ /* 0x000fe80000000800 */
[----:B------:R4:W-:Y:S01]  /*78e0*/  STS [R2+0x5280], R3 ;  /* 0x0052800302007388 */ /* 0x0009e20000000800 */
[----:B-1----:R-:W-:-:S02]  /*78f0*/  IMAD.U32 R9, RZ, RZ, UR5 ;  /* 0x00000005ff097e24 */ /* 0x002fc4000f8e00ff */
[----:B--2---:R-:W-:Y:S01]  /*7900*/  IMAD.U32 R8, RZ, RZ, UR4 ;  /* 0x00000004ff087e24 */ /* 0x004fe2000f8e00ff */
[----:B------:R-:W-:Y:S06]  /*7910*/  BAR.SYNC.DEFER_BLOCKING 0x1, 0x100 ;  /* 0x0044000000007b1d */ /* 0x000fec0000010000 */
[----:B------:R-:W-:Y:S02]  /*7920*/  ULDC.64 UR4, c[0x0][0x360] ;  /* 0x0000d80000047ab9 */ /* 0x000fe40000000a00 */
[----:B------:R-:W-:Y:S01]  /*7930*/  UISETP.NE.U32.AND UP0, UPT, URZ, UR4, UPT ;  /* 0x000000043f00728c */ /* 0x000fe2000bf05070 */
[----:B---3--:R-:W2:Y:S03]  /*7940*/  @P1 LDG.E R0, [R8.64] ;  /* 0x0000001208001981 */ /* 0x008ea6000c1e1900 */
[----:B------:R-:W-:Y:S01]  /*7950*/  UISETP.NE.AND.EX UP0, UPT, URZ, UR5, UPT, UP0 ;  /* 0x000000053f00728c */ /* 0x000fe2000bf05300 */
[----:B------:R-:W-:-:S02]  /*7960*/  IMAD.MOV.U32 R5, RZ, RZ, c[0x0][0x2f0] ;  /* 0x0000bc00ff057624 */ /* 0x000fc400078e00ff */
[----:B------:R-:W-:-:S03]  /*7970*/  ULDC.64 UR4, c[0x0][0x360] ;  /* 0x0000d80000047ab9 */ /* 0x000fc60000000a00 */
[----:B------:R-:W-:-:S05]  /*7980*/  PLOP3.LUT P0, PT, PT, PT, UP0, 0x80, 0x0 ;  /* 0x000000000000781c */ /* 0x000fca0003f0f008 */
[----:B------:R-:W-:-:S06]  /*7990*/  @UP0 UIMAD.WIDE UR4, UR10, UR7, UR4 ;  /* 0x000000070a0402a5 */ /* 0x000fcc000f8e0204 */
[----:B----4-:R-:W-:Y:S02]  /*79a0*/  IMAD.U32 R2, RZ, RZ, UR4 ;  /* 0x00000004ff027e24 */ /* 0x010fe4000f8e00ff */
[----:B------:R-:W-:-:S05]  /*79b0*/  IMAD.U32 R3, RZ, RZ, UR5 ;  /* 0x00000005ff037e24 */ /* 0x000fca000f8e00ff */
[----:B------:R1:W5:Y:S01]  /*79c0*/  @P0 LDG.E R5, [R2.64] ;  /* 0x0000001202050981 */ /* 0x000362000c1e1900 */
[----:B------:R-:W-:Y:S02]  /*79d0*/  UMOV UR14, URZ ;  /* 0x0000003f000e7c82 */ /* 0x000fe40008000000 */
[----:B------:R-:W-:Y:S01]  /*79e0*/  UMOV UR15, URZ ;  /* 0x0000003f000f7c82 */ /* 0x000fe20008000000 */
[----:B--2---:R-:W2:Y:S02]  /*79f0*/  @P1 R2UR UR5, R0 ;  /* 0x00000000000513c2 */ /* 0x004ea400000e0000 */
[----:B--2---:R-:W-:Y:S02]  /*7a00*/  @UP1 USHF.R.S32.HI UR4, URZ, 0x1f, UR5 ;  /* 0x0000001f3f041899 */ /* 0x004fe40008011405 */
[----:B------:R-:W-:-:S05]  /*7a10*/  @UP1 UMOV UR14, UR5 ;  /* 0x00000005000e1c82 */ /* 0x000fca0008000000 */
[----:B------:R-:W-:Y:S01]  /*7a20*/  @UP1 UMOV UR15, UR4 ;  /* 0x00000004000f1c82 */ /* 0x000fe20008000000 */
[----:B------:R-:W-:Y:S05]  /*7a30*/  @P0 BRA `(.L_x_552) ;  /* 0x0000004000000947 */ /* 0x000fea0003800000 */
[----:B-1----:R-:W-:Y:S05]  /*7a40*/  @!P1 BRA `(.L_x_552) ;  /* 0x0000003000009947 */ /* 0x002fea0003800000 */
[----:B------:R-:W2:Y:S04]  /*7a50*/  LDG.E R0, [R8.64] ;  /* 0x0000001208007981 */ /* 0x000ea8000c1e1900 */
[----:B------:R-:W2:Y:S02]  /*7a60*/  LDG.E R2, [R8.64+0x4] ;  /* 0x0000041208027981 */ /* 0x000ea4000c1e1900 */
[----:B--2--5:R-:W-:Y:S02]  /*7a70*/  IADD3 R5, -R0, R2, RZ ;  /* 0x0000000200057210 */ /* 0x024fe40007ffe1ff */
.L_x_552:
[----:B-1----:R-:W-:Y:S01]  /*7a80*/  LEA.HI R0, R30, R31, RZ, 0x3 ;  /* 0x0000001f1e007211 */ /* 0x002fe200078f18ff */
[----:B------:R-:W-:Y:S01]  /*7a90*/  IMAD.SHL.U32 R12, R29, 0x8, RZ ;  /* 0x000000081d0c7824 */ /* 0x000fe200078e00ff */
[----:B------:R-:W-:Y:S01]  /*7aa0*/  LEA.HI R2, R28, R28, RZ, 0x1 ;  /* 0x0000001c1c027211 */ /* 0x000fe200078f08ff */
[----:B------:R-:W-:Y:S01]  /*7ab0*/  USHF.R.S32.HI UR7, URZ, 0x1f, UR11 ;  /* 0x0000001f3f077899 */ /* 0x000fe2000801140b */
[----:B-----5:R-:W-:Y:S01]  /*7ac0*/  IADD3 R5, R5, -UR6, RZ ;  /* 0x8000000605057c10 */ /* 0x020fe2000fffe0ff */
[----:B------:R-:W-:Y:S01]  /*7ad0*/  IMAD.SHL.U32 R0, R0, 0x8, RZ ;  /* 0x0000000800007824 */ /* 0x000fe200078e00ff */
[----:B------:R-:W-:Y:S01]  /*7ae0*/  LOP3.LUT R2, R2, 0x3fffffe, RZ, 0xc0, !PT ;  /* 0x03fffffe02027812 */ /* 0x000fe200078ec0ff */
[----:B------:R-:W-:Y:S01]  /*7af0*/  ULDC.64 UR4, c[0x0][0x338] ;  /* 0x0000ce0000047ab9 */ /* 0x000fe20000000a00 */
[----:B------:R-:W-:Y:S01]  /*7b00*/  SHF.R.S32.HI R13, RZ, 0x1f, R12 ;  /* 0x0000001fff0d7819 */ /* 0x000fe2000001140c */
[----:B------:R-:W-:Y:S01]  /*7b10*/  UIMAD UR4, UR7, UR4, URZ ;  /* 0x00000004070472a4 */ /* 0x000fe2000f8e023f */
[----:B------:R-:W-:Y:S01]  /*7b20*/  LOP3.LUT R0, R0, 0xc0, RZ, 0xc0, !PT ;  /* 0x000000c000007812 */ /* 0x000fe200078ec0ff */
[----:B------:R-:W-:Y:S01]  /*7b30*/  IMAD.IADD R2, R28, 0x1, -R2 ;  /* 0x000000011c027824 */ /* 0x000fe200078e0a02 */
[----:B------:R-:W-:Y:S01]  /*7b40*/  USHF.R.S32.HI UR8, URZ, 0x1f, UR10 ;  /* 0x0000001f3f087899 */ /* 0x000fe2000801140a */
[----:B------:R-:W-:Y:S01]  /*7b50*/  IMNMX R14, R5, 0x80, PT ;  /* 0x00000080050e7817 */ /* 0x000fe20003800200 */
[----:B------:R-:W-:Y:S01]  /*7b60*/  UIMAD UR5, UR11, UR5, UR4 ;  /* 0x000000050b0572a4 */ /* 0x000fe2000f8e0204 */
[----:B------:R-:W-:Y:S01]  /*7b70*/  LOP3.LUT R3, R0, 0x18, R12, 0xf8, !PT ;  /* 0x0000001800037812 */ /* 0x000fe200078ef80c */
[----:B------:R-:W-:Y:S01]  /*7b80*/  IMAD R2, R24, 0x8, R2 ;  /* 0x0000000818027824 */ /* 0x000fe200078e0202 */
[----:B------:R-:W-:Y:S01]  /*7b90*/  SHF.R.U32.HI R0, RZ, 0x3, R0 ;  /* 0x00000003ff007819 */ /* 0x000fe20000011600 */
[----:B------:R-:W-:Y:S01]  /*7ba0*/  USEL UR10, UR10, URZ, !UP1 ;  /* 0x0000003f0a0a7287 */ /* 0x000fe2000c800000 */
[C---:B------:R-:W-:Y:S01]  /*7bb0*/  ISETP.GE.AND P4, PT, R28.reuse, R14, PT ;  /* 0x0000000e1c00720c */ /* 0x040fe20003f86270 */
[----:B------:R-:W-:Y:S01]  /*7bc0*/  USEL UR8, UR8, URZ, !UP1 ;  /* 0x0000003f08087287 */ /* 0x000fe2000c800000 */
[----:B------:R-:W-:Y:S01]  /*7bd0*/  LOP3.LUT R0, R3, R0, RZ, 0x3c, !PT ;  /* 0x0000000003007212 */ /* 0x000fe200078e3cff */
[----:B------:R-:W-:Y:S01]  /*7be0*/  IMAD.U32 R6, RZ, RZ, UR12 ;  /* 0x0000000cff067e24 */ /* 0x000fe2000f8e00ff */
[----:B------:R-:W-:Y:S01]  /*7bf0*/  IADD3 R4, P0, R28, UR14, RZ ;  /* 0x0000000e1c047c10 */ /* 0x000fe2000ff1e0ff */
[----:B------:R-:W-:Y:S01]  /*7c00*/  IMAD.U32 R29, RZ, RZ, UR10 ;  /* 0x0000000aff1d7e24 */ /* 0x000fe2000f8e00ff */
[----:B------:R-:W-:Y:S01]  /*7c10*/  BSSY B0, `(.L_x_553) ;  /* 0x0000029000007945 */ /* 0x000fe20003800000 */
[----:B------:R-:W-:Y:S01]  /*7c20*/  IMAD.U32 R0, R2, 0x20, R0 ;  /* 0x0000002002007824 */ /* 0x000fe200078e0000 */
[----:B------:R-:W-:Y:S01]  /*7c30*/  LEA.HI.X.SX32 R5, R28, UR15, 0x1, P0 ;  /* 0x0000000f1c057c11 */ /* 0x000fe200080f0eff */
[----:B------:R-:W-:Y:S01]  /*7c40*/  IMAD.U32 R2, RZ, RZ, UR11 ;  /* 0x0000000bff027e24 */ /* 0x000fe2000f8e00ff */
[----:B------:R-:W-:Y:S01]  /*7c50*/  IADD3 R15, R12, 0x20, RZ ;  /* 0x000000200c0f7810 */ /* 0x000fe20007ffe0ff */
[----:B------:R-:W-:-:S02]  /*7c60*/  IMAD.SHL.U32 R0, R0, 0x2, RZ ;  /* 0x0000000200007824 */ /* 0x000fc400078e00ff */
[----:B------:R-:W-:-:S03]  /*7c70*/  IMAD.WIDE.U32 R2, R2, c[0x0][0x338], R12 ;  /* 0x0000ce0002027a25 */ /* 0x000fc600078e000c */
[----:B------:R1:W2:Y:S01]  /*7c80*/  LDS.128 R40, [R0+0x7080] ;  /* 0x0070800000287984 */ /* 0x0002a20000000c00 */
[----:B------:R-:W-:Y:S01]  /*7c90*/  IMAD.WIDE R8, R6, 0x80, R4 ;  /* 0x0000008006087825 */ /* 0x000fe200078e0204 */
[----:B------:R-:W-:Y:S01]  /*7ca0*/  IADD3 R3, R3, UR5, RZ ;  /* 0x0000000503037c10 */ /* 0x000fe2000fffe0ff */
[----:B------:R-:W-:Y:S01]  /*7cb0*/  ULDC.64 UR4, c[0x0][0x340] ;  /* 0x0000d00000047ab9 */ /* 0x000fe20000000a00 */
[----:B------:R1:W3:Y:S01]  /*7cc0*/  LDS.128 R36, [R0+0x9080] ;  /* 0x0090800000247984 */ /* 0x0002e20000000c00 */
[----:B------:R-:W-:Y:S02]  /*7cd0*/  UIMAD UR4, UR8, UR4, URZ ;  /* 0x00000004080472a4 */ /* 0x000fe4000f8e023f */
[----:B------:R-:W-:Y:S01]  /*7ce0*/  IMAD.WIDE.U32 R10, R29, c[0x0][0x340], R2 ;  /* 0x0000d0001d0a7a25 */ /* 0x000fe200078e0002 */
[----:B------:R1:W4:Y:S01]  /*7cf0*/  LDS.128 R32, [R0+0xb080] ;  /* 0x00b0800000207984 */ /* 0x0003220000000c00 */
[----:B------:R-:W-:-:S03]  /*7d00*/  UIMAD UR4, UR10, UR5, UR4 ;  /* 0x000000050a0472a4 */ /* 0x000fc6000f8e0204 */
[----:B------:R1:W1:Y:S03]  /*7d10*/  LDS.128 R52, [R0+0x80] ;  /* 0x0000800000347984 */ /* 0x0002660000000c00 */
[----:B------:R-:W-:Y:S01]  /*7d20*/  IADD3 R7, R11, UR4, RZ ;  /* 0x000000040b077c10 */ /* 0x000fe2000fffe0ff */
        /* <DEDUP_REMOVED lines=23> */
.L_x_554:
[----:B------:R-:W-:Y:S05]  /*7ea0*/  BSYNC B0 ;  /* 0x0000000000007941 */ /* 0x000fea0003800000 */
.L_x_553:
        /* <DEDUP_REMOVED lines=21> */
.L_x_556:
[----:B------:R-:W-:Y:S05]  /*8000*/  BSYNC B0 ;  /* 0x0000000000007941 */ /* 0x000fea0003800000 */
.L_x_555:
[----:B------:R-:W-:Y:S01]  /*8010*/  ULDC.64 UR4, c[0x0][0x308] ;  /* 0x0000c20000047ab9 */ /* 0x000fe20000000a00 */
[----:B-1----:R-:W-:Y:S01]  /*8020*/  MOV R2, UR11 ;  /* 0x0000000b00027c02 */ /* 0x002fe20008000f00 */
[----:B------:R-:W-:Y:S01]  /*8030*/  UIMAD UR4, UR7, UR4, URZ ;  /* 0x00000004070472a4 */ /* 0x000fe2000f8e023f */
[----:B------:R-:W-:Y:S03]  /*8040*/  BSSY B0, `(.L_x_557) ;  /* 0x0000018000007945 */ /* 0x000fe60003800000 */
        /* <DEDUP_REMOVED lines=23> */
.L_x_558:
[----:B------:R-:W-:Y:S05]  /*81c0*/  BSYNC B0 ;  /* 0x0000000000007941 */ /* 0x000fea0003800000 */
.L_x_557:
        /* <DEDUP_REMOVED lines=19> */
.L_x_551:
[----:B------:R-:W-:Y:S02]  /*8300*/  ULDC.64 UR4, c[0x0][0x358] ;  /* 0x0000d60000047ab9 */ /* 0x000fe40000000a00 */
[----:B------:R-:W-:-:S02]  /*8310*/  UISETP.NE.U32.AND UP1, UPT, URZ, UR4, UPT ;  /* 0x000000043f00728c */ /* 0x000fc4000bf25070 */
[----:B------:R-:W-:Y:S02]  /*8320*/  UMOV UR7, 0x4 ;  /* 0x0000000400077882 */ /* 0x000fe40000000000 */
[----:B------:R-:W-:-:S03]  /*8330*/  UISETP.NE.AND.EX UP1, UPT, URZ, UR5, UPT, UP1 ;  /* 0x000000053f00728c */ /* 0x000fc6000bf25310 */
[----:B------:R-:W-:Y:S02]  /*8340*/  ULDC.64 UR4, c[0x0][0x358] ;  /* 0x0000d60000047ab9 */ /* 0x000fe40000000a00 */
[----:B------:R-:W-:Y:S01]  /*8350*/  UIMAD.WIDE UR4, UR10, UR7, UR4 ;  /* 0x000000070a0472a5 */ /* 0x000fe2000f8e0204 */
[----:B------:R-:W-:-:S05]  /*8360*/  PLOP3.LUT P1, PT, PT, PT, UP1, 0x80, 0x0 ;  /* 0x000000000000781c */ /* 0x000fca0003f2f018 */
[----:B------:R-:W-:Y:S01]  /*8370*/  IMAD.U32 R4, RZ, RZ, UR4 ;  /* 0x00000004ff047e24 */ /* 0x000fe2000f8e00ff */
[----:B------:R-:W-:Y:S01]  /*8380*/  MOV R5, UR5 ;  /* 0x0000000500057c02 */ /* 0x000fe20008000f00 */
[----:B------:R-:W-:-:S06]  /*8390*/  ULDC.64 UR4, c[0x0][0x360] ;  /* 0x0000d80000047ab9 */ /* 0x000fcc0000000a00 */
[----:B------:R-:W2:Y:S01]  /*83a0*/  @P1 LDG.E R0, [R4.64] ;  /* 0x0000001204001981 */ /* 0x000ea2000c1e1900 */
[----:B------:R-:W-:Y:S01]  /*83b0*/  UISETP.NE.U32.AND UP0, UPT, URZ, UR4, UPT ;  /* 0x000000043f00728c */ /* 0x000fe2000bf05070 */
[----:B------:R-:W-:-:S03]  /*83c0*/  IMAD.MOV.U32 R6, RZ, RZ, c[0x0][0x2f0] ;  /* 0x0000bc00ff067624 */ /* 0x000fc600078e00ff */
[----:B------:R-:W-:-:S03]  /*83d0*/  UISETP.NE.AND.EX UP0, UPT, URZ, UR5, UPT, UP0 ;  /* 0x000000053f00728c */ /* 0x000fc6000bf05300 */
[----:B------:R-:W-:-:S03]  /*83e0*/  ULDC.64 UR4, c[0x0][0x360] ;  /* 0x0000d80000047ab9 */ /* 0x000fc60000000a00 */
[----:B------:R-:W-:-:S05]  /*83f0*/  PLOP3.LUT P0, PT, PT, PT, UP0, 0x80, 0x0 ;  /* 0x000000000000781c */ /* 0x000fca0003f0f008 */
[----:B------:R-:W-:-:S06]  /*8400*/  @UP0 UIMAD.WIDE UR4, UR10, UR7, UR4 ;  /* 0x000000070a0402a5 */ /* 0x000fcc000f8e0204 */
[----:B------:R-:W-:Y:S01]  /*8410*/  MOV R2, UR4 ;  /* 0x0000000400027c02 */ /* 0x000fe20008000f00 */
        /* <DEDUP_REMOVED lines=13> */
.L_x_559:
[----:B-1----:R-:W1:Y:S01]  /*84f0*/  S2R R2, SR_TID.X ;  /* 0x0000000000027919 */ /* 0x002e620000002100 */
[----:B------:R-:W-:Y:S01]  /*8500*/  USHF.R.S32.HI UR7, URZ, 0x1f, UR11 ;  /* 0x0000001f3f077899 */ /* 0x000fe2000801140b */
[----:B-----5:R-:W-:Y:S01]  /*8510*/  IADD3 R14, R6, -UR6, RZ ;  /* 0x80000006060e7c10 */ /* 0x020fe2000fffe0ff */
[----:B------:R-:W-:Y:S01]  /*8520*/  ULDC.64 UR4, c[0x0][0x308] ;  /* 0x0000c20000047ab9 */ /* 0x000fe20000000a00 */
[----:B------:R-:W-:Y:S01]  /*8530*/  IMAD.U32 R6, RZ, RZ, UR12 ;  /* 0x0000000cff067e24 */ /* 0x000fe2000f8e00ff */
[----:B------:R-:W-:Y:S01]  /*8540*/  UIMAD UR4, UR7, UR4, URZ ;  /* 0x00000004070472a4 */ /* 0x000fe2000f8e023f */
[----:B------:R-:W-:Y:S01]  /*8550*/  BSSY B0, `(.L_x_560) ;  /* 0x0000029000007945 */ /* 0x000fe20003800000 */
[----:B------:R-:W-:-:S02]  /*8560*/  USHF.R.S32.HI UR8, URZ, 0x1f, UR10 ;  /* 0x0000001f3f087899 */ /* 0x000fc4000801140a */
[----:B------:R-:W-:Y:S02]  /*8570*/  UIMAD UR5, UR11, UR5, UR4 ;  /* 0x000000050b0572a4 */ /* 0x000fe4000f8e0204 */
[----:B------:R-:W-:Y:S02]  /*8580*/  USEL UR10, UR10, URZ, !UP1 ;  /* 0x0000003f0a0a7287 */ /* 0x000fe4000c800000 */
[----:B------:R-:W-:-:S04]  /*8590*/  USEL UR8, UR8, URZ, !UP1 ;  /* 0x0000003f08087287 */ /* 0x000fc8000c800000 */
[----:B------:R-:W-:Y:S01]  /*85a0*/  IMAD.U32 R17, RZ, RZ, UR10 ;  /* 0x0000000aff117e24 */ /* 0x000fe2000f8e00ff */
[----:B-1----:R-:W-:-:S04]  /*85b0*/  SHF.R.S32.HI R4, RZ, 0x1f, R2 ;  /* 0x0000001fff047819 */ /* 0x002fc80000011402 */
[----:B------:R-:W-:-:S04]  /*85c0*/  LEA.HI R4, R4, R2, RZ, 0x2 ;  /* 0x0000000204047211 */ /* 0x000fc800078f10ff */
[----:B------:R-:W-:-:S05]  /*85d0*/  LOP3.LUT R0, R4, 0x1ffffffc, RZ, 0xc0, !PT ;  /* 0x1ffffffc04007812 */ /* 0x000fca00078ec0ff */
[----:B------:R-:W-:Y:S02]  /*85e0*/  IMAD.IADD R0, R2, 0x1, -R0 ;  /* 0x0000000102007824 */ /* 0x000fe400078e0a00 */
[----:B------:R-:W-:Y:S02]  /*85f0*/  IMAD.U32 R2, RZ, RZ, UR11 ;  /* 0x0000000bff027e24 */ /* 0x000fe4000f8e00ff */
[----:B------:R-:W-:Y:S01]  /*8600*/  IMAD.SHL.U32 R12, R0, 0x8, RZ ;  /* 0x00000008000c7824 */ /* 0x000fe200078e00ff */
[----:B------:R-:W-:-:S04]  /*8610*/  SHF.R.S32.HI R0, RZ, 0x2, R4 ;  /* 0x00000002ff007819 */ /* 0x000fc80000011404 */
[--C-:B------:R-:W-:Y:S02]  /*8620*/  SHF.R.S32.HI R13, RZ, 0x1f, R12.reuse ;  /* 0x0000001fff0d7819 */ /* 0x100fe4000001140c */
[C---:B------:R-:W-:Y:S02]  /*8630*/  ISETP.GE.AND P4, PT, R0.reuse, R14, PT ;  /* 0x0000000e0000720c */ /* 0x040fe40003f86270 */
[----:B------:R-:W-:Y:S01]  /*8640*/  IADD3 R4, P0, R0, UR14, RZ ;  /* 0x0000000e00047c10 */ /* 0x000fe2000ff1e0ff */
[----:B------:R-:W-:Y:S01]  /*8650*/  IMAD.WIDE.U32 R2, R2, c[0x0][0x308], R12 ;  /* 0x0000c20002027a25 */ /* 0x000fe200078e000c */
[----:B------:R-:W-:Y:S02]  /*8660*/  IADD3 R15, R12, 0x20, RZ ;  /* 0x000000200c0f7810 */ /* 0x000fe40007ffe0ff */
[----:B------:R-:W-:Y:S02]  /*8670*/  LEA.HI.X.SX32 R5, R0, UR15, 0x1, P0 ;  /* 0x0000000f00057c11 */ /* 0x000fe400080f0eff */
[----:B------:R-:W-:Y:S01]  /*8680*/  IADD3 R3, R3, UR5, RZ ;  /* 0x0000000503037c10 */ /* 0x000fe2000fffe0ff */
[----:B------:R-:W-:Y:S01]  /*8690*/  ULDC.64 UR4, c[0x0][0x310] ;  /* 0x0000c40000047ab9 */ /* 0x000fe20000000a00 */
[----:B------:R-:W-:Y:S01]  /*86a0*/  IADD3 R16, R12, 0x40, RZ ;  /* 0x000000400c107810 */ /* 0x000fe20007ffe0ff */
[----:B------:R-:W-:Y:S01]  /*86b0*/  UIMAD UR4, UR8, UR4, URZ ;  /* 0x00000004080472a4 */ /* 0x000fe2000f8e023f */
[----:B------:R-:W-:-:S03]  /*86c0*/  IMAD.WIDE R6, R6, 0x80, R4 ;  /* 0x0000008006067825 */ /* 0x000fc600078e0204 */
[----:B------:R-:W-:Y:S01]  /*86d0*/  UIMAD UR4, UR10, UR5, UR4 ;  /* 0x000000050a0472a4 */ /* 0x000fe2000f8e0204 */
        /* <DEDUP_REMOVED lines=16> */
.L_x_561:
[----:B------:R-:W-:Y:S05]  /*87e0*/  BSYNC B0 ;  /* 0x0000000000007941 */ /* 0x000fea0003800000 */
.L_x_560:
        /* <DEDUP_REMOVED lines=19> */
.L_x_563:
[----:B------:R-:W-:Y:S05]  /*8920*/  BSYNC B0 ;  /* 0x0000000000007941 */ /* 0x000fea0003800000 */
.L_x_562:
        /* <DEDUP_REMOVED lines=26> */
.L_x_565:
[----:B------:R-:W-:Y:S05]  /*8ad0*/  BSYNC B0 ;  /* 0x0000000000007941 */ /* 0x000fea0003800000 */
.L_x_564:
        /* <DEDUP_REMOVED lines=18> */
.L_x_566:
        /* <DEDUP_REMOVED lines=16> */
.L_x_1406:


//--------------------- .text._ZN7cutlass13device_kernelIN5flash19enable_sm80_to_sm89INS1_16FlashAttnBwdSm80INS1_25CollectiveMainloopBwdSm80ILi2ELi1EN4cute5tupleIJNS5_1CILi64EEENS7_ILi128EEENS7_ILi96EEEEEENS_10bfloat16_tEfNS_4arch4Sm80ELb1ELb0ELb1ELb1ELb1ELb0ELb0ELb0ELi2ELi2ELi4ELi2ELb1EEENS1_21CollectiveEpilogueBwdISB_SC_SE_Li256ELb1ELb0ELi2EEENS1_25SingleTileBwdLPTSchedulerILb1ELi128ELb1EEEEEEEEEvNT_6ParamsE --------------------------
	.section	.text._ZN7cutlass13device_kernelIN5flash19enable_sm80_to_sm89INS1_16FlashAttnBwdSm80INS1_25CollectiveMainloopBwdSm80ILi2ELi1EN4cute5tupleIJNS5_1CILi64EEENS7_ILi128EEENS7_ILi96EEEEEENS_10bfloat16_tEfNS_4arch4Sm80ELb1ELb0ELb1ELb1ELb1ELb0ELb0ELb0ELi2ELi2ELi4ELi2ELb1EEENS1_21CollectiveEpilogueBwdISB_SC_SE_Li256ELb1ELb0ELi2EEENS1_25SingleTileBwdLPTSchedulerILb1ELi128ELb1EEEEEEEEEvNT_6ParamsE,"ax",@progbits
	.sectioninfo	@"SHI_REGISTERS=255"
	.align	128
.text._ZN7cutlass13device_kernelIN5flash19enable_sm80_to_sm89INS1_16FlashAttnBwdSm80INS1_25CollectiveMainloopBwdSm80ILi2ELi1EN4cute5tupleIJNS5_1CILi64EEENS7_ILi128EEENS7_ILi96EEEEEENS_10bfloat16_tEfNS_4arch4Sm80ELb1ELb0ELb1ELb1ELb1ELb0ELb0ELb0ELi2ELi2ELi4ELi2ELb1EEENS1_21CollectiveEpilogueBwdISB_SC_SE_Li256ELb1ELb0ELi2EEENS1_25SingleTileBwdLPTSchedulerILb1ELi128ELb1EEEEEEEEEvNT_6ParamsE:
        .type           _ZN7cutlass13device_kernelIN5flash19enable_sm80_to_sm89INS1_16FlashAttnBwdSm80INS1_25CollectiveMainloopBwdSm80ILi2ELi1EN4cute5tupleIJNS5_1CILi64EEENS7_ILi128EEENS7_ILi96EEEEEENS_10bfloat16_tEfNS_4arch4Sm80ELb1ELb0ELb1ELb1ELb1ELb0ELb0ELb0ELi2ELi2ELi4ELi2ELb1EEENS1_21CollectiveEpilogueBwdISB_SC_SE_Li256ELb1ELb0ELi2EEENS1_25SingleTileBwdLPTSchedulerILb1ELi128ELb1EEEEEEEEEvNT_6ParamsE,@function
        .size           _ZN7cutlass13device_kernelIN5flash19enable_sm80_to_sm89INS1_16FlashAttnBwdSm80INS1_25CollectiveMainloopBwdSm80ILi2ELi1EN4cute5tupleIJNS5_1CILi64EEENS7_ILi128EEENS7_ILi96EEEEEENS_10bfloat16_tEfNS_4arch4Sm80ELb1ELb0ELb1ELb1ELb1ELb0ELb0ELb0ELi2ELi2ELi4ELi2ELb1EEENS1_21CollectiveEpilogueBwdISB_SC_SE_Li256ELb1ELb0ELi2EEENS1_25SingleTileBwdLPTSchedulerILb1ELi128ELb1EEEEEEEEEvNT_6ParamsE,(.L_x_1407 - _ZN7cutlass13device_kernelIN5flash19enable_sm80_to_sm89INS1_16FlashAttnBwdSm80INS1_25CollectiveMainloopBwdSm80ILi2ELi1EN4cute5tupleIJNS5_1CILi64EEENS7_ILi128EEENS7_ILi96EEEEEENS_10bfloat16_tEfNS_4arch4Sm80ELb1ELb0ELb1ELb1ELb1ELb0ELb0ELb0ELi2ELi2ELi4ELi2ELb1EEENS1_21CollectiveEpilogueBwdISB_SC_SE_Li256ELb1ELb0ELi2EEENS1_25SingleTileBwdLPTSchedulerILb1ELi128ELb1EEEEEEEEEvNT_6ParamsE)
        .other          _ZN7cutlass13device_kernelIN5flash19enable_sm80_to_sm89INS1_16FlashAttnBwdSm80INS1_25CollectiveMainloopBwdSm80ILi2ELi1EN4cute5tupleIJNS5_1CILi64EEENS7_ILi128EEENS7_ILi96EEEEEENS_10bfloat16_tEfNS_4arch4Sm80ELb1ELb0ELb1ELb1ELb1ELb0ELb0ELb0ELi2ELi2ELi4ELi2ELb1EEENS1_21CollectiveEpilogueBwdISB_SC_SE_Li256ELb1ELb0ELi2EEENS1_25SingleTileBwdLPTSchedulerILb1ELi128ELb1EEEEEEEEEvNT_6ParamsE,@"STO_CUDA_ENTRY STV_DEFAULT"
_ZN7cutlass13device_kernelIN5flash19enable_sm80_to_sm89INS1_16FlashAttnBwdSm80INS1_25CollectiveMainloopBwdSm80ILi2ELi1EN4cute5tupleIJNS5_1CILi64EEENS7_ILi128EEENS7_ILi96EEEEEENS_10bfloat16_tEfNS_4arch4Sm80ELb1ELb0ELb1ELb1ELb1ELb0ELb0ELb0ELi2ELi2ELi4ELi2ELb1EEENS1_21CollectiveEpilogueBwdISB_SC_SE_Li256ELb1ELb0ELi2EEENS1_25SingleTileBwdLPTSchedulerILb1ELi128ELb1EEEEEEEEEvNT_6ParamsE:
        /* <DEDUP_REMOVED lines=30> */
.L_x_568:
[----:B------:R-:W-:Y:S02]  /*01e0*/  ULDC UR7, c[0x0][0x3ac] ;  /* 0x0000eb0000077ab9 */ /* 0x000fe40000000800 */
[----:B------:R-:W-:Y:S02]  /*01f0*/  UISETP.NE.AND UP0, UPT, UR7, 0x1, UPT ;  /* 0x000000010700788c */ /* 0x000fe4000bf05270 */
[----:B------:R-:W-:Y:S02]  /*0200*/  ULDC.64 UR4, c[0x0][0x3b0] ;  /* 0x0000ec0000047ab9 */ /* 0x000fe40000000a00 */
[----:B------:R-:W-:Y:S02]  /*0210*/  UIMAD.WIDE.U32 UR10, UR6, UR4, URZ ;  /* 0x00000004060a72a5 */ /* 0x000fe4000f8e003f */
[----:B------:R-:W-:-:S05]  /*0220*/  UMOV UR9, UR6 ;  /* 0x0000000600097c82 */ /* 0x000fca0008000000 */
[----:B------:R-:W-:-:S04]  /*0230*/  @UP0 USHF.R.U32.HI UR9, URZ, UR5, UR11 ;  /* 0x000000053f090299 */ /* 0x000fc8000801160b */
[----:B------:R-:W-:-:S04]  /*0240*/  UIMAD UR7, UR9, UR7, URZ ;  /* 0x00000007090772a4 */ /* 0x000fc8000f8e023f */
.L_x_569:
        /* <DEDUP_REMOVED lines=12> */
[----:B------:R-:W-:-:S06]  /*0310*/  UIMAD UR4, UR4, UR6, UR5 ;  /* 0x00000006040472a4 */ /* 0x000fcc000f8e0205 */
[----:B------:R-:W-:-:S05]  /*0320*/  IMAD.U32 R0, RZ, RZ, UR4 ;  /* 0x00000004ff007e24 */ /* 0x000fca000f8e00ff */
[----:B------:R1:W-:Y:S01]  /*0330*/  STL [R1+0x20], R0 ;  /* 0x0000200001007387 */ /* 0x0003e20000100800 */
[----:B------:R-:W-:Y:S05]  /*0340*/  @!P0 BRA `(.L_x_570) ;  /* 0x0000008000008947 */ /* 0x000fea0003800000 */
[----:B------:R-:W-:Y:S02]  /*0350*/  UMOV UR4, 0x4 ;  /* 0x0000000400047882 */ /* 0x000fe40000000000 */
[----:B------:R-:W-:Y:S02]  /*0360*/  ULDC.64 UR6, c[0x0][0x3e0] ;  /* 0x0000f80000067ab9 */ /* 0x000fe40000000a00 */
[----:B------:R-:W-:-:S06]  /*0370*/  UIMAD.WIDE UR4, UR13, UR4, UR6 ;  /* 0x000000040d0472a5 */ /* 0x000fcc000f8e0206 */
[----:B------:R-:W-:Y:S02]  /*0380*/  MOV R2, UR4 ;  /* 0x0000000400027c02 */ /* 0x000fe40008000f00 */
[----:B------:R-:W-:-:S05]  /*0390*/  MOV R3, UR5 ;  /* 0x0000000500037c02 */ /* 0x000fca0008000f00 */
[----:B-1----:R-:W2:Y:S02]  /*03a0*/  LDG.E R0, [R2.64] ;  /* 0x0000001202007981 */ /* 0x002ea4000c1e1900 */
[----:B--2---:R1:W2:Y:S02]  /*03b0*/  R2UR UR5, R0 ;  /* 0x00000000000573c2 */ /* 0x0042a400000e0000 */
[----:B-12---:R-:W-:Y:S05]  /*03c0*/  BRA `(.L_x_571) ;  /* 0x000000f000007947 */ /* 0x006fea0003800000 */
.L_x_570:
        /* <DEDUP_REMOVED lines=9> */
[----:B-1----:R-:W3:Y:S01]  /*0460*/  LDG.E R0, [R2.64+0x4] ;  /* 0x0000041202007981 */ /* 0x002ee2000c1e1900 */
[----:B--2---:R-:W1:Y:S08]  /*0470*/  R2UR UR5, R4 ;  /* 0x00000000040573c2 */ /* 0x004e7000000e0000 */
[----:B---3--:R-:W1:Y:S02]  /*0480*/  R2UR UR4, R0 ;  /* 0x00000000000473c2 */ /* 0x008e6400000e0000 */
[----:B-1----:R-:W-:Y:S01]  /*0490*/  UIADD3 UR5, -UR5, UR4, URZ ;  /* 0x0000000405057290 */ /* 0x002fe2000fffe13f */
[----:B------:R-:W-:Y:S05]  /*04a0*/  BRA `(.L_x_571) ;  /* 0x0000001000007947 */ /* 0x000fea0003800000 */
.L_x_572:
[----:B------:R-:W-:Y:S02]  /*04b0*/  ULDC UR5, c[0x0][0x3d4] ;  /* 0x0000f50000057ab9 */ /* 0x000fe40000000800 */
.L_x_571:
[----:B------:R-:W-:Y:S02]  /*04c0*/  UIADD3 UR5, UR5, 0x7f, URZ ;  /* 0x0000007f05057890 */ /* 0x000fe4000fffe03f */
[----:B------:R-:W-:-:S02]  /*04d0*/  ULOP3.LUT UR14, URZ, UR9, URZ, 0x33, !UPT ;  /* 0x000000093f0e7292 */ /* 0x000fc4000f8e333f */
[----:B------:R-:W-:-:S04]  /*04e0*/  USHF.R.S32.HI UR4, URZ, 0x1f, UR5 ;  /* 0x0000001f3f047899 */ /* 0x000fc80008011405 */
[----:B------:R-:W-:-:S04]  /*04f0*/  ULEA.HI UR4, UR4, UR5, URZ, 0x7 ;  /* 0x0000000504047291 */ /* 0x000fc8000f8f383f */
[----:B------:R-:W-:-:S04]  /*0500*/  USHF.R.S32.HI UR4, URZ, 0x7, UR4 ;  /* 0x000000073f047899 */ /* 0x000fc80008011404 */
[----:B------:R-:W-:Y:S02]  /*0510*/  UISETP.GT.AND UP0, UPT, UR4, UR9, UPT ;  /* 0x000000090400728c */ /* 0x000fe4000bf04270 */
[----:B------:R-:W-:Y:S02]  /*0520*/  UIADD3 UR14, UR4, UR14, URZ ;  /* 0x0000000e040e7290 */ /* 0x000fe4000fffe03f */
[----:B------:R-:W-:Y:S01]  /*0530*/  USEL UR13, UR13, 0xffffffff, UP0 ;  /* 0xffffffff0d0d7887 */ /* 0x000fe20008000000 */
[----:B------:R-:W-:Y:S05]  /*0540*/  BRA `(.L_x_573) ;  /* 0x000004b000007947 */ /* 0x000fea0003800000 */
.L_x_567:
[----:B------:R-:W-:Y:S02]  /*0550*/  ULDC.64 UR6, c[0x0][0x3b8] ;  /* 0x0000ee0000067ab9 */ /* 0x000fe40000000a00 */
[----:B------:R-:W-:Y:S02]  /*0560*/  UISETP.NE.AND UP0, UPT, UR6, 0x1, UPT ;  /* 0x000000010600788c */ /* 0x000fe4000bf05270 */
[----:B------:R-:W-:Y:S02]  /*0570*/  UIMAD.WIDE.U32 UR10, UR4, UR7, URZ ;  /* 0x00000007040a72a5 */ /* 0x000fe4000f8e003f */
[----:B------:R-:W-:-:S02]  /*0580*/  ULDC UR5, c[0x0][0x3c0] ;  /* 0x0000f00000057ab9 */ /* 0x000fc40000000800 */
        /* <DEDUP_REMOVED lines=17> */
.L_x_574:
[----:B------:R-:W-:Y:S02]  /*06a0*/  ULDC UR7, c[0x0][0x3ac] ;  /* 0x0000eb0000077ab9 */ /* 0x000fe40000000800 */
[----:B------:R-:W-:Y:S02]  /*06b0*/  UISETP.NE.AND UP0, UPT, UR7, 0x1, UPT ;  /* 0x000000010700788c */ /* 0x000fe4000bf05270 */
[----:B------:R-:W-:Y:S02]  /*06c0*/  ULDC.64 UR4, c[0x0][0x3b0] ;  /* 0x0000ec0000047ab9 */ /* 0x000fe40000000a00 */
[----:B------:R-:W-:Y:S02]  /*06d0*/  UIMAD.WIDE.U32 UR10, UR6, UR4, URZ ;  /* 0x00000004060a72a5 */ /* 0x000fe4000f8e003f */
[----:B------:R-:W-:-:S05]  /*06e0*/  UMOV UR9, UR6 ;  /* 0x0000000600097c82 */ /* 0x000fca0008000000 */
[----:B------:R-:W-:-:S04]  /*06f0*/  @UP0 USHF.R.U32.HI UR9, URZ, UR5, UR11 ;  /* 0x000000053f090299 */ /* 0x000fc8000801160b */
[----:B------:R-:W-:-:S04]  /*0700*/  UIMAD UR7, UR9, UR7, URZ ;  /* 0x00000007090772a4 */ /* 0x000fc8000f8e023f */
.L_x_575:
        /* <DEDUP_REMOVED lines=24> */
.L_x_576:
        /* <DEDUP_REMOVED lines=14> */
.L_x_578:
[----:B------:R-:W-:Y:S02]  /*0970*/  ULDC UR5, c[0x0][0x3d4] ;  /* 0x0000f50000057ab9 */ /* 0x000fe40000000800 */
.L_x_577:
[----:B------:R-:W-:Y:S02]  /*0980*/  UIADD3 UR5, UR5, 0x7f, URZ ;  /* 0x0000007f05057890 */ /* 0x000fe4000fffe03f */
[----:B------:R-:W-:-:S02]  /*0990*/  ULOP3.LUT UR14, URZ, UR9, URZ, 0x33, !UPT ;  /* 0x000000093f0e7292 */ /* 0x000fc4000f8e333f */
[----:B------:R-:W-:-:S04]  /*09a0*/  USHF.R.S32.HI UR4, URZ, 0x1f, UR5 ;  /* 0x0000001f3f047899 */ /* 0x000fc80008011405 */
[----:B------:R-:W-:-:S04]  /*09b0*/  ULEA.HI UR4, UR4, UR5, URZ, 0x7 ;  /* 0x0000000504047291 */ /* 0x000fc8000f8f383f */
[----:B------:R-:W-:-:S04]  /*09c0*/  USHF.R.S32.HI UR4, URZ, 0x7, UR4 ;  /* 0x000000073f047899 */ /* 0x000fc80008011404 */
[----:B------:R-:W-:Y:S02]  /*09d0*/  UISETP.GT.AND UP0, UPT, UR4, UR9, UPT ;  /* 0x000000090400728c */ /* 0x000fe4000bf04270 */
[----:B------:R-:W-:Y:S02]  /*09e0*/  UIADD3 UR14, UR4, UR14, URZ ;  /* 0x0000000e040e7290 */ /* 0x000fe4000fffe03f */
[----:B------:R-:W-:-:S06]  /*09f0*/  USEL UR13, UR13, 0xffffffff, UP0 ;  /* 0xffffffff0d0d7887 */ /* 0x000fcc0008000000 */
.L_x_573:
        /* <DEDUP_REMOVED lines=22> */
[----:B------:R-:W-:Y:S01]  /*0b60*/  MOV R15, RZ ;  /* 0x000000ff000f7202 */ /* 0x000fe20000000f00 */
[----:B-1----:R1:W3:Y:S01]  /*0b70*/  @P0 LDG.E R0, [R2.64] ;  /* 0x0000001202000981 */ /* 0x0022e2000c1e1900 */
[----:B------:R-:W-:Y:S01]  /*0b80*/  IMAD.MOV.U32 R11, RZ, RZ, RZ ;  /* 0x000000ffff0b7224 */ /* 0x000fe200078e00ff */
        /* <DEDUP_REMOVED lines=24> */
.L_x_579:
        /* <DEDUP_REMOVED lines=10> */
.L_x_580:
[----:B------:R-:W-:Y:S05]  /*0db0*/  @!P1 BRA `(.L_x_581) ;  /* 0x0000005000009947 */ /* 0x000fea0003800000 */
[----:B------:R1:W2:Y:S04]  /*0dc0*/  LDG.E R0, [R2.64] ;  /* 0x0000001202007981 */ /* 0x0002a8000c1e1900 */
[----:B-1----:R-:W3:Y:S01]  /*0dd0*/  LDG.E R2, [R2.64+0x4] ;  /* 0x0000041202027981 */ /* 0x002ee2000c1e1900 */
[----:B--2---:R-:W1:Y:S08]  /*0de0*/  R2UR UR11, R0 ;  /* 0x00000000000b73c2 */ /* 0x004e7000000e0000 */
[----:B---3--:R-:W1:Y:S02]  /*0df0*/  R2UR UR4, R2 ;  /* 0x00000000020473c2 */ /* 0x008e6400000e0000 */
[----:B-1----:R-:W-:-:S06]  /*0e00*/  UIADD3 UR11, -UR11, UR4, URZ ;  /* 0x000000040b0b7290 */ /* 0x002fcc000fffe13f */
.L_x_581:
        /* <DEDUP_REMOVED lines=13> */
[----:B------:R-:W-:Y:S01]  /*0ee0*/  IMAD.MOV.U32 R120, RZ, RZ, RZ ;  /* 0x000000ffff787224 */ /* 0x000fe200078e00ff */
[----:B------:R-:W-:Y:S01]  /*0ef0*/  MOV R10, RZ ;  /* 0x000000ff000a7202 */ /* 0x000fe20000000f00 */
[----:B------:R-:W-:Y:S01]  /*0f00*/  IMAD.MOV.U32 R118, RZ, RZ, RZ ;  /* 0x000000ffff767224 */ /* 0x000fe200078e00ff */
[----:B------:R-:W-:Y:S01]  /*0f10*/  ULEA.HI UR10, UR10, UR4, URZ, 0x6 ;  /* 0x000000040a0a7291 */ /* 0x000fe2000f8f303f */
[----:B------:R-:W-:Y:S01]  /*0f20*/  IMAD.MOV.U32 R116, RZ, RZ, RZ ;  /* 0x000000ffff747224 */ /* 0x000fe200078e00ff */
[----:B------:R-:W-:Y:S01]  /*0f30*/  USHF.R.S32.HI UR4, URZ, 0x1f, UR5 ;  /* 0x0000001f3f047899 */ /* 0x000fe20008011405 */
[----:B------:R-:W-:Y:S01]  /*0f40*/  CS2R R110, SRZ ;  /* 0x00000000006e7805 */ /* 0x000fe2000001ff00 */
[----:B------:R-:W-:Y:S01]  /*0f50*/  USHF.R.S32.HI UR10, URZ, 0x6, UR10 ;  /* 0x000000063f0a7899 */ /* 0x000fe2000801140a */
[----:B------:R-:W-:Y:S01]  /*0f60*/  CS2R R12, SRZ ;  /* 0x00000000000c7805 */ /* 0x000fe2000001ff00 */
[----:B------:R-:W-:Y:S01]  /*0f70*/  ULEA.HI UR4, UR4, UR5, URZ, 0x6 ;  /* 0x0000000504047291 */ /* 0x000fe2000f8f303f */
[----:B------:R-:W-:Y:S01]  /*0f80*/  MOV R108, RZ ;  /* 0x000000ff006c7202 */ /* 0x000fe20000000f00 */
[----:B------:R-:W-:Y:S01]  /*0f90*/  UISETP.LT.AND UP0, UPT, URZ, UR10, UPT ;  /* 0x0000000a3f00728c */ /* 0x000fe2000bf01270 */
[----:B------:R-:W-:Y:S01]  /*0fa0*/  IMAD.MOV.U32 R114, RZ, RZ, RZ ;  /* 0x000000ffff727224 */ /* 0x000fe200078e00ff */
[----:B------:R-:W-:Y:S01]  /*0fb0*/  USHF.R.S32.HI UR9, URZ, 0x6, UR4 ;  /* 0x000000063f097899 */ /* 0x000fe20008011404 */
[----:B------:R-:W-:Y:S01]  /*0fc0*/  MOV R14, RZ ;  /* 0x000000ff000e7202 */ /* 0x000fe20000000f00 */
[----:B------:R-:W-:Y:S01]  /*0fd0*/  USEL UR10, URZ, UR10, !UP0 ;  /* 0x0000000a3f0a7287 */ /* 0x000fe2000c000000 */
[----:B------:R-:W-:Y:S01]  /*0fe0*/  IMAD.MOV.U32 R112, RZ, RZ, RZ ;  /* 0x000000ffff707224 */ /* 0x000fe200078e00ff */
[----:B------:R-:W-:Y:S01]  /*0ff0*/  CS2R R106, SRZ ;  /* 0x00000000006a7805 */ /* 0x000fe2000001ff00 */
        /* <DEDUP_REMOVED lines=44> */
[----:B------:R-:W2:Y:S01]  /*12c0*/  LDL R30, [R1+0x20] ;  /* 0x00002000011e7983 */ /* 0x000ea20000100800 */
[----:B------:R-:W-:Y:S01]  /*12d0*/  IMAD.MOV.U32 R0, RZ, RZ, c[0x0][0x248] ;  /* 0x00009200ff007624 */ /* 0x000fe200078e00ff */
[--C-:B------:R-:W-:Y:S01]  /*12e0*/  SHF.R.S32.HI R32, RZ, 0x1f, R85.reuse ;  /* 0x0000001fff207819 */ /* 0x100fe20000011455 */
[----:B------:R-:W-:Y:S01]  /*12f0*/  USHF.R.S32.HI UR15, URZ, 0x1f, UR13 ;  /* 0x0000001f3f0f7899 */ /* 0x000fe2000801140d */
[----:B------:R-:W-:Y:S01]  /*1300*/  SHF.R.S32.HI R19, RZ, 0x1f, R85 ;  /* 0x0000001fff137819 */ /* 0x000fe20000011455 */
[----:B------:R-:W-:Y:S01]  /*1310*/  USEL UR16, UR13, URZ, !UP1 ;  /* 0x0000003f0d107287 */ /* 0x000fe2000c800000 */
[----:B------:R-:W-:Y:S01]  /*1320*/  ISETP.NE.AND P0, PT, R0, 0x1, PT ;  /* 0x000000010000780c */ /* 0x000fe20003f05270 */
[----:B------:R-:W-:Y:S01]  /*1330*/  USEL UR7, UR15, URZ, !UP1 ;  /* 0x0000003f0f077287 */ /* 0x000fe2000c800000 */
[CC--:B------:R-:W-:Y:S01]  /*1340*/  LEA.HI R17, R32.reuse, R85.reuse, RZ, 0x2 ;  /* 0x0000005520117211 */ /* 0x0c0fe200078f10ff */
[----:B------:R-:W-:Y:S01]  /*1350*/  ULDC.64 UR4, c[0x0][0x1e8] ;  /* 0x00007a0000047ab9 */ /* 0x000fe20000000a00 */
[CC--:B------:R-:W-:Y:S01]  /*1360*/  LEA.HI R35, R32.reuse, R85.reuse, RZ, 0x3 ;  /* 0x0000005520237211 */ /* 0x0c0fe200078f18ff */
[----:B------:R-:W-:Y:S01]  /*1370*/  UIMAD UR4, UR7, UR4, URZ ;  /* 0x00000004070472a4 */ /* 0x000fe2000f8e023f */
[----:B------:R-:W-:Y:S01]  /*1380*/  LOP3.LUT R3, R17, 0xfffffffc, RZ, 0xc0, !PT ;  /* 0xfffffffc11037812 */ /* 0x000fe200078ec0ff */
[----:B------:R-:W-:Y:S01]  /*1390*/  UIADD3 UR8, -UR8, UR11, URZ ;  /* 0x0000000b08087290 */ /* 0x000fe2000fffe13f */
[----:B------:R-:W-:Y:S01]  /*13a0*/  SHF.R.S32.HI R40, RZ, 0x2, R17 ;  /* 0x00000002ff287819 */ /* 0x000fe20000011411 */
[----:B------:R-:W-:Y:S01]  /*13b0*/  UIMAD UR17, UR16, UR5, UR4 ;  /* 0x00000005101172a4 */ /* 0x000fe2000f8e0204 */
[-C--:B------:R-:W-:Y:S01]  /*13c0*/  LEA.HI R29, R32, R85.reuse, RZ, 0x5 ;  /* 0x00000055201d7211 */ /* 0x080fe200078f28ff */
[----:B------:R-:W-:Y:S01]  /*13d0*/  IMAD.IADD R18, R85, 0x1, -R3 ;  /* 0x0000000155127824 */ /* 0x000fe200078e0a03 */
[----:B------:R-:W-:Y:S01]  /*13e0*/  SHF.R.S32.HI R23, RZ, 0x1f, R40 ;  /* 0x0000001fff177819 */ /* 0x000fe20000011428 */
[----:B------:R-:W-:Y:S01]  /*13f0*/  ULDC.64 UR4, c[0x0][0x1b8] ;  /* 0x00006e0000047ab9 */ /* 0x000fe20000000a00 */
[----:B------:R-:W-:Y:S01]  /*1400*/  SHF.R.S32.HI R28, RZ, 0x5, R29 ;  /* 0x00000005ff1c7819 */ /* 0x000fe2000001141d */
[----:B------:R-:W-:Y:S01]  /*1410*/  IMAD.SHL.U32 R8, R18, 0x8, RZ ;  /* 0x0000000812087824 */ /* 0x000fe200078e00ff */
[----:B------:R-:W-:Y:S01]  /*1420*/  UIMAD UR4, UR7, UR4, URZ ;  /* 0x00000004070472a4 */ /* 0x000fe2000f8e023f */
[----:B------:R-:W-:Y:S01]  /*1430*/  LEA.HI R25, R32, R85, RZ, 0x4 ;  /* 0x0000005520197211 */ /* 0x000fe200078f20ff */
[----:B------:R-:W-:Y:S01]  /*1440*/  USEL UR15, UR15, URZ, !UP2 ;  /* 0x0000003f0f0f7287 */ /* 0x000fe2000d000000 */
[----:B------:R-:W-:Y:S01]  /*1450*/  IMAD.MOV.U32 R222, RZ, RZ, 0x20 ;  /* 0x00000020ffde7424 */ /* 0x000fe200078e00ff */
[----:B------:R-:W-:Y:S01]  /*1460*/  SHF.R.S32.HI R9, RZ, 0x1f, R8 ;  /* 0x0000001fff097819 */ /* 0x000fe20000011408 */
[----:B------:R-:W-:Y:S01]  /*1470*/  UIMAD UR4, UR16, UR5, UR4 ;  /* 0x00000005100472a4 */ /* 0x000fe2000f8e0204 */
[C---:B------:R-:W-:Y:S01]  /*1480*/  IADD3 R22, R8.reuse, 0x20, RZ ;  /* 0x0000002008167810 */ /* 0x040fe20007ffe0ff */
[----:B------:R-:W-:Y:S01]  /*1490*/  USHF.R.S32.HI UR21, URZ, 0x1f, UR10 ;  /* 0x0000001f3f157899 */ /* 0x000fe2000801140a */
[C---:B------:R-:W-:Y:S01]  /*14a0*/  IADD3 R37, R8.reuse, 0x40, RZ ;  /* 0x0000004008257810 */ /* 0x040fe20007ffe0ff */
[----:B------:R-:W-:Y:S01]  /*14b0*/  IMAD.MOV.U32 R225, RZ, RZ, 0x10 ;  /* 0x00000010ffe17424 */ /* 0x000fe200078e00ff */
[----:B------:R-:W-:Y:S01]  /*14c0*/  ISETP.GE.AND P3, PT, R8, c[0x0][0x1cc], PT ;  /* 0x0000730008007a0c */ /* 0x000fe20003f66270 */
[----:B------:R-:W-:Y:S01]  /*14d0*/  CS2R R130, SRZ ;  /* 0x0000000000827805 */ /* 0x000fe2000001ff00 */
[----:B------:R-:W-:Y:S01]  /*14e0*/  ISETP.GE.AND P2, PT, R22, c[0x0][0x1cc], PT ;  /* 0x0000730016007a0c */ /* 0x000fe20003f46270 */
[----:B------:R-:W-:Y:S01]  /*14f0*/  STL [R1+0x1c], R37 ;  /* 0x00001c2501007387 */ /* 0x000fe20000100800 */
[----:B------:R-:W-:Y:S01]  /*1500*/  SHF.R.S32.HI R16, RZ, 0x4, R25 ;  /* 0x00000004ff107819 */ /* 0x000fe20000011419 */
        /* <DEDUP_REMOVED lines=42> */
[----:B--2---:R-:W-:Y:S01]  /*17b0*/  @P0 IMAD.HI.U32 R2, R30, c[0x0][0x24c], RZ ;  /* 0x000093001e020a27 */ /* 0x004fe200078e00ff */
[----:B------:R-:W-:-:S03]  /*17c0*/  SHF.R.S32.HI R24, RZ, 0x1f, R30 ;  /* 0x0000001fff187819 */ /* 0x000fc6000001141e */
[----:B------:R-:W-:Y:S01]  /*17d0*/  IMAD.MOV.U32 R0, RZ, RZ, R30 ;  /* 0x000000ffff007224 */ /* 0x000fe200078e001e */
[----:B------:R-:W-:Y:S02]  /*17e0*/  @P0 SHF.R.U32.HI R0, RZ, c[0x0][0x250], R2 ;  /* 0x00009400ff000a19 */ /* 0x000fe40000011602 */
[----:B-----5:R-:W-:Y:S02]  /*17f0*/  IADD3 R10, P0, R40, R11, RZ ;  /* 0x0000000b280a7210 */ /* 0x020fe40007f1e0ff */
[----:B------:R-:W-:Y:S01]  /*1800*/  SHF.R.S32.HI R2, RZ, 0x1f, R0 ;  /* 0x0000001fff027819 */ /* 0x000fe20000011400 */
[----:B------:R-:W-:Y:S01]  /*1810*/  IMAD.WIDE.U32 R4, R0, c[0x0][0x1e0], R8 ;  /* 0x0000780000047a25 */ /* 0x000fe200078e0008 */
[----:B------:R-:W-:Y:S02]  /*1820*/  LEA.HI.X.SX32 R11, R11, R23, 0x1, P0 ;  /* 0x000000170b0b7211 */ /* 0x000fe400000f0eff */
[----:B------:R-:W-:Y:S01]  /*1830*/  IADD3 R20, P0, R40, R15, RZ ;  /* 0x0000000f28147210 */ /* 0x000fe20007f1e0ff */
[----:B------:R-:W-:-:S02]  /*1840*/  IMAD R3, R2, c[0x0][0x1e0], RZ ;  /* 0x0000780002037a24 */ /* 0x000fc400078e02ff */
[----:B------:R-:W-:Y:S01]  /*1850*/  IMAD R2, R2, c[0x0][0x1b0], RZ ;  /* 0x00006c0002027a24 */ /* 0x000fe200078e02ff */
[----:B------:R-:W-:Y:S01]  /*1860*/  LEA.HI.X.SX32 R23, R15, R23, 0x1, P0 ;  /* 0x000000170f177211 */ /* 0x000fe200000f0eff */
[C---:B------:R-:W-:Y:S01]  /*1870*/  IMAD R6, R0.reuse, c[0x0][0x1e4], R3 ;  /* 0x0000790000067a24 */ /* 0x040fe200078e0203 */
[----:B------:R-:W-:Y:S01]  /*1880*/  LEA.HI R15, R25, R16, RZ, 0x1 ;  /* 0x00000010190f7211 */ /* 0x000fe200078f08ff */
[C---:B------:R-:W-:Y:S02]  /*1890*/  IMAD R7, R0.reuse, c[0x0][0x1b4], R2 ;  /* 0x00006d0000077a24 */ /* 0x040fe400078e0202 */
[----:B------:R-:W-:Y:S01]  /*18a0*/  IMAD.WIDE.U32 R2, R0, c[0x0][0x1b0], R8 ;  /* 0x00006c0000027a25 */ /* 0x000fe200078e0008 */
[----:B------:R-:W-:-:S03]  /*18b0*/  LOP3.LUT R15, R15, 0xfffffffe, RZ, 0xc0, !PT ;  /* 0xfffffffe0f0f7812 */ /* 0x000fc600078ec0ff */
[----:B------:R-:W-:Y:S02]  /*18c0*/  IMAD.IADD R5, R5, 0x1, R6 ;  /* 0x0000000105057824 */ /* 0x000fe400078e0206 */
[----:B------:R-:W-:Y:S01]  /*18d0*/  IMAD.U32 R0, RZ, RZ, UR16 ;  /* 0x00000010ff007e24 */ /* 0x000fe2000f8e00ff */
[----:B------:R-:W-:Y:S01]  /*18e0*/  USEL UR16, UR13, URZ, !UP2 ;  /* 0x0000003f0d107287 */ /* 0x000fe2000d000000 */
[----:B------:R-:W-:Y:S02]  /*18f0*/  IMAD.IADD R3, R3, 0x1, R7 ;  /* 0x0000000103037824 */ /* 0x000fe400078e0207 */
[----:B------:R-:W-:-:S04]  /*1900*/  IMAD.WIDE.U32 R6, R0, c[0x0][0x1e8], R4 ;  /* 0x00007a0000067a25 */ /* 0x000fc800078e0004 */
[----:B------:R-:W-:Y:S01]  /*1910*/  IMAD.WIDE.U32 R4, R0, c[0x0][0x1b8], R2 ;  /* 0x00006e0000047a25 */ /* 0x000fe200078e0002 */
[----:B------:R-:W-:Y:S01]  /*1920*/  IADD3 R7, R7, UR17, RZ ;  /* 0x0000001107077c10 */ /* 0x000fe2000fffe0ff */
[----:B------:R-:W-:Y:S02]  /*1930*/  USHF.L.U32 UR17, UR10, 0x6, URZ ;  /* 0x000000060a117899 */ /* 0x000fe4000800063f */
[----:B------:R-:W-:Y:S01]  /*1940*/  IMAD.U32 R2, RZ, RZ, UR14 ;  /* 0x0000000eff027e24 */ /* 0x000fe2000f8e00ff */
[----:B------:R-:W-:Y:S01]  /*1950*/  IADD3 R5, R5, UR4, RZ ;  /* 0x0000000405057c10 */ /* 0x000fe2000fffe0ff */
[----:B------:R-:W-:Y:S01]  /*1960*/  IMAD.SHL.U32 R0, R35, 0x8, RZ ;  /* 0x0000000823007824 */ /* 0x000fe200078e00ff */
[----:B------:R-:W-:Y:S01]  /*1970*/  UIMAD UR4, UR6, 0x60, URZ ;  /* 0x00000060060478a4 */ /* 0x000fe2000f8e023f */
[----:B------:R-:W-:Y:S01]  /*1980*/  IMAD.WIDE R2, R2, 0x80, R10 ;  /* 0x0000008002027825 */ /* 0x000fe200078e020a */
[----:B------:R-:W-:Y:S02]  /*1990*/  UIADD3 UR20, -UR17, UR12, URZ ;  /* 0x0000000c11147290 */ /* 0x000fe4000fffe13f */
[----:B------:R-:W-:Y:S01]  /*19a0*/  LOP3.LUT R0, R0, 0xc0, RZ, 0xc0, !PT ;  /* 0x000000c000007812 */ /* 0x000fe200078ec0ff */
[----:B------:R-:W-:-:S02]  /*19b0*/  IMAD R10, R3, c[0x0][0x1d8], RZ ;  /* 0x00007600030a7a24 */ /* 0x000fc400078e02ff */
[----:B------:R-:W-:Y:S01]  /*19c0*/  IMAD R3, R3, c[0x0][0x1a8], RZ ;  /* 0x00006a0003037a24 */ /* 0x000fe200078e02ff */
[----:B------:R-:W-:Y:S01]  /*19d0*/  SHF.R.U32.HI R14, RZ, 0x3, R0 ;  /* 0x00000003ff0e7819 */ /* 0x000fe20000011600 */
[----:B------:R-:W-:Y:S01]  /*19e0*/  IMAD R12, R2, c[0x0][0x1dc], R10 ;  /* 0x00007700020c7a24 */ /* 0x000fe200078e020a */
[----:B------:R-:W-:Y:S01]  /*19f0*/  LOP3.LUT R13, R0, 0x18, R8, 0xf8, !PT ;  /* 0x00000018000d7812 */ /* 0x000fe200078ef808 */
[----:B------:R-:W-:-:S03]  /*1a00*/  IMAD.WIDE.U32 R10, R2, c[0x0][0x1d8], R6 ;  /* 0x00007600020a7a25 */ /* 0x000fc600078e0006 */
[----:B------:R-:W-:Y:S01]  /*1a10*/  LOP3.LUT R14, R13, R14, RZ, 0x3c, !PT ;  /* 0x0000000e0d0e7212 */ /* 0x000fe200078e3cff */
[C---:B------:R-:W-:Y:S02]  /*1a20*/  IMAD R0, R2.reuse, c[0x0][0x1ac], R3 ;  /* 0x00006b0002007a24 */ /* 0x040fe400078e0203 */
[----:B------:R-:W-:Y:S01]  /*1a30*/  IMAD.WIDE.U32 R6, R2, c[0x0][0x1a8], R4 ;  /* 0x00006a0002067a25 */ /* 0x000fe200078e0004 */
[----:B------:R-:W-:Y:S02]  /*1a40*/  LEA.HI R5, R17, R40, RZ, 0x1 ;  /* 0x0000002811057211 */ /* 0x000fe400078f08ff */
[----:B------:R-:W-:Y:S01]  /*1a50*/  LEA R4, P1, R10, c[0x0][0x1c0], 0x1 ;  /* 0x000070000a047a11 */ /* 0x000fe200078208ff */
[----:B------:R-:W-:Y:S01]  /*1a60*/  IMAD.IADD R3, R11, 0x1, R12 ;  /* 0x000000010b037824 */ /* 0x000fe200078e020c */
[----:B------:R-:W-:Y:S01]  /*1a70*/  LEA R2, P0, R6, c[0x0][0x190], 0x1 ;  /* 0x0000640006027a11 */ /* 0x000fe200078008ff */
[----:B------:R-:W-:Y:S01]  /*1a80*/  IMAD.IADD R0, R7, 0x1, R0 ;  /* 0x0000000107007824 */ /* 0x000fe200078e0200 */
[----:B------:R-:W-:Y:S01]  /*1a90*/  LOP3.LUT R7, R5, 0x7fffffe, RZ, 0xc0, !PT ;  /* 0x07fffffe05077812 */ /* 0x000fe200078ec0ff */
[----:B------:R-:W-:Y:S01]  /*1aa0*/  IMAD.MOV.U32 R13, RZ, RZ, c[0x0][0x1dc] ;  /* 0x00007700ff0d7624 */ /* 0x000fe200078e00ff */
[----:B------:R-:W-:Y:S01]  /*1ab0*/  LEA.HI.X R5, R10, c[0x0][0x1c4], R3, 0x1, P1 ;  /* 0x000071000a057a11 */ /* 0x000fe200008f0c03 */
[----:B------:R-:W-:Y:S01]  /*1ac0*/  IMAD.MOV.U32 R11, RZ, RZ, c[0x0][0x1a8] ;  /* 0x00006a00ff0b7624 */ /* 0x000fe200078e00ff */
[----:B------:R-:W-:Y:S01]  /*1ad0*/  LEA.HI.X R3, R6, c[0x0][0x194], R0, 0x1, P0 ;  /* 0x0000650006037a11 */ /* 0x000fe200000f0c00 */
[----:B------:R-:W-:-:S02]  /*1ae0*/  IMAD.IADD R0, R40, 0x1, -R7 ;  /* 0x0000000128007824 */ /* 0x000fc400078e0a07 */
[----:B------:R-:W-:Y:S01]  /*1af0*/  IMAD.MOV.U32 R7, RZ, RZ, c[0x0][0x1d8] ;  /* 0x00007600ff077624 */ /* 0x000fe200078e00ff */
[----:B------:R-:W-:Y:S01]  /*1b00*/  LEA R10, P0, R11, R2, 0x7 ;  /* 0x000000020b0a7211 */ /* 0x000fe200078038ff */
[----:B------:R-:W-:Y:S02]  /*1b10*/  IMAD R0, R28, 0x8, R0 ;  /* 0x000000081c007824 */ /* 0x000fe400078e0200 */
[----:B------:R-:W-:Y:S01]  /*1b20*/  IMAD.MOV.U32 R12, RZ, RZ, c[0x0][0x1ac] ;  /* 0x00006b00ff0c7624 */ /* 0x000fe200078e00ff */
[C---:B------:R-:W-:Y:S01]  /*1b30*/  LEA R6, P1, R7.reuse, R4, 0x7 ;  /* 0x0000000407067211 */ /* 0x040fe200078238ff */
[----:B------:R-:W-:Y:S01]  /*1b40*/  IMAD.U32 R14, R0, 0x20, R14 ;  /* 0x00000020000e7824 */ /* 0x000fe200078e000e */
[----:B------:R-:W-:Y:S01]  /*1b50*/  IADD3 R0, -R40, UR8, RZ ;  /* 0x0000000828007c10 */ /* 0x000fe2000fffe1ff */
[----:B------:R-:W-:Y:S01]  /*1b60*/  IMAD.IADD R26, R16, 0x1, -R15 ;  /* 0x00000001101a7824 */ /* 0x000fe200078e0a0f */
[----:B------:R-:W-:Y:S01]  /*1b70*/  LEA.HI.X R7, R7, R5, R13, 0x7, P1 ;  /* 0x0000000507077211 */ /* 0x000fe200008f3c0d */
[----:B------:R-:W-:Y:S01]  /*1b80*/  IMAD.SHL.U32 R36, R14, 0x2, RZ ;  /* 0x000000020e247824 */ /* 0x000fe200078e00ff */
[----:B------:R-:W-:Y:S01]  /*1b90*/  ISETP.GE.AND P1, PT, R37, c[0x0][0x1cc], PT ;  /* 0x0000730025007a0c */ /* 0x000fe20003f26270 */
[----:B------:R-:W-:Y:S01]  /*1ba0*/  IMAD.U32 R13, RZ, RZ, UR4 ;  /* 0x00000004ff0d7e24 */ /* 0x000fe2000f8e00ff */
[----:B------:R-:W-:-:S02]  /*1bb0*/  ISETP.LT.OR P6, PT, R0, 0x1, P3 ;  /* 0x000000010000780c */ /* 0x000fc40001fc1670 */
[C---:B------:R-:W-:Y:S01]  /*1bc0*/  ISETP.LT.OR P5, PT, R0.reuse, 0x1, P2 ;  /* 0x000000010000780c */ /* 0x040fe200017a1670 */
[----:B------:R-:W-:Y:S01]  /*1bd0*/  STL [R1+0xc], R36 ;  /* 0x00000c2401007387 */ /* 0x000fe20000100800 */
[C---:B------:R-:W-:Y:S02]  /*1be0*/  ISETP.LT.OR P4, PT, R0.reuse, 0x1, P1 ;  /* 0x000000010000780c */ /* 0x040fe40000f81670 */
[C---:B------:R-:W-:Y:S02]  /*1bf0*/  ISETP.LT.OR P3, PT, R0.reuse, 0x41, P3 ;  /* 0x000000410000780c */ /* 0x040fe40001f61670 */
[----:B------:R-:W-:Y:S02]  /*1c00*/  SHF.R.S32.HI R14, RZ, 0x1f, R17 ;  /* 0x0000001fff0e7819 */ /* 0x000fe40000011411 */
[C---:B------:R-:W-:Y:S02]  /*1c10*/  ISETP.LT.OR P2, PT, R0.reuse, 0x41, P2 ;  /* 0x000000410000780c */ /* 0x040fe40001741670 */
[----:B------:R-:W-:Y:S01]  /*1c20*/  ISETP.LT.OR P1, PT, R0, 0x41, P1 ;  /* 0x000000410000780c */ /* 0x000fe20000f21670 */
[----:B------:R-:W-:Y:S01]  /*1c30*/  @!PT LDS RZ, [RZ] ;  /* 0x00000000fffff984 */ /* 0x000fe20000000800 */
[----:B------:R-:W-:Y:S01]  /*1c40*/  @!PT LDS RZ, [RZ] ;  /* 0x00000000fffff984 */ /* 0x000fe20000000800 */
[----:B------:R-:W-:Y:S01]  /*1c50*/  @!PT LDS RZ, [RZ] ;  /* 0x00000000fffff984 */ /* 0x000fe20000000800 */
[----:B------:R1:W-:Y:S01]  /*1c60*/  LDGSTS.E.BYPASS.LTC128B.128 [R36+0x6080], [R4.64], !P6 ;  /* 0x0608000004247fae */ /* 0x0003e2000f101d52 */
[----:B------:R-:W-:-:S02]  /*1c70*/  LEA.HI.X R11, R11, R3, R12, 0x7, P0 ;  /* 0x000000030b0b7211 */ /* 0x000fc400000f3c0c */
[----:B------:R-:W-:Y:S01]  /*1c80*/  IADD3 R12, P0, R85, UR4, RZ ;  /* 0x00000004550c7c10 */ /* 0x000fe2000ff1e0ff */
[----:B------:R1:W-:Y:S01]  /*1c90*/  LDGSTS.E.BYPASS.LTC128B.128 [R36+0x8080], [R4.64+0x40], !P5 ;  /* 0x0808004004247fae */ /* 0x0003e2000e901d52 */
[----:B------:R-:W-:Y:S01]  /*1ca0*/  ISETP.GE.AND P6, PT, R22, c[0x0][0x19c], PT ;  /* 0x0000670016007a0c */ /* 0x000fe20003fc6270 */
[----:B------:R-:W-:Y:S01]  /*1cb0*/  USHF.R.S32.HI UR4, URZ, 0x1f, UR6 ;  /* 0x0000001f3f047899 */ /* 0x000fe20008011406 */
[----:B------:R-:W-:Y:S01]  /*1cc0*/  LEA.HI.X.SX32 R13, R13, R19, 0x1, P0 ;  /* 0x000000130d0d7211 */ /* 0x000fe200000f0eff */
[----:B------:R1:W-:Y:S01]  /*1cd0*/  LDGSTS.E.BYPASS.LTC128B.128 [R36+0xa080], [R4.64+0x80], !P4 ;  /* 0x0a08008004247fae */ /* 0x0003e2000e101d52 */
[----:B------:R-:W-:Y:S02]  /*1ce0*/  ISETP.GE.AND P0, PT, R8, c[0x0][0x19c], PT ;  /* 0x0000670008007a0c */ /* 0x000fe40003f06270 */
[----:B------:R-:W-:Y:S01]  /*1cf0*/  ISETP.GE.AND P4, PT, R37, c[0x0][0x19c], PT ;  /* 0x0000670025007a0c */ /* 0x000fe20003f86270 */
[----:B------:R2:W-:Y:S01]  /*1d00*/  LDGSTS.E.BYPASS.LTC128B.128 [R36+0x7080], [R6.64], !P3 ;  /* 0x0708000006247fae */ /* 0x0005e2000d901d52 */
[----:B------:R-:W-:-:S02]  /*1d10*/  ISETP.LT.OR P3, PT, R0, 0x1, P6 ;  /* 0x000000010000780c */ /* 0x000fc40003761670 */
[C---:B------:R-:W-:Y:S01]  /*1d20*/  ISETP.LT.OR P6, PT, R0.reuse, 0x41, P6 ;  /* 0x000000410000780c */ /* 0x040fe200037c1670 */
[----:B------:R2:W-:Y:S01]  /*1d30*/  LDGSTS.E.BYPASS.LTC128B.128 [R36+0x9080], [R6.64+0x40], !P2 ;  /* 0x0908004006247fae */ /* 0x0005e2000d101d52 */
[C---:B------:R-:W-:Y:S02]  /*1d40*/  ISETP.LT.OR P2, PT, R0.reuse, 0x1, P0 ;  /* 0x000000010000780c */ /* 0x040fe40000741670 */
[C---:B------:R-:W-:Y:S01]  /*1d50*/  ISETP.LT.OR P0, PT, R0.reuse, 0x41, P0 ;  /* 0x000000410000780c */ /* 0x040fe20000701670 */
[----:B------:R2:W-:Y:S01]  /*1d60*/  LDGSTS.E.BYPASS.LTC128B.128 [R36+0xb080], [R6.64+0x80], !P1 ;  /* 0x0b08008006247fae */ /* 0x0005e2000c901d52 */
[C---:B------:R-:W-:Y:S02]  /*1d70*/  ISETP.LT.OR P1, PT, R0.reuse, 0x1, P4 ;  /* 0x000000010000780c */ /* 0x040fe40002721670 */
[----:B------:R-:W-:Y:S01]  /*1d80*/  ISETP.LT.OR P4, PT, R0, 0x41, P4 ;  /* 0x000000410000780c */ /* 0x000fe20002781670 */
[----:B------:R-:W0:Y:S01]  /*1d90*/  LDGDEPBAR ;  /* 0x00000000000079af */ /* 0x000e220000000000 */
[----:B------:R-:W-:Y:S01]  /*1da0*/  IMAD R0, R24, c[0x0][0x288], RZ ;  /* 0x0000a20018007a24 */ /* 0x000fe200078e02ff */
[----:B------:R-:W-:-:S03]  /*1db0*/  ISETP.GE.AND P5, PT, R8, c[0x0][0x1fc], PT ;  /* 0x00007f0008007a0c */ /* 0x000fc60003fa6270 */
[----:B------:R-:W-:Y:S01]  /*1dc0*/  IMAD R15, R30, c[0x0][0x28c], R0 ;  /* 0x0000a3001e0f7a24 */ /* 0x000fe200078e0200 */
[----:B------:R3:W-:Y:S04]  /*1dd0*/  LDGSTS.E.BYPASS.LTC128B.128 [R36+0x80], [R2.64], !P2 ;  /* 0x0008000002247fae */ /* 0x0007e8000d101d52 */
[----:B------:R3:W-:Y:S01]  /*1de0*/  LDGSTS.E.BYPASS.LTC128B.128 [R36+0x2080], [R2.64+0x40], !P3 ;  /* 0x0208004002247fae */ /* 0x0007e2000d901d52 */
[----:B-1----:R-:W-:Y:S02]  /*1df0*/  LEA.HI R4, R32, R85, RZ, 0x6 ;  /* 0x0000005520047211 */ /* 0x002fe400078f30ff */
[----:B------:R-:W-:Y:S01]  /*1e00*/  LEA.HI R5, R14, R40, RZ, 0x3 ;  /* 0x000000280e057211 */ /* 0x000fe200078f18ff */
[----:B------:R3:W-:Y:S01]  /*1e10*/  LDGSTS.E.BYPASS.LTC128B.128 [R36+0x4080], [R2.64+0x80], !P1 ;  /* 0x0408008002247fae */ /* 0x0007e2000c901d52 */
[----:B------:R-:W-:-:S02]  /*1e20*/  SHF.R.S32.HI R14, RZ, 0x6, R4 ;  /* 0x00000006ff0e7819 */ /* 0x000fc40000011404 */
[----:B------:R-:W-:Y:S01]  /*1e30*/  LOP3.LUT R5, R5, 0xfffffff8, RZ, 0xc0, !PT ;  /* 0xfffffff805057812 */ /* 0x000fe200078ec0ff */
[----:B------:R1:W-:Y:S01]  /*1e40*/  LDGSTS.E.BYPASS.LTC128B.128 [R36+0x1080], [R10.64], !P0 ;  /* 0x010800000a247fae */ /* 0x0003e2000c101d52 */
[----:B------:R-:W-:Y:S01]  /*1e50*/  ISETP.GE.AND P3, PT, R8, c[0x0][0x16c], PT ;  /* 0x00005b0008007a0c */ /* 0x000fe20003f66270 */
[----:B------:R-:W-:Y:S02]  /*1e60*/  IMAD.SHL.U32 R4, R14, 0x8, RZ ;  /* 0x000000080e047824 */ /* 0x000fe400078e00ff */
[----:B------:R-:W-:Y:S01]  /*1e70*/  IMAD.IADD R5, R40, 0x1, -R5 ;  /* 0x0000000128057824 */ /* 0x000fe200078e0a05 */
[----:B--2---:R-:W-:Y:S01]  /*1e80*/  LEA.HI R6, R29, R28, RZ, 0x1 ;  /* 0x0000001c1d067211 */ /* 0x004fe200078f08ff */
[----:B------:R1:W-:Y:S01]  /*1e90*/  LDGSTS.E.BYPASS.LTC128B.128 [R36+0x3080], [R10.64+0x40], !P6 ;  /* 0x030800400a247fae */ /* 0x0003e2000f101d52 */
[----:B------:R-:W-:Y:S01]  /*1ea0*/  LOP3.LUT R212, R4, 0x18, RZ, 0xc0, !PT ;  /* 0x0000001804d47812 */ /* 0x000fe200078ec0ff */
[C---:B------:R-:W-:Y:S01]  /*1eb0*/  IMAD.SHL.U32 R4, R5.reuse, 0x40, RZ ;  /* 0x0000004005047824 */ /* 0x040fe200078e00ff */
[----:B------:R-:W-:Y:S01]  /*1ec0*/  LOP3.LUT R6, R6, 0xfffffffe, RZ, 0xc0, !PT ;  /* 0xfffffffe06067812 */ /* 0x000fe200078ec0ff */
[----:B------:R1:W-:Y:S01]  /*1ed0*/  LDGSTS.E.BYPASS.LTC128B.128 [R36+0x5080], [R10.64+0x80], !P4 ;  /* 0x050800800a247fae */ /* 0x0003e2000e101d52 */
[----:B------:R-:W-:-:S02]  /*1ee0*/  LOP3.LUT P2, RZ, R5, 0x4, RZ, 0xc0, !PT ;  /* 0x0000000405ff7812 */ /* 0x000fc4000784c0ff */
[----:B------:R-:W-:Y:S01]  /*1ef0*/  LOP3.LUT R4, R4, 0x1c0, RZ, 0xc0, !PT ;  /* 0x000001c004047812 */ /* 0x000fe200078ec0ff */
[----:B------:R-:W-:Y:S01]  /*1f00*/  IMAD.IADD R27, R28, 0x1, -R6 ;  /* 0x000000011c1b7824 */ /* 0x000fe200078e0a06 */
[----:B------:R-:W-:Y:S01]  /*1f10*/  ISETP.GE.AND P4, PT, R22, c[0x0][0x16c], PT ;  /* 0x00005b0016007a0c */ /* 0x000fe20003f86270 */
[----:B------:R-:W0:Y:S01]  /*1f20*/  LDGDEPBAR ;  /* 0x00000000000079af */ /* 0x000e220000000000 */
[----:B------:R-:W-:Y:S01]  /*1f30*/  SHF.R.U32.HI R6, RZ, 0x3, R4 ;  /* 0x00000003ff067819 */ /* 0x000fe20000011604 */
[----:B------:R-:W-:Y:S01]  /*1f40*/  IMAD.SHL.U32 R21, R27, 0x400, RZ ;  /* 0x000004001b157824 */ /* 0x000fe200078e00ff */
[----:B------:R-:W-:Y:S02]  /*1f50*/  SEL R34, RZ, 0x1, P3 ;  /* 0x00000001ff227807 */ /* 0x000fe40001800000 */
[----:B------:R-:W-:Y:S01]  /*1f60*/  LOP3.LUT R4, R6, R4, R212, 0x1e, !PT ;  /* 0x0000000406047212 */ /* 0x000fe200078e1ed4 */
[----:B------:R-:W-:Y:S01]  /*1f70*/  IMAD.SHL.U32 R6, R85, 0x4, RZ ;  /* 0x0000000455067824 */ /* 0x000fe200078e00ff */
[----:B------:R-:W-:Y:S01]  /*1f80*/  ISETP.GE.AND P3, PT, R37, c[0x0][0x16c], PT ;  /* 0x00005b0025007a0c */ /* 0x000fe20003f66270 */
[----:B------:R-:W-:-:S03]  /*1f90*/  IMAD R5, R18, 0x2, R21 ;  /* 0x0000000212057824 */ /* 0x000fc600078e0215 */
[----:B---3--:R-:W-:Y:S01]  /*1fa0*/  IADD3 R2, P1, R6, UR6, RZ ;  /* 0x0000000606027c10 */ /* 0x008fe2000ff3e0ff */
[----:B------:R-:W-:Y:S01]  /*1fb0*/  IMAD.IADD R227, R5, 0x1, R4 ;  /* 0x0000000105e37824 */ /* 0x000fe200078e0204 */
[----:B------:R-:W-:Y:S01]  /*1fc0*/  ULDC.64 UR6, c[0x0][0x218] ;  /* 0x0000860000067ab9 */ /* 0x000fe20000000a00 */
[----:B------:R-:W-:Y:S01]  /*1fd0*/  IMAD R4, R24, c[0x0][0x270], RZ ;  /* 0x00009c0018047a24 */ /* 0x000fe200078e02ff */
[----:B------:R-:W-:Y:S01]  /*1fe0*/  LEA.HI.X.SX32 R3, R6, UR4, 0x1, P1 ;  /* 0x0000000406037c11 */ /* 0x000fe200088f0eff */
[----:B------:R-:W-:Y:S01]  /*1ff0*/  IMAD R5, R24, c[0x0][0x238], RZ ;  /* 0x00008e0018057a24 */ /* 0x000fe200078e02ff */
[----:B------:R-:W-:Y:S01]  /*2000*/  ISETP.LT.AND P1, PT, R40, UR20, PT ;  /* 0x0000001428007c0c */ /* 0x000fe2000bf21270 */
[C---:B------:R-:W-:Y:S01]  /*2010*/  IMAD R16, R30.reuse, c[0x0][0x274], R4 ;  /* 0x00009d001e107a24 */ /* 0x040fe200078e0204 */
[----:B------:R-:W-:Y:S01]  /*2020*/  ULDC.64 UR4, c[0x0][0x188] ;  /* 0x0000620000047ab9 */ /* 0x000fe20000000a00 */
[--C-:B------:R-:W-:Y:S01]  /*2030*/  IMAD.WIDE.U32 R6, R30, c[0x0][0x270], R2.reuse ;  /* 0x00009c001e067a25 */ /* 0x100fe200078e0002 */
[----:B------:R-:W-:Y:S01]  /*2040*/  ISETP.GE.OR P6, PT, R22, c[0x0][0x1fc], !P1 ;  /* 0x00007f0016007a0c */ /* 0x000fe20004fc6670 */
[----:B------:R-:W-:Y:S01]  /*2050*/  UIMAD UR4, UR15, UR4, URZ ;  /* 0x000000040f0472a4 */ /* 0x000fe2000f8e023f */
[----:B------:R-:W-:Y:S01]  /*2060*/  ISETP.GE.OR P0, PT, R8, c[0x0][0x1fc], !P1 ;  /* 0x00007f0008007a0c */ /* 0x000fe20004f06670 */
[----:B------:R-:W-:Y:S01]  /*2070*/  IMAD.WIDE.U32 R2, R30, c[0x0][0x288], R2 ;  /* 0x0000a2001e027a25 */ /* 0x000fe200078e0002 */
[----:B------:R-:W-:Y:S01]  /*2080*/  UIMAD UR6, UR15, UR6, URZ ;  /* 0x000000060f0672a4 */ /* 0x000fe2000f8e023f */
[----:B------:R-:W-:-:S04]  /*2090*/  DEPBAR.LE SB0, 0x1 ;  /* 0x000080400000791a */ /* 0x000fc80000000000 */
[C---:B------:R-:W-:Y:S01]  /*20a0*/  IMAD R0, R30.reuse, c[0x0][0x23c], R5 ;  /* 0x00008f001e007a24 */ /* 0x040fe200078e0205 */
[----:B------:R-:W-:Y:S01]  /*20b0*/  UIMAD UR22, UR16, UR5, UR4 ;  /* 0x00000005101672a4 */ /* 0x000fe2000f8e0204 */
[----:B------:R-:W-:Y:S01]  /*20c0*/  IMAD.WIDE.U32 R4, R30, c[0x0][0x238], R12 ;  /* 0x00008e001e047a25 */ /* 0x000fe200078e000c */
[----:B------:R-:W-:Y:S01]  /*20d0*/  UIMAD UR23, UR16, UR7, UR6 ;  /* 0x00000007101772a4 */ /* 0x000fe2000f8e0206 */
[----:B------:R-:W-:Y:S01]  /*20e0*/  ISETP.GE.OR P1, PT, R37, c[0x0][0x1fc], !P1 ;  /* 0x00007f0025007a0c */ /* 0x000fe20004f26670 */
[----:B------:R-:W-:Y:S01]  /*20f0*/  ULDC.64 UR4, c[0x0][0x178] ;  /* 0x00005e0000047ab9 */ /* 0x000fe20000000a00 */
[----:B------:R-:W-:Y:S01]  /*2100*/  IMAD.SHL.U32 R227, R227, 0x2, RZ ;  /* 0x00000002e3e37824 */ /* 0x000fe200078e00ff */
[----:B------:R-:W-:Y:S01]  /*2110*/  UIMAD.WIDE.U32 UR24, UR10, UR4, URZ ;  /* 0x000000040a1872a5 */ /* 0x000fe2000f8e003f */
[----:B------:R-:W-:Y:S01]  /*2120*/  IMAD.MOV.U32 R12, RZ, RZ, R2 ;  /* 0x000000ffff0c7224 */ /* 0x000fe200078e0002 */
[----:B------:R-:W-:Y:S01]  /*2130*/  LOP3.LUT R2, R35, 0xfffffff8, RZ, 0xc0, !PT ;  /* 0xfffffff823027812 */ /* 0x000fe200078ec0ff */
[----:B------:R-:W-:Y:S01]  /*2140*/  IMAD.IADD R19, R5, 0x1, R0 ;  /* 0x0000000105137824 */ /* 0x000fe200078e0200 */
[----:B------:R-:W-:Y:S01]  /*2150*/  IADD3 R0, R227, 0xf480, RZ ;  /* 0x0000f480e3007810 */ /* 0x000fe20007ffe0ff */
[----:B------:R-:W-:Y:S01]  /*2160*/  IMAD.IADD R13, R3, 0x1, R15 ;  /* 0x00000001030d7824 */ /* 0x000fe200078e020f */
[----:B------:R-:W-:Y:S01]  /*2170*/  IADD3 R228, R227, 0xf4c0, RZ ;  /* 0x0000f4c0e3e47810 */ /* 0x000fe20007ffe0ff */
[----:B------:R-:W-:Y:S01]  /*2180*/  IMAD.IADD R17, R7, 0x1, R16 ;  /* 0x0000000107117824 */ /* 0x000fe200078e0210 */
[----:B------:R-:W-:Y:S01]  /*2190*/  @P2 IADD3 R228, R0, -0x40, RZ ;  /* 0xffffffc000e42810 */ /* 0x000fe20007ffe0ff */
[----:B------:R-:W-:Y:S01]  /*21a0*/  IMAD.IADD R15, R85, 0x1, -R2 ;  /* 0x00000001550f7824 */ /* 0x000fe200078e0a02 */
[----:B------:R-:W-:Y:S01]  /*21b0*/  LOP3.LUT R0, R25, 0xfffffff0, RZ, 0xc0, !PT ;  /* 0xfffffff019007812 */ /* 0x000fe200078ec0ff */
[----:B------:R-:W-:Y:S01]  /*21c0*/  IMAD.MOV.U32 R16, RZ, RZ, R6 ;  /* 0x000000ffff107224 */ /* 0x000fe200078e0006 */
[----:B------:R-:W-:Y:S01]  /*21d0*/  SHF.R.S32.HI R6, RZ, 0x1f, R14 ;  /* 0x0000001fff067819 */ /* 0x000fe2000001140e */
[C---:B------:R-:W-:Y:S01]  /*21e0*/  IMAD R3, R23.reuse, c[0x0][0x178], RZ ;  /* 0x00005e0017037a24 */ /* 0x040fe200078e02ff */
[----:B------:R-:W-:Y:S01]  /*21f0*/  ISETP.GE.AND P2, PT, R22, c[0x0][0x1fc], PT ;  /* 0x00007f0016007a0c */ /* 0x000fe20003f46270 */
[----:B------:R-:W-:Y:S01]  /*2200*/  IMAD R2, R23, c[0x0][0x208], RZ ;  /* 0x0000820017027a24 */ /* 0x000fe200078e02ff */
[----:B------:R-:W-:Y:S01]  /*2210*/  LEA.HI R22, R15, R15, RZ, 0x1 ;  /* 0x0000000f0f167211 */ /* 0x000fe200078f08ff */
[----:B------:R-:W-:Y:S01]  /*2220*/  IMAD.IADD R0, R85, 0x1, -R0 ;  /* 0x0000000155007824 */ /* 0x000fe200078e0a00 */
[----:B------:R-:W-:Y:S01]  /*2230*/  LEA.HI R6, R6, R14, RZ, 0x2 ;  /* 0x0000000e06067211 */ /* 0x000fe200078f10ff */
[----:B------:R-:W-:Y:S01]  /*2240*/  IMAD.MOV.U32 R18, RZ, RZ, R4 ;  /* 0x000000ffff127224 */ /* 0x000fe200078e0004 */
[----:B------:R-:W-:Y:S01]  /*2250*/  LOP3.LUT R7, R22, 0x7fffffe, RZ, 0xc0, !PT ;  /* 0x07fffffe16077812 */ /* 0x000fe200078ec0ff */
[----:B-1----:R-:W-:Y:S01]  /*2260*/  IMAD R10, R20, c[0x0][0x17c], R3 ;  /* 0x00005f00140a7a24 */ /* 0x002fe200078e0203 */
[----:B------:R-:W-:Y:S01]  /*2270*/  LOP3.LUT R6, R6, 0x1ffffffc, RZ, 0xc0, !PT ;  /* 0x1ffffffc06067812 */ /* 0x000fe200078ec0ff */
[C---:B------:R-:W-:Y:S01]  /*2280*/  IMAD R11, R20.reuse, c[0x0][0x20c], R2 ;  /* 0x00008300140b7a24 */ /* 0x040fe200078e0202 */
[----:B------:R-:W-:Y:S01]  /*2290*/  UIMAD UR4, UR21, UR4, URZ ;  /* 0x00000004150472a4 */ /* 0x000fe2000f8e023f */
[----:B------:R-:W-:Y:S01]  /*22a0*/  IMAD.WIDE.U32 R4, R20, c[0x0][0x178], R8 ;  /* 0x00005e0014047a25 */ /* 0x000fe200078e0008 */
[----:B------:R-:W-:-:S02]  /*22b0*/  ULDC.64 UR6, c[0x0][0x208] ;  /* 0x0000820000067ab9 */ /* 0x000fc40000000a00 */
[----:B------:R-:W-:Y:S01]  /*22c0*/  UIMAD UR4, UR10, UR5, UR4 ;  /* 0x000000050a0472a4 */ /* 0x000fe2000f8e0204 */
[----:B------:R-:W-:Y:S01]  /*22d0*/  IMAD.WIDE.U32 R2, R20, c[0x0][0x208], R8 ;  /* 0x0000820014027a25 */ /* 0x000fe200078e0008 */
[----:B------:R-:W-:Y:S02]  /*22e0*/  SHF.R.S32.HI R8, RZ, 0x1f, R0 ;  /* 0x0000001fff087819 */ /* 0x000fe40000011400 */
[-C--:B------:R-:W-:Y:S01]  /*22f0*/  LEA.HI R20, R0, R0.reuse, RZ, 0x1 ;  /* 0x0000000000147211 */ /* 0x080fe200078f08ff */
[----:B------:R-:W-:Y:S01]  /*2300*/  IMAD.IADD R9, R15, 0x1, -R7 ;  /* 0x000000010f097824 */ /* 0x000fe200078e0a07 */
[----:B------:R-:W-:Y:S01]  /*2310*/  UIADD3 UR4, UR25, UR4, URZ ;  /* 0x0000000419047290 */ /* 0x000fe2000fffe03f */
[----:B------:R-:W-:Y:S01]  /*2320*/  IMAD.IADD R31, R14, 0x1, -R6 ;  /* 0x000000010e1f7824 */ /* 0x000fe200078e0a06 */
[----:B------:R-:W-:Y:S01]  /*2330*/  LEA.HI R6, R8, R0, RZ, 0x3 ;  /* 0x0000000008067211 */ /* 0x000fe200078f18ff */
[----:B------:R-:W-:Y:S01]  /*2340*/  IMAD R7, R26, 0x4, R14 ;  /* 0x000000041a077824 */ /* 0x000fe200078e020e */
[----:B------:R-:W-:Y:S01]  /*2350*/  LOP3.LUT R8, R20, 0x7fffffe, RZ, 0xc0, !PT ;  /* 0x07fffffe14087812 */ /* 0x000fe200078ec0ff */
[----:B------:R-:W-:Y:S01]  /*2360*/  IMAD.IADD R5, R5, 0x1, R10 ;  /* 0x0000000105057824 */ /* 0x000fe200078e020a */
[----:B------:R-:W-:Y:S01]  /*2370*/  SEL R14, RZ, 0x2, P4 ;  /* 0x00000002ff0e7807 */ /* 0x000fe20002000000 */
[----:B------:R-:W-:Y:S01]  /*2380*/  IMAD R25, R7, 0x8, R9 ;  /* 0x0000000807197824 */ /* 0x000fe200078e0209 */
[----:B------:R-:W-:Y:S01]  /*2390*/  LOP3.LUT R9, R6, 0xfffffff8, RZ, 0xc0, !PT ;  /* 0xfffffff806097812 */ /* 0x000fe200078ec0ff */
[----:B------:R-:W-:Y:S01]  /*23a0*/  IMAD.IADD R7, R0, 0x1, -R8 ;  /* 0x0000000100077824 */ /* 0x000fe200078e0a08 */
[----:B------:R-:W-:Y:S01]  /*23b0*/  SHF.R.S32.HI R6, RZ, 0x3, R6 ;  /* 0x00000003ff067819 */ /* 0x000fe20000011406 */
[----:B------:R-:W-:-:S02]  /*23c0*/  IMAD R8, R24, c[0x0][0x210], RZ ;  /* 0x0000840018087a24 */ /* 0x000fc400078e02ff */
[----:B------:R-:W-:Y:S01]  /*23d0*/  IMAD.IADD R23, R0, 0x1, -R9 ;  /* 0x0000000100177824 */ /* 0x000fe200078e0a09 */
[----:B------:R-:W-:Y:S01]  /*23e0*/  LOP3.LUT R0, R29, 0xffffffe0, RZ, 0xc0, !PT ;  /* 0xffffffe01d007812 */ /* 0x000fe200078ec0ff */
[C---:B------:R-:W-:Y:S01]  /*23f0*/  IMAD R33, R6.reuse, 0x8, R7 ;  /* 0x0000000806217824 */ /* 0x040fe200078e0207 */
[----:B------:R-:W-:Y:S01]  /*2400*/  SEL R9, RZ, 0x4, P3 ;  /* 0x00000004ff097807 */ /* 0x000fe20001800000 */
[----:B------:R-:W-:Y:S02]  /*2410*/  IMAD R218, R6, 0x200, R21 ;  /* 0x0000020006da7824 */ /* 0x000fe400078e0215 */
[----:B------:R-:W-:Y:S02]  /*2420*/  IMAD.IADD R0, R85, 0x1, -R0 ;  /* 0x0000000155007824 */ /* 0x000fe400078e0a00 */
[----:B------:R-:W-:Y:S02]  /*2430*/  IMAD R6, R24, c[0x0][0x180], RZ ;  /* 0x0000600018067a24 */ /* 0x000fe400078e02ff */
[----:B------:R-:W-:Y:S01]  /*2440*/  IMAD.WIDE.U32 R4, R30, c[0x0][0x180], R4 ;  /* 0x000060001e047a25 */ /* 0x000fe200078e0004 */
[----:B------:R-:W-:-:S03]  /*2450*/  SHF.R.S32.HI R7, RZ, 0x1f, R0 ;  /* 0x0000001fff077819 */ /* 0x000fc60000011400 */
[----:B------:R-:W-:Y:S01]  /*2460*/  IMAD.IADD R3, R3, 0x1, R11 ;  /* 0x0000000103037824 */ /* 0x000fe200078e020b */
[----:B------:R-:W-:Y:S01]  /*2470*/  LEA.HI R24, R7, R0, RZ, 0x2 ;  /* 0x0000000007187211 */ /* 0x000fe200078f10ff */
[C---:B------:R-:W-:Y:S02]  /*2480*/  IMAD R7, R30.reuse, c[0x0][0x184], R6 ;  /* 0x000061001e077a24 */ /* 0x040fe400078e0206 */
[----:B------:R-:W-:Y:S01]  /*2490*/  IMAD R6, R30, c[0x0][0x214], R8 ;  /* 0x000085001e067a24 */ /* 0x000fe200078e0208 */
[----:B------:R-:W-:Y:S01]  /*24a0*/  LOP3.LUT R8, R24, 0x7ffffffc, RZ, 0xc0, !PT ;  /* 0x7ffffffc18087812 */ /* 0x000fe200078ec0ff */
[----:B------:R-:W-:Y:S02]  /*24b0*/  IMAD.IADD R5, R5, 0x1, R7 ;  /* 0x0000000105057824 */ /* 0x000fe400078e0207 */
[----:B------:R-:W-:Y:S02]  /*24c0*/  IMAD.U32 R7, RZ, RZ, UR16 ;  /* 0x00000010ff077e24 */ /* 0x000fe4000f8e00ff */
[----:B------:R-:W-:-:S02]  /*24d0*/  IMAD.IADD R29, R0, 0x1, -R8 ;  /* 0x00000001001d7824 */ /* 0x000fc400078e0a08 */
[----:B------:R-:W-:-:S04]  /*24e0*/  IMAD.WIDE.U32 R42, R7, c[0x0][0x188], R4 ;  /* 0x00006200072a7a25 */ /* 0x000fc800078e0004 */
[----:B------:R-:W-:Y:S01]  /*24f0*/  IMAD.U32 R4, RZ, RZ, UR24 ;  /* 0x00000018ff047e24 */ /* 0x000fe2000f8e00ff */
[----:B------:R-:W-:Y:S01]  /*2500*/  IADD3 R10, R43, UR22, RZ ;  /* 0x000000162b0a7c10 */ /* 0x000fe2000fffe0ff */
[----:B------:R-:W-:Y:S01]  /*2510*/  IMAD.U32 R5, RZ, RZ, UR25 ;  /* 0x00000019ff057e24 */ /* 0x000fe2000f8e00ff */
[----:B------:R1:W-:Y:S01]  /*2520*/  STL.64 [R1+0x48], R42 ;  /* 0x0000482a01007387 */ /* 0x0003e20000100a00 */
[----:B------:R-:W-:Y:S01]  /*2530*/  IMAD.U32 R0, RZ, RZ, UR4 ;  /* 0x00000004ff007e24 */ /* 0x000fe2000f8e00ff */
[----:B------:R-:W-:Y:S01]  /*2540*/  LEA R5, P3, R4, R42, 0x6 ;  /* 0x0000002a04057211 */ /* 0x000fe200078630ff */
[----:B------:R-:W-:Y:S01]  /*2550*/  IMAD.WIDE.U32 R2, R30, c[0x0][0x210], R2 ;  /* 0x000084001e027a25 */ /* 0x000fe200078e0002 */
[----:B------:R2:W-:Y:S01]  /*2560*/  STL [R1+0x64], R10 ;  /* 0x0000640a01007387 */ /* 0x0005e20000100800 */
[----:B------:R-:W-:Y:S01]  /*2570*/  UMOV UR22, 0x6 ;  /* 0x0000000600167882 */ /* 0x000fe20000000000 */
[----:B------:R-:W-:Y:S01]  /*2580*/  LEA.HI.X R0, R4, R10, R0, 0x6, P3 ;  /* 0x0000000a04007211 */ /* 0x000fe200018f3400 */
[----:B------:R-:W-:Y:S01]  /*2590*/  IMAD.IADD R3, R3, 0x1, R6 ;  /* 0x0000000103037824 */ /* 0x000fe200078e0206 */
[----:B------:R-:W-:Y:S01]  /*25a0*/  USHF.L.U32 UR24, UR6, 0x6, URZ ;  /* 0x0000000606187899 */ /* 0x000fe2000800063f */
[----:B------:R-:W-:Y:S01]  /*25b0*/  IMAD.SHL.U32 R4, R15, 0x40, RZ ;  /* 0x000000400f047824 */ /* 0x000fe200078e00ff */
[----:B------:R-:W-:Y:S01]  /*25c0*/  USHF.L.U64.HI UR7, UR6, UR22, UR7 ;  /* 0x0000001606077299 */ /* 0x000fe20008010207 */
[----:B------:R-:W-:Y:S01]  /*25d0*/  SEL R30, RZ, 0xffffffff, P4 ;  /* 0xffffffffff1e7807 */ /* 0x000fe20002000000 */
[C---:B------:R-:W-:Y:S01]  /*25e0*/  IMAD.WIDE.U32 R16, R7.reuse, c[0x0][0x278], R16 ;  /* 0x00009e0007107a25 */ /* 0x040fe200078e0010 */
[----:B------:R-:W-:Y:S01]  /*25f0*/  ULDC.64 UR4, c[0x0][0x278] ;  /* 0x00009e0000047ab9 */ /* 0x000fe20000000a00 */
[----:B------:R-:W-:Y:S01]  /*2600*/  LOP3.LUT R15, R4, 0x1c0, RZ, 0xc0, !PT ;  /* 0x000001c0040f7812 */ /* 0x000fe200078ec0ff */
[----:B------:R-:W-:Y:S01]  /*2610*/  UIMAD UR7, UR7, UR10, URZ ;  /* 0x0000000a070772a4 */ /* 0x000fe2000f8e023f */
[----:B------:R-:W-:Y:S01]  /*2620*/  IMAD.WIDE.U32 R18, R7, c[0x0][0x240], R18 ;  /* 0x0000900007127a25 */ /* 0x000fe200078e0012 */
[----:B------:R-:W-:-:S02]  /*2630*/  UIMAD UR4, UR15, UR4, URZ ;  /* 0x000000040f0472a4 */ /* 0x000fc4000f8e023f */
[----:B------:R-:W-:Y:S01]  /*2640*/  UIMAD UR7, UR21, UR24, UR7 ;  /* 0x00000018150772a4 */ /* 0x000fe2000f8e0207 */
[----:B------:R-:W-:Y:S01]  /*2650*/  IMAD R29, R31, 0x4, R29 ;  /* 0x000000041f1d7824 */ /* 0x000fe200078e021d */
[----:B------:R-:W-:Y:S02]  /*2660*/  UIMAD UR4, UR16, UR5, UR4 ;  /* 0x00000005100472a4 */ /* 0x000fe4000f8e0204 */
[----:B------:R-:W-:Y:S01]  /*2670*/  USHF.R.S32.HI UR6, URZ, 0x1f, UR17 ;  /* 0x0000001f3f067899 */ /* 0x000fe20008011411 */
[----:B-1----:R-:W-:-:S03]  /*2680*/  IMAD.WIDE.U32 R42, R7, c[0x0][0x218], R2 ;  /* 0x00008600072a7a25 */ /* 0x002fc600078e0002 */
[----:B------:R-:W-:Y:S01]  /*2690*/  IADD3 R41, R17, UR4, RZ ;  /* 0x0000000411297c10 */ /* 0x000fe2000fffe0ff */
[----:B------:R-:W-:Y:S01]  /*26a0*/  ULDC.64 UR4, c[0x0][0x290] ;  /* 0x0000a40000047ab9 */ /* 0x000fe20000000a00 */
[----:B------:R-:W-:Y:S01]  /*26b0*/  BAR.SYNC.DEFER_BLOCKING 0x0 ;  /* 0x0000000000007b1d */ /* 0x000fe20000010000 */
[----:B--2---:R-:W-:Y:S01]  /*26c0*/  LEA R10, P3, R5, c[0x0][0x160], 0x1 ;  /* 0x00005800050a7a11 */ /* 0x004fe200078608ff */
[----:B------:R-:W-:Y:S01]  /*26d0*/  IMAD.U32 R2, RZ, RZ, UR24 ;  /* 0x00000018ff027e24 */ /* 0x000fe2000f8e00ff */
[----:B------:R-:W-:Y:S01]  /*26e0*/  IADD3 R39, R43, UR23, RZ ;  /* 0x000000172b277c10 */ /* 0x000fe2000fffe0ff */
[----:B------:R-:W-:Y:S01]  /*26f0*/  IMAD.MOV.U32 R38, RZ, RZ, R42 ;  /* 0x000000ffff267224 */ /* 0x000fe200078e002a */
[----:B------:R-:W-:Y:S01]  /*2700*/  LEA.HI.X R11, R5, c[0x0][0x164], R0, 0x1, P3 ;  /* 0x00005900050b7a11 */ /* 0x000fe200018f0c00 */
[----:B------:R-:W-:Y:S01]  /*2710*/  IMAD.SHL.U32 R5, R28, 0x10, RZ ;  /* 0x000000101c057824 */ /* 0x000fe200078e00ff */
[----:B------:R-:W-:Y:S01]  /*2720*/  SHF.R.S32.HI R0, RZ, 0x1, R22 ;  /* 0x00000001ff007819 */ /* 0x000fe20000011416 */
[----:B------:R-:W-:Y:S01]  /*2730*/  IMAD.WIDE.U32 R2, R2, UR10, R38 ;  /* 0x0000000a02027c25 */ /* 0x000fe2000f8e0026 */
[----:B------:R1:W-:Y:S01]  /*2740*/  STL.64 [R1+0x40], R42 ;  /* 0x0000402a01007387 */ /* 0x0003e20000100a00 */
[----:B------:R-:W-:Y:S01]  /*2750*/  ISETP.GT.AND P3, PT, R85, 0xf, PT ;  /* 0x0000000f5500780c */ /* 0x000fe20003f64270 */
[----:B------:R-:W-:Y:S01]  /*2760*/  UIMAD UR4, UR15, UR4, URZ ;  /* 0x000000040f0472a4 */ /* 0x000fe2000f8e023f */
[C---:B------:R-:W-:Y:S01]  /*2770*/  IMAD.SHL.U32 R4, R0.reuse, 0x40, RZ ;  /* 0x0000004000047824 */ /* 0x040fe200078e00ff */
[----:B------:R-:W-:Y:S01]  /*2780*/  LOP3.LUT P4, RZ, R0, 0x2, RZ, 0xc0, !PT ;  /* 0x0000000200ff7812 */ /* 0x000fe2000788c0ff */
[----:B------:R2:W-:Y:S01]  /*2790*/  STL.64 [R1+0x28], R38 ;  /* 0x0000282601007387 */ /* 0x0005e20000100a00 */
[----:B------:R-:W-:Y:S01]  /*27a0*/  LOP3.LUT R0, R15, 0x30, R5, 0xf8, !PT ;  /* 0x000000300f007812 */ /* 0x000fe200078ef805 */
[----:B------:R-:W-:Y:S01]  /*27b0*/  UIMAD UR4, UR16, UR5, UR4 ;  /* 0x00000005100472a4 */ /* 0x000fe2000f8e0204 */
[----:B------:R-:W-:Y:S01]  /*27c0*/  LOP3.LUT R4, R4, 0xc0, RZ, 0xc0, !PT ;  /* 0x000000c004047812 */ /* 0x000fe200078ec0ff */
[----:B------:R-:W-:Y:S01]  /*27d0*/  STL.64 [R1+0x38], R16 ;  /* 0x0000381001007387 */ /* 0x000fe20000100a00 */
[----:B------:R-:W-:-:S02]  /*27e0*/  LOP3.LUT R21, R0, 0x8, R35, 0xf8, !PT ;  /* 0x0000000800157812 */ /* 0x000fc400078ef823 */
[----:B------:R-:W-:Y:S02]  /*27f0*/  LOP3.LUT R6, R4, 0x8, R35, 0xf8, !PT ;  /* 0x0000000804067812 */ /* 0x000fe400078ef823 */
[----:B------:R-:W-:Y:S02]  /*2800*/  SHF.R.U32.HI R4, RZ, 0x3, R4 ;  /* 0x00000003ff047819 */ /* 0x000fe40000011604 */
[----:B------:R-:W-:Y:S02]  /*2810*/  SEL R0, R222, 0xffffffe0, !P4 ;  /* 0xffffffe0de007807 */ /* 0x000fe40006000000 */
[----:B------:R-:W-:Y:S02]  /*2820*/  IADD3 R5, R3, UR7, RZ ;  /* 0x0000000703057c10 */ /* 0x000fe4000fffe0ff */
[----:B------:R-:W-:Y:S02]  /*2830*/  LEA R8, P4, R2, c[0x0][0x1f0], 0x1 ;  /* 0x00007c0002087a11 */ /* 0x000fe400078808ff */
[----:B------:R-:W-:-:S02]  /*2840*/  LOP3.LUT R3, R6, R4, RZ, 0x3c, !PT ;  /* 0x0000000406037212 */ /* 0x000fc400078e3cff */
[----:B------:R-:W-:Y:S02]  /*2850*/  SHF.R.S32.HI R4, RZ, 0x1f, R20 ;  /* 0x0000001fff047819 */ /* 0x000fe40000011414 */
[----:B------:R-:W-:Y:S01]  /*2860*/  SHF.R.U32.HI R15, RZ, 0x3, R15 ;  /* 0x00000003ff0f7819 */ /* 0x000fe2000001160f */
[----:B-1----:R-:W-:-:S03]  /*2870*/  CS2R R42, SRZ ;  /* 0x00000000002a7805 */ /* 0x002fc6000001ff00 */
[----:B------:R-:W-:Y:S01]  /*2880*/  LOP3.LUT R15, R21, R15, RZ, 0x3c, !PT ;  /* 0x0000000f150f7212 */ /* 0x000fe200078e3cff */
[----:B--2---:R-:W-:Y:S01]  /*2890*/  IMAD.WIDE.U32 R38, R7, c[0x0][0x290], R12 ;  /* 0x0000a40007267a25 */ /* 0x004fe200078e000c */
[----:B------:R-:W-:Y:S02]  /*28a0*/  IADD3 R7, R9, R14, R34 ;  /* 0x0000000e09077210 */ /* 0x000fe40007ffe022 */
[----:B------:R-:W-:Y:S01]  /*28b0*/  LEA.HI.X R9, R2, c[0x0][0x1f4], R5, 0x1, P4 ;  /* 0x00007d0002097a11 */ /* 0x000fe200020f0c05 */
[----:B------:R-:W-:Y:S01]  /*28c0*/  IMAD.U32 R2, R25, 0x20, R3 ;  /* 0x0000002019027824 */ /* 0x000fe200078e0003 */
[----:B------:R-:W-:Y:S01]  /*28d0*/  @!P3 IADD3 R5, P4, R16, UR17, RZ ;  /* 0x000000111005bc10 */ /* 0x000fe2000ff9e0ff */
[----:B------:R-:W-:Y:S01]  /*28e0*/  STL.64 [R1+0x30], R38 ;  /* 0x0000302601007387 */ /* 0x000fe20000100a00 */
[----:B------:R-:W-:Y:S01]  /*28f0*/  SHF.R.S32.HI R3, RZ, 0x1, R20 ;  /* 0x00000001ff037819 */ /* 0x000fe20000011414 */
[----:B------:R-:W-:Y:S01]  /*2900*/  IMAD.SHL.U32 R214, R2, 0x2, RZ ;  /* 0x0000000202d67824 */ /* 0x000fe200078e00ff */
[----:B------:R-:W-:Y:S01]  /*2910*/  @!P3 IADD3.X R6, R41, UR6, RZ, P4, !PT ;  /* 0x000000062906bc10 */ /* 0x000fe2000a7fe4ff */
[----:B------:R-:W-:Y:S01]  /*2920*/  STL.64 [R1+0x58], R18 ;  /* 0x0000581201007387 */ /* 0x000fe20000100a00 */
[C---:B------:R-:W-:Y:S01]  /*2930*/  LOP3.LUT P4, RZ, R7.reuse, 0x1, RZ, 0xc0, !PT ;  /* 0x0000000107ff7812 */ /* 0x040fe2000788c0ff */
[----:B------:R-:W-:Y:S01]  /*2940*/  IMAD.IADD R215, R214, 0x1, R0 ;  /* 0x00000001d6d77824 */ /* 0x000fe200078e0200 */
[----:B------:R-:W-:Y:S01]  /*2950*/  LEA.HI R4, R4, R3, RZ, 0x2 ;  /* 0x0000000304047211 */ /* 0x000fe200078f10ff */
[----:B------:R-:W1:Y:S01]  /*2960*/  LDSM.16.M88.4 R164, [R214+0x6080] ;  /* 0x00608000d6a4783b */ /* 0x000e620000000200 */
[----:B------:R-:W-:Y:S01]  /*2970*/  ISETP.GE.OR P4, PT, R40, UR20, !P4 ;  /* 0x0000001428007c0c */ /* 0x000fe2000e786670 */
[----:B------:R-:W-:Y:S01]  /*2980*/  IMAD.SHL.U32 R0, R26, 0x10, RZ ;  /* 0x000000101a007824 */ /* 0x000fe200078e00ff */
[----:B------:R-:W-:Y:S01]  /*2990*/  SEL R13, RZ, 0x1, P5 ;  /* 0x00000001ff0d7807 */ /* 0x000fe20002800000 */
[----:B------:R-:W2:Y:S01]  /*29a0*/  LDSM.16.M88.4 R168, [R214+0x7080] ;  /* 0x00708000d6a8783b */ /* 0x000ea20000000200 */
[----:B------:R-:W-:Y:S01]  /*29b0*/  LEA.HI R12, R32, R85, RZ, 0x7 ;  /* 0x00000055200c7211 */ /* 0x000fe200078f38ff */
[----:B------:R-:W-:Y:S01]  /*29c0*/  IMAD R213, R26, 0x200, R15 ;  /* 0x000002001ad57824 */ /* 0x000fe200078e020f */
[----:B------:R-:W-:Y:S01]  /*29d0*/  LOP3.LUT P5, RZ, R7, 0x2, RZ, 0xc0, !PT ;  /* 0x0000000207ff7812 */ /* 0x000fe200078ac0ff */
[----:B------:R-:W3:Y:S01]  /*29e0*/  LDSM.16.M88.4 R172, [R215+0x6080] ;  /* 0x00608000d7ac783b */ /* 0x000ee20000000200 */
[----:B------:R-:W-:Y:S01]  /*29f0*/  LOP3.LUT R4, R4, 0xfffffffc, RZ, 0xc0, !PT ;  /* 0xfffffffc04047812 */ /* 0x000fe200078ec0ff */
[----:B------:R-:W-:Y:S01]  /*2a00*/  IMAD.SHL.U32 R213, R213, 0x2, RZ ;  /* 0x00000002d5d57824 */ /* 0x000fe200078e00ff */
[----:B------:R-:W-:Y:S01]  /*2a10*/  SHF.R.U32.HI R2, RZ, 0x4, R12 ;  /* 0x00000004ff027819 */ /* 0x000fe2000001160c */
[----:B------:R-:W4:Y:S01]  /*2a20*/  LDSM.16.M88.4 R176, [R215+0x7080] ;  /* 0x00708000d7b0783b */ /* 0x000f220000000200 */
[----:B------:R-:W-:Y:S01]  /*2a30*/  LOP3.LUT R0, R0, 0x10, RZ, 0xc0, !PT ;  /* 0x0000001000007812 */ /* 0x000fe200078ec0ff */
[----:B------:R-:W-:Y:S01]  /*2a40*/  IMAD.IADD R4, R3, 0x1, -R4 ;  /* 0x0000000103047824 */ /* 0x000fe200078e0a04 */
[----:B------:R-:W-:Y:S01]  /*2a50*/  ISETP.GE.OR P5, PT, R40, UR20, !P5 ;  /* 0x0000001428007c0c */ /* 0x000fe2000efa6670 */
[----:B------:R-:W1:Y:S01]  /*2a60*/  LDSM.16.M88.4 R180, [R214+0x8080] ;  /* 0x00808000d6b4783b */ /* 0x000e620000000200 */
[----:B------:R-:W-:Y:S01]  /*2a70*/  IMAD.SHL.U32 R3, R30, 0x2, RZ ;  /* 0x000000021e037824 */ /* 0x000fe200078e00ff */
[----:B------:R-:W-:-:S02]  /*2a80*/  LOP3.LUT R12, R0, 0x8, R2, 0xf8, !PT ;  /* 0x00000008000c7812 */ /* 0x000fc400078ef802 */
        /* <DEDUP_REMOVED lines=14> */
[----:B------:R-:W-:Y:S01]  /*2b70*/  SEL R7, RZ, 0xffffffff, P2 ;  /* 0xffffffffff077807 */ /* 0x000fe20001000000 */
[----:B------:R1:W-:Y:S01]  /*2b80*/  LDGSTS.E.BYPASS.LTC128B.128 [R36+0x7080], [R10.64+0x40], !P5 ;  /* 0x070800400a247fae */ /* 0x0003e2000e901d52 */
[----:B------:R-:W-:Y:S02]  /*2b90*/  ISETP.GE.OR P4, PT, R40, UR20, !P4 ;  /* 0x0000001428007c0c */ /* 0x000fe4000e786670 */
[----:B------:R-:W-:Y:S01]  /*2ba0*/  @!P3 LEA R2, P2, R5, c[0x0][0x258], 0x2 ;  /* 0x000096000502ba11 */ /* 0x000fe200078410ff */
[----:B------:R-:W-:Y:S01]  /*2bb0*/  IMAD.SHL.U32 R0, R7, 0x2, RZ ;  /* 0x0000000207007824 */ /* 0x000fe200078e00ff */
[----:B------:R-:W-:Y:S01]  /*2bc0*/  LOP3.LUT R7, R3, 0x2, R34, 0xe2, !PT ;  /* 0x0000000203077812 */ /* 0x000fe200078ee222 */
[----:B--2---:R-:W-:Y:S01]  /*2bd0*/  CS2R R40, SRZ ;  /* 0x0000000000287805 */ /* 0x004fe2000001ff00 */
[----:B------:R-:W-:Y:S01]  /*2be0*/  @!P3 LEA.HI.X R3, R5, c[0x0][0x25c], R6, 0x2, P2 ;  /* 0x000097000503ba11 */ /* 0x000fe200010f1406 */
[----:B------:R-:W-:Y:S01]  /*2bf0*/  @!P3 IMAD.SHL.U32 R5, R85, 0x10, RZ ;  /* 0x000000105505b824 */ /* 0x000fe200078e00ff */
[----:B------:R-:W-:Y:S01]  /*2c00*/  LOP3.LUT R13, R0, 0x2, R13, 0xe2, !PT ;  /* 0x00000002000d7812 */ /* 0x000fe200078ee20d */
[----:B------:R-:W-:Y:S01]  /*2c10*/  IMAD.SHL.U32 R0, R26, 0x8, RZ ;  /* 0x000000081a007824 */ /* 0x000fe200078e00ff */
[----:B------:R-:W-:Y:S01]  /*2c20*/  ISETP.GE.AND P2, PT, R37, c[0x0][0x1fc], PT ;  /* 0x00007f0025007a0c */ /* 0x000fe20003f46270 */
[----:B------:R2:W-:Y:S01]  /*2c30*/  STL [R1+0x18], R7 ;  /* 0x0000180701007387 */ /* 0x0005e20000100800 */
[----:B------:R-:W-:-:S03]  /*2c40*/  LOP3.LUT P5, RZ, R23, 0x4, RZ, 0xc0, !PT ;  /* 0x0000000417ff7812 */ /* 0x000fc600078ac0ff */
[----:B------:R1:W-:Y:S01]  /*2c50*/  LDGSTS.E.BYPASS.LTC128B.128 [R36+0x8080], [R10.64+0x80], !P4 ;  /* 0x080800800a247fae */ /* 0x0003e2000e101d52 */
[----:B------:R-:W-:Y:S02]  /*2c60*/  LOP3.LUT P4, RZ, R23, 0x2, RZ, 0xc0, !PT ;  /* 0x0000000217ff7812 */ /* 0x000fe4000788c0ff */
[----:B------:R-:W-:Y:S01]  /*2c70*/  SEL R222, R222, 0xffffffe0, !P5 ;  /* 0xffffffe0dede7807 */ /* 0x000fe20006800000 */
[----:B------:R3:W-:Y:S01]  /*2c80*/  @!P3 LDGSTS.E.BYPASS.LTC128B.128 [R5+0xf080], [R2.64] ;  /* 0x0f0800000205bfae */ /* 0x0007e2000b901d52 */
[----:B------:R-:W-:-:S03]  /*2c90*/  SEL R223, R225, 0xfffffff0, !P4 ;  /* 0xfffffff0e1df7807 */ /* 0x000fc60006000000 */
[----:B------:R-:W0:Y:S04]  /*2ca0*/  LDGDEPBAR ;  /* 0x00000000000079af */ /* 0x000e280000000000 */
[----:B------:R4:W-:Y:S01]  /*2cb0*/  LDGSTS.E.BYPASS.LTC128B.128 [R36+0xc080], [R8.64], !P0 ;  /* 0x0c08000008247fae */ /* 0x0009e2000c101d52 */
[----:B------:R-:W-:-:S03]  /*2cc0*/  LOP3.LUT P0, RZ, R4, 0x2, RZ, 0xc0, !PT ;  /* 0x0000000204ff7812 */ /* 0x000fc6000780c0ff */
[----:B------:R4:W-:Y:S01]  /*2cd0*/  LDGSTS.E.BYPASS.LTC128B.128 [R36+0xd080], [R8.64+0x40], !P6 ;  /* 0x0d08004008247fae */ /* 0x0009e2000f101d52 */
[----:B------:R-:W-:-:S03]  /*2ce0*/  SEL R225, R225, 0xfffffff0, !P0 ;  /* 0xfffffff0e1e17807 */ /* 0x000fc60004000000 */
[----:B------:R4:W-:Y:S01]  /*2cf0*/  LDGSTS.E.BYPASS.LTC128B.128 [R36+0xe080], [R8.64+0x80], !P1 ;  /* 0x0e08008008247fae */ /* 0x0009e2000c901d52 */
[----:B--2---:R-:W-:Y:S01]  /*2d00*/  IADD3 R7, R39, UR4, RZ ;  /* 0x0000000427077c10 */ /* 0x004fe2000fffe0ff */
[----:B------:R-:W-:Y:S02]  /*2d10*/  ULDC.64 UR4, c[0x0][0x240] ;  /* 0x0000900000047ab9 */ /* 0x000fe40000000a00 */
[----:B------:R-:W-:Y:S02]  /*2d20*/  UIMAD UR4, UR15, UR4, URZ ;  /* 0x000000040f0472a4 */ /* 0x000fe4000f8e023f */
[----:B------:R2:W-:Y:S01]  /*2d30*/  STL [R1+0x54], R7 ;  /* 0x0000540701007387 */ /* 0x0005e20000100800 */
[----:B-1----:R-:W-:Y:S01]  /*2d40*/  SEL R11, RZ, 0x4, P2 ;  /* 0x00000004ff0b7807 */ /* 0x002fe20001000000 */
[----:B------:R-:W-:Y:S01]  /*2d50*/  UIMAD UR5, UR16, UR5, UR4 ;  /* 0x00000005100572a4 */ /* 0x000fe2000f8e0204 */
[----:B---3--:R-:W-:Y:S01]  /*2d60*/  IMAD.SHL.U32 R2, R23, 0x40, RZ ;  /* 0x0000004017027824 */ /* 0x008fe200078e00ff */
[----:B------:R-:W-:Y:S01]  /*2d70*/  LOP3.LUT R3, R0, 0x8, RZ, 0xc0, !PT ;  /* 0x0000000800037812 */ /* 0x000fe200078ec0ff */
[----:B------:R-:W-:Y:S01]  /*2d80*/  IMAD.SHL.U32 R5, R4, 0x40, RZ ;  /* 0x0000004004057824 */ /* 0x000fe200078e00ff */
[----:B------:R-:W-:Y:S01]  /*2d90*/  IADD3 R0, P2, R38, UR17, RZ ;  /* 0x0000001126007c10 */ /* 0x000fe2000ff5e0ff */
[----:B------:R-:W-:Y:S01]  /*2da0*/  UMOV UR4, URZ ;  /* 0x0000003f00047c82 */ /* 0x000fe20008000000 */
[----:B------:R-:W-:Y:S01]  /*2db0*/  LOP3.LUT R2, R2, 0x1c0, RZ, 0xc0, !PT ;  /* 0x000001c002027812 */ /* 0x000fe200078ec0ff */
[----:B------:R-:W-:Y:S01]  /*2dc0*/  CS2R R38, SRZ ;  /* 0x0000000000267805 */ /* 0x000fe2000001ff00 */
[----:B------:R-:W-:-:S02]  /*2dd0*/  IADD3.X R6, R7, UR6, RZ, P2, !PT ;  /* 0x0000000607067c10 */ /* 0x000fc400097fe4ff */
[C---:B------:R-:W-:Y:S02]  /*2de0*/  LEA R10, P2, R0.reuse, c[0x0][0x280], 0x2 ;  /* 0x0000a000000a7a11 */ /* 0x040fe400078410ff */
[----:B------:R-:W-:Y:S02]  /*2df0*/  LOP3.LUT R5, R5, 0xc0, RZ, 0xc0, !PT ;  /* 0x000000c005057812 */ /* 0x000fe400078ec0ff */
[----:B------:R-:W-:Y:S02]  /*2e00*/  LOP3.LUT R4, R13, R11, RZ, 0xfc, !PT ;  /* 0x0000000b0d047212 */ /* 0x000fe400078efcff */
[----:B------:R-:W-:Y:S01]  /*2e10*/  LEA.HI.X R11, R0, c[0x0][0x284], R6, 0x2, P2 ;  /* 0x0000a100000b7a11 */ /* 0x000fe200010f1406 */
[----:B------:R-:W-:Y:S01]  /*2e20*/  IMAD.SHL.U32 R0, R33, 0x20, RZ ;  /* 0x0000002021007824 */ /* 0x000fe200078e00ff */
[----:B------:R-:W-:Y:S01]  /*2e30*/  SHF.R.U32.HI R6, RZ, 0x3, R5 ;  /* 0x00000003ff067819 */ /* 0x000fe20000011605 */
[----:B------:R1:W-:Y:S01]  /*2e40*/  STL [R1+0x14], R4 ;  /* 0x0000140401007387 */ /* 0x0003e20000100800 */
[----:B------:R-:W-:Y:S01]  /*2e50*/  ISETP.GE.AND P2, PT, R85, 0x10, PT ;  /* 0x000000105500780c */ /* 0x000fe20003f46270 */
[----:B----4-:R-:W-:Y:S01]  /*2e60*/  CS2R R36, SRZ ;  /* 0x0000000000247805 */ /* 0x010fe2000001ff00 */
[----:B--2---:R-:W-:-:S02]  /*2e70*/  SHF.R.U32.HI R7, RZ, 0x3, R2 ;  /* 0x00000003ff077819 */ /* 0x004fc40000011602 */
[-C--:B------:R-:W-:Y:S02]  /*2e80*/  LOP3.LUT R212, R6, R5.reuse, R212, 0x1e, !PT ;  /* 0x0000000506d47212 */ /* 0x080fe400078e1ed4 */
[--C-:B------:R-:W-:Y:S02]  /*2e90*/  LOP3.LUT R7, R7, R2, R3.reuse, 0x1e, !PT ;  /* 0x0000000207077212 */ /* 0x100fe400078e1e03 */
[----:B------:R-:W-:Y:S01]  /*2ea0*/  SHF.R.S32.HI R2, RZ, 0x2, R24 ;  /* 0x00000002ff027819 */ /* 0x000fe20000011418 */
[----:B------:R-:W-:Y:S01]  /*2eb0*/  IMAD.IADD R212, R0, 0x1, R212 ;  /* 0x0000000100d47824 */ /* 0x000fe200078e02d4 */
[----:B------:R-:W-:Y:S01]  /*2ec0*/  LOP3.LUT R3, R6, R5, R3, 0x1e, !PT ;  /* 0x0000000506037212 */ /* 0x000fe200078e1e03 */
[----:B------:R-:W-:Y:S02]  /*2ed0*/  IMAD.IADD R218, R218, 0x1, R7 ;  /* 0x00000001dada7824 */ /* 0x000fe400078e0207 */
[----:B------:R-:W-:Y:S01]  /*2ee0*/  IMAD R2, R27, 0x10, R2 ;  /* 0x000000101b027824 */ /* 0x000fe200078e0202 */
[----:B------:R-:W-:-:S02]  /*2ef0*/  LEA R212, R212, 0x80, 0x1 ;  /* 0x00000080d4d47811 */ /* 0x000fc400078e08ff */
[----:B------:R-:W-:Y:S02]  /*2f00*/  LEA R218, R218, 0x13480, 0x1 ;  /* 0x00013480dada7811 */ /* 0x000fe400078e08ff */
[----:B------:R2:W-:Y:S03]  /*2f10*/  STL [R1+0x8], R2 ;  /* 0x0000080201007387 */ /* 0x0005e60000100800 */
[--C-:B------:R-:W-:Y:S02]  /*2f20*/  IMAD R219, R222, 0x2, R218.reuse ;  /* 0x00000002dedb7824 */ /* 0x100fe400078e02da */
[----:B------:R-:W-:Y:S02]  /*2f30*/  IMAD R220, R223, 0x2, R218 ;  /* 0x00000002dfdc7824 */ /* 0x000fe400078e02da */
[----:B-1----:R-:W-:Y:S02]  /*2f40*/  IMAD R4, R27, 0x200, R0 ;  /* 0x000002001b047824 */ /* 0x002fe400078e0200 */
[----:B------:R-:W-:-:S02]  /*2f50*/  IMAD R223, R223, 0x2, R219 ;  /* 0x00000002dfdf7824 */ /* 0x000fc400078e02db */
[----:B------:R-:W-:Y:S02]  /*2f60*/  IMAD.IADD R221, R4, 0x1, R3 ;  /* 0x0000000104dd7824 */ /* 0x000fe400078e0203 */
[----:B------:R-:W-:Y:S02]  /*2f70*/  @!P2 IMAD.SHL.U32 R3, R85, 0x10, RZ ;  /* 0x000000105503a824 */ /* 0x000fe400078e00ff */
[C---:B------:R-:W-:Y:S01]  /*2f80*/  IMAD.SHL.U32 R216, R221.reuse, 0x2, RZ ;  /* 0x00000002ddd87824 */ /* 0x040fe200078e00ff */
[----:B------:R-:W-:Y:S01]  /*2f90*/  CS2R R84, SRZ ;  /* 0x0000000000547805 */ /* 0x000fe2000001ff00 */
[----:B------:R-:W-:Y:S01]  /*2fa0*/  IMAD R222, R222, 0x2, R220 ;  /* 0x00000002dede7824 */ /* 0x000fe200078e02dc */
[----:B------:R1:W-:Y:S01]  /*2fb0*/  @!P2 LDGSTS.E.BYPASS.LTC128B.128 [R3+0xf280], [R10.64] ;  /* 0x0f2800000a03afae */ /* 0x0003e2000b901d52 */
[----:B------:R-:W-:Y:S01]  /*2fc0*/  IMAD.IADD R226, R221, 0x1, R225 ;  /* 0x00000001dde27824 */ /* 0x000fe200078e02e1 */
[----:B------:R-:W-:Y:S02]  /*2fd0*/  IADD3 R217, R216, 0xc080, RZ ;  /* 0x0000c080d8d97810 */ /* 0x000fe40007ffe0ff */
[----:B------:R-:W0:Y:S01]  /*2fe0*/  LDGDEPBAR ;  /* 0x00000000000079af */ /* 0x000e220000000000 */
[----:B--2---:R-:W-:-:S03]  /*2ff0*/  LOP3.LUT R2, R6, R12, R5, 0x1e, !PT ;  /* 0x0000000c06027212 */ /* 0x004fc600078e1e05 */
[----:B------:R-:W0:Y:S01]  /*3000*/  LDGDEPBAR ;  /* 0x00000000000079af */ /* 0x000e220000000000 */
[----:B------:R-:W-:Y:S02]  /*3010*/  IMAD R217, R225, 0x2, R217 ;  /* 0x00000002e1d97824 */ /* 0x000fe400078e02d9 */
[----:B------:R-:W-:Y:S01]  /*3020*/  IMAD.IADD R224, R0, 0x1, R2 ;  /* 0x0000000100e07824 */ /* 0x000fe200078e0202 */
[----:B------:R-:W-:Y:S01]  /*3030*/  IADD3 R2, R19, UR5, RZ ;  /* 0x0000000513027c10 */ /* 0x000fe2000fffe0ff */
[----:B------:R-:W-:Y:S01]  /*3040*/  IMAD.SHL.U32 R0, R29, 0x2, RZ ;  /* 0x000000021d007824 */ /* 0x000fe200078e00ff */
[----:B------:R-:W-:-:S03]  /*3050*/  UMOV UR5, 0x1 ;  /* 0x0000000100057882 */ /* 0x000fc60000000000 */
[----:B------:R-:W-:Y:S04]  /*3060*/  STL [R1+0x68], R2 ;  /* 0x0000680201007387 */ /* 0x000fe80000100800 */
[----:B------:R2:W-:Y:S02]  /*3070*/  STL [R1+0x50], R0 ;  /* 0x0000500001007387 */ /* 0x0005e40000100800 */
[----:B--2---:R-:W-:-:S05]  /*3080*/  IADD3 R0, -R0, UR8, RZ ;  /* 0x0000000800007c10 */ /* 0x004fca000fffe1ff */
[----:B------:R1:W-:Y:S02]  /*3090*/  STL [R1+0x10], R0 ;  /* 0x0000100001007387 */ /* 0x0003e40000100800 */
.L_x_585:
        /* <DEDUP_REMOVED lines=31> */
[----:B------:R-:W-:Y:S01]  /*3290*/  LDSM.16.M88.4 R160, [R215+0x4080] ;  /* 0x00408000d7a0783b */ /* 0x000fe20000000200 */
        /* <DEDUP_REMOVED lines=15> */
[-C--:B-----5:R-:W-:Y:S01]  /*3390*/  HMMA.16816.F32.BF16 R4, R152, R156.reuse, R4 ;  /* 0x0000009c9804723c */ /* 0x0a0fe20000041804 */
[----:B------:R-:W4:Y:S07]  /*33a0*/  LDSM.16.M88.4 R148, [R2+0x7880] ;  /* 0x007880000294783b */ /* 0x000f2e0000000200 */
[C---:B---3--:R-:W-:Y:S08]  /*33b0*/  HMMA.16816.F32.BF16 R8, R132.reuse, R156, R8 ;  /* 0x0000009c8408723c */ /* 0x048ff00000041808 */
        /* <DEDUP_REMOVED lines=9> */
[-C--:B--2---:R-:W-:Y:S01]  /*3450*/  HMMA.16816.F32.BF16 R4, R136, R144.reuse, R4 ;  /* 0x000000908804723c */ /* 0x084fe20000041804 */
[----:B------:R-:W-:Y:S07]  /*3460*/  LDSM.16.M88.4 R152, [R214+0x5080] ;  /* 0x00508000d698783b */ /* 0x000fee0000000200 */
[C---:B----4-:R-:W-:Y:S08]  /*3470*/  HMMA.16816.F32.BF16 R8, R148.reuse, R144, R8 ;  /* 0x000000909408723c */ /* 0x050ff00000041808 */
[-C--:B------:R-:W-:Y:S08]  /*3480*/  HMMA.16816.F32.BF16 R12, R148, R146.reuse, R12 ;  /* 0x00000092940c723c */ /* 0x080ff0000004180c */
[C---:B------:R-:W-:Y:S01]  /*3490*/  HMMA.16816.F32.BF16 R16, R136.reuse, R146, R16 ;  /* 0x000000928810723c */ /* 0x040fe20000041810 */
[----:B------:R-:W2:Y:S07]  /*34a0*/  LDSM.16.M88.4 R144, [R0+0x8880] ;  /* 0x008880000090783b */ /* 0x000eae0000000200 */
[-C--:B---3--:R-:W-:Y:S08]  /*34b0*/  HMMA.16816.F32.BF16 R20, R136, R156.reuse, R20 ;  /* 0x0000009c8814723c */ /* 0x088ff00000041814 */
[C---:B------:R-:W-:Y:S08]  /*34c0*/  HMMA.16816.F32.BF16 R24, R148.reuse, R156, R24 ;  /* 0x0000009c9418723c */ /* 0x040ff00000041818 */
[-C--:B------:R-:W-:Y:S01]  /*34d0*/  HMMA.16816.F32.BF16 R28, R148, R158.reuse, R28 ;  /* 0x0000009e941c723c */ /* 0x080fe2000004181c */
[----:B------:R-:W3:Y:S07]  /*34e0*/  LDSM.16.M88.4 R148, [R3+0x8080] ;  /* 0x008080000394783b */ /* 0x000eee0000000200 */
[----:B------:R-:W-:Y:S01]  /*34f0*/  HMMA.16816.F32.BF16 R32, R136, R158, R32 ;  /* 0x0000009e8820723c */ /* 0x000fe20000041820 */
[----:B------:R-:W4:Y:S07]  /*3500*/  LDSM.16.M88.4 R136, [R2+0x8880] ;  /* 0x008880000288783b */ /* 0x000f2e0000000200 */
[-C--:B-1----:R-:W-:Y:S08]  /*3510*/  HMMA.16816.F32.BF16 R4, R132, R140.reuse, R4 ;  /* 0x0000008c8404723c */ /* 0x082ff00000041804 */
[C---:B--2---:R-:W-:Y:S08]  /*3520*/  HMMA.16816.F32.BF16 R8, R144.reuse, R140, R8 ;  /* 0x0000008c9008723c */ /* 0x044ff00000041808 */
[-C--:B------:R-:W-:Y:S08]  /*3530*/  HMMA.16816.F32.BF16 R12, R144, R142.reuse, R12 ;  /* 0x0000008e900c723c */ /* 0x080ff0000004180c */
[C---:B------:R-:W-:Y:S08]  /*3540*/  HMMA.16816.F32.BF16 R16, R132.reuse, R142, R16 ;  /* 0x0000008e8410723c */ /* 0x040ff00000041810 */
[-C--:B------:R-:W-:Y:S08]  /*3550*/  HMMA.16816.F32.BF16 R20, R132, R152.reuse, R20 ;  /* 0x000000988414723c */ /* 0x080ff00000041814 */
[C---:B------:R-:W-:Y:S08]  /*3560*/  HMMA.16816.F32.BF16 R24, R144.reuse, R152, R24 ;  /* 0x000000989018723c */ /* 0x040ff00000041818 */
[-C--:B------:R-:W-:Y:S08]  /*3570*/  HMMA.16816.F32.BF16 R28, R144, R154.reuse, R28 ;  /* 0x0000009a901c723c */ /* 0x080ff0000004181c */
[----:B------:R-:W-:Y:S08]  /*3580*/  HMMA.16816.F32.BF16 R32, R132, R154, R32 ;  /* 0x0000009a8420723c */ /* 0x000ff00000041820 */
[-C--:B---3--:R-:W-:Y:S08]  /*3590*/  HMMA.16816.F32.BF16 R4, R148, R160.reuse, R4 ;  /* 0x000000a09404723c */ /* 0x088ff00000041804 */
        /* <DEDUP_REMOVED lines=139> */
.L_x_583:
        /* <DEDUP_REMOVED lines=518> */
[----:B------:R-:W5:Y:S01]  /*5eb0*/  LDL R152, [R1+0x54] ;  /* 0x0000540001987983 */ /* 0x000f620000100800 */
[----:B------:R-:W-:Y:S02]  /*5ec0*/  UIADD3 UR7, -UR6, UR12, URZ ;  /* 0x0000000c06077290 */ /* 0x000fe4000fffe13f */
[----:B------:R-:W-:Y:S01]  /*5ed0*/  IMAD.U32 R7, RZ, RZ, UR6 ;  /* 0x00000006ff077e24 */ /* 0x000fe2000f8e00ff */
[----:B------:R-:W5:Y:S01]  /*5ee0*/  LDL R243, [R1+0xc] ;  /* 0x00000c0001f37983 */ /* 0x000f620000100800 */
[----:B------:R-:W-:Y:S03]  /*5ef0*/  UIADD3 UR15, UR17, UR15, URZ ;  /* 0x0000000f110f7290 */ /* 0x000fe6000fffe03f */
[----:B------:R-:W1:Y:S03]  /*5f00*/  S2R R239, SR_TID.X ;  /* 0x0000000000ef7919 */ /* 0x000e660000002100 */
        /* <DEDUP_REMOVED lines=27> */
.L_x_584:
        /* <DEDUP_REMOVED lines=80> */
[-C--:B------:R-:W-:Y:S04]  /*65c0*/  HMMA.16816.F32.BF16 R12, R148, R152.reuse, R12 ;  /* 0x00000098940c723c */ /* 0x080fe8000004180c */
        /* <DEDUP_REMOVED lines=159> */
.L_x_582:
        /* <DEDUP_REMOVED lines=165> */
.L_x_587:
[----:B-1----:R-:W2:Y:S01]  /*7a10*/  LDL R31, [R1+0x20] ;  /* 0x00002000011f7983 */ /* 0x002ea20000100800 */
[----:B------:R-:W-:Y:S01]  /*7a20*/  LEA.HI R0, R30, R32, RZ, 0x3 ;  /* 0x000000201e007211 */ /* 0x000fe200078f18ff */
[----:B------:R-:W-:Y:S01]  /*7a30*/  IMAD.SHL.U32 R12, R29, 0x8, RZ ;  /* 0x000000081d0c7824 */ /* 0x000fe200078e00ff */
[----:B------:R-:W-:Y:S01]  /*7a40*/  LEA.HI R2, R28, R28, RZ, 0x1 ;  /* 0x0000001c1c027211 */ /* 0x000fe200078f08ff */
[----:B------:R-:W-:Y:S01]  /*7a50*/  USHF.R.S32.HI UR7, URZ, 0x1f, UR13 ;  /* 0x0000001f3f077899 */ /* 0x000fe2000801140d */
[----:B-----5:R-:W-:Y:S01]  /*7a60*/  IADD3 R5, R5, -UR6, RZ ;  /* 0x8000000605057c10 */ /* 0x020fe2000fffe0ff */
[----:B------:R-:W-:Y:S01]  /*7a70*/  IMAD.SHL.U32 R0, R0, 0x8, RZ ;  /* 0x0000000800007824 */ /* 0x000fe200078e00ff */
[----:B------:R-:W-:Y:S01]  /*7a80*/  LOP3.LUT R2, R2, 0x3fffffe, RZ, 0xc0, !PT ;  /* 0x03fffffe02027812 */ /* 0x000fe200078ec0ff */
[----:B------:R-:W-:Y:S01]  /*7a90*/  USEL UR13, UR13, URZ, !UP1 ;  /* 0x0000003f0d0d7287 */ /* 0x000fe2000c800000 */
[----:B------:R-:W-:Y:S01]  /*7aa0*/  SHF.R.S32.HI R13, RZ, 0x1f, R12 ;  /* 0x0000001fff0d7819 */ /* 0x000fe2000001140c */
[----:B------:R-:W-:Y:S01]  /*7ab0*/  USEL UR7, UR7, URZ, !UP1 ;  /* 0x0000003f07077287 */ /* 0x000fe2000c800000 */
[----:B------:R-:W-:Y:S01]  /*7ac0*/  LOP3.LUT R0, R0, 0xc0, RZ, 0xc0, !PT ;  /* 0x000000c000007812 */ /* 0x000fe200078ec0ff */
[----:B------:R-:W-:Y:S01]  /*7ad0*/  IMAD.IADD R2, R28, 0x1, -R2 ;  /* 0x000000011c027824 */ /* 0x000fe200078e0a02 */
[----:B------:R-:W-:Y:S01]  /*7ae0*/  IMNMX R14, R5, 0x80, PT ;  /* 0x00000080050e7817 */ /* 0x000fe20003800200 */
[----:B------:R-:W-:Y:S01]  /*7af0*/  ULDC.64 UR4, c[0x0][0x340] ;  /* 0x0000d00000047ab9 */ /* 0x000fe20000000a00 */
[----:B------:R-:W-:Y:S01]  /*7b00*/  LOP3.LUT R3, R0, 0x18, R12, 0xf8, !PT ;  /* 0x0000001800037812 */ /* 0x000fe200078ef80c */
[----:B------:R-:W-:Y:S01]  /*7b10*/  IMAD R2, R24, 0x8, R2 ;  /* 0x0000000818027824 */ /* 0x000fe200078e0202 */
[----:B------:R-:W-:Y:S01]  /*7b20*/  SHF.R.U32.HI R0, RZ, 0x3, R0 ;  /* 0x00000003ff007819 */ /* 0x000fe20000011600 */
[----:B------:R-:W-:Y:S01]  /*7b30*/  UIMAD UR4, UR7, UR4, URZ ;  /* 0x00000004070472a4 */ /* 0x000fe2000f8e023f */
[----:B------:R-:W-:Y:S01]  /*7b40*/  ISETP.GE.AND P4, PT, R28, R14, PT ;  /* 0x0000000e1c00720c */ /* 0x000fe20003f86270 */
[----:B------:R-:W-:Y:S01]  /*7b50*/  IMAD.U32 R30, RZ, RZ, UR13 ;  /* 0x0000000dff1e7e24 */ /* 0x000fe2000f8e00ff */
[----:B------:R-:W-:Y:S01]  /*7b60*/  LOP3.LUT R0, R3, R0, RZ, 0x3c, !PT ;  /* 0x0000000003007212 */ /* 0x000fe200078e3cff */
[----:B------:R-:W-:Y:S01]  /*7b70*/  UIMAD UR4, UR13, UR5, UR4 ;  /* 0x000000050d0472a4 */ /* 0x000fe2000f8e0204 */
[----:B------:R-:W-:Y:S01]  /*7b80*/  IMAD.U32 R6, RZ, RZ, UR14 ;  /* 0x0000000eff067e24 */ /* 0x000fe2000f8e00ff */
[----:B------:R-:W-:Y:S01]  /*7b90*/  BSSY B0, `(.L_x_588) ;  /* 0x0000029000007945 */ /* 0x000fe20003800000 */
[----:B------:R-:W-:Y:S01]  /*7ba0*/  IADD3 R15, R12, 0x20, RZ ;  /* 0x000000200c0f7810 */ /* 0x000fe20007ffe0ff */
[----:B------:R-:W-:-:S04]  /*7bb0*/  IMAD.U32 R0, R2, 0x20, R0 ;  /* 0x0000002002007824 */ /* 0x000fc800078e0000 */
[----:B------:R-:W-:-:S05]  /*7bc0*/  IMAD.SHL.U32 R0, R0, 0x2, RZ ;  /* 0x0000000200007824 */ /* 0x000fca00078e00ff */
[----:B------:R1:W3:Y:S04]  /*7bd0*/  LDS.128 R40, [R0+0x7080] ;  /* 0x0070800000287984 */ /* 0x0002e80000000c00 */
[----:B------:R1:W4:Y:S04]  /*7be0*/  LDS.128 R36, [R0+0x9080] ;  /* 0x0090800000247984 */ /* 0x0003280000000c00 */
[----:B------:R1:W1:Y:S04]  /*7bf0*/  LDS.128 R32, [R0+0xb080] ;  /* 0x00b0800000207984 */ /* 0x0002680000000c00 */
[----:B------:R1:W1:Y:S04]  /*7c00*/  LDS.128 R52, [R0+0x80] ;  /* 0x0000800000347984 */ /* 0x0002680000000c00 */
[----:B------:R1:W1:Y:S04]  /*7c10*/  LDS.128 R48, [R0+0x2080] ;  /* 0x0020800000307984 */ /* 0x0002680000000c00 */
[----:B------:R1:W1:Y:S04]  /*7c20*/  LDS.128 R44, [R0+0x4080] ;  /* 0x00408000002c7984 */ /* 0x0002680000000c00 */
[----:B------:R1:W1:Y:S04]  /*7c30*/  LDS.128 R60, [R0+0x1080] ;  /* 0x00108000003c7984 */ /* 0x0002680000000c00 */
[----:B------:R1:W1:Y:S04]  /*7c40*/  LDS.128 R56, [R0+0x3080] ;  /* 0x0030800000387984 */ /* 0x0002680000000c00 */
[----:B------:R1:W1:Y:S01]  /*7c50*/  LDS.128 R64, [R0+0x5080] ;  /* 0x0050800000407984 */ /* 0x0002620000000c00 */
[----:B--2---:R-:W-:-:S05]  /*7c60*/  SHF.R.S32.HI R29, RZ, 0x1f, R31 ;  /* 0x0000001fff1d7819 */ /* 0x004fca000001141f */
[----:B------:R-:W-:-:S04]  /*7c70*/  IMAD R2, R29, c[0x0][0x338], RZ ;  /* 0x0000ce001d027a24 */ /* 0x000fc800078e02ff */
[C---:B------:R-:W-:Y:S02]  /*7c80*/  IMAD R4, R31.reuse, c[0x0][0x33c], R2 ;  /* 0x0000cf001f047a24 */ /* 0x040fe400078e0202 */
[----:B------:R-:W-:-:S04]  /*7c90*/  IMAD.WIDE.U32 R2, R31, c[0x0][0x338], R12 ;  /* 0x0000ce001f027a25 */ /* 0x000fc800078e000c */
[----:B------:R-:W-:Y:S01]  /*7ca0*/  IMAD.IADD R3, R3, 0x1, R4 ;  /* 0x0000000103037824 */ /* 0x000fe200078e0204 */
[----:B------:R-:W-:-:S03]  /*7cb0*/  IADD3 R4, P0, R28, UR8, RZ ;  /* 0x000000081c047c10 */ /* 0x000fc6000ff1e0ff */
[----:B------:R-:W-:Y:S01]  /*7cc0*/  IMAD.WIDE.U32 R10, R30, c[0x0][0x340], R2 ;  /* 0x0000d0001e0a7a25 */ /* 0x000fe200078e0002 */
[----:B------:R-:W-:-:S04]  /*7cd0*/  LEA.HI.X.SX32 R5, R28, UR9, 0x1, P0 ;  /* 0x000000091c057c11 */ /* 0x000fc800080f0eff */
[----:B------:R-:W-:Y:S01]  /*7ce0*/  IADD3 R7, R11, UR4, RZ ;  /* 0x000000040b077c10 */ /* 0x000fe2000fffe0ff */
[----:B------:R-:W-:Y:S01]  /*7cf0*/  IMAD.WIDE R8, R6, 0x80, R4 ;  /* 0x0000008006087825 */ /* 0x000fe200078e0204 */
[----:B------:R-:W-:Y:S05]  /*7d00*/  @P4 BRA `(.L_x_589) ;  /* 0x0000011000004947 */ /* 0x000fea0003800000 */
[C---:B-1-34-:R-:W-:Y:S01]  /*7d10*/  ISETP.GE.AND P3, PT, R12.reuse, c[0x0][0x324], PT ;  /* 0x0000c9000c007a0c */ /* 0x05afe20003f66270 */
[----:B------:R-:W1:Y:S01]  /*7d20*/  LDS.128 R24, [R0+0x8080] ;  /* 0x0080800000187984 */ /* 0x000e620000000c00 */
[----:B------:R-:W-:Y:S01]  /*7d30*/  IMAD.MOV.U32 R6, RZ, RZ, R10 ;  /* 0x000000ffff067224 */ /* 0x000fe200078e000a */
[----:B------:R-:W-:Y:S02]  /*7d40*/  IADD3 R2, R12, 0x40, RZ ;  /* 0x000000400c027810 */ /* 0x000fe40007ffe0ff */
[----:B------:R-:W-:Y:S01]  /*7d50*/  LDS.128 R16, [R0+0xa080] ;  /* 0x00a0800000107984 */ /* 0x000fe20000000c00 */
[----:B------:R-:W-:Y:S01]  /*7d60*/  IMAD.WIDE.U32 R4, R8, c[0x0][0x330], R6 ;  /* 0x0000cc0008047a25 */ /* 0x000fe200078e0006 */
[----:B------:R-:W-:Y:S02]  /*7d70*/  ISETP.GE.AND P2, PT, R15, c[0x0][0x324], PT ;  /* 0x0000c9000f007a0c */ /* 0x000fe40003f46270 */
[----:B------:R-:W-:-:S02]  /*7d80*/  ISETP.GE.AND P1, PT, R2, c[0x0][0x324], PT ;  /* 0x0000c90002007a0c */ /* 0x000fc40003f26270 */
[----:B------:R-:W-:Y:S02]  /*7d90*/  LEA R2, P0, R4, c[0x0][0x318], 0x1 ;  /* 0x0000c60004027a11 */ /* 0x000fe400078008ff */
[----:B------:R2:W3:Y:S02]  /*7da0*/  @!P3 LDS.128 R20, [R0+0x6080] ;  /* 0x006080000014b984 */ /* 0x0004e40000000c00 */
[----:B--2---:R-:W-:-:S04]  /*7db0*/  IMAD R0, R9, c[0x0][0x330], RZ ;  /* 0x0000cc0009007a24 */ /* 0x004fc800078e02ff */
[----:B------:R-:W-:-:S04]  /*7dc0*/  IMAD R0, R8, c[0x0][0x334], R0 ;  /* 0x0000cd0008007a24 */ /* 0x000fc800078e0200 */
[----:B------:R-:W-:-:S05]  /*7dd0*/  IMAD.IADD R0, R5, 0x1, R0 ;  /* 0x0000000105007824 */ /* 0x000fca00078e0200 */
[----:B------:R-:W-:-:S05]  /*7de0*/  LEA.HI.X R3, R4, c[0x0][0x31c], R0, 0x1, P0 ;  /* 0x0000c70004037a11 */ /* 0x000fca00000f0c00 */
[----:B-1----:R1:W-:Y:S04]  /*7df0*/  @!P2 STG.E.128 [R2.64+0x40], R24 ;  /* 0x000040180200a986 */ /* 0x0023e8000c101d12 */
[----:B---3--:R1:W-:Y:S04]  /*7e00*/  @!P3 STG.E.128 [R2.64], R20 ;  /* 0x000000140200b986 */ /* 0x0083e8000c101d12 */
[----:B------:R1:W-:Y:S02]  /*7e10*/  @!P1 STG.E.128 [R2.64+0x80], R16 ;  /* 0x0000801002009986 */ /* 0x0003e4000c101d12 */
.L_x_589:
[----:B-1-34-:R-:W-:Y:S05]  /*7e20*/  BSYNC B0 ;  /* 0x0000000000007941 */ /* 0x01afea0003800000 */
.L_x_588:
[----:B------:R-:W-:Y:S01]  /*7e30*/  IADD3 R28, R28, 0x40, RZ ;  /* 0x000000401c1c7810 */ /* 0x000fe20007ffe0ff */
[----:B------:R-:W-:Y:S03]  /*7e40*/  BSSY B0, `(.L_x_590) ;  /* 0x0000014000007945 */ /* 0x000fe60003800000 */
[----:B------:R-:W-:-:S13]  /*7e50*/  ISETP.GE.AND P3, PT, R28, R14, PT ;  /* 0x0000000e1c00720c */ /* 0x000fda0003f66270 */
        /* <DEDUP_REMOVED lines=15> */
[----:B------:R1:W-:Y:S04]  /*7f50*/  @!P2 STG.E.128 [R2.64], R40 ;  /* 0x000000280200a986 */ /* 0x0003e8000c101d12 */
[----:B------:R1:W-:Y:S04]  /*7f60*/  @!P1 STG.E.128 [R2.64+0x40], R36 ;  /* 0x0000402402009986 */ /* 0x0003e8000c101d12 */
[----:B------:R1:W-:Y:S02]  /*7f70*/  @!P0 STG.E.128 [R2.64+0x80], R32 ;  /* 0x0000802002008986 */ /* 0x0003e4000c101d12 */
.L_x_591:
[----:B------:R-:W-:Y:S05]  /*7f80*/  BSYNC B0 ;  /* 0x0000000000007941 */ /* 0x000fea0003800000 */
.L_x_590:
[----:B------:R-:W-:Y:S01]  /*7f90*/  IMAD R0, R29, c[0x0][0x308], RZ ;  /* 0x0000c2001d007a24 */ /* 0x000fe200078e02ff */
[----:B------:R-:W-:Y:S01]  /*7fa0*/  ULDC.64 UR4, c[0x0][0x310] ;  /* 0x0000c40000047ab9 */ /* 0x000fe20000000a00 */
[C---:B-1----:R-:W-:Y:S01]  /*7fb0*/  IMAD.WIDE.U32 R2, R31.reuse, c[0x0][0x308], R12 ;  /* 0x0000c2001f027a25 */ /* 0x042fe200078e000c */
[----:B------:R-:W-:Y:S01]  /*7fc0*/  UIMAD UR4, UR7, UR4, URZ ;  /* 0x00000004070472a4 */ /* 0x000fe2000f8e023f */
[----:B------:R-:W-:Y:S02]  /*7fd0*/  BSSY B0, `(.L_x_592) ;  /* 0x0000015000007945 */ /* 0x000fe40003800000 */
[----:B------:R-:W-:Y:S01]  /*7fe0*/  IMAD R0, R31, c[0x0][0x30c], R0 ;  /* 0x0000c3001f007a24 */ /* 0x000fe200078e0200 */
[----:B------:R-:W-:-:S04]  /*7ff0*/  UIMAD UR4, UR13, UR5, UR4 ;  /* 0x000000050d0472a4 */ /* 0x000fc8000f8e0204 */
[----:B------:R-:W-:-:S05]  /*8000*/  IADD3 R3, R3, R0, RZ ;  /* 0x0000000003037210 */ /* 0x000fca0007ffe0ff */
        /* <DEDUP_REMOVED lines=17> */
.L_x_593:
[----:B------:R-:W-:Y:S05]  /*8120*/  BSYNC B0 ;  /* 0x0000000000007941 */ /* 0x000fea0003800000 */
.L_x_592:
        /* <DEDUP_REMOVED lines=19> */
.L_x_586:
        /* <DEDUP_REMOVED lines=31> */
.L_x_594:
[----:B-1----:R-:W2:Y:S01]  /*8450*/  LDL R0, [R1+0x20] ;  /* 0x0000200001007983 */ /* 0x002ea20000100800 */
[----:B------:R-:W-:Y:S01]  /*8460*/  USHF.R.S32.HI UR7, URZ, 0x1f, UR13 ;  /* 0x0000001f3f077899 */ /* 0x000fe2000801140d */
[----:B-----5:R-:W-:Y:S01]  /*8470*/  IADD3 R14, R6, -UR6, RZ ;  /* 0x80000006060e7c10 */ /* 0x020fe2000fffe0ff */
[----:B------:R-:W-:Y:S01]  /*8480*/  USEL UR13, UR13, URZ, !UP1 ;  /* 0x0000003f0d0d7287 */ /* 0x000fe2000c800000 */
[----:B------:R-:W1:Y:S01]  /*8490*/  S2R R2, SR_TID.X ;  /* 0x0000000000027919 */ /* 0x000e620000002100 */
[----:B------:R-:W-:Y:S01]  /*84a0*/  USEL UR7, UR7, URZ, !UP1 ;  /* 0x0000003f07077287 */ /* 0x000fe2000c800000 */
[----:B------:R-:W-:Y:S01]  /*84b0*/  IMAD.U32 R6, RZ, RZ, UR14 ;  /* 0x0000000eff067e24 */ /* 0x000fe2000f8e00ff */
[----:B------:R-:W-:Y:S01]  /*84c0*/  ULDC.64 UR4, c[0x0][0x310] ;  /* 0x0000c40000047ab9 */ /* 0x000fe20000000a00 */
[----:B------:R-:W-:Y:S01]  /*84d0*/  BSSY B0, `(.L_x_595) ;  /* 0x0000027000007945 */ /* 0x000fe20003800000 */
[----:B------:R-:W-:Y:S01]  /*84e0*/  UIMAD UR4, UR7, UR4, URZ ;  /* 0x00000004070472a4 */ /* 0x000fe2000f8e023f */
[----:B------:R-:W-:-:S03]  /*84f0*/  IMAD.U32 R17, RZ, RZ, UR13 ;  /* 0x0000000dff117e24 */ /* 0x000fc6000f8e00ff */
[----:B------:R-:W-:Y:S01]  /*8500*/  UIMAD UR4, UR13, UR5, UR4 ;  /* 0x000000050d0472a4 */ /* 0x000fe2000f8e0204 */
[----:B-1----:R-:W-:-:S04]  /*8510*/  SHF.R.S32.HI R4, RZ, 0x1f, R2 ;  /* 0x0000001fff047819 */ /* 0x002fc80000011402 */
[----:B------:R-:W-:Y:S01]  /*8520*/  LEA.HI R4, R4, R2, RZ, 0x2 ;  /* 0x0000000204047211 */ /* 0x000fe200078f10ff */
[----:B--2---:R-:W-:-:S03]  /*8530*/  IMAD.MOV.U32 R19, RZ, RZ, R0 ;  /* 0x000000ffff137224 */ /* 0x004fc600078e0000 */
[----:B------:R-:W-:Y:S02]  /*8540*/  LOP3.LUT R0, R4, 0x1ffffffc, RZ, 0xc0, !PT ;  /* 0x1ffffffc04007812 */ /* 0x000fe400078ec0ff */
[----:B------:R-:W-:-:S03]  /*8550*/  SHF.R.S32.HI R18, RZ, 0x1f, R19 ;  /* 0x0000001fff127819 */ /* 0x000fc60000011413 */
[----:B------:R-:W-:-:S04]  /*8560*/  IMAD.IADD R0, R2, 0x1, -R0 ;  /* 0x0000000102007824 */ /* 0x000fc800078e0a00 */
[----:B------:R-:W-:Y:S02]  /*8570*/  IMAD.SHL.U32 R12, R0, 0x8, RZ ;  /* 0x00000008000c7824 */ /* 0x000fe400078e00ff */
[----:B------:R-:W-:-:S03]  /*8580*/  IMAD R0, R18, c[0x0][0x308], RZ ;  /* 0x0000c20012007a24 */ /* 0x000fc600078e02ff */
[----:B------:R-:W-:Y:S01]  /*8590*/  SHF.R.S32.HI R13, RZ, 0x1f, R12 ;  /* 0x0000001fff0d7819 */ /* 0x000fe2000001140c */
[C---:B------:R-:W-:Y:S01]  /*85a0*/  IMAD R0, R19.reuse, c[0x0][0x30c], R0 ;  /* 0x0000c30013007a24 */ /* 0x040fe200078e0200 */
[C---:B------:R-:W-:Y:S02]  /*85b0*/  IADD3 R15, R12.reuse, 0x20, RZ ;  /* 0x000000200c0f7810 */ /* 0x040fe40007ffe0ff */
[----:B------:R-:W-:Y:S01]  /*85c0*/  IADD3 R16, R12, 0x40, RZ ;  /* 0x000000400c107810 */ /* 0x000fe20007ffe0ff */
[----:B------:R-:W-:-:S04]  /*85d0*/  IMAD.WIDE.U32 R2, R19, c[0x0][0x308], R12 ;  /* 0x0000c20013027a25 */ /* 0x000fc800078e000c */
[----:B------:R-:W-:Y:S01]  /*85e0*/  IMAD.IADD R3, R3, 0x1, R0 ;  /* 0x0000000103037824 */ /* 0x000fe200078e0200 */
[----:B------:R-:W-:-:S03]  /*85f0*/  SHF.R.S32.HI R0, RZ, 0x2, R4 ;  /* 0x00000002ff007819 */ /* 0x000fc60000011404 */
[----:B------:R-:W-:Y:S01]  /*8600*/  IMAD.WIDE.U32 R10, R17, c[0x0][0x310], R2 ;  /* 0x0000c400110a7a25 */ /* 0x000fe200078e0002 */
[C---:B------:R-:W-:Y:S02]  /*8610*/  ISETP.GE.AND P4, PT, R0.reuse, R14, PT ;  /* 0x0000000e0000720c */ /* 0x040fe40003f86270 */
[C---:B------:R-:W-:Y:S02]  /*8620*/  IADD3 R4, P0, R0.reuse, UR8, RZ ;  /* 0x0000000800047c10 */ /* 0x040fe4000ff1e0ff */
[----:B------:R-:W-:Y:S02]  /*8630*/  IADD3 R3, R11, UR4, RZ ;  /* 0x000000040b037c10 */ /* 0x000fe4000fffe0ff */
[----:B------:R-:W-:-:S05]  /*8640*/  LEA.HI.X.SX32 R5, R0, UR9, 0x1, P0 ;  /* 0x0000000900057c11 */ /* 0x000fca00080f0eff */
[----:B------:R-:W-:Y:S02]  /*8650*/  IMAD.WIDE R6, R6, 0x80, R4 ;  /* 0x0000008006067825 */ /* 0x000fe400078e0204 */
        /* <DEDUP_REMOVED lines=14> */
.L_x_596:
[----:B------:R-:W-:Y:S05]  /*8740*/  BSYNC B0 ;  /* 0x0000000000007941 */ /* 0x000fea0003800000 */
.L_x_595:
        /* <DEDUP_REMOVED lines=19> */
.L_x_598:
[----:B------:R-:W-:Y:S05]  /*8880*/  BSYNC B0 ;  /* 0x0000000000007941 */ /* 0x000fea0003800000 */
.L_x_597:
        /* <DEDUP_REMOVED lines=24> */
.L_x_600:
[----:B------:R-:W-:Y:S05]  /*8a10*/  BSYNC B0 ;  /* 0x0000000000007941 */ /* 0x000fea0003800000 */
.L_x_599:
        /* <DEDUP_REMOVED lines=18> */
.L_x_601:
        /* <DEDUP_REMOVED lines=12> */
.L_x_1407:


//--------------------- .text._ZN7cutlass13device_kernelIN5flash19enable_sm80_to_sm89INS1_16FlashAttnBwdSm80INS1_25CollectiveMainloopBwdSm80ILi2ELi1EN4cute5tupleIJNS5_1CILi64EEENS7_ILi128EEENS7_ILi96EEEEEENS_10bfloat16_tEfNS_4arch4Sm80ELb1ELb0ELb1ELb1ELb0ELb0ELb0ELb0ELi2ELi2ELi4ELi2ELb1EEENS1_24CollectiveEpilogueBwdGQAISB_fSE_Li256ELb1ELb0EEENS1_25SingleTileBwdLPTSchedulerILb1ELi128ELb0EEEEEEEEEvNT_6ParamsE --------------------------
	.section	.text._ZN7cutlass13device_kernelIN5flash19enable_sm80_to_sm89INS1_16FlashAttnBwdSm80INS1_25CollectiveMainloopBwdSm80ILi2ELi1EN4cute5tupleIJNS5_1CILi64EEENS7_ILi128EEENS7_ILi96EEEEEENS_10bfloat16_tEfNS_4arch4Sm80ELb1ELb0ELb1ELb1ELb0ELb0ELb0ELb0ELi2ELi2ELi4ELi2ELb1EEENS1_24CollectiveEpilogueBwdGQAISB_fSE_Li256ELb1ELb0EEENS1_25SingleTileBwdLPTSchedulerILb1ELi128ELb0EEEEEEEEEvNT_6ParamsE,"ax",@progbits
	.sectioninfo	@"SHI_REGISTERS=255"
	.align	128
.text._ZN7cutlass13device_kernelIN5flash19enable_sm80_to_sm89INS1_16FlashAttnBwdSm80INS1_25CollectiveMainloopBwdSm80ILi2ELi1EN4cute5tupleIJNS5_1CILi64EEENS7_ILi128EEENS7_ILi96EEEEEENS_10bfloat16_tEfNS_4arch4Sm80ELb1ELb0ELb1ELb1ELb0ELb0ELb0ELb0ELi2ELi2ELi4ELi2ELb1EEENS1_24CollectiveEpilogueBwdGQAISB_fSE_Li256ELb1ELb0EEENS1_25SingleTileBwdLPTSchedulerILb1ELi128ELb0EEEEEEEEEvNT_6ParamsE:
        .type           _ZN7cutlass13device_kernelIN5flash19enable_sm80_to_sm89INS1_16FlashAttnBwdSm80INS1_25CollectiveMainloopBwdSm80ILi2ELi1EN4cute5tupleIJNS5_1CILi64EEENS7_ILi128EEENS7_ILi96EEEEEENS_10bfloat16_tEfNS_4arch4Sm80ELb1ELb0ELb1ELb1ELb0ELb0ELb0ELb0ELi2ELi2ELi4ELi2ELb1EEENS1_24CollectiveEpilogueBwdGQAISB_fSE_Li256ELb1ELb0EEENS1_25SingleTileBwdLPTSchedulerILb1ELi128ELb0EEEEEEEEEvNT_6ParamsE,@function
        .size           _ZN7cutlass13device_kernelIN5flash19enable_sm80_to_sm89INS1_16FlashAttnBwdSm80INS1_25CollectiveMainloopBwdSm80ILi2ELi1EN4cute5tupleIJNS5_1CILi64EEENS7_ILi128EEENS7_ILi96EEEEEENS_10bfloat16_tEfNS_4arch4Sm80ELb1ELb0ELb1ELb1ELb0ELb0ELb0ELb0ELi2ELi2ELi4ELi2ELb1EEENS1_24CollectiveEpilogueBwdGQAISB_fSE_Li256ELb1ELb0EEENS1_25SingleTileBwdLPTSchedulerILb1ELi128ELb0EEEEEEEEEvNT_6ParamsE,(.L_x_1408 - _ZN7cutlass13device_kernelIN5flash19enable_sm80_to_sm89INS1_16FlashAttnBwdSm80INS1_25CollectiveMainloopBwdSm80ILi2ELi1EN4cute5tupleIJNS5_1CILi64EEENS7_ILi128EEENS7_ILi96EEEEEENS_10bfloat16_tEfNS_4arch4Sm80ELb1ELb0ELb1ELb1ELb0ELb0ELb0ELb0ELi2ELi2ELi4ELi2ELb1EEENS1_24CollectiveEpilogueBwdGQAISB_fSE_Li256ELb1ELb0EEENS1_25SingleTileBwdLPTSchedulerILb1ELi128ELb0EEEEEEEEEvNT_6ParamsE)
        .other          _ZN7cutlass13device_kernelIN5flash19enable_sm80_to_sm89INS1_16FlashAttnBwdSm80INS1_25CollectiveMainloopBwdSm80ILi2ELi1EN4cute5tupleIJNS5_1CILi64EEENS7_ILi128EEENS7_ILi96EEEEEENS_10bfloat16_tEfNS_4arch4Sm80ELb1ELb0ELb1ELb1ELb0ELb0ELb0ELb0ELi2ELi2ELi4ELi2ELb1EEENS1_24CollectiveEpilogueBwdGQAISB_fSE_Li256ELb1ELb0EEENS1_25SingleTileBwdLPTSchedulerILb1ELi128ELb0EEEEEEEEEvNT_6ParamsE,@"STO_CUDA_ENTRY STV_DEFAULT"
_ZN7cutlass13device_kernelIN5flash19enable_sm80_to_sm89INS1_16FlashAttnBwdSm80INS1_25CollectiveMainloopBwdSm80ILi2ELi1EN4cute5tupleIJNS5_1CILi64EEENS7_ILi128EEENS7_ILi96EEEEEENS_10bfloat16_tEfNS_4arch4Sm80ELb1ELb0ELb1ELb1ELb0ELb0ELb0ELb0ELi2ELi2ELi4ELi2ELb1EEENS1_24CollectiveEpilogueBwdGQAISB_fSE_Li256ELb1ELb0EEENS1_25SingleTileBwdLPTSchedulerILb1ELi128ELb0EEEEEEEEEvNT_6ParamsE:
        /* <DEDUP_REMOVED lines=31> */
.L_x_603:
        /* <DEDUP_REMOVED lines=8> */
.L_x_604:
        /* <DEDUP_REMOVED lines=8> */
[----:B------:R-:W-:Y:S02]  /*02f0*/  UMOV UR7, UR5 ;  /* 0x0000000500077c82 */ /* 0x000fe40008000000 */
        /* <DEDUP_REMOVED lines=12> */
.L_x_605:
        /* <DEDUP_REMOVED lines=14> */
.L_x_607:
[----:B------:R-:W-:Y:S02]  /*04a0*/  ULDC UR5, c[0x0][0x3dc] ;  /* 0x0000f70000057ab9 */ /* 0x000fe40000000800 */
.L_x_606:
[----:B------:R-:W-:-:S04]  /*04b0*/  UIADD3 UR5, UR5, 0x7f, URZ ;  /* 0x0000007f05057890 */ /* 0x000fc8000fffe03f */
[----:B------:R-:W-:-:S04]  /*04c0*/  USHF.R.S32.HI UR4, URZ, 0x1f, UR5 ;  /* 0x0000001f3f047899 */ /* 0x000fc80008011405 */
[----:B------:R-:W-:-:S04]  /*04d0*/  ULEA.HI UR4, UR4, UR5, URZ, 0x7 ;  /* 0x0000000504047291 */ /* 0x000fc8000f8f383f */
[----:B------:R-:W-:-:S04]  /*04e0*/  USHF.R.S32.HI UR4, URZ, 0x7, UR4 ;  /* 0x000000073f047899 */ /* 0x000fc80008011404 */
[----:B------:R-:W-:-:S04]  /*04f0*/  UISETP.GE.AND UP0, UPT, UR14, UR4, UPT ;  /* 0x000000040e00728c */ /* 0x000fc8000bf06270 */
[----:B------:R-:W-:-:S06]  /*0500*/  USEL UR7, UR7, 0xffffffff, !UP0 ;  /* 0xffffffff07077887 */ /* 0x000fcc000c000000 */
[----:B------:R-:W-:-:S05]  /*0510*/  MOV R0, UR7 ;  /* 0x0000000700007c02 */ /* 0x000fca0008000f00 */
[----:B------:R1:W-:Y:S01]  /*0520*/  STL [R1+0x68], R0 ;  /* 0x0000680001007387 */ /* 0x0003e20000100800 */
[----:B------:R-:W-:Y:S05]  /*0530*/  BRA `(.L_x_608) ;  /* 0x000004a000007947 */ /* 0x000fea0003800000 */
.L_x_602:
        /* <DEDUP_REMOVED lines=22> */
.L_x_609:
        /* <DEDUP_REMOVED lines=8> */
.L_x_610:
        /* <DEDUP_REMOVED lines=21> */
.L_x_611:
        /* <DEDUP_REMOVED lines=14> */
.L_x_613:
[----:B------:R-:W-:Y:S02]  /*0950*/  ULDC UR5, c[0x0][0x3dc] ;  /* 0x0000f70000057ab9 */ /* 0x000fe40000000800 */
.L_x_612:
[----:B------:R-:W-:-:S04]  /*0960*/  UIADD3 UR5, UR5, 0x7f, URZ ;  /* 0x0000007f05057890 */ /* 0x000fc8000fffe03f */
[----:B------:R-:W-:-:S04]  /*0970*/  USHF.R.S32.HI UR4, URZ, 0x1f, UR5 ;  /* 0x0000001f3f047899 */ /* 0x000fc80008011405 */
[----:B------:R-:W-:-:S04]  /*0980*/  ULEA.HI UR4, UR4, UR5, URZ, 0x7 ;  /* 0x0000000504047291 */ /* 0x000fc8000f8f383f */
[----:B------:R-:W-:-:S04]  /*0990*/  USHF.R.S32.HI UR4, URZ, 0x7, UR4 ;  /* 0x000000073f047899 */ /* 0x000fc80008011404 */
[----:B------:R-:W-:-:S04]  /*09a0*/  UISETP.GE.AND UP0, UPT, UR14, UR4, UPT ;  /* 0x000000040e00728c */ /* 0x000fc8000bf06270 */
[----:B------:R-:W-:-:S06]  /*09b0*/  USEL UR7, UR7, 0xffffffff, !UP0 ;  /* 0xffffffff07077887 */ /* 0x000fcc000c000000 */
[----:B------:R-:W-:-:S05]  /*09c0*/  MOV R0, UR7 ;  /* 0x0000000700007c02 */ /* 0x000fca0008000f00 */
[----:B------:R1:W-:Y:S02]  /*09d0*/  STL [R1+0x68], R0 ;  /* 0x0000680001007387 */ /* 0x0003e40000100800 */
.L_x_608:
[----:B------:R-:W2:Y:S02]  /*09e0*/  LDL R23, [R1+0x68] ;  /* 0x0000680001177983 */ /* 0x000ea40000100800 */
[----:B--2---:R-:W-:-:S13]  /*09f0*/  ISETP.GE.AND P0, PT, R23, RZ, PT ;  /* 0x000000ff1700720c */ /* 0x004fda0003f06270 */
[----:B------:R-:W-:Y:S05]  /*0a00*/  @!P0 EXIT ;  /* 0x000000000000894d */ /* 0x000fea0003800000 */
[----:B------:R-:W-:Y:S01]  /*0a10*/  ISETP.NE.U32.AND P1, PT, RZ, c[0x0][0x2d8], PT ;  /* 0x0000b600ff007a0c */ /* 0x000fe20003f25070 */
[----:B------:R-:W-:Y:S01]  /*0a20*/  IMAD.MOV.U32 R9, RZ, RZ, 0x4 ;  /* 0x00000004ff097424 */ /* 0x000fe200078e00ff */
[----:B------:R-:W-:Y:S02]  /*0a30*/  ISETP.NE.U32.AND P0, PT, RZ, c[0x0][0x2c8], PT ;  /* 0x0000b200ff007a0c */ /* 0x000fe40003f05070 */
[----:B------:R-:W-:Y:S01]  /*0a40*/  ISETP.NE.AND.EX P1, PT, RZ, c[0x0][0x2dc], PT, P1 ;  /* 0x0000b700ff007a0c */ /* 0x000fe20003f25310 */
[----:B------:R-:W-:Y:S01]  /*0a50*/  IMAD.WIDE R4, R23, R9, c[0x0][0x2c8] ;  /* 0x0000b20017047625 */ /* 0x000fe200078e0209 */
        /* <DEDUP_REMOVED lines=11> */
[----:B------:R-:W-:Y:S01]  /*0b10*/  ULDC UR11, c[0x0][0x198] ;  /* 0x00006600000b7ab9 */ /* 0x000fe20000000800 */
[----:B------:R-:W-:Y:S01]  /*0b20*/  CS2R R10, SRZ ;  /* 0x00000000000a7805 */ /* 0x000fe2000001ff00 */
[----:B------:R-:W-:Y:S02]  /*0b30*/  IMAD.MOV.U32 R18, RZ, RZ, RZ ;  /* 0x000000ffff127224 */ /* 0x000fe400078e00ff */
[----:B--2---:R-:W-:Y:S01]  /*0b40*/  @P0 IMAD R0, R23, 0x40, R0 ;  /* 0x0000004017000824 */ /* 0x004fe200078e0200 */
[----:B---3--:R1:W2:Y:S01]  /*0b50*/  @P1 R2UR UR12, R8 ;  /* 0x00000000080c13c2 */ /* 0x0082a200000e0000 */
[--C-:B----4-:R-:W-:Y:S01]  /*0b60*/  @P0 SHF.R.S32.HI R17, RZ, 0x1f, R7.reuse ;  /* 0x0000001fff110819 */ /* 0x110fe20000011407 */
[----:B------:R-:W-:-:S02]  /*0b70*/  @P0 IMAD.MOV.U32 R16, RZ, RZ, R7 ;  /* 0x000000ffff100224 */ /* 0x000fc400078e0007 */
[----:B-1----:R-:W-:-:S04]  /*0b80*/  @P0 SHF.R.S32.HI R8, RZ, 0x1f, R0 ;  /* 0x0000001fff080819 */ /* 0x002fc80000011400 */
[----:B------:R-:W-:Y:S02]  /*0b90*/  @P0 LEA.HI R0, R8, R0, RZ, 0x6 ;  /* 0x0000000008000211 */ /* 0x000fe400078f30ff */
[--C-:B-----5:R-:W-:Y:S01]  /*0ba0*/  @P2 SHF.R.S32.HI R11, RZ, 0x1f, R6.reuse ;  /* 0x0000001fff0b2819 */ /* 0x120fe20000011406 */
        /* <DEDUP_REMOVED lines=9> */
.L_x_614:
[----:B------:R-:W-:-:S04]  /*0c40*/  ISETP.NE.U32.AND P1, PT, RZ, c[0x0][0x2e0], PT ;  /* 0x0000b800ff007a0c */ /* 0x000fc80003f25070 */
[----:B------:R-:W-:-:S13]  /*0c50*/  ISETP.NE.AND.EX P1, PT, RZ, c[0x0][0x2e4], PT, P1 ;  /* 0x0000b900ff007a0c */ /* 0x000fda0003f25310 */
[----:B------:R-:W-:Y:S05]  /*0c60*/  @!P1 BRA `(.L_x_615) ;  /* 0x0000004000009947 */ /* 0x000fea0003800000 */
[----:B------:R-:W-:-:S05]  /*0c70*/  IMAD.WIDE R2, R23, R9, c[0x0][0x2e0] ;  /* 0x0000b80017027625 */ /* 0x000fca00078e0209 */
[----:B------:R-:W2:Y:S02]  /*0c80*/  LDG.E R0, [R2.64] ;  /* 0x0000001002007981 */ /* 0x000ea4000c1e1900 */
[----:B--2---:R1:W2:Y:S02]  /*0c90*/  R2UR UR11, R0 ;  /* 0x00000000000b73c2 */ /* 0x0042a400000e0000 */
[----:B-12---:R-:W-:Y:S05]  /*0ca0*/  BRA `(.L_x_616) ;  /* 0x0000006000007947 */ /* 0x006fea0003800000 */
.L_x_615:
[----:B------:R-:W-:Y:S05]  /*0cb0*/  @!P2 BRA `(.L_x_616) ;  /* 0x000000500000a947 */ /* 0x000fea0003800000 */
[----:B------:R1:W2:Y:S04]  /*0cc0*/  LDG.E R0, [R2.64] ;  /* 0x0000001002007981 */ /* 0x0002a8000c1e1900 */
[----:B-1----:R-:W3:Y:S01]  /*0cd0*/  LDG.E R2, [R2.64+0x4] ;  /* 0x0000041002027981 */ /* 0x002ee2000c1e1900 */
[----:B--2---:R-:W1:Y:S08]  /*0ce0*/  R2UR UR11, R0 ;  /* 0x00000000000b73c2 */ /* 0x004e7000000e0000 */
[----:B---3--:R-:W1:Y:S02]  /*0cf0*/  R2UR UR4, R2 ;  /* 0x00000000020473c2 */ /* 0x008e6400000e0000 */
[----:B-1----:R-:W-:-:S06]  /*0d00*/  UIADD3 UR11, -UR11, UR4, URZ ;  /* 0x000000040b0b7290 */ /* 0x002fcc000fffe13f */
.L_x_616:
        /* <DEDUP_REMOVED lines=65> */
[----:B------:R-:W-:Y:S01]  /*1120*/  ULDC.64 UR4, c[0x0][0x248] ;  /* 0x0000920000047ab9 */ /* 0x000fe20000000a00 */
[----:B------:R-:W-:Y:S01]  /*1130*/  SHF.R.S32.HI R38, RZ, 0x1f, R132 ;  /* 0x0000001fff267819 */ /* 0x000fe20000011484 */
[----:B------:R-:W-:Y:S01]  /*1140*/  UISETP.NE.AND UP0, UPT, UR4, 0x1, UPT ;  /* 0x000000010400788c */ /* 0x000fe2000bf05270 */
[----:B------:R-:W-:Y:S01]  /*1150*/  SHF.R.S32.HI R20, RZ, 0x1f, R23 ;  /* 0x0000001fff147819 */ /* 0x000fe20000011417 */
[----:B------:R-:W-:Y:S01]  /*1160*/  UIMAD.WIDE.U32 UR6, UR13, UR5, URZ ;  /* 0x000000050d0672a5 */ /* 0x000fe2000f8e003f */
[-C--:B------:R-:W-:Y:S01]  /*1170*/  LEA.HI R21, R38, R132.reuse, RZ, 0x2 ;  /* 0x0000008426157211 */ /* 0x080fe200078f10ff */
[----:B------:R-:W-:Y:S01]  /*1180*/  ULDC UR4, c[0x0][0x250] ;  /* 0x0000940000047ab9 */ /* 0x000fe20000000800 */
[----:B------:R-:W-:Y:S01]  /*1190*/  SEL R12, R20, RZ, !P2 ;  /* 0x000000ff140c7207 */ /* 0x000fe20005000000 */
[----:B------:R-:W-:Y:S01]  /*11a0*/  UMOV UR18, UR13 ;  /* 0x0000000d00127c82 */ /* 0x000fe20008000000 */
[----:B------:R-:W-:Y:S01]  /*11b0*/  LOP3.LUT R0, R21, 0xfffffffc, RZ, 0xc0, !PT ;  /* 0xfffffffc15007812 */ /* 0x000fe200078ec0ff */
[----:B------:R-:W-:Y:S01]  /*11c0*/  IMAD.U32 R14, RZ, RZ, UR14 ;  /* 0x0000000eff0e7e24 */ /* 0x000fe2000f8e00ff */
[----:B------:R-:W-:Y:S01]  /*11d0*/  SHF.R.S32.HI R43, RZ, 0x2, R21 ;  /* 0x00000002ff2b7819 */ /* 0x000fe20000011415 */
[----:B------:R-:W-:Y:S01]  /*11e0*/  UIADD3 UR8, -UR8, UR11, URZ ;  /* 0x0000000b08087290 */ /* 0x000fe2000fffe13f */
[----:B------:R-:W-:Y:S01]  /*11f0*/  LEA.HI R40, R38, R132, RZ, 0x3 ;  /* 0x0000008426287211 */ /* 0x000fe200078f18ff */
[----:B------:R-:W-:Y:S01]  /*1200*/  @UP0 UMOV UR5, UR7 ;  /* 0x0000000700050c82 */ /* 0x000fe20008000000 */
[----:B------:R-:W-:Y:S01]  /*1210*/  IMAD.IADD R27, R132, 0x1, -R0 ;  /* 0x00000001841b7824 */ /* 0x000fe200078e0a00 */
[----:B------:R-:W-:Y:S01]  /*1220*/  @UP0 USHF.R.U32.HI UR18, URZ, UR4, UR5 ;  /* 0x000000043f120299 */ /* 0x000fe20008011605 */
[----:B------:R-:W-:Y:S01]  /*1230*/  SHF.R.S32.HI R24, RZ, 0x1f, R43 ;  /* 0x0000001fff187819 */ /* 0x000fe2000001142b */
[----:B------:R-:W-:Y:S01]  /*1240*/  ULDC.64 UR6, c[0x0][0x1e0] ;  /* 0x0000780000067ab9 */ /* 0x000fe20000000a00 */
[----:B------:R-:W-:Y:S01]  /*1250*/  IMAD.SHL.U32 R8, R27, 0x8, RZ ;  /* 0x000000081b087824 */ /* 0x000fe200078e00ff */
[----:B------:R-:W-:Y:S01]  /*1260*/  USHF.R.S32.HI UR15, URZ, 0x1f, UR18 ;  /* 0x0000001f3f0f7899 */ /* 0x000fe20008011412 */
[----:B------:R-:W-:Y:S01]  /*1270*/  IADD3 R10, P1, R43, R10, RZ ;  /* 0x0000000a2b0a7210 */ /* 0x000fe20007f3e0ff */
[----:B------:R-:W-:Y:S01]  /*1280*/  ULDC.64 UR4, c[0x0][0x1b0] ;  /* 0x00006c0000047ab9 */ /* 0x000fe20000000a00 */
[----:B------:R-:W-:Y:S01]  /*1290*/  IMAD.U32 R6, RZ, RZ, UR18 ;  /* 0x00000012ff067e24 */ /* 0x000fe2000f8e00ff */
[----:B------:R-:W-:Y:S01]  /*12a0*/  UIMAD UR6, UR15, UR6, URZ ;  /* 0x000000060f0672a4 */ /* 0x000fe2000f8e023f */
[--C-:B------:R-:W-:Y:S01]  /*12b0*/  SHF.R.S32.HI R9, RZ, 0x1f, R8.reuse ;  /* 0x0000001fff097819 */ /* 0x100fe20000011408 */
[----:B------:R-:W-:Y:S01]  /*12c0*/  UIMAD UR4, UR15, UR4, URZ ;  /* 0x000000040f0472a4 */ /* 0x000fe2000f8e023f */
[----:B------:R-:W-:Y:S01]  /*12d0*/  SEL R0, R23, RZ, !P2 ;  /* 0x000000ff17007207 */ /* 0x000fe20005000000 */
[----:B------:R-:W-:Y:S01]  /*12e0*/  UIMAD UR6, UR18, UR7, UR6 ;  /* 0x00000007120672a4 */ /* 0x000fe2000f8e0206 */
[----:B------:R-:W-:Y:S01]  /*12f0*/  IMAD.X R11, R24, 0x1, R11, P1 ;  /* 0x00000001180b7824 */ /* 0x000fe200008e060b */
[----:B------:R-:W-:Y:S01]  /*1300*/  UIMAD UR4, UR18, UR5, UR4 ;  /* 0x00000005120472a4 */ /* 0x000fe2000f8e0204 */
[--C-:B------:R-:W-:Y:S01]  /*1310*/  IMAD.WIDE.U32 R2, R6, c[0x0][0x1e0], R8.reuse ;  /* 0x0000780006027a25 */ /* 0x100fe200078e0008 */
[----:B------:R-:W-:Y:S01]  /*1320*/  IADD3 R22, P1, R43, R16, RZ ;  /* 0x000000102b167210 */ /* 0x000fe20007f3e0ff */
[----:B------:R-:W-:Y:S01]  /*1330*/  USHF.R.S32.HI UR19, URZ, 0x1f, UR13 ;  /* 0x0000001f3f137899 */ /* 0x000fe2000801140d */
[-C--:B------:R-:W-:Y:S01]  /*1340*/  LEA.HI R30, R38, R132.reuse, RZ, 0x5 ;  /* 0x00000084261e7211 */ /* 0x080fe200078f28ff */
[----:B------:R-:W-:Y:S01]  /*1350*/  IMAD.WIDE.U32 R6, R6, c[0x0][0x1b0], R8 ;  /* 0x00006c0006067a25 */ /* 0x000fe200078e0008 */
[----:B------:R-:W-:Y:S01]  /*1360*/  IADD3 R5, R3, UR6, RZ ;  /* 0x0000000603057c10 */ /* 0x000fe2000fffe0ff */
[----:B------:R-:W-:Y:S01]  /*1370*/  ULDC.64 UR6, c[0x0][0x180] ;  /* 0x0000600000067ab9 */ /* 0x000fe20000000a00 */
[----:B------:R-:W-:Y:S01]  /*1380*/  SHF.R.S32.HI R33, RZ, 0x5, R30 ;  /* 0x00000005ff217819 */ /* 0x000fe2000001141e */
[----:B------:R-:W-:Y:S01]  /*1390*/  IMAD.MOV.U32 R4, RZ, RZ, R2 ;  /* 0x000000ffff047224 */ /* 0x000fe200078e0002 */
[----:B------:R-:W-:Y:S01]  /*13a0*/  IADD3 R3, R7, UR4, RZ ;  /* 0x0000000407037c10 */ /* 0x000fe2000fffe0ff */
[----:B------:R-:W-:Y:S01]  /*13b0*/  IMAD R7, R12, c[0x0][0x1e8], RZ ;  /* 0x00007a000c077a24 */ /* 0x000fe200078e02ff */
[C---:B------:R-:W-:Y:S01]  /*13c0*/  IADD3 R25, R8.reuse, 0x20, RZ ;  /* 0x0000002008197810 */ /* 0x040fe20007ffe0ff */
[----:B------:R-:W-:Y:S01]  /*13d0*/  IMAD.MOV.U32 R2, RZ, RZ, R6 ;  /* 0x000000ffff027224 */ /* 0x000fe200078e0006 */
[----:B------:R-:W-:Y:S01]  /*13e0*/  IADD3 R42, R8, 0x40, RZ ;  /* 0x00000040082a7810 */ /* 0x000fe20007ffe0ff */
[----:B------:R-:W-:Y:S01]  /*13f0*/  IMAD R13, R0, c[0x0][0x1ec], R7 ;  /* 0x00007b00000d7a24 */ /* 0x000fe200078e0207 */
[----:B------:R-:W-:Y:S01]  /*1400*/  ISETP.GE.AND P4, PT, R8, c[0x0][0x1cc], PT ;  /* 0x0000730008007a0c */ /* 0x000fe20003f86270 */
[----:B------:R-:W-:Y:S01]  /*1410*/  IMAD R12, R12, c[0x0][0x1b8], RZ ;  /* 0x00006e000c0c7a24 */ /* 0x000fe200078e02ff */
[----:B------:R-:W-:Y:S01]  /*1420*/  LEA.HI R29, R38, R132, RZ, 0x4 ;  /* 0x00000084261d7211 */ /* 0x000fe200078f20ff */
[C---:B------:R-:W-:Y:S01]  /*1430*/  IMAD.WIDE.U32 R6, R0.reuse, c[0x0][0x1e8], R4 ;  /* 0x00007a0000067a25 */ /* 0x040fe200078e0004 */
[----:B------:R-:W-:Y:S01]  /*1440*/  ULDC.64 UR4, c[0x0][0x270] ;  /* 0x00009c0000047ab9 */ /* 0x000fe20000000a00 */
[----:B------:R-:W-:Y:S01]  /*1450*/  SEL R26, R23, RZ, !P0 ;  /* 0x000000ff171a7207 */ /* 0x000fe20004000000 */
[----:B------:R-:W-:Y:S01]  /*1460*/  UIMAD UR4, UR19, UR4, URZ ;  /* 0x00000004130472a4 */ /* 0x000fe2000f8e023f */
[----:B------:R-:W-:Y:S01]  /*1470*/  IMAD.WIDE.U32 R4, R0, c[0x0][0x1b8], R2 ;  /* 0x00006e0000047a25 */ /* 0x000fe200078e0002 */
[----:B------:R-:W-:Y:S01]  /*1480*/  UIMAD UR20, UR19, UR6, URZ ;  /* 0x00000006131472a4 */ /* 0x000fe2000f8e023f */
[----:B------:R-:W-:Y:S01]  /*1490*/  STL [R1+0x1c], R42 ;  /* 0x00001c2a01007387 */ /* 0x000fe20000100800 */
[----:B------:R-:W-:Y:S01]  /*14a0*/  UIMAD UR5, UR13, UR5, UR4 ;  /* 0x000000050d0572a4 */ /* 0x000fe2000f8e0204 */
[----:B------:R-:W-:Y:S01]  /*14b0*/  IMAD.WIDE R2, R14, 0x80, R10 ;  /* 0x000000800e027825 */ /* 0x000fe200078e020a */
[----:B------:R-:W-:Y:S01]  /*14c0*/  USHF.L.U32 UR15, UR10, 0x6, URZ ;  /* 0x000000060a0f7899 */ /* 0x000fe2000800063f */
[----:B------:R-:W-:Y:S01]  /*14d0*/  CS2R R130, SRZ ;  /* 0x0000000000827805 */ /* 0x000fe2000001ff00 */
[----:B------:R-:W-:Y:S01]  /*14e0*/  CS2R R128, SRZ ;  /* 0x0000000000807805 */ /* 0x000fe2000001ff00 */
[----:B------:R-:W-:Y:S01]  /*14f0*/  IMAD R12, R0, c[0x0][0x1bc], R12 ;  /* 0x00006f00000c7a24 */ /* 0x000fe200078e020c */
[----:B------:R-:W-:Y:S01]  /*1500*/  UIADD3 UR18, -UR15, UR12, URZ ;  /* 0x0000000c0f127290 */ /* 0x000fe2000fffe13f */
[----:B------:R-:W-:Y:S01]  /*1510*/  IMAD.SHL.U32 R0, R40, 0x8, RZ ;  /* 0x0000000828007824 */ /* 0x000fe200078e00ff */
[----:B------:R-:W-:Y:S01]  /*1520*/  CS2R R126, SRZ ;  /* 0x00000000007e7805 */ /* 0x000fe2000001ff00 */
[----:B------:R-:W-:Y:S01]  /*1530*/  IMAD R10, R3, c[0x0][0x1d8], RZ ;  /* 0x00007600030a7a24 */ /* 0x000fe200078e02ff */
[----:B------:R-:W-:Y:S01]  /*1540*/  CS2R R124, SRZ ;  /* 0x00000000007c7805 */ /* 0x000fe2000001ff00 */
[----:B------:R-:W-:Y:S01]  /*1550*/  IMAD.IADD R7, R7, 0x1, R13 ;  /* 0x0000000107077824 */ /* 0x000fe200078e020d */
[----:B------:R-:W-:Y:S01]  /*1560*/  LOP3.LUT R0, R0, 0xc0, RZ, 0xc0, !PT ;  /* 0x000000c000007812 */ /* 0x000fe200078ec0ff */
[----:B------:R-:W-:Y:S01]  /*1570*/  IMAD.IADD R5, R5, 0x1, R12 ;  /* 0x0000000105057824 */ /* 0x000fe200078e020c */
[----:B------:R-:W-:Y:S01]  /*1580*/  CS2R R122, SRZ ;  /* 0x00000000007a7805 */ /* 0x000fe2000001ff00 */
[C---:B------:R-:W-:Y:S01]  /*1590*/  IMAD R13, R2.reuse, c[0x0][0x1dc], R10 ;  /* 0x00007700020d7a24 */ /* 0x040fe200078e020a */
[----:B------:R-:W-:Y:S01]  /*15a0*/  SHF.R.U32.HI R12, RZ, 0x3, R0 ;  /* 0x00000003ff0c7819 */ /* 0x000fe20000011600 */
[C---:B------:R-:W-:Y:S01]  /*15b0*/  IMAD.WIDE.U32 R10, R2.reuse, c[0x0][0x1d8], R6 ;  /* 0x00007600020a7a25 */ /* 0x040fe200078e0006 */
[----:B------:R-:W-:Y:S01]  /*15c0*/  CS2R R120, SRZ ;  /* 0x0000000000787805 */ /* 0x000fe2000001ff00 */
[----:B------:R-:W-:Y:S01]  /*15d0*/  CS2R R118, SRZ ;  /* 0x0000000000767805 */ /* 0x000fe2000001ff00 */
[----:B------:R-:W-:Y:S01]  /*15e0*/  CS2R R116, SRZ ;  /* 0x0000000000747805 */ /* 0x000fe2000001ff00 */
[----:B------:R-:W-:Y:S01]  /*15f0*/  IMAD.WIDE.U32 R6, R2, c[0x0][0x1a8], R4 ;  /* 0x00006a0002067a25 */ /* 0x000fe200078e0004 */
[----:B------:R-:W-:Y:S01]  /*1600*/  LOP3.LUT R5, R0, 0x18, R8, 0xf8, !PT ;  /* 0x0000001800057812 */ /* 0x000fe200078ef808 */
[----:B------:R-:W-:Y:S01]  /*1610*/  CS2R R114, SRZ ;  /* 0x0000000000727805 */ /* 0x000fe2000001ff00 */
[----:B------:R-:W-:Y:S01]  /*1620*/  LEA R4, P2, R10, c[0x0][0x1c0], 0x1 ;  /* 0x000070000a047a11 */ /* 0x000fe200078408ff */
[----:B------:R-:W-:Y:S01]  /*1630*/  IMAD.IADD R0, R11, 0x1, R13 ;  /* 0x000000010b007824 */ /* 0x000fe200078e020d */
[----:B------:R-:W-:Y:S01]  /*1640*/  LOP3.LUT R12, R5, R12, RZ, 0x3c, !PT ;  /* 0x0000000c050c7212 */ /* 0x000fe200078e3cff */
[----:B------:R-:W-:Y:S01]  /*1650*/  IMAD R3, R3, c[0x0][0x1a8], RZ ;  /* 0x00006a0003037a24 */ /* 0x000fe200078e02ff */
[----:B------:R-:W-:Y:S01]  /*1660*/  CS2R R112, SRZ ;  /* 0x0000000000707805 */ /* 0x000fe2000001ff00 */
[----:B------:R-:W-:Y:S01]  /*1670*/  IMAD.X R24, R24, 0x1, R17, P1 ;  /* 0x0000000118187824 */ /* 0x000fe200008e0611 */
[----:B------:R-:W-:Y:S01]  /*1680*/  LEA.HI.X R5, R10, c[0x0][0x1c4], R0, 0x1, P2 ;  /* 0x000071000a057a11 */ /* 0x000fe200010f0c00 */
[----:B------:R-:W-:Y:S01]  /*1690*/  IMAD R3, R2, c[0x0][0x1ac], R3 ;  /* 0x00006b0002037a24 */ /* 0x000fe200078e0203 */
[----:B------:R-:W-:Y:S01]  /*16a0*/  LEA.HI R0, R21, R43, RZ, 0x1 ;  /* 0x0000002b15007211 */ /* 0x000fe200078f08ff */
[----:B------:R-:W-:Y:S01]  /*16b0*/  IMAD.MOV.U32 R13, RZ, RZ, c[0x0][0x1d8] ;  /* 0x00007600ff0d7624 */ /* 0x000fe200078e00ff */
[----:B------:R-:W-:Y:S01]  /*16c0*/  LEA R2, P1, R6, c[0x0][0x190], 0x1 ;  /* 0x0000640006027a11 */ /* 0x000fe200078208ff */
[----:B------:R-:W-:Y:S01]  /*16d0*/  IMAD.IADD R3, R7, 0x1, R3 ;  /* 0x0000000107037824 */ /* 0x000fe200078e0203 */
[----:B------:R-:W-:Y:S01]  /*16e0*/  LOP3.LUT R0, R0, 0x7fffffe, RZ, 0xc0, !PT ;  /* 0x07fffffe00007812 */ /* 0x000fe200078ec0ff */
[----:B------:R-:W-:Y:S01]  /*16f0*/  IMAD.MOV.U32 R11, RZ, RZ, c[0x0][0x1a8] ;  /* 0x00006a00ff0b7624 */ /* 0x000fe200078e00ff */
[----:B------:R-:W-:Y:S01]  /*1700*/  CS2R R110, SRZ ;  /* 0x00000000006e7805 */ /* 0x000fe2000001ff00 */
[----:B------:R-:W-:Y:S01]  /*1710*/  IMAD.MOV.U32 R16, RZ, RZ, c[0x0][0x1dc] ;  /* 0x00007700ff107624 */ /* 0x000fe200078e00ff */
[----:B------:R-:W-:Y:S01]  /*1720*/  LEA.HI.X R3, R6, c[0x0][0x194], R3, 0x1, P1 ;  /* 0x0000650006037a11 */ /* 0x000fe200008f0c03 */
[----:B------:R-:W-:Y:S01]  /*1730*/  IMAD.IADD R6, R43, 0x1, -R0 ;  /* 0x000000012b067824 */ /* 0x000fe200078e0a00 */
[----:B------:R-:W-:Y:S01]  /*1740*/  LEA R14, P2, R11, R2, 0x7 ;  /* 0x000000020b0e7211 */ /* 0x000fe200078438ff */
[----:B------:R-:W-:Y:S01]  /*1750*/  IMAD.MOV.U32 R15, RZ, RZ, c[0x0][0x1ac] ;  /* 0x00006b00ff0f7624 */ /* 0x000fe200078e00ff */
[----:B------:R-:W-:Y:S01]  /*1760*/  IADD3 R0, -R43, UR8, RZ ;  /* 0x000000082b007c10 */ /* 0x000fe2000fffe1ff */
[----:B------:R-:W-:Y:S01]  /*1770*/  IMAD R7, R33, 0x8, R6 ;  /* 0x0000000821077824 */ /* 0x000fe200078e0206 */
[----:B------:R-:W-:Y:S01]  /*1780*/  LEA R6, P3, R13, R4, 0x7 ;  /* 0x000000040d067211 */ /* 0x000fe200078638ff */
[----:B------:R-:W-:Y:S01]  /*1790*/  IMAD.MOV.U32 R222, RZ, RZ, 0x20 ;  /* 0x00000020ffde7424 */ /* 0x000fe200078e00ff */
[----:B------:R-:W-:Y:S01]  /*17a0*/  LEA.HI.X R15, R11, R3, R15, 0x7, P2 ;  /* 0x000000030b0f7211 */ /* 0x000fe200010f3c0f */
[----:B------:R-:W-:Y:S01]  /*17b0*/  IMAD.U32 R10, R7, 0x20, R12 ;  /* 0x00000020070a7824 */ /* 0x000fe200078e000c */
[----:B------:R-:W-:Y:S01]  /*17c0*/  LEA.HI.X R7, R13, R5, R16, 0x7, P3 ;  /* 0x000000050d077211 */ /* 0x000fe200018f3c10 */
[----:B------:R-:W-:Y:S01]  /*17d0*/  IMAD.SHL.U32 R12, R132, 0x4, RZ ;  /* 0x00000004840c7824 */ /* 0x000fe200078e00ff */
[----:B------:R-:W-:Y:S01]  /*17e0*/  ISETP.GE.AND P3, PT, R25, c[0x0][0x1cc], PT ;  /* 0x0000730019007a0c */ /* 0x000fe20003f66270 */
[----:B------:R-:W-:Y:S01]  /*17f0*/  IMAD.SHL.U32 R41, R10, 0x2, RZ ;  /* 0x000000020a297824 */ /* 0x000fe200078e00ff */
[----:B------:R-:W-:Y:S01]  /*1800*/  ISETP.GE.AND P2, PT, R42, c[0x0][0x1cc], PT ;  /* 0x000073002a007a0c */ /* 0x000fe20003f46270 */
[----:B------:R-:W-:Y:S01]  /*1810*/  IMAD R13, R18, 0x60, RZ ;  /* 0x00000060120d7824 */ /* 0x000fe200078e02ff */
[C---:B------:R-:W-:Y:S01]  /*1820*/  ISETP.LT.OR P1, PT, R0.reuse, 0x1, P4 ;  /* 0x000000010000780c */ /* 0x040fe20002721670 */
[----:B------:R-:W-:Y:S01]  /*1830*/  IMAD.MOV.U32 R225, RZ, RZ, 0x10 ;  /* 0x00000010ffe17424 */ /* 0x000fe200078e00ff */
[C---:B------:R-:W-:Y:S01]  /*1840*/  ISETP.LT.OR P6, PT, R0.reuse, 0x1, P3 ;  /* 0x000000010000780c */ /* 0x040fe20001fc1670 */
[----:B------:R-:W-:Y:S01]  /*1850*/  STL [R1+0xc], R41 ;  /* 0x00000c2901007387 */ /* 0x000fe20000100800 */
[C---:B------:R-:W-:Y:S01]  /*1860*/  ISETP.LT.OR P5, PT, R0.reuse, 0x1, P2 ;  /* 0x000000010000780c */ /* 0x040fe200017a1670 */
[----:B------:R-:W-:Y:S01]  /*1870*/  CS2R R108, SRZ ;  /* 0x00000000006c7805 */ /* 0x000fe2000001ff00 */
[C---:B------:R-:W-:Y:S01]  /*1880*/  ISETP.LT.OR P4, PT, R0.reuse, 0x41, P4 ;  /* 0x000000410000780c */ /* 0x040fe20002781670 */
[----:B------:R-:W-:Y:S01]  /*1890*/  CS2R R106, SRZ ;  /* 0x00000000006a7805 */ /* 0x000fe2000001ff00 */
[C---:B------:R-:W-:Y:S01]  /*18a0*/  ISETP.LT.OR P3, PT, R0.reuse, 0x41, P3 ;  /* 0x000000410000780c */ /* 0x040fe20001f61670 */
[----:B------:R-:W-:Y:S01]  /*18b0*/  CS2R R104, SRZ ;  /* 0x0000000000687805 */ /* 0x000fe2000001ff00 */
[----:B------:R-:W-:Y:S01]  /*18c0*/  ISETP.LT.OR P2, PT, R0, 0x41, P2 ;  /* 0x000000410000780c */ /* 0x000fe20001741670 */
[----:B------:R-:W-:Y:S01]  /*18d0*/  CS2R R102, SRZ ;  /* 0x0000000000667805 */ /* 0x000fe2000001ff00 */
[----:B------:R-:W-:Y:S01]  /*18e0*/  SHF.R.S32.HI R11, RZ, 0x1f, R18 ;  /* 0x0000001fff0b7819 */ /* 0x000fe20000011412 */
[----:B------:R-:W-:Y:S01]  /*18f0*/  @!PT LDS RZ, [RZ] ;  /* 0x00000000fffff984 */ /* 0x000fe20000000800 */
[----:B------:R-:W-:Y:S01]  /*1900*/  @!PT LDS RZ, [RZ] ;  /* 0x00000000fffff984 */ /* 0x000fe20000000800 */
[----:B------:R-:W-:Y:S01]  /*1910*/  @!PT LDS RZ, [RZ] ;  /* 0x00000000fffff984 */ /* 0x000fe20000000800 */
[----:B------:R1:W-:Y:S01]  /*1920*/  LDGSTS.E.BYPASS.LTC128B.128 [R41+0x6080], [R4.64], !P1 ;  /* 0x0608000004297fae */ /* 0x0003e2000c901d50 */
[C---:B------:R-:W-:Y:S01]  /*1930*/  IADD3 R10, P1, R12.reuse, R18, RZ ;  /* 0x000000120c0a7210 */ /* 0x040fe20007f3e0ff */
[----:B------:R-:W-:Y:S01]  /*1940*/  CS2R R100, SRZ ;  /* 0x0000000000647805 */ /* 0x000fe2000001ff00 */
[----:B------:R-:W-:Y:S01]  /*1950*/  SHF.R.S32.HI R16, RZ, 0x1f, R132 ;  /* 0x0000001fff107819 */ /* 0x000fe20000011484 */
[----:B------:R1:W-:Y:S01]  /*1960*/  LDGSTS.E.BYPASS.LTC128B.128 [R41+0x8080], [R4.64+0x40], !P6 ;  /* 0x0808004004297fae */ /* 0x0003e2000f101d50 */
[----:B------:R-:W-:Y:S01]  /*1970*/  LEA.HI.X.SX32 R11, R12, R11, 0x1, P1 ;  /* 0x0000000b0c0b7211 */ /* 0x000fe200008f0eff */
[----:B------:R-:W-:Y:S01]  /*1980*/  CS2R R98, SRZ ;  /* 0x0000000000627805 */ /* 0x000fe2000001ff00 */
[----:B------:R-:W-:Y:S01]  /*1990*/  IADD3 R12, P1, R13, R132, RZ ;  /* 0x000000840d0c7210 */ /* 0x000fe20007f3e0ff */
[----:B------:R1:W-:Y:S01]  /*19a0*/  LDGSTS.E.BYPASS.LTC128B.128 [R41+0xa080], [R4.64+0x80], !P5 ;  /* 0x0a08008004297fae */ /* 0x0003e2000e901d50 */
[----:B------:R-:W-:Y:S01]  /*19b0*/  ISETP.GE.AND P5, PT, R25, c[0x0][0x19c], PT ;  /* 0x0000670019007a0c */ /* 0x000fe20003fa6270 */
[----:B------:R-:W-:Y:S01]  /*19c0*/  CS2R R96, SRZ ;  /* 0x0000000000607805 */ /* 0x000fe2000001ff00 */
[----:B------:R-:W-:Y:S01]  /*19d0*/  LEA.HI.X.SX32 R13, R13, R16, 0x1, P1 ;  /* 0x000000100d0d7211 */ /* 0x000fe200008f0eff */
[----:B------:R2:W-:Y:S01]  /*19e0*/  LDGSTS.E.BYPASS.LTC128B.128 [R41+0x7080], [R6.64], !P4 ;  /* 0x0708000006297fae */ /* 0x0005e2000e101d50 */
[----:B------:R-:W-:Y:S01]  /*19f0*/  ISETP.LT.OR P4, PT, R0, 0x1, P5 ;  /* 0x000000010000780c */ /* 0x000fe20002f81670 */
[----:B------:R-:W-:Y:S01]  /*1a00*/  CS2R R94, SRZ ;  /* 0x00000000005e7805 */ /* 0x000fe2000001ff00 */
[----:B------:R-:W-:Y:S01]  /*1a10*/  SHF.R.S32.HI R18, RZ, 0x4, R29 ;  /* 0x00000004ff127819 */ /* 0x000fe2000001141d */
[----:B------:R2:W-:Y:S01]  /*1a20*/  LDGSTS.E.BYPASS.LTC128B.128 [R41+0x9080], [R6.64+0x40], !P3 ;  /* 0x0908004006297fae */ /* 0x0005e2000d901d50 */
[----:B------:R-:W-:Y:S01]  /*1a30*/  ISETP.GE.AND P3, PT, R42, c[0x0][0x19c], PT ;  /* 0x000067002a007a0c */ /* 0x000fe20003f66270 */
[----:B------:R-:W-:Y:S01]  /*1a40*/  CS2R R92, SRZ ;  /* 0x00000000005c7805 */ /* 0x000fe2000001ff00 */
[----:B------:R-:W-:Y:S01]  /*1a50*/  LEA.HI R19, R29, R18, RZ, 0x1 ;  /* 0x000000121d137211 */ /* 0x000fe200078f08ff */
[----:B------:R2:W-:Y:S01]  /*1a60*/  LDGSTS.E.BYPASS.LTC128B.128 [R41+0xb080], [R6.64+0x80], !P2 ;  /* 0x0b08008006297fae */ /* 0x0005e2000d101d50 */
[----:B------:R-:W-:Y:S01]  /*1a70*/  ISETP.GE.AND P2, PT, R8, c[0x0][0x19c], PT ;  /* 0x0000670008007a0c */ /* 0x000fe20003f46270 */
[----:B------:R-:W-:Y:S01]  /*1a80*/  CS2R R90, SRZ ;  /* 0x00000000005a7805 */ /* 0x000fe2000001ff00 */
[C---:B------:R-:W-:Y:S01]  /*1a90*/  ISETP.LT.OR P1, PT, R0.reuse, 0x1, P3 ;  /* 0x000000010000780c */ /* 0x040fe20001f21670 */
[----:B------:R-:W0:Y:S01]  /*1aa0*/  LDGDEPBAR ;  /* 0x00000000000079af */ /* 0x000e220000000000 */
        /* <DEDUP_REMOVED lines=10> */
[----:B-1----:R-:W-:Y:S01]  /*1b50*/  IMAD.U32 R4, RZ, RZ, UR13 ;  /* 0x0000000dff047e24 */ /* 0x002fe2000f8e00ff */
[----:B------:R-:W-:Y:S01]  /*1b60*/  CS2R R76, SRZ ;  /* 0x00000000004c7805 */ /* 0x000fe2000001ff00 */
[----:B------:R-:W-:Y:S01]  /*1b70*/  CS2R R74, SRZ ;  /* 0x00000000004a7805 */ /* 0x000fe2000001ff00 */
[----:B------:R1:W-:Y:S01]  /*1b80*/  LDGSTS.E.BYPASS.LTC128B.128 [R41+0x80], [R2.64], !P6 ;  /* 0x0008000002297fae */ /* 0x0003e2000f101d50 */
[----:B------:R-:W-:Y:S01]  /*1b90*/  IMAD.WIDE.U32 R4, R4, c[0x0][0x270], R10 ;  /* 0x00009c0004047a25 */ /* 0x000fe200078e000a */
[C---:B------:R-:W-:Y:S01]  /*1ba0*/  ISETP.GE.AND P6, PT, R8.reuse, c[0x0][0x1fc], PT ;  /* 0x00007f0008007a0c */ /* 0x040fe20003fc6270 */
[----:B------:R-:W-:Y:S01]  /*1bb0*/  CS2R R72, SRZ ;  /* 0x0000000000487805 */ /* 0x000fe2000001ff00 */
[----:B------:R1:W-:Y:S01]  /*1bc0*/  LDGSTS.E.BYPASS.LTC128B.128 [R41+0x2080], [R2.64+0x40], !P4 ;  /* 0x0208004002297fae */ /* 0x0003e2000e101d50 */
[----:B------:R-:W-:Y:S01]  /*1bd0*/  CS2R R70, SRZ ;  /* 0x0000000000467805 */ /* 0x000fe2000001ff00 */
[----:B------:R-:W-:Y:S01]  /*1be0*/  CS2R R68, SRZ ;  /* 0x0000000000447805 */ /* 0x000fe2000001ff00 */
[----:B------:R-:W-:Y:S01]  /*1bf0*/  CS2R R66, SRZ ;  /* 0x0000000000427805 */ /* 0x000fe2000001ff00 */
[----:B------:R1:W-:Y:S01]  /*1c00*/  LDGSTS.E.BYPASS.LTC128B.128 [R41+0x4080], [R2.64+0x80], !P1 ;  /* 0x0408008002297fae */ /* 0x0003e2000c901d50 */
[----:B--2---:R-:W-:Y:S01]  /*1c10*/  IMAD.U32 R7, RZ, RZ, UR13 ;  /* 0x0000000dff077e24 */ /* 0x004fe2000f8e00ff */
[----:B------:R-:W-:Y:S01]  /*1c20*/  ISETP.LT.AND P1, PT, R43, UR18, PT ;  /* 0x000000122b007c0c */ /* 0x000fe2000bf21270 */
[----:B------:R-:W-:Y:S01]  /*1c30*/  IMAD.U32 R6, RZ, RZ, UR13 ;  /* 0x0000000dff067e24 */ /* 0x000fe2000f8e00ff */
[----:B------:R2:W-:Y:S01]  /*1c40*/  LDGSTS.E.BYPASS.LTC128B.128 [R41+0x1080], [R14.64], !P2 ;  /* 0x010800000e297fae */ /* 0x0005e2000d101d50 */
[----:B------:R-:W-:Y:S01]  /*1c50*/  IMAD.WIDE.U32 R12, R7, c[0x0][0x238], R12 ;  /* 0x00008e00070c7a25 */ /* 0x000fe200078e000c */
[----:B------:R-:W-:Y:S01]  /*1c60*/  ISETP.GE.OR P4, PT, R8, c[0x0][0x1fc], !P1 ;  /* 0x00007f0008007a0c */ /* 0x000fe20004f86670 */
[----:B------:R-:W-:Y:S01]  /*1c70*/  CS2R R64, SRZ ;  /* 0x0000000000407805 */ /* 0x000fe2000001ff00 */
[----:B------:R2:W-:Y:S01]  /*1c80*/  LDGSTS.E.BYPASS.LTC128B.128 [R41+0x3080], [R14.64+0x40], !P5 ;  /* 0x030800400e297fae */ /* 0x0005e2000e901d50 */
[----:B------:R-:W-:Y:S01]  /*1c90*/  IMAD.WIDE.U32 R16, R6, c[0x0][0x288], R10 ;  /* 0x0000a20006107a25 */ /* 0x000fe200078e000a */
[----:B------:R-:W-:Y:S01]  /*1ca0*/  LOP3.LUT R6, R19, 0xfffffffe, RZ, 0xc0, !PT ;  /* 0xfffffffe13067812 */ /* 0x000fe200078ec0ff */
[----:B------:R-:W-:Y:S01]  /*1cb0*/  CS2R R62, SRZ ;  /* 0x00000000003e7805 */ /* 0x000fe2000001ff00 */
[----:B------:R-:W-:Y:S01]  /*1cc0*/  LEA.HI R10, R38, R132, RZ, 0x6 ;  /* 0x00000084260a7211 */ /* 0x000fe200078f30ff */
[----:B------:R2:W-:Y:S01]  /*1cd0*/  LDGSTS.E.BYPASS.LTC128B.128 [R41+0x5080], [R14.64+0x80], !P3 ;  /* 0x050800800e297fae */ /* 0x0005e2000d901d50 */
[C---:B------:R-:W-:Y:S01]  /*1ce0*/  ISETP.GE.AND P5, PT, R25.reuse, c[0x0][0x1fc], PT ;  /* 0x00007f0019007a0c */ /* 0x040fe20003fa6270 */
[----:B------:R-:W-:Y:S01]  /*1cf0*/  IMAD.IADD R28, R18, 0x1, -R6 ;  /* 0x00000001121c7824 */ /* 0x000fe200078e0a06 */
[----:B------:R-:W-:Y:S01]  /*1d00*/  SEL R18, R20, RZ, !P0 ;  /* 0x000000ff14127207 */ /* 0x000fe20004000000 */
[----:B------:R-:W-:Y:S01]  /*1d10*/  IMAD.MOV.U32 R20, RZ, RZ, R4 ;  /* 0x000000ffff147224 */ /* 0x000fe200078e0004 */
[----:B------:R-:W-:Y:S01]  /*1d20*/  SHF.R.S32.HI R10, RZ, 0x6, R10 ;  /* 0x00000006ff0a7819 */ /* 0x000fe2000001140a */
[----:B------:R-:W0:Y:S01]  /*1d30*/  LDGDEPBAR ;  /* 0x00000000000079af */ /* 0x000e220000000000 */
[----:B------:R-:W-:Y:S01]  /*1d40*/  ISETP.GE.AND P0, PT, R8, c[0x0][0x16c], PT ;  /* 0x00005b0008007a0c */ /* 0x000fe20003f06270 */
[----:B------:R-:W-:Y:S01]  /*1d50*/  IMAD R0, R18, c[0x0][0x188], RZ ;  /* 0x0000620012007a24 */ /* 0x000fe200078e02ff */
[----:B------:R-:W-:Y:S01]  /*1d60*/  ISETP.GE.OR P3, PT, R25, c[0x0][0x1fc], !P1 ;  /* 0x00007f0019007a0c */ /* 0x000fe20004f66670 */
[----:B------:R-:W-:Y:S01]  /*1d70*/  CS2R R60, SRZ ;  /* 0x00000000003c7805 */ /* 0x000fe2000001ff00 */
[----:B------:R-:W-:Y:S01]  /*1d80*/  SEL R39, RZ, 0x1, P0 ;  /* 0x00000001ff277807 */ /* 0x000fe20000000000 */
[----:B------:R-:W-:Y:S01]  /*1d90*/  CS2R R58, SRZ ;  /* 0x00000000003a7805 */ /* 0x000fe2000001ff00 */
[----:B------:R-:W-:Y:S01]  /*1da0*/  ISETP.GE.AND P0, PT, R42, c[0x0][0x16c], PT ;  /* 0x00005b002a007a0c */ /* 0x000fe20003f06270 */
[----:B-1----:R-:W-:Y:S01]  /*1db0*/  IMAD R2, R24, c[0x0][0x178], RZ ;  /* 0x00005e0018027a24 */ /* 0x002fe200078e02ff */
[----:B------:R-:W-:Y:S01]  /*1dc0*/  SHF.R.S32.HI R3, RZ, 0x1f, R21 ;  /* 0x0000001fff037819 */ /* 0x000fe20000011415 */
[----:B------:R-:W-:Y:S01]  /*1dd0*/  CS2R R56, SRZ ;  /* 0x0000000000387805 */ /* 0x000fe2000001ff00 */
[----:B------:R-:W-:Y:S01]  /*1de0*/  IADD3 R21, R5, UR5, RZ ;  /* 0x0000000505157c10 */ /* 0x000fe2000fffe0ff */
[C---:B------:R-:W-:Y:S01]  /*1df0*/  IMAD R6, R22.reuse, c[0x0][0x17c], R2 ;  /* 0x00005f0016067a24 */ /* 0x040fe200078e0202 */
[----:B------:R-:W-:Y:S01]  /*1e00*/  LEA.HI R7, R3, R43, RZ, 0x3 ;  /* 0x0000002b03077211 */ /* 0x000fe200078f18ff */
[----:B------:R-:W-:Y:S01]  /*1e10*/  IMAD.WIDE.U32 R2, R22, c[0x0][0x178], R8 ;  /* 0x00005e0016027a25 */ /* 0x000fe200078e0008 */
[----:B------:R-:W-:Y:S01]  /*1e20*/  ULDC.64 UR4, c[0x0][0x288] ;  /* 0x0000a20000047ab9 */ /* 0x000fe20000000a00 */
[----:B------:R-:W-:Y:S01]  /*1e30*/  ISETP.GE.OR P1, PT, R42, c[0x0][0x1fc], !P1 ;  /* 0x00007f002a007a0c */ /* 0x000fe20004f26670 */
[----:B------:R-:W-:Y:S01]  /*1e40*/  UIMAD UR6, UR19, UR4, URZ ;  /* 0x00000004130672a4 */ /* 0x000fe2000f8e023f */
[----:B------:R-:W-:Y:S01]  /*1e50*/  LOP3.LUT R5, R7, 0xfffffff8, RZ, 0xc0, !PT ;  /* 0xfffffff807057812 */ /* 0x000fe200078ec0ff */
[----:B------:R-:W-:Y:S01]  /*1e60*/  IMAD.SHL.U32 R7, R10, 0x8, RZ ;  /* 0x000000080a077824 */ /* 0x000fe200078e00ff */
[----:B------:R-:W-:Y:S01]  /*1e70*/  UIMAD UR4, UR13, UR7, UR20 ;  /* 0x000000070d0472a4 */ /* 0x000fe2000f8e0214 */
[----:B------:R-:W-:Y:S01]  /*1e80*/  IMAD.IADD R3, R3, 0x1, R6 ;  /* 0x0000000103037824 */ /* 0x000fe200078e0206 */
[----:B------:R-:W-:Y:S01]  /*1e90*/  UIMAD UR7, UR13, UR5, UR6 ;  /* 0x000000050d0772a4 */ /* 0x000fe2000f8e0206 */
[----:B------:R-:W-:Y:S01]  /*1ea0*/  IMAD.IADD R4, R43, 0x1, -R5 ;  /* 0x000000012b047824 */ /* 0x000fe200078e0a05 */
[----:B------:R-:W-:Y:S01]  /*1eb0*/  LEA.HI R5, R30, R33, RZ, 0x1 ;  /* 0x000000211e057211 */ /* 0x000fe200078f08ff */
[----:B------:R-:W-:Y:S01]  /*1ec0*/  IMAD.U32 R6, RZ, RZ, UR13 ;  /* 0x0000000dff067e24 */ /* 0x000fe2000f8e00ff */
[----:B------:R-:W-:Y:S01]  /*1ed0*/  LOP3.LUT R212, R7, 0x18, RZ, 0xc0, !PT ;  /* 0x0000001807d47812 */ /* 0x000fe200078ec0ff */
[----:B------:R-:W-:Y:S01]  /*1ee0*/  USHF.R.S32.HI UR6, URZ, 0x1f, UR10 ;  /* 0x0000001f3f067899 */ /* 0x000fe2000801140a */
[C---:B------:R-:W-:Y:S01]  /*1ef0*/  LOP3.LUT P2, RZ, R4.reuse, 0x4, RZ, 0xc0, !PT ;  /* 0x0000000404ff7812 */ /* 0x040fe2000784c0ff */
[----:B------:R-:W-:Y:S01]  /*1f00*/  IMAD.SHL.U32 R4, R4, 0x40, RZ ;  /* 0x0000004004047824 */ /* 0x000fe200078e00ff */
[----:B------:R-:W-:Y:S01]  /*1f10*/  LOP3.LUT R5, R5, 0xfffffffe, RZ, 0xc0, !PT ;  /* 0xfffffffe05057812 */ /* 0x000fe200078ec0ff */
[----:B------:R-:W-:Y:S01]  /*1f20*/  IMAD.WIDE.U32 R2, R6, c[0x0][0x180], R2 ;  /* 0x0000600006027a25 */ /* 0x000fe200078e0002 */
[----:B--2---:R-:W-:Y:S01]  /*1f30*/  IADD3 R15, R17, UR7, RZ ;  /* 0x00000007110f7c10 */ /* 0x004fe2000fffe0ff */
[----:B------:R-:W-:Y:S01]  /*1f40*/  UMOV UR7, 0x6 ;  /* 0x0000000600077882 */ /* 0x000fe20000000000 */
[----:B------:R-:W-:Y:S01]  /*1f50*/  LOP3.LUT R4, R4, 0x1c0, RZ, 0xc0, !PT ;  /* 0x000001c004047812 */ /* 0x000fe200078ec0ff */
[----:B------:R-:W-:Y:S01]  /*1f60*/  IMAD.IADD R31, R33, 0x1, -R5 ;  /* 0x00000001211f7824 */ /* 0x000fe200078e0a05 */
[----:B------:R-:W-:Y:S01]  /*1f70*/  IADD3 R3, R3, UR4, RZ ;  /* 0x0000000403037c10 */ /* 0x000fe2000fffe0ff */
[----:B------:R-:W-:Y:S01]  /*1f80*/  ULDC.64 UR4, c[0x0][0x178] ;  /* 0x00005e0000047ab9 */ /* 0x000fe20000000a00 */
[----:B------:R-:W-:Y:S01]  /*1f90*/  SHF.R.U32.HI R5, RZ, 0x3, R4 ;  /* 0x00000003ff057819 */ /* 0x000fe20000011604 */
[----:B------:R-:W-:Y:S01]  /*1fa0*/  IMAD.SHL.U32 R23, R31, 0x400, RZ ;  /* 0x000004001f177824 */ /* 0x000fe200078e00ff */
[----:B------:R-:W-:Y:S01]  /*1fb0*/  UIMAD UR20, UR6, UR4, URZ ;  /* 0x00000004061472a4 */ /* 0x000fe2000f8e023f */
[----:B------:R-:W-:Y:S01]  /*1fc0*/  IMAD.WIDE.U32 R34, R26, c[0x0][0x188], R2 ;  /* 0x000062001a227a25 */ /* 0x000fe200078e0002 */
[----:B------:R-:W-:Y:S01]  /*1fd0*/  LOP3.LUT R4, R5, R4, R212, 0x1e, !PT ;  /* 0x0000000405047212 */ /* 0x000fe200078e1ed4 */
[----:B------:R-:W-:Y:S01]  /*1fe0*/  UIMAD.WIDE.U32 UR22, UR10, UR4, URZ ;  /* 0x000000040a1672a5 */ /* 0x000fe2000f8e003f */
[----:B------:R-:W-:-:S04]  /*1ff0*/  DEPBAR.LE SB0, 0x1 ;  /* 0x000080400000791a */ /* 0x000fc80000000000 */
[----:B------:R-:W-:Y:S01]  /*2000*/  IMAD R5, R27, 0x2, R23 ;  /* 0x000000021b057824 */ /* 0x000fe200078e0217 */
[----:B------:R-:W-:Y:S01]  /*2010*/  UIMAD UR20, UR10, UR5, UR20 ;  /* 0x000000050a1472a4 */ /* 0x000fe2000f8e0214 */
[----:B------:R-:W-:Y:S01]  /*2020*/  IMAD.U32 R2, RZ, RZ, UR22 ;  /* 0x00000016ff027e24 */ /* 0x000fe2000f8e00ff */
[----:B------:R-:W-:Y:S01]  /*2030*/  STL.64 [R1+0x48], R34 ;  /* 0x0000482201007387 */ /* 0x000fe20000100a00 */
[----:B------:R-:W-:Y:S01]  /*2040*/  IMAD.IADD R4, R5, 0x1, R4 ;  /* 0x0000000105047824 */ /* 0x000fe200078e0204 */
[----:B------:R-:W-:Y:S01]  /*2050*/  UIADD3 UR20, UR23, UR20, URZ ;  /* 0x0000001417147290 */ /* 0x000fe2000fffe03f */
[----:B------:R-:W-:Y:S01]  /*2060*/  IMAD.U32 R3, RZ, RZ, UR23 ;  /* 0x00000017ff037e24 */ /* 0x000fe2000f8e00ff */
[----:B------:R-:W-:Y:S01]  /*2070*/  ULDC.64 UR4, c[0x0][0x238] ;  /* 0x00008e0000047ab9 */ /* 0x000fe20000000a00 */
[----:B------:R-:W-:Y:S01]  /*2080*/  IMAD.SHL.U32 R227, R4, 0x2, RZ ;  /* 0x0000000204e37824 */ /* 0x000fe200078e00ff */
[----:B------:R-:W-:Y:S01]  /*2090*/  UIMAD UR4, UR19, UR4, URZ ;  /* 0x00000004130472a4 */ /* 0x000fe2000f8e023f */
[----:B------:R-:W-:Y:S01]  /*20a0*/  IMAD.MOV.U32 R14, RZ, RZ, R16 ;  /* 0x000000ffff0e7224 */ /* 0x000fe200078e0010 */
[----:B------:R-:W-:Y:S01]  /*20b0*/  CS2R R54, SRZ ;  /* 0x0000000000367805 */ /* 0x000fe2000001ff00 */
[----:B------:R-:W-:Y:S01]  /*20c0*/  IMAD.U32 R3, RZ, RZ, UR20 ;  /* 0x00000014ff037e24 */ /* 0x000fe2000f8e00ff */
[C---:B------:R-:W-:Y:S01]  /*20d0*/  IADD3 R4, R227.reuse, 0xf480, RZ ;  /* 0x0000f480e3047810 */ /* 0x040fe20007ffe0ff */
[----:B------:R-:W-:Y:S01]  /*20e0*/  UIMAD UR4, UR13, UR5, UR4 ;  /* 0x000000050d0472a4 */ /* 0x000fe2000f8e0204 */
[----:B------:R-:W-:Y:S01]  /*20f0*/  IADD3 R228, R227, 0xf4c0, RZ ;  /* 0x0000f4c0e3e47810 */ /* 0x000fe20007ffe0ff */
[----:B------:R-:W-:Y:S01]  /*2100*/  IMAD.WIDE.U32 R20, R26, c[0x0][0x278], R20 ;  /* 0x00009e001a147a25 */ /* 0x000fe200078e0014 */
[----:B------:R-:W-:Y:S01]  /*2110*/  @P2 IADD3 R228, R4, -0x40, RZ ;  /* 0xffffffc004e42810 */ /* 0x000fe20007ffe0ff */
[----:B------:R-:W-:Y:S01]  /*2120*/  CS2R R52, SRZ ;  /* 0x0000000000347805 */ /* 0x000fe2000001ff00 */
[----:B------:R-:W-:Y:S01]  /*2130*/  BAR.SYNC.DEFER_BLOCKING 0x0 ;  /* 0x0000000000007b1d */ /* 0x000fe20000010000 */
[----:B------:R-:W-:Y:S01]  /*2140*/  IMAD R4, R26, c[0x0][0x18c], R0 ;  /* 0x000063001a047a24 */ /* 0x000fe200078e0200 */
[----:B------:R-:W-:Y:S01]  /*2150*/  LEA R19, P2, R2, R34, 0x6 ;  /* 0x0000002202137211 */ /* 0x000fe200078430ff */
[----:B------:R-:W-:Y:S01]  /*2160*/  IMAD R0, R24, c[0x0][0x208], RZ ;  /* 0x0000820018007a24 */ /* 0x000fe200078e02ff */
[----:B------:R-:W-:Y:S01]  /*2170*/  IADD3 R13, R13, UR4, RZ ;  /* 0x000000040d0d7c10 */ /* 0x000fe2000fffe0ff */
[----:B------:R-:W-:Y:S01]  /*2180*/  IMAD.IADD R11, R35, 0x1, R4 ;  /* 0x00000001230b7824 */ /* 0x000fe200078e0204 */
[----:B------:R-:W-:Y:S01]  /*2190*/  ULDC.64 UR4, c[0x0][0x210] ;  /* 0x0000840000047ab9 */ /* 0x000fe20000000a00 */
[C---:B------:R-:W-:Y:S01]  /*21a0*/  IMAD R0, R22.reuse, c[0x0][0x20c], R0 ;  /* 0x0000830016007a24 */ /* 0x040fe200078e0200 */
[----:B------:R-:W-:Y:S01]  /*21b0*/  UIMAD UR4, UR19, UR4, URZ ;  /* 0x00000004130472a4 */ /* 0x000fe2000f8e023f */
[----:B------:R-:W-:Y:S01]  /*21c0*/  IMAD.WIDE.U32 R4, R22, c[0x0][0x208], R8 ;  /* 0x0000820016047a25 */ /* 0x000fe200078e0008 */
[----:B------:R-:W-:Y:S01]  /*21d0*/  LEA.HI.X R24, R2, R11, R3, 0x6, P2 ;  /* 0x0000000b02187211 */ /* 0x000fe200010f3403 */
[----:B------:R1:W-:Y:S01]  /*21e0*/  STL [R1+0x64], R11 ;  /* 0x0000640b01007387 */ /* 0x0003e20000100800 */
[----:B------:R-:W-:Y:S01]  /*21f0*/  LOP3.LUT R9, R40, 0xfffffff8, RZ, 0xc0, !PT ;  /* 0xfffffff828097812 */ /* 0x000fe200078ec0ff */
[----:B------:R-:W-:Y:S01]  /*2200*/  IMAD.IADD R3, R5, 0x1, R0 ;  /* 0x0000000105037824 */ /* 0x000fe200078e0200 */
[----:B------:R-:W-:Y:S01]  /*2210*/  UIMAD UR4, UR13, UR5, UR4 ;  /* 0x000000050d0472a4 */ /* 0x000fe2000f8e0204 */
[----:B------:R-:W-:Y:S01]  /*2220*/  IMAD.U32 R0, RZ, RZ, UR13 ;  /* 0x0000000dff007e24 */ /* 0x000fe2000f8e00ff */
[----:B------:R-:W-:Y:S01]  /*2230*/  ISETP.GE.AND P2, PT, R25, c[0x0][0x16c], PT ;  /* 0x00005b0019007a0c */ /* 0x000fe20003f46270 */
[----:B------:R-:W-:Y:S01]  /*2240*/  IMAD.MOV.U32 R2, RZ, RZ, R4 ;  /* 0x000000ffff027224 */ /* 0x000fe200078e0004 */
[----:B------:R-:W-:Y:S01]  /*2250*/  CS2R R50, SRZ ;  /* 0x0000000000327805 */ /* 0x000fe2000001ff00 */
[----:B------:R-:W-:Y:S01]  /*2260*/  IMAD.IADD R9, R132, 0x1, -R9 ;  /* 0x0000000184097824 */ /* 0x000fe200078e0a09 */
[----:B------:R-:W-:Y:S01]  /*2270*/  SEL R37, RZ, 0xffffffff, P2 ;  /* 0xffffffffff257807 */ /* 0x000fe20001000000 */
[----:B------:R-:W-:Y:S01]  /*2280*/  IMAD.WIDE.U32 R4, R0, c[0x0][0x210], R2 ;  /* 0x0000840000047a25 */ /* 0x000fe200078e0002 */
[----:B------:R-:W-:Y:S01]  /*2290*/  LOP3.LUT R0, R29, 0xfffffff0, RZ, 0xc0, !PT ;  /* 0xfffffff01d007812 */ /* 0x000fe200078ec0ff */
[----:B------:R-:W-:Y:S01]  /*22a0*/  CS2R R48, SRZ ;  /* 0x0000000000307805 */ /* 0x000fe2000001ff00 */
[----:B------:R-:W-:Y:S01]  /*22b0*/  SHF.R.S32.HI R2, RZ, 0x1f, R10 ;  /* 0x0000001fff027819 */ /* 0x000fe2000001140a */
[----:B------:R-:W-:Y:S01]  /*22c0*/  IMAD.WIDE.U32 R14, R26, c[0x0][0x290], R14 ;  /* 0x0000a4001a0e7a25 */ /* 0x000fe200078e000e */
[----:B------:R-:W-:-:S02]  /*22d0*/  LEA.HI R16, R9, R9, RZ, 0x1 ;  /* 0x0000000909107211 */ /* 0x000fc400078f08ff */
[----:B------:R-:W-:Y:S01]  /*22e0*/  LEA.HI R2, R2, R10, RZ, 0x2 ;  /* 0x0000000a02027211 */ /* 0x000fe200078f10ff */
[----:B------:R-:W-:Y:S01]  /*22f0*/  IMAD.IADD R0, R132, 0x1, -R0 ;  /* 0x0000000184007824 */ /* 0x000fe200078e0a00 */
[----:B------:R-:W-:Y:S01]  /*2300*/  LOP3.LUT R6, R16, 0x7fffffe, RZ, 0xc0, !PT ;  /* 0x07fffffe10067812 */ /* 0x000fe200078ec0ff */
[----:B------:R-:W-:Y:S01]  /*2310*/  IMAD.WIDE.U32 R12, R26, c[0x0][0x240], R12 ;  /* 0x000090001a0c7a25 */ /* 0x000fe200078e000c */
[----:B------:R-:W-:Y:S02]  /*2320*/  LOP3.LUT R3, R2, 0x1ffffffc, RZ, 0xc0, !PT ;  /* 0x1ffffffc02037812 */ /* 0x000fe400078ec0ff */
[----:B------:R-:W-:Y:S02]  /*2330*/  SHF.R.S32.HI R7, RZ, 0x1f, R0 ;  /* 0x0000001fff077819 */ /* 0x000fe40000011400 */
[-C--:B-1----:R-:W-:Y:S01]  /*2340*/  LEA.HI R11, R0, R0.reuse, RZ, 0x1 ;  /* 0x00000000000b7211 */ /* 0x082fe200078f08ff */
[----:B------:R-:W-:Y:S01]  /*2350*/  IMAD.IADD R34, R10, 0x1, -R3 ;  /* 0x000000010a227824 */ /* 0x000fe200078e0a03 */
[----:B------:R-:W-:Y:S01]  /*2360*/  LEA.HI R2, R7, R0, RZ, 0x3 ;  /* 0x0000000007027211 */ /* 0x000fe200078f18ff */
[----:B------:R-:W-:Y:S01]  /*2370*/  IMAD.IADD R7, R9, 0x1, -R6 ;  /* 0x0000000109077824 */ /* 0x000fe200078e0a06 */
[----:B------:R-:W-:Y:S01]  /*2380*/  LOP3.LUT R6, R11, 0x7fffffe, RZ, 0xc0, !PT ;  /* 0x07fffffe0b067812 */ /* 0x000fe200078ec0ff */
[----:B------:R-:W-:Y:S01]  /*2390*/  IMAD R3, R28, 0x4, R10 ;  /* 0x000000041c037824 */ /* 0x000fe200078e020a */
[----:B------:R-:W-:-:S02]  /*23a0*/  LOP3.LUT R8, R2, 0xfffffff8, RZ, 0xc0, !PT ;  /* 0xfffffff802087812 */ /* 0x000fc400078ec0ff */
[----:B------:R-:W-:Y:S01]  /*23b0*/  SHF.R.S32.HI R2, RZ, 0x3, R2 ;  /* 0x00000003ff027819 */ /* 0x000fe20000011402 */
[C---:B------:R-:W-:Y:S01]  /*23c0*/  IMAD.IADD R6, R0.reuse, 0x1, -R6 ;  /* 0x0000000100067824 */ /* 0x040fe200078e0a06 */
[----:B------:R-:W-:Y:S01]  /*23d0*/  SEL R10, RZ, 0x4, P0 ;  /* 0x00000004ff0a7807 */ /* 0x000fe20000000000 */
[----:B------:R-:W-:Y:S01]  /*23e0*/  IMAD R27, R3, 0x8, R7 ;  /* 0x00000008031b7824 */ /* 0x000fe200078e0207 */
[----:B------:R-:W-:Y:S01]  /*23f0*/  IADD3 R3, R5, UR4, RZ ;  /* 0x0000000405037c10 */ /* 0x000fe2000fffe0ff */
[----:B------:R-:W-:Y:S01]  /*2400*/  IMAD.IADD R17, R0, 0x1, -R8 ;  /* 0x0000000100117824 */ /* 0x000fe200078e0a08 */
[----:B------:R-:W-:Y:S01]  /*2410*/  LOP3.LUT R5, R30, 0xffffffe0, RZ, 0xc0, !PT ;  /* 0xffffffe01e057812 */ /* 0x000fe200078ec0ff */
[C---:B------:R-:W-:Y:S01]  /*2420*/  IMAD R35, R2.reuse, 0x8, R6 ;  /* 0x0000000802237824 */ /* 0x040fe200078e0206 */
[----:B------:R-:W-:Y:S01]  /*2430*/  ULDC.64 UR4, c[0x0][0x208] ;  /* 0x0000820000047ab9 */ /* 0x000fe20000000a00 */
[----:B------:R-:W-:Y:S01]  /*2440*/  IMAD R36, R2, 0x200, R23 ;  /* 0x0000020002247824 */ /* 0x000fe200078e0217 */
[----:B------:R-:W-:Y:S01]  /*2450*/  USHF.L.U32 UR19, UR4, 0x6, URZ ;  /* 0x0000000604137899 */ /* 0x000fe2000800063f */
[----:B------:R-:W-:Y:S01]  /*2460*/  IMAD R0, R18, c[0x0][0x218], RZ ;  /* 0x0000860012007a24 */ /* 0x000fe200078e02ff */
[----:B------:R-:W-:Y:S01]  /*2470*/  USHF.L.U64.HI UR4, UR4, UR7, UR5 ;  /* 0x0000000704047299 */ /* 0x000fe20008010205 */
[----:B------:R-:W-:Y:S01]  /*2480*/  IMAD.MOV.U32 R2, RZ, RZ, R4 ;  /* 0x000000ffff027224 */ /* 0x000fe200078e0004 */
[----:B------:R-:W-:Y:S01]  /*2490*/  SEL R30, RZ, 0x2, P2 ;  /* 0x00000002ff1e7807 */ /* 0x000fe20001000000 */
[C---:B------:R-:W-:Y:S01]  /*24a0*/  IMAD R4, R26.reuse, c[0x0][0x21c], R0 ;  /* 0x000087001a047a24 */ /* 0x040fe200078e0200 */
[----:B------:R-:W-:Y:S01]  /*24b0*/  UIMAD UR4, UR4, UR10, URZ ;  /* 0x0000000a040472a4 */ /* 0x000fe2000f8e023f */
[----:B------:R-:W-:Y:S01]  /*24c0*/  IMAD.WIDE.U32 R46, R26, c[0x0][0x218], R2 ;  /* 0x000086001a2e7a25 */ /* 0x000fe200078e0002 */
[C---:B------:R-:W-:Y:S01]  /*24d0*/  ISETP.GT.AND P2, PT, R132.reuse, 0xf, PT ;  /* 0x0000000f8400780c */ /* 0x040fe20003f44270 */
[----:B------:R-:W-:Y:S01]  /*24e0*/  UMOV UR5, 0x1 ;  /* 0x0000000100057882 */ /* 0x000fe20000000000 */
[----:B------:R-:W-:Y:S01]  /*24f0*/  LEA R22, P0, R19, c[0x0][0x160], 0x1 ;  /* 0x0000580013167a11 */ /* 0x000fe200078008ff */
[----:B------:R-:W-:Y:S01]  /*2500*/  IMAD.IADD R0, R132, 0x1, -R5 ;  /* 0x0000000184007824 */ /* 0x000fe200078e0a05 */
[----:B------:R-:W-:Y:S01]  /*2510*/  UIMAD UR4, UR6, UR19, UR4 ;  /* 0x00000013060472a4 */ /* 0x000fe2000f8e0204 */
[----:B------:R-:W-:Y:S01]  /*2520*/  IMAD.IADD R45, R47, 0x1, R4 ;  /* 0x000000012f2d7824 */ /* 0x000fe200078e0204 */
[----:B------:R-:W-:Y:S01]  /*2530*/  LEA.HI.X R23, R19, c[0x0][0x164], R24, 0x1, P0 ;  /* 0x0000590013177a11 */ /* 0x000fe200000f0c18 */
[----:B------:R-:W-:Y:S01]  /*2540*/  IMAD.U32 R2, RZ, RZ, UR19 ;  /* 0x00000013ff027e24 */ /* 0x000fe2000f8e00ff */
[----:B------:R-:W-:Y:S01]  /*2550*/  SHF.R.S32.HI R4, RZ, 0x1f, R0 ;  /* 0x0000001fff047819 */ /* 0x000fe20000011400 */
[----:B------:R-:W-:Y:S01]  /*2560*/  IMAD.MOV.U32 R44, RZ, RZ, R46 ;  /* 0x000000ffff2c7224 */ /* 0x000fe200078e002e */
[----:B------:R1:W-:Y:S01]  /*2570*/  STL.64 [R1+0x40], R46 ;  /* 0x0000402e01007387 */ /* 0x0003e20000100a00 */
[----:B------:R-:W-:-:S02]  /*2580*/  SHF.R.S32.HI R7, RZ, 0x1, R11 ;  /* 0x00000001ff077819 */ /* 0x000fc4000001140b */
[----:B------:R-:W-:Y:S01]  /*2590*/  LEA.HI R29, R4, R0, RZ, 0x2 ;  /* 0x00000000041d7211 */ /* 0x000fe200078f10ff */
[----:B------:R-:W-:Y:S01]  /*25a0*/  IMAD.WIDE.U32 R2, R2, UR10, R44 ;  /* 0x0000000a02027c25 */ /* 0x000fe2000f8e002c */
[----:B------:R2:W-:Y:S02]  /*25b0*/  STL.64 [R1+0x28], R44 ;  /* 0x0000282c01007387 */ /* 0x0005e40000100a00 */
[----:B------:R-:W-:Y:S01]  /*25c0*/  LOP3.LUT R5, R29, 0x7ffffffc, RZ, 0xc0, !PT ;  /* 0x7ffffffc1d057812 */ /* 0x000fe200078ec0ff */
[----:B------:R-:W-:Y:S01]  /*25d0*/  IMAD R4, R18, c[0x0][0x278], RZ ;  /* 0x00009e0012047a24 */ /* 0x000fe200078e02ff */
[----:B------:R-:W-:Y:S01]  /*25e0*/  IADD3 R3, R3, UR4, RZ ;  /* 0x0000000403037c10 */ /* 0x000fe2000fffe0ff */
[----:B------:R-:W-:Y:S01]  /*25f0*/  USHF.R.S32.HI UR4, URZ, 0x1f, UR15 ;  /* 0x0000001f3f047899 */ /* 0x000fe2000801140f */
[----:B------:R-:W-:Y:S01]  /*2600*/  LEA R24, P0, R2, c[0x0][0x1f0], 0x1 ;  /* 0x00007c0002187a11 */ /* 0x000fe200078008ff */
[----:B------:R-:W-:Y:S01]  /*2610*/  IMAD R4, R26, c[0x0][0x27c], R4 ;  /* 0x00009f001a047a24 */ /* 0x000fe200078e0204 */
[----:B------:R3:W-:Y:S01]  /*2620*/  STL.64 [R1+0x38], R20 ;  /* 0x0000381401007387 */ /* 0x0007e20000100a00 */
[----:B------:R-:W-:Y:S01]  /*2630*/  IMAD.IADD R32, R0, 0x1, -R5 ;  /* 0x0000000100207824 */ /* 0x000fe200078e0a05 */
[----:B------:R-:W-:Y:S01]  /*2640*/  LEA.HI.X R25, R2, c[0x0][0x1f4], R3, 0x1, P0 ;  /* 0x00007d0002197a11 */ /* 0x000fe200000f0c03 */
[----:B------:R-:W-:Y:S01]  /*2650*/  IMAD R0, R18, c[0x0][0x240], RZ ;  /* 0x0000900012007a24 */ /* 0x000fe200078e02ff */
[----:B------:R-:W-:Y:S01]  /*2660*/  @!P2 IADD3 R2, P0, R20, UR15, RZ ;  /* 0x0000000f1402ac10 */ /* 0x000fe2000ff1e0ff */
[----:B------:R-:W-:Y:S01]  /*2670*/  IMAD.IADD R6, R21, 0x1, R4 ;  /* 0x0000000115067824 */ /* 0x000fe200078e0204 */
[----:B------:R-:W-:Y:S01]  /*2680*/  LEA.HI R5, R38, R132, RZ, 0x7 ;  /* 0x0000008426057211 */ /* 0x000fe200078f38ff */
[----:B------:R-:W-:-:S02]  /*2690*/  IMAD R3, R18, c[0x0][0x290], RZ ;  /* 0x0000a40012037a24 */ /* 0x000fc400078e02ff */
[----:B------:R-:W-:Y:S01]  /*26a0*/  IMAD.SHL.U32 R4, R9, 0x40, RZ ;  /* 0x0000004009047824 */ /* 0x000fe200078e00ff */
[----:B------:R-:W-:Y:S01]  /*26b0*/  SHF.R.U32.HI R9, RZ, 0x4, R5 ;  /* 0x00000004ff097819 */ /* 0x000fe20000011605 */
[----:B------:R4:W-:Y:S01]  /*26c0*/  STL [R1+0x54], R6 ;  /* 0x0000540601007387 */ /* 0x0009e20000100800 */
[----:B------:R-:W-:Y:S01]  /*26d0*/  IMAD R32, R34, 0x4, R32 ;  /* 0x0000000422207824 */ /* 0x000fe200078e0220 */
[----:B-1----:R-:W-:Y:S02]  /*26e0*/  CS2R R46, SRZ ;  /* 0x00000000002e7805 */ /* 0x002fe4000001ff00 */
[----:B------:R-:W-:Y:S04]  /*26f0*/  STL.64 [R1+0x30], R14 ;  /* 0x0000300e01007387 */ /* 0x000fe80000100a00 */
[----:B------:R-:W-:Y:S01]  /*2700*/  STL.64 [R1+0x58], R12 ;  /* 0x0000580c01007387 */ /* 0x000fe20000100a00 */
[----:B--2---:R-:W-:Y:S01]  /*2710*/  CS2R R44, SRZ ;  /* 0x00000000002c7805 */ /* 0x004fe2000001ff00 */
[----:B---3--:R-:W-:Y:S01]  /*2720*/  IMAD R21, R26, c[0x0][0x244], R0 ;  /* 0x000091001a157a24 */ /* 0x008fe200078e0200 */
[----:B------:R-:W-:Y:S01]  /*2730*/  @!P2 IADD3.X R0, R6, UR4, RZ, P0, !PT ;  /* 0x000000040600ac10 */ /* 0x000fe200087fe4ff */
[----:B------:R-:W-:Y:S01]  /*2740*/  IMAD R20, R26, c[0x0][0x294], R3 ;  /* 0x0000a5001a147a24 */ /* 0x000fe200078e0203 */
[----:B------:R-:W-:Y:S01]  /*2750*/  @!P2 LEA R18, P0, R2, c[0x0][0x258], 0x2 ;  /* 0x000096000212aa11 */ /* 0x000fe200078010ff */
[----:B------:R-:W-:-:S03]  /*2760*/  IMAD.SHL.U32 R3, R33, 0x10, RZ ;  /* 0x0000001021037824 */ /* 0x000fc600078e00ff */
[----:B------:R-:W-:Y:S02]  /*2770*/  @!P2 LEA.HI.X R19, R2, c[0x0][0x25c], R0, 0x2, P0 ;  /* 0x000097000213aa11 */ /* 0x000fe400000f1400 */
[----:B------:R-:W-:Y:S01]  /*2780*/  SHF.R.S32.HI R2, RZ, 0x1, R16 ;  /* 0x00000001ff027819 */ /* 0x000fe20000011410 */
[----:B----4-:R-:W-:Y:S01]  /*2790*/  IMAD.SHL.U32 R6, R28, 0x10, RZ ;  /* 0x000000101c067824 */ /* 0x010fe200078e00ff */
[----:B------:R-:W-:Y:S02]  /*27a0*/  LOP3.LUT R0, R4, 0x1c0, RZ, 0xc0, !PT ;  /* 0x000001c004007812 */ /* 0x000fe400078ec0ff */
[C---:B------:R-:W-:Y:S01]  /*27b0*/  LOP3.LUT P0, RZ, R2.reuse, 0x2, RZ, 0xc0, !PT ;  /* 0x0000000202ff7812 */ /* 0x040fe2000780c0ff */
[----:B------:R-:W-:Y:S01]  /*27c0*/  IMAD.SHL.U32 R2, R2, 0x40, RZ ;  /* 0x0000004002027824 */ /* 0x000fe200078e00ff */
[----:B------:R-:W-:Y:S02]  /*27d0*/  SHF.R.S32.HI R4, RZ, 0x1f, R11 ;  /* 0x0000001fff047819 */ /* 0x000fe4000001140b */
[----:B------:R-:W-:-:S02]  /*27e0*/  LOP3.LUT R5, R0, 0x30, R3, 0xf8, !PT ;  /* 0x0000003000057812 */ /* 0x000fc400078ef803 */
[----:B------:R-:W-:Y:S02]  /*27f0*/  SHF.R.U32.HI R8, RZ, 0x3, R0 ;  /* 0x00000003ff087819 */ /* 0x000fe40000011600 */
[----:B------:R-:W-:Y:S02]  /*2800*/  LEA.HI R3, R4, R7, RZ, 0x2 ;  /* 0x0000000704037211 */ /* 0x000fe400078f10ff */
[----:B------:R-:W-:Y:S02]  /*2810*/  LOP3.LUT R0, R2, 0xc0, RZ, 0xc0, !PT ;  /* 0x000000c002007812 */ /* 0x000fe400078ec0ff */
[----:B------:R-:W-:Y:S02]  /*2820*/  LOP3.LUT R4, R3, 0xfffffffc, RZ, 0xc0, !PT ;  /* 0xfffffffc03047812 */ /* 0x000fe400078ec0ff */
[----:B------:R-:W-:Y:S02]  /*2830*/  LOP3.LUT R3, R0, 0x8, R40, 0xf8, !PT ;  /* 0x0000000800037812 */ /* 0x000fe400078ef828 */
[----:B------:R-:W-:Y:S01]  /*2840*/  SHF.R.U32.HI R2, RZ, 0x3, R0 ;  /* 0x00000003ff027819 */ /* 0x000fe20000011600 */
[----:B------:R-:W-:Y:S01]  /*2850*/  IMAD.IADD R4, R7, 0x1, -R4 ;  /* 0x0000000107047824 */ /* 0x000fe200078e0a04 */
[----:B------:R-:W-:Y:S01]  /*2860*/  LOP3.LUT R0, R6, 0x10, RZ, 0xc0, !PT ;  /* 0x0000001006007812 */ /* 0x000fe200078ec0ff */
[----:B------:R-:W-:Y:S01]  /*2870*/  IMAD.SHL.U32 R7, R37, 0x2, RZ ;  /* 0x0000000225077824 */ /* 0x000fe200078e00ff */
[----:B------:R-:W-:-:S02]  /*2880*/  LOP3.LUT R2, R3, R2, RZ, 0x3c, !PT ;  /* 0x0000000203027212 */ /* 0x000fc400078e3cff */
[----:B------:R-:W-:Y:S02]  /*2890*/  LOP3.LUT R11, R0, 0x8, R9, 0xf8, !PT ;  /* 0x00000008000b7812 */ /* 0x000fe400078ef809 */
[----:B------:R-:W-:Y:S01]  /*28a0*/  SEL R0, R222, 0xffffffe0, !P0 ;  /* 0xffffffe0de007807 */ /* 0x000fe20004000000 */
[----:B------:R-:W-:Y:S01]  /*28b0*/  IMAD.U32 R2, R27, 0x20, R2 ;  /* 0x000000201b027824 */ /* 0x000fe200078e0002 */
[----:B------:R-:W-:Y:S02]  /*28c0*/  LOP3.LUT R5, R5, 0x8, R40, 0xf8, !PT ;  /* 0x0000000805057812 */ /* 0x000fe400078ef828 */
[----:B------:R-:W-:Y:S01]  /*28d0*/  IADD3 R3, R10, R30, R39 ;  /* 0x0000001e0a037210 */ /* 0x000fe20007ffe027 */
[----:B------:R-:W-:Y:S01]  /*28e0*/  IMAD.SHL.U32 R214, R2, 0x2, RZ ;  /* 0x0000000202d67824 */ /* 0x000fe200078e00ff */
[----:B------:R-:W-:Y:S01]  /*28f0*/  LOP3.LUT R5, R5, R8, RZ, 0x3c, !PT ;  /* 0x0000000805057212 */ /* 0x000fe200078e3cff */
[----:B------:R-:W-:Y:S01]  /*2900*/  IMAD.IADD R2, R15, 0x1, R20 ;  /* 0x000000010f027824 */ /* 0x000fe200078e0214 */
[----:B------:R-:W-:Y:S01]  /*2910*/  SEL R8, RZ, 0x1, P6 ;  /* 0x00000001ff087807 */ /* 0x000fe20003000000 */
[----:B------:R-:W-:Y:S01]  /*2920*/  IMAD.IADD R215, R214, 0x1, R0 ;  /* 0x00000001d6d77824 */ /* 0x000fe200078e0200 */
[----:B------:R-:W1:Y:S01]  /*2930*/  LDSM.16.M88.4 R164, [R214+0x6080] ;  /* 0x00608000d6a4783b */ /* 0x000e620000000200 */
[----:B------:R-:W-:Y:S01]  /*2940*/  LOP3.LUT P6, RZ, R3, 0x1, RZ, 0xc0, !PT ;  /* 0x0000000103ff7812 */ /* 0x000fe200078cc0ff */
[----:B------:R-:W-:Y:S01]  /*2950*/  IMAD R213, R28, 0x200, R5 ;  /* 0x000002001cd57824 */ /* 0x000fe200078e0205 */
[----:B------:R-:W-:Y:S01]  /*2960*/  SEL R6, RZ, 0xffffffff, P5 ;  /* 0xffffffffff067807 */ /* 0x000fe20002800000 */
[----:B------:R-:W2:Y:S01]  /*2970*/  LDSM.16.M88.4 R168, [R214+0x7080] ;  /* 0x00708000d6a8783b */ /* 0x000ea20000000200 */
[----:B------:R-:W-:Y:S01]  /*2980*/  ISETP.GE.OR P6, PT, R43, UR18, !P6 ;  /* 0x000000122b007c0c */ /* 0x000fe2000f7c6670 */
[----:B------:R-:W-:Y:S01]  /*2990*/  IMAD.SHL.U32 R5, R4, 0x40, RZ ;  /* 0x0000004004057824 */ /* 0x000fe200078e00ff */
[----:B------:R-:W-:Y:S01]  /*29a0*/  ISETP.GE.AND P0, PT, R42, c[0x0][0x1fc], PT ;  /* 0x00007f002a007a0c */ /* 0x000fe20003f06270 */
[----:B------:R-:W3:Y:S01]  /*29b0*/  LDSM.16.M88.4 R172, [R215+0x6080] ;  /* 0x00608000d7ac783b */ /* 0x000ee20000000200 */
[----:B------:R-:W-:Y:S01]  /*29c0*/  LOP3.LUT P5, RZ, R3, 0x4, RZ, 0xc0, !PT ;  /* 0x0000000403ff7812 */ /* 0x000fe200078ac0ff */
[----:B------:R-:W-:Y:S01]  /*29d0*/  IMAD.SHL.U32 R6, R6, 0x2, RZ ;  /* 0x0000000206067824 */ /* 0x000fe200078e00ff */
[----:B------:R-:W-:Y:S01]  /*29e0*/  LOP3.LUT R7, R7, 0x2, R39, 0xe2, !PT ;  /* 0x0000000207077812 */ /* 0x000fe200078ee227 */
[----:B------:R-:W4:Y:S01]  /*29f0*/  LDSM.16.M88.4 R176, [R215+0x7080] ;  /* 0x00708000d7b0783b */ /* 0x000f220000000200 */
[----:B------:R-:W-:Y:S01]  /*2a00*/  ISETP.GE.OR P5, PT, R43, UR18, !P5 ;  /* 0x000000122b007c0c */ /* 0x000fe2000efa6670 */
[----:B------:R-:W-:Y:S01]  /*2a10*/  CS2R R38, SRZ ;  /* 0x0000000000267805 */ /* 0x000fe2000001ff00 */
[----:B------:R-:W-:Y:S01]  /*2a20*/  LOP3.LUT R6, R6, 0x2, R8, 0xe2, !PT ;  /* 0x0000000206067812 */ /* 0x000fe200078ee208 */
[----:B------:R-:W1:Y:S01]  /*2a30*/  LDSM.16.M88.4 R180, [R214+0x8080] ;  /* 0x00808000d6b4783b */ /* 0x000e620000000200 */
[----:B------:R-:W-:Y:S01]  /*2a40*/  LOP3.LUT R5, R5, 0xc0, RZ, 0xc0, !PT ;  /* 0x000000c005057812 */ /* 0x000fe200078ec0ff */
[----:B------:R-:W-:-:S02]  /*2a50*/  IMAD.SHL.U32 R213, R213, 0x2, RZ ;  /* 0x00000002d5d57824 */ /* 0x000fc400078e00ff */
        /* <DEDUP_REMOVED lines=14> */
[----:B------:R-:W-:-:S02]  /*2b40*/  LOP3.LUT P6, RZ, R3, 0x2, RZ, 0xc0, !PT ;  /* 0x0000000203ff7812 */ /* 0x000fc400078cc0ff */
[----:B------:R-:W-:Y:S02]  /*2b50*/  SEL R3, RZ, 0x4, P0 ;  /* 0x00000004ff037807 */ /* 0x000fe40000000000 */
[----:B------:R-:W-:Y:S02]  /*2b60*/  ISETP.GE.OR P6, PT, R43, UR18, !P6 ;  /* 0x000000122b007c0c */ /* 0x000fe4000f7c6670 */
[----:B------:R-:W-:Y:S01]  /*2b70*/  IADD3 R0, P0, R14, UR15, RZ ;  /* 0x0000000f0e007c10 */ /* 0x000fe2000ff1e0ff */
[----:B------:R-:W-:Y:S01]  /*2b80*/  CS2R R42, SRZ ;  /* 0x00000000002a7805 */ /* 0x000fe2000001ff00 */
[----:B------:R-:W-:Y:S01]  /*2b90*/  LOP3.LUT R6, R6, R3, RZ, 0xfc, !PT ;  /* 0x0000000306067212 */ /* 0x000fe200078efcff */
[----:B------:R-:W-:Y:S01]  /*2ba0*/  @!P2 IMAD.SHL.U32 R3, R132, 0x10, RZ ;  /* 0x000000108403a824 */ /* 0x000fe200078e00ff */
[----:B-----5:R-:W-:Y:S01]  /*2bb0*/  IADD3.X R2, R2, UR4, RZ, P0, !PT ;  /* 0x0000000402027c10 */ /* 0x020fe200087fe4ff */
[----:B------:R-:W-:Y:S01]  /*2bc0*/  UMOV UR4, URZ ;  /* 0x0000003f00047c82 */ /* 0x000fe20008000000 */
[----:B------:R-:W-:Y:S01]  /*2bd0*/  LEA R8, P0, R0, c[0x0][0x280], 0x2 ;  /* 0x0000a00000087a11 */ /* 0x000fe200078010ff */
[----:B------:R5:W-:Y:S01]  /*2be0*/  STL [R1+0x14], R6 ;  /* 0x0000140601007387 */ /* 0x000be20000100800 */
[----:B-1----:R-:W-:-:S02]  /*2bf0*/  SHF.R.S32.HI R7, RZ, 0x2, R29 ;  /* 0x00000002ff077819 */ /* 0x002fc4000001141d */
[----:B------:R-:W-:Y:S01]  /*2c00*/  LEA.HI.X R9, R0, c[0x0][0x284], R2, 0x2, P0 ;  /* 0x0000a10000097a11 */ /* 0x000fe200000f1402 */
[----:B------:R-:W-:Y:S01]  /*2c10*/  IMAD.SHL.U32 R2, R17, 0x40, RZ ;  /* 0x0000004011027824 */ /* 0x000fe200078e00ff */
[----:B------:R2:W-:Y:S01]  /*2c20*/  LDGSTS.E.BYPASS.LTC128B.128 [R41+0x7080], [R22.64+0x40], !P6 ;  /* 0x0708004016297fae */ /* 0x0005e2000f101d50 */
[----:B------:R-:W-:Y:S01]  /*2c30*/  LOP3.LUT P0, RZ, R4, 0x2, RZ, 0xc0, !PT ;  /* 0x0000000204ff7812 */ /* 0x000fe2000780c0ff */
[----:B------:R-:W-:Y:S01]  /*2c40*/  IMAD.SHL.U32 R0, R35, 0x20, RZ ;  /* 0x0000002023007824 */ /* 0x000fe200078e00ff */
[----:B------:R-:W-:Y:S01]  /*2c50*/  LOP3.LUT P6, RZ, R17, 0x4, RZ, 0xc0, !PT ;  /* 0x0000000411ff7812 */ /* 0x000fe200078cc0ff */
[----:B------:R2:W-:Y:S01]  /*2c60*/  LDGSTS.E.BYPASS.LTC128B.128 [R41+0x8080], [R22.64+0x80], !P5 ;  /* 0x0808008016297fae */ /* 0x0005e2000e901d50 */
[----:B------:R-:W-:Y:S02]  /*2c70*/  LOP3.LUT R2, R2, 0x1c0, RZ, 0xc0, !PT ;  /* 0x000001c002027812 */ /* 0x000fe400078ec0ff */
[----:B------:R-:W-:Y:S01]  /*2c80*/  ISETP.GE.AND P5, PT, R132, 0x10, PT ;  /* 0x000000108400780c */ /* 0x000fe20003fa6270 */
[----:B------:R1:W-:Y:S01]  /*2c90*/  @!P2 LDGSTS.E.BYPASS.LTC128B.128 [R3+0xf080], [R18.64] ;  /* 0x0f0800001203afae */ /* 0x0003e2000b901d50 */
[----:B------:R-:W-:-:S02]  /*2ca0*/  SHF.R.U32.HI R4, RZ, 0x3, R2 ;  /* 0x00000003ff047819 */ /* 0x000fc40000011602 */
[----:B------:R-:W-:Y:S01]  /*2cb0*/  SEL R222, R222, 0xffffffe0, !P6 ;  /* 0xffffffe0dede7807 */ /* 0x000fe20007000000 */
[----:B------:R-:W0:Y:S04]  /*2cc0*/  LDGDEPBAR ;  /* 0x00000000000079af */ /* 0x000e280000000000 */
[----:B------:R2:W-:Y:S01]  /*2cd0*/  LDGSTS.E.BYPASS.LTC128B.128 [R41+0xc080], [R24.64], !P4 ;  /* 0x0c08000018297fae */ /* 0x0005e2000e101d50 */
[----:B------:R-:W-:Y:S02]  /*2ce0*/  LOP3.LUT P4, RZ, R17, 0x2, RZ, 0xc0, !PT ;  /* 0x0000000211ff7812 */ /* 0x000fe4000788c0ff */
[----:B-----5:R-:W-:Y:S01]  /*2cf0*/  SHF.R.U32.HI R6, RZ, 0x3, R5 ;  /* 0x00000003ff067819 */ /* 0x020fe20000011605 */
[----:B------:R2:W-:Y:S01]  /*2d00*/  LDGSTS.E.BYPASS.LTC128B.128 [R41+0xd080], [R24.64+0x40], !P3 ;  /* 0x0d08004018297fae */ /* 0x0005e2000d901d50 */
[----:B------:R-:W-:-:S02]  /*2d10*/  SEL R223, R225, 0xfffffff0, !P4 ;  /* 0xfffffff0e1df7807 */ /* 0x000fc40006000000 */
[----:B------:R-:W-:Y:S01]  /*2d20*/  LOP3.LUT R212, R6, R5, R212, 0x1e, !PT ;  /* 0x0000000506d47212 */ /* 0x000fe200078e1ed4 */
[----:B------:R2:W-:Y:S01]  /*2d30*/  LDGSTS.E.BYPASS.LTC128B.128 [R41+0xe080], [R24.64+0x80], !P1 ;  /* 0x0e08008018297fae */ /* 0x0005e2000c901d50 */
[----:B------:R-:W-:-:S03]  /*2d40*/  SEL R225, R225, 0xfffffff0, !P0 ;  /* 0xfffffff0e1e17807 */ /* 0x000fc60004000000 */
[----:B------:R-:W-:-:S05]  /*2d50*/  IMAD.IADD R212, R0, 0x1, R212 ;  /* 0x0000000100d47824 */ /* 0x000fca00078e02d4 */
[----:B------:R-:W-:Y:S01]  /*2d60*/  LEA R212, R212, 0x80, 0x1 ;  /* 0x00000080d4d47811 */ /* 0x000fe200078e08ff */
[----:B-1----:R-:W-:-:S05]  /*2d70*/  IMAD.SHL.U32 R3, R28, 0x8, RZ ;  /* 0x000000081c037824 */ /* 0x002fca00078e00ff */
[----:B------:R-:W-:-:S04]  /*2d80*/  LOP3.LUT R3, R3, 0x8, RZ, 0xc0, !PT ;  /* 0x0000000803037812 */ /* 0x000fc800078ec0ff */
[----:B------:R-:W-:Y:S01]  /*2d90*/  LOP3.LUT R218, R4, R2, R3, 0x1e, !PT ;  /* 0x0000000204da7212 */ /* 0x000fe200078e1e03 */
[C---:B------:R-:W-:Y:S01]  /*2da0*/  IMAD R2, R31.reuse, 0x10, R7 ;  /* 0x000000101f027824 */ /* 0x040fe200078e0207 */
[----:B------:R-:W-:Y:S01]  /*2db0*/  LOP3.LUT R3, R6, R5, R3, 0x1e, !PT ;  /* 0x0000000506037212 */ /* 0x000fe200078e1e03 */
[----:B------:R-:W-:Y:S02]  /*2dc0*/  IMAD R4, R31, 0x200, R0 ;  /* 0x000002001f047824 */ /* 0x000fe400078e0200 */
[----:B------:R-:W-:Y:S01]  /*2dd0*/  IMAD.IADD R218, R36, 0x1, R218 ;  /* 0x0000000124da7824 */ /* 0x000fe200078e02da */
[----:B------:R1:W-:Y:S01]  /*2de0*/  STL [R1+0x8], R2 ;  /* 0x0000080201007387 */ /* 0x0003e20000100800 */
[----:B------:R-:W-:Y:S01]  /*2df0*/  IMAD.IADD R221, R4, 0x1, R3 ;  /* 0x0000000104dd7824 */ /* 0x000fe200078e0203 */
[----:B--2---:R-:W-:Y:S01]  /*2e00*/  CS2R R40, SRZ ;  /* 0x0000000000287805 */ /* 0x004fe2000001ff00 */
[----:B------:R-:W-:Y:S01]  /*2e10*/  @!P5 IMAD.SHL.U32 R3, R132, 0x10, RZ ;  /* 0x000000108403d824 */ /* 0x000fe200078e00ff */
[----:B------:R-:W-:Y:S01]  /*2e20*/  LEA R218, R218, 0x13480, 0x1 ;  /* 0x00013480dada7811 */ /* 0x000fe200078e08ff */
[C---:B------:R-:W-:Y:S01]  /*2e30*/  IMAD.SHL.U32 R216, R221.reuse, 0x2, RZ ;  /* 0x00000002ddd87824 */ /* 0x040fe200078e00ff */
[----:B------:R-:W-:Y:S01]  /*2e40*/  CS2R R36, SRZ ;  /* 0x0000000000247805 */ /* 0x000fe2000001ff00 */
[----:B------:R-:W-:Y:S01]  /*2e50*/  IMAD.IADD R226, R221, 0x1, R225 ;  /* 0x00000001dde27824 */ /* 0x000fe200078e02e1 */
[----:B------:R2:W-:Y:S01]  /*2e60*/  @!P5 LDGSTS.E.BYPASS.LTC128B.128 [R3+0xf280], [R8.64] ;  /* 0x0f2800000803dfae */ /* 0x0005e2000b901d50 */
[--C-:B------:R-:W-:Y:S01]  /*2e70*/  IMAD R219, R222, 0x2, R218.reuse ;  /* 0x00000002dedb7824 */ /* 0x100fe200078e02da */
[----:B------:R-:W-:Y:S01]  /*2e80*/  IADD3 R217, R216, 0xc080, RZ ;  /* 0x0000c080d8d97810 */ /* 0x000fe20007ffe0ff */
[C---:B------:R-:W-:Y:S01]  /*2e90*/  IMAD R220, R223.reuse, 0x2, R218 ;  /* 0x00000002dfdc7824 */ /* 0x040fe200078e02da */
[----:B------:R-:W0:Y:S01]  /*2ea0*/  LDGDEPBAR ;  /* 0x00000000000079af */ /* 0x000e220000000000 */
[----:B------:R-:W-:-:S02]  /*2eb0*/  IMAD R223, R223, 0x2, R219 ;  /* 0x00000002dfdf7824 */ /* 0x000fc400078e02db */
[----:B------:R-:W-:Y:S01]  /*2ec0*/  IMAD R222, R222, 0x2, R220 ;  /* 0x00000002dede7824 */ /* 0x000fe200078e02dc */
[----:B------:R-:W0:Y:S01]  /*2ed0*/  LDGDEPBAR ;  /* 0x00000000000079af */ /* 0x000e220000000000 */
[----:B------:R-:W-:Y:S01]  /*2ee0*/  IMAD R217, R225, 0x2, R217 ;  /* 0x00000002e1d97824 */ /* 0x000fe200078e02d9 */
[----:B-1----:R-:W-:-:S05]  /*2ef0*/  LOP3.LUT R2, R6, R11, R5, 0x1e, !PT ;  /* 0x0000000b06027212 */ /* 0x002fca00078e1e05 */
[----:B------:R-:W-:Y:S02]  /*2f00*/  IMAD.IADD R224, R0, 0x1, R2 ;  /* 0x0000000100e07824 */ /* 0x000fe400078e0202 */
[----:B------:R-:W-:Y:S02]  /*2f10*/  IMAD.IADD R2, R13, 0x1, R21 ;  /* 0x000000010d027824 */ /* 0x000fe400078e0215 */
[----:B------:R-:W-:-:S03]  /*2f20*/  IMAD.SHL.U32 R0, R32, 0x2, RZ ;  /* 0x0000000220007824 */ /* 0x000fc600078e00ff */
[----:B------:R-:W-:Y:S04]  /*2f30*/  STL [R1+0x60], R2 ;  /* 0x0000600201007387 */ /* 0x000fe80000100800 */
[----:B------:R1:W-:Y:S02]  /*2f40*/  STL [R1+0x20], R0 ;  /* 0x0000200001007387 */ /* 0x0003e40000100800 */
[----:B-1----:R-:W-:-:S05]  /*2f50*/  IADD3 R0, -R0, UR8, RZ ;  /* 0x0000000800007c10 */ /* 0x002fca000fffe1ff */
[----:B---34-:R2:W-:Y:S02]  /*2f60*/  STL [R1+0x10], R0 ;  /* 0x0000100001007387 */ /* 0x0185e40000100800 */
.L_x_620:
[----:B------:R-:W-:Y:S04]  /*2f70*/  DEPBAR.LE SB0, 0x1 ;  /* 0x000080400000791a */ /* 0x000fe80000000000 */
[----:B------:R-:W-:Y:S01]  /*2f80*/  BAR.SYNC.DEFER_BLOCKING 0x0 ;  /* 0x0000000000007b1d */ /* 0x000fe20000010000 */
[----:B--2---:R-:W-:Y:S01]  /*2f90*/  MOV R0, UR4 ;  /* 0x0000000400007c02 */ /* 0x004fe20008000f00 */
        /* <DEDUP_REMOVED lines=216> */
.L_x_618:
        /* <DEDUP_REMOVED lines=551> */
.L_x_619:
        /* <DEDUP_REMOVED lines=240> */
.L_x_617:
[----:B------:R-:W-:Y:S05]  /*6e90*/  @P3 EXIT ;  /* 0x000000000000394d */ /* 0x000fea0003800000 */
[----:B------:R-:W2:Y:S01]  /*6ea0*/  LDL.LU R7, [R1+0x68] ;  /* 0x0000680001077983 */ /* 0x000ea20000300800 */
[----:B------:R-:W-:Y:S01]  /*6eb0*/  ISETP.NE.U32.AND P2, PT, RZ, c[0x0][0x360], PT ;  /* 0x0000d800ff007a0c */ /* 0x000fe20003f45070 */
[----:B------:R-:W-:Y:S02]  /*6ec0*/  UMOV UR6, 0x1 ;  /* 0x0000000100067882 */ /* 0x000fe40000000000 */
[----:B------:R-:W-:Y:S01]  /*6ed0*/  ULDC.64 UR4, c[0x0][0x338] ;  /* 0x0000ce0000047ab9 */ /* 0x000fe20000000a00 */
[----:B------:R-:W-:-:S13]  /*6ee0*/  ISETP.NE.AND.EX P2, PT, RZ, c[0x0][0x364], PT, P2 ;  /* 0x0000d900ff007a0c */ /* 0x000fda0003f45320 */
[----:B------:R-:W-:-:S04]  /*6ef0*/  @P2 IMAD.MOV.U32 R2, RZ, RZ, 0x4 ;  /* 0x00000004ff022424 */ /* 0x000fc800078e00ff */
[----:B--2---:R-:W-:-:S05]  /*6f00*/  @P2 IMAD.WIDE R2, R7, R2, c[0x0][0x360] ;  /* 0x0000d80007022625 */ /* 0x004fca00078e0202 */
[----:B------:R-:W2:Y:S01]  /*6f10*/  @P2 LDG.E R0, [R2.64] ;  /* 0x0000001002002981 */ /* 0x000ea2000c1e1900 */
[----:B------:R-:W-:Y:S01]  /*6f20*/  UISETP.NE.AND UP0, UPT, UR6, UR4, UPT ;  /* 0x000000040600728c */ /* 0x000fe2000bf05270 */
[----:B------:R-:W-:Y:S01]  /*6f30*/  SHF.R.S32.HI R6, RZ, 0x1f, R7 ;  /* 0x0000001fff067819 */ /* 0x000fe20000011407 */
[----:B------:R-:W-:Y:S01]  /*6f40*/  UIMAD.WIDE.U32 UR6, UR13, UR5, URZ ;  /* 0x000000050d0672a5 */ /* 0x000fe2000f8e003f */
[----:B------:R-:W1:Y:S01]  /*6f50*/  S2R R4, SR_TID.X ;  /* 0x0000000000047919 */ /* 0x000e620000002100 */
[----:B------:R-:W-:Y:S02]  /*6f60*/  ULDC UR4, c[0x0][0x340] ;  /* 0x0000d00000047ab9 */ /* 0x000fe40000000800 */
[----:B------:R-:W-:-:S04]  /*6f70*/  UIMAD UR14, UR14, 0x3000, URZ ;  /* 0x000030000e0e78a4 */ /* 0x000fc8000f8e023f */
[----:B------:R-:W-:Y:S02]  /*6f80*/  USHF.R.S32.HI UR6, URZ, 0x1f, UR14 ;  /* 0x0000001f3f067899 */ /* 0x000fe4000801140e */
[----:B------:R-:W-:Y:S02]  /*6f90*/  @UP0 UMOV UR5, UR7 ;  /* 0x0000000700050c82 */ /* 0x000fe40008000000 */
[----:B------:R-:W-:-:S03]  /*6fa0*/  @UP0 USHF.R.U32.HI UR13, URZ, UR4, UR5 ;  /* 0x000000043f0d0299 */ /* 0x000fc60008011605 */
[----:B------:R-:W-:Y:S02]  /*6fb0*/  ULDC.64 UR4, c[0x0][0x328] ;  /* 0x0000ca0000047ab9 */ /* 0x000fe40000000a00 */
[----:B------:R-:W-:-:S04]  /*6fc0*/  USHF.R.S32.HI UR7, URZ, 0x1f, UR13 ;  /* 0x0000001f3f077899 */ /* 0x000fc8000801140d */
[----:B------:R-:W-:-:S04]  /*6fd0*/  UIMAD UR4, UR7, UR4, URZ ;  /* 0x00000004070472a4 */ /* 0x000fc8000f8e023f */
[----:B------:R-:W-:-:S03]  /*6fe0*/  UIMAD UR8, UR13, UR5, UR4 ;  /* 0x000000050d0872a4 */ /* 0x000fc6000f8e0204 */
[----:B------:R-:W-:Y:S02]  /*6ff0*/  ULDC.64 UR4, c[0x0][0x300] ;  /* 0x0000c00000047ab9 */ /* 0x000fe40000000a00 */
[----:B------:R-:W-:-:S04]  /*7000*/  UIMAD UR4, UR7, UR4, URZ ;  /* 0x00000004070472a4 */ /* 0x000fc8000f8e023f */
[----:B------:R-:W-:Y:S01]  /*7010*/  UIMAD UR4, UR13, UR5, UR4 ;  /* 0x000000050d0472a4 */ /* 0x000fe2000f8e0204 */
[----:B------:R-:W-:Y:S01]  /*7020*/  BAR.SYNC.DEFER_BLOCKING 0x1, 0x100 ;  /* 0x0044000000007b1d */ /* 0x000fe20000010000 */
[----:B--2---:R-:W-:-:S05]  /*7030*/  @P2 IMAD R0, R7, 0x80, R0 ;  /* 0x0000008007002824 */ /* 0x004fca00078e0200 */
[----:B------:R-:W-:-:S04]  /*7040*/  @P2 SHF.R.S32.HI R2, RZ, 0x1f, R0 ;  /* 0x0000001fff022819 */ /* 0x000fc80000011400 */
[----:B------:R-:W-:Y:S02]  /*7050*/  @P2 LEA.HI R2, R2, R0, RZ, 0x7 ;  /* 0x0000000002022211 */ /* 0x000fe400078f38ff */
[----:B-1----:R-:W-:Y:S02]  /*7060*/  SHF.R.S32.HI R0, RZ, 0x1f, R4 ;  /* 0x0000001fff007819 */ /* 0x002fe40000011404 */
[----:B------:R-:W-:-:S05]  /*7070*/  @P2 SHF.R.S32.HI R2, RZ, 0x7, R2 ;  /* 0x00000007ff022819 */ /* 0x000fca0000011402 */
[----:B------:R-:W-:-:S05]  /*7080*/  @P2 IMAD R2, R2, 0x3000, RZ ;  /* 0x0000300002022824 */ /* 0x000fca00078e02ff */
[----:B------:R-:W-:Y:S02]  /*7090*/  @P2 SHF.R.S32.HI R3, RZ, 0x1f, R2 ;  /* 0x0000001fff032819 */ /* 0x000fe40000011402 */
[----:B------:R-:W-:-:S06]  /*70a0*/  @!P2 CS2R R2, SRZ ;  /* 0x000000000002a805 */ /* 0x000fcc000001ff00 */
[----:B------:R-:W-:Y:S01]  /*70b0*/  IADD3 R2, P1, P0, R2, UR14, R4 ;  /* 0x0000000e02027c10 */ /* 0x000fe2000f83e004 */
[----:B------:R-:W-:-:S03]  /*70c0*/  IMAD.U32 R4, RZ, RZ, UR13 ;  /* 0x0000000dff047e24 */ /* 0x000fc6000f8e00ff */
[----:B------:R-:W-:Y:S01]  /*70d0*/  IADD3.X R3, R3, UR6, R0, P1, P0 ;  /* 0x0000000603037c10 */ /* 0x000fe20008fe0400 */
[----:B------:R-:W-:-:S04]  /*70e0*/  IMAD.U32 R0, RZ, RZ, UR13 ;  /* 0x0000000dff007e24 */ /* 0x000fc8000f8e00ff */
[----:B------:R-:W-:-:S04]  /*70f0*/  IMAD.WIDE.U32 R4, R4, c[0x0][0x328], R2 ;  /* 0x0000ca0004047a25 */ /* 0x000fc800078e0002 */
[----:B------:R-:W-:Y:S01]  /*7100*/  IMAD.WIDE.U32 R2, R0, c[0x0][0x300], R2 ;  /* 0x0000c00000027a25 */ /* 0x000fe200078e0002 */
[----:B------:R-:W-:Y:S02]  /*7110*/  SEL R0, R6, RZ, !P2 ;  /* 0x000000ff06007207 */ /* 0x000fe40005000000 */
[----:B------:R-:W-:Y:S02]  /*7120*/  IADD3 R5, R5, UR8, RZ ;  /* 0x0000000805057c10 */ /* 0x000fe4000fffe0ff */
[----:B------:R-:W-:Y:S01]  /*7130*/  SEL R6, R7, RZ, !P2 ;  /* 0x000000ff07067207 */ /* 0x000fe20005000000 */
[C---:B------:R-:W-:Y:S01]  /*7140*/  IMAD R10, R0.reuse, c[0x0][0x330], RZ ;  /* 0x0000cc00000a7a24 */ /* 0x040fe200078e02ff */
[----:B------:R-:W-:Y:S01]  /*7150*/  IADD3 R3, R3, UR4, RZ ;  /* 0x0000000403037c10 */ /* 0x000fe2000fffe0ff */
[----:B------:R-:W-:Y:S02]  /*7160*/  IMAD R0, R0, c[0x0][0x308], RZ ;  /* 0x0000c20000007a24 */ /* 0x000fe400078e02ff */
[----:B------:R-:W-:-:S02]  /*7170*/  IMAD R10, R6, c[0x0][0x334], R10 ;  /* 0x0000cd00060a7a24 */ /* 0x000fc400078e020a */
[----:B------:R-:W-:-:S04]  /*7180*/  IMAD.WIDE.U32 R8, R6, c[0x0][0x330], R4 ;  /* 0x0000cc0006087a25 */ /* 0x000fc800078e0004 */
[----:B------:R-:W-:Y:S01]  /*7190*/  IMAD R0, R6, c[0x0][0x30c], R0 ;  /* 0x0000c30006007a24 */ /* 0x000fe200078e0200 */
[----:B------:R-:W-:Y:S01]  /*71a0*/  LEA R4, P1, R8, c[0x0][0x310], 0x2 ;  /* 0x0000c40008047a11 */ /* 0x000fe200078210ff */
[----:B------:R-:W-:-:S04]  /*71b0*/  IMAD.WIDE.U32 R6, R6, c[0x0][0x308], R2 ;  /* 0x0000c20006067a25 */ /* 0x000fc800078e0002 */
[----:B------:R-:W-:Y:S01]  /*71c0*/  IMAD.IADD R3, R9, 0x1, R10 ;  /* 0x0000000109037824 */ /* 0x000fe200078e020a */
[----:B------:R-:W-:Y:S01]  /*71d0*/  LEA R2, P0, R6, c[0x0][0x2e8], 0x2 ;  /* 0x0000ba0006027a11 */ /* 0x000fe200078010ff */
[----:B------:R-:W-:-:S03]  /*71e0*/  IMAD.IADD R0, R7, 0x1, R0 ;  /* 0x0000000107007824 */ /* 0x000fc600078e0200 */
        /* <DEDUP_REMOVED lines=99> */
.L_x_621:
        /* <DEDUP_REMOVED lines=14> */
.L_x_1408:


//--------------------- .text._ZN7cutlass13device_kernelIN5flash19enable_sm80_to_sm89INS1_16FlashAttnBwdSm80INS1_25CollectiveMainloopBwdSm80ILi2ELi1EN4cute5tupleIJNS5_1CILi64EEENS7_ILi128EEENS7_ILi96EEEEEENS_10bfloat16_tEfNS_4arch4Sm80ELb1ELb0ELb1ELb1ELb1ELb0ELb0ELb0ELi2ELi2ELi4ELi2ELb1EEENS1_24CollectiveEpilogueBwdGQAISB_fSE_Li256ELb1ELb1EEENS1_25SingleTileBwdLPTSchedulerILb1ELi128ELb1EEEEEEEEEvNT_6ParamsE --------------------------
	.section	.text._ZN7cutlass13device_kernelIN5flash19enable_sm80_to_sm89INS1_16FlashAttnBwdSm80INS1_25CollectiveMainloopBwdSm80ILi2ELi1EN4cute5tupleIJNS5_1CILi64EEENS7_ILi128EEENS7_ILi96EEEEEENS_10bfloat16_tEfNS_4arch4Sm80ELb1ELb0ELb1ELb1ELb1ELb0ELb0ELb0ELi2ELi2ELi4ELi2ELb1EEENS1_24CollectiveEpilogueBwdGQAISB_fSE_Li256ELb1ELb1EEENS1_25SingleTileBwdLPTSchedulerILb1ELi128ELb1EEEEEEEEEvNT_6ParamsE,"ax",@progbits
	.sectioninfo	@"SHI_REGISTERS=255"
	.align	128
.text._ZN7cutlass13device_kernelIN5flash19enable_sm80_to_sm89INS1_16FlashAttnBwdSm80INS1_25CollectiveMainloopBwdSm80ILi2ELi1EN4cute5tupleIJNS5_1CILi64EEENS7_ILi128EEENS7_ILi96EEEEEENS_10bfloat16_tEfNS_4arch4Sm80ELb1ELb0ELb1ELb1ELb1ELb0ELb0ELb0ELi2ELi2ELi4ELi2ELb1EEENS1_24CollectiveEpilogueBwdGQAISB_fSE_Li256ELb1ELb1EEENS1_25SingleTileBwdLPTSchedulerILb1ELi128ELb1EEEEEEEEEvNT_6ParamsE:
        .type           _ZN7cutlass13device_kernelIN5flash19enable_sm80_to_sm89INS1_16FlashAttnBwdSm80INS1_25CollectiveMainloopBwdSm80ILi2ELi1EN4cute5tupleIJNS5_1CILi64EEENS7_ILi128EEENS7_ILi96EEEEEENS_10bfloat16_tEfNS_4arch4Sm80ELb1ELb0ELb1ELb1ELb1ELb0ELb0ELb0ELi2ELi2ELi4ELi2ELb1EEENS1_24CollectiveEpilogueBwdGQAISB_fSE_Li256ELb1ELb1EEENS1_25SingleTileBwdLPTSchedulerILb1ELi128ELb1EEEEEEEEEvNT_6ParamsE,@function
        .size           _ZN7cutlass13device_kernelIN5flash19enable_sm80_to_sm89INS1_16FlashAttnBwdSm80INS1_25CollectiveMainloopBwdSm80ILi2ELi1EN4cute5tupleIJNS5_1CILi64EEENS7_ILi128EEENS7_ILi96EEEEEENS_10bfloat16_tEfNS_4arch4Sm80ELb1ELb0ELb1ELb1ELb1ELb0ELb0ELb0ELi2ELi2ELi4ELi2ELb1EEENS1_24CollectiveEpilogueBwdGQAISB_fSE_Li256ELb1ELb1EEENS1_25SingleTileBwdLPTSchedulerILb1ELi128ELb1EEEEEEEEEvNT_6ParamsE,(.L_x_1409 - _ZN7cutlass13device_kernelIN5flash19enable_sm80_to_sm89INS1_16FlashAttnBwdSm80INS1_25CollectiveMainloopBwdSm80ILi2ELi1EN4cute5tupleIJNS5_1CILi64EEENS7_ILi128EEENS7_ILi96EEEEEENS_10bfloat16_tEfNS_4arch4Sm80ELb1ELb0ELb1ELb1ELb1ELb0ELb0ELb0ELi2ELi2ELi4ELi2ELb1EEENS1_24CollectiveEpilogueBwdGQAISB_fSE_Li256ELb1ELb1EEENS1_25SingleTileBwdLPTSchedulerILb1ELi128ELb1EEEEEEEEEvNT_6ParamsE)
        .other          _ZN7cutlass13device_kernelIN5flash19enable_sm80_to_sm89INS1_16FlashAttnBwdSm80INS1_25CollectiveMainloopBwdSm80ILi2ELi1EN4cute5tupleIJNS5_1CILi64EEENS7_ILi128EEENS7_ILi96EEEEEENS_10bfloat16_tEfNS_4arch4Sm80ELb1ELb0ELb1ELb1ELb1ELb0ELb0ELb0ELi2ELi2ELi4ELi2ELb1EEENS1_24CollectiveEpilogueBwdGQAISB_fSE_Li256ELb1ELb1EEENS1_25SingleTileBwdLPTSchedulerILb1ELi128ELb1EEEEEEEEEvNT_6ParamsE,@"STO_CUDA_ENTRY STV_DEFAULT"
_ZN7cutlass13device_kernelIN5flash19enable_sm80_to_sm89INS1_16FlashAttnBwdSm80INS1_25CollectiveMainloopBwdSm80ILi2ELi1EN4cute5tupleIJNS5_1CILi64EEENS7_ILi128EEENS7_ILi96EEEEEENS_10bfloat16_tEfNS_4arch4Sm80ELb1ELb0ELb1ELb1ELb1ELb0ELb0ELb0ELi2ELi2ELi4ELi2ELb1EEENS1_24CollectiveEpilogueBwdGQAISB_fSE_Li256ELb1ELb1EEENS1_25SingleTileBwdLPTSchedulerILb1ELi128ELb1EEEEEEEEEvNT_6ParamsE:
        /* <DEDUP_REMOVED lines=30> */
.L_x_623:
[----:B------:R-:W-:Y:S02]  /*01e0*/  ULDC UR9, c[0x0][0x3b4] ;  /* 0x0000ed0000097ab9 */ /* 0x000fe40000000800 */
[----:B------:R-:W-:Y:S02]  /*01f0*/  UISETP.NE.AND UP0, UPT, UR9, 0x1, UPT ;  /* 0x000000010900788c */ /* 0x000fe4000bf05270 */
[----:B------:R-:W-:Y:S02]  /*0200*/  ULDC.64 UR4, c[0x0][0x3b8] ;  /* 0x0000ee0000047ab9 */ /* 0x000fe40000000a00 */
[----:B------:R-:W-:Y:S02]  /*0210*/  UIMAD.WIDE.U32 UR10, UR8, UR4, URZ ;  /* 0x00000004080a72a5 */ /* 0x000fe4000f8e003f */
[----:B------:R-:W-:-:S05]  /*0220*/  UMOV UR6, UR8 ;  /* 0x0000000800067c82 */ /* 0x000fca0008000000 */
[----:B------:R-:W-:-:S04]  /*0230*/  @UP0 USHF.R.U32.HI UR6, URZ, UR5, UR11 ;  /* 0x000000053f060299 */ /* 0x000fc8000801160b */
[----:B------:R-:W-:-:S04]  /*0240*/  UIMAD UR9, UR6, UR9, URZ ;  /* 0x00000009060972a4 */ /* 0x000fc8000f8e023f */
.L_x_624:
        /* <DEDUP_REMOVED lines=22> */
.L_x_625:
        /* <DEDUP_REMOVED lines=14> */
.L_x_627:
[----:B------:R-:W-:Y:S02]  /*0490*/  ULDC UR5, c[0x0][0x3dc] ;  /* 0x0000f70000057ab9 */ /* 0x000fe40000000800 */
.L_x_626:
        /* <DEDUP_REMOVED lines=9> */
.L_x_622:
        /* <DEDUP_REMOVED lines=21> */
.L_x_629:
[----:B------:R-:W-:Y:S02]  /*0680*/  ULDC UR9, c[0x0][0x3b4] ;  /* 0x0000ed0000097ab9 */ /* 0x000fe40000000800 */
[----:B------:R-:W-:Y:S02]  /*0690*/  UISETP.NE.AND UP0, UPT, UR9, 0x1, UPT ;  /* 0x000000010900788c */ /* 0x000fe4000bf05270 */
[----:B------:R-:W-:Y:S02]  /*06a0*/  ULDC.64 UR4, c[0x0][0x3b8] ;  /* 0x0000ee0000047ab9 */ /* 0x000fe40000000a00 */
[----:B------:R-:W-:Y:S02]  /*06b0*/  UIMAD.WIDE.U32 UR10, UR8, UR4, URZ ;  /* 0x00000004080a72a5 */ /* 0x000fe4000f8e003f */
[----:B------:R-:W-:-:S05]  /*06c0*/  UMOV UR6, UR8 ;  /* 0x0000000800067c82 */ /* 0x000fca0008000000 */
[----:B------:R-:W-:-:S04]  /*06d0*/  @UP0 USHF.R.U32.HI UR6, URZ, UR5, UR11 ;  /* 0x000000053f060299 */ /* 0x000fc8000801160b */
[----:B------:R-:W-:-:S04]  /*06e0*/  UIMAD UR9, UR6, UR9, URZ ;  /* 0x00000009060972a4 */ /* 0x000fc8000f8e023f */
.L_x_630:
        /* <DEDUP_REMOVED lines=22> */
.L_x_631:
        /* <DEDUP_REMOVED lines=14> */
.L_x_633:
[----:B------:R-:W-:Y:S02]  /*0930*/  ULDC UR5, c[0x0][0x3dc] ;  /* 0x0000f70000057ab9 */ /* 0x000fe40000000800 */
.L_x_632:
        /* <DEDUP_REMOVED lines=8> */
.L_x_628:
[----:B------:R-:W-:-:S13]  /*09c0*/  ISETP.LE.AND P0, PT, RZ, UR10, PT ;  /* 0x0000000aff007c0c */ /* 0x000fda000bf03270 */
[----:B------:R-:W-:Y:S05]  /*09d0*/  @!P0 EXIT ;  /* 0x000000000000894d */ /* 0x000fea0003800000 */
[----:B------:R-:W-:Y:S02]  /*09e0*/  ULDC.64 UR4, c[0x0][0x2c8] ;  /* 0x0000b20000047ab9 */ /* 0x000fe40000000a00 */
[----:B------:R-:W-:Y:S02]  /*09f0*/  UISETP.NE.U32.AND UP2, UPT, URZ, UR4, UPT ;  /* 0x000000043f00728c */ /* 0x000fe4000bf45070 */
[----:B------:R-:W-:Y:S02]  /*0a00*/  ULDC.64 UR6, c[0x0][0x2d0] ;  /* 0x0000b40000067ab9 */ /* 0x000fe40000000a00 */
[----:B------:R-:W-:Y:S02]  /*0a10*/  UISETP.NE.AND.EX UP2, UPT, URZ, UR5, UPT, UP2 ;  /* 0x000000053f00728c */ /* 0x000fe4000bf45320 */
[----:B------:R-:W-:Y:S02]  /*0a20*/  UISETP.NE.U32.AND UP1, UPT, URZ, UR6, UPT ;  /* 0x000000063f00728c */ /* 0x000fe4000bf25070 */
[----:B------:R-:W-:-:S02]  /*0a30*/  UMOV UR4, 0x4 ;  /* 0x0000000400047882 */ /* 0x000fc40000000000 */
[----:B------:R-:W-:Y:S01]  /*0a40*/  ULDC.64 UR8, c[0x0][0x2c8] ;  /* 0x0000b20000087ab9 */ /* 0x000fe20000000a00 */
[----:B------:R-:W-:Y:S01]  /*0a50*/  PLOP3.LUT P2, PT, PT, PT, UP2, 0x80, 0x0 ;  /* 0x000000000000781c */ /* 0x000fe20003f4f028 */
[----:B------:R-:W-:Y:S02]  /*0a60*/  UIMAD.WIDE UR8, UR10, UR4, UR8 ;  /* 0x000000040a0872a5 */ /* 0x000fe4000f8e0208 */
[----:B------:R-:W-:Y:S02]  /*0a70*/  UISETP.NE.AND.EX UP1, UPT, URZ, UR7, UPT, UP1 ;  /* 0x000000073f00728c */ /* 0x000fe4000bf25310 */
[----:B------:R-:W-:Y:S02]  /*0a80*/  ULDC.64 UR14, c[0x0][0x2d0] ;  /* 0x0000b400000e7ab9 */ /* 0x000fe40000000a00 */
[----:B------:R-:W-:Y:S01]  /*0a90*/  IMAD.U32 R8, RZ, RZ, UR8 ;  /* 0x00000008ff087e24 */ /* 0x000fe2000f8e00ff */
[----:B------:R-:W-:Y:S01]  /*0aa0*/  UIMAD.WIDE UR14, UR10, UR4, UR14 ;  /* 0x000000040a0e72a5 */ /* 0x000fe2000f8e020e */
[----:B------:R-:W-:Y:S01]  /*0ab0*/  IMAD.U32 R9, RZ, RZ, UR9 ;  /* 0x00000009ff097e24 */ /* 0x000fe2000f8e00ff */
[----:B------:R-:W-:Y:S01]  /*0ac0*/  PLOP3.LUT P1, PT, PT, PT, UP1, 0x80, 0x0 ;  /* 0x000000000000781c */ /* 0x000fe20003f2f018 */
[----:B------:R-:W-:-:S02]  /*0ad0*/  ULDC.64 UR6, c[0x0][0x2d8] ;  /* 0x0000b60000067ab9 */ /* 0x000fc40000000a00 */
[----:B------:R-:W-:Y:S01]  /*0ae0*/  UISETP.NE.U32.AND UP0, UPT, URZ, UR6, UPT ;  /* 0x000000063f00728c */ /* 0x000fe2000bf05070 */
[----:B------:R-:W2:Y:S01]  /*0af0*/  @P2 LDG.E R0, [R8.64] ;  /* 0x0000001208002981 */ /* 0x000ea2000c1e1900 */
[----:B------:R-:W-:Y:S01]  /*0b00*/  MOV R2, UR14 ;  /* 0x0000000e00027c02 */ /* 0x000fe20008000f00 */
[----:B------:R-:W-:Y:S01]  /*0b10*/  IMAD.U32 R3, RZ, RZ, UR15 ;  /* 0x0000000fff037e24 */ /* 0x000fe2000f8e00ff */
[----:B------:R-:W-:Y:S01]  /*0b20*/  UISETP.NE.AND.EX UP0, UPT, URZ, UR7, UPT, UP0 ;  /* 0x000000073f00728c */ /* 0x000fe2000bf05300 */
[----:B------:R-:W3:Y:S02]  /*0b30*/  @P2 LDG.E R5, [R8.64] ;  /* 0x0000001208052981 */ /* 0x000ee4000c1e1900 */
[----:B------:R-:W-:-:S03]  /*0b40*/  ULDC.64 UR6, c[0x0][0x2d8] ;  /* 0x0000b60000067ab9 */ /* 0x000fc60000000a00 */
[----:B------:R-:W4:Y:S01]  /*0b50*/  @P1 LDG.E R4, [R2.64] ;  /* 0x0000001202041981 */ /* 0x000f22000c1e1900 */
[----:B------:R-:W-:-:S04]  /*0b60*/  PLOP3.LUT P0, PT, PT, PT, UP0, 0x80, 0x0 ;  /* 0x000000000000781c */ /* 0x000fc80003f0f008 */
[----:B------:R-:W-:-:S06]  /*0b70*/  @UP0 UIMAD.WIDE UR6, UR10, UR4, UR6 ;  /* 0x000000040a0602a5 */ /* 0x000fcc000f8e0206 */
[----:B------:R-:W-:Y:S01]  /*0b80*/  MOV R6, UR6 ;  /* 0x0000000600067c02 */ /* 0x000fe20008000f00 */
[----:B------:R-:W-:-:S05]  /*0b90*/  IMAD.U32 R7, RZ, RZ, UR7 ;  /* 0x00000007ff077e24 */ /* 0x000fca000f8e00ff */
[----:B------:R-:W5:Y:S01]  /*0ba0*/  @P0 LDG.E R6, [R6.64] ;  /* 0x0000001206060981 */ /* 0x000f62000c1e1900 */
[----:B------:R-:W-:Y:S02]  /*0bb0*/  ULDC UR9, c[0x0][0x168] ;  /* 0x00005a0000097ab9 */ /* 0x000fe40000000800 */
[----:B------:R-:W-:Y:S02]  /*0bc0*/  UMOV UR16, URZ ;  /* 0x0000003f00107c82 */ /* 0x000fe40008000000 */
[----:B------:R-:W-:Y:S02]  /*0bd0*/  UMOV UR24, URZ ;  /* 0x0000003f00187c82 */ /* 0x000fe40008000000 */
[----:B------:R-:W-:Y:S02]  /*0be0*/  UMOV UR25, URZ ;  /* 0x0000003f00197c82 */ /* 0x000fe40008000000 */
[----:B------:R-:W-:Y:S02]  /*0bf0*/  UMOV UR20, URZ ;  /* 0x0000003f00147c82 */ /* 0x000fe40008000000 */
[----:B------:R-:W-:Y:S01]  /*0c00*/  UMOV UR21, URZ ;  /* 0x0000003f00157c82 */ /* 0x000fe20008000000 */
[----:B--2---:R-:W1:Y:S08]  /*0c10*/  @P2 R2UR UR5, R0 ;  /* 0x00000000000523c2 */ /* 0x004e7000000e0000 */
[----:B---3--:R-:W2:Y:S08]  /*0c20*/  @P2 R2UR UR13, R5 ;  /* 0x00000000050d23c2 */ /* 0x008eb000000e0000 */
[----:B----4-:R-:W3:Y:S01]  /*0c30*/  @P1 R2UR UR7, R4 ;  /* 0x00000000040713c2 */ /* 0x010ee200000e0000 */
[----:B-1----:R-:W-:-:S04]  /*0c40*/  @UP2 ULEA UR5, UR10, UR5, 0x6 ;  /* 0x000000050a052291 */ /* 0x002fc8000f8e303f */
[----:B------:R-:W-:-:S04]  /*0c50*/  @UP2 USHF.R.S32.HI UR8, URZ, 0x1f, UR5 ;  /* 0x0000001f3f082899 */ /* 0x000fc80008011405 */
[----:B------:R-:W-:Y:S02]  /*0c60*/  @UP2 ULEA.HI UR8, UR8, UR5, URZ, 0x6 ;  /* 0x0000000508082291 */ /* 0x000fe4000f8f303f */
[----:B--2---:R-:W-:Y:S02]  /*0c70*/  @UP2 USHF.R.S32.HI UR6, URZ, 0x1f, UR13 ;  /* 0x0000001f3f062899 */ /* 0x004fe4000801140d */
[----:B---3--:R-:W-:Y:S01]  /*0c80*/  @UP1 USHF.R.S32.HI UR5, URZ, 0x1f, UR7 ;  /* 0x0000001f3f051899 */ /* 0x008fe20008011407 */
[----:B-----5:R1:W2:Y:S01]  /*0c90*/  @P0 R2UR UR9, R6 ;  /* 0x00000000060903c2 */ /* 0x0202a200000e0000 */
[----:B------:R-:W-:Y:S02]  /*0ca0*/  @UP2 ULOP3.LUT UR16, UR8, 0xffffffc0, URZ, 0xc0, !UPT ;  /* 0xffffffc008102892 */ /* 0x000fe4000f8ec03f */
[----:B------:R-:W-:Y:S02]  /*0cb0*/  @UP2 UMOV UR20, UR13 ;  /* 0x0000000d00142c82 */ /* 0x000fe40008000000 */
[----:B------:R-:W-:-:S02]  /*0cc0*/  ULDC UR8, c[0x0][0x198] ;  /* 0x0000660000087ab9 */ /* 0x000fc40000000800 */
[----:B------:R-:W-:Y:S02]  /*0cd0*/  @UP2 UMOV UR21, UR6 ;  /* 0x0000000600152c82 */ /* 0x000fe40008000000 */
[----:B------:R-:W-:Y:S02]  /*0ce0*/  @UP1 UMOV UR24, UR7 ;  /* 0x0000000700181c82 */ /* 0x000fe40008000000 */
[----:B------:R-:W-:Y:S01]  /*0cf0*/  @UP1 UMOV UR25, UR5 ;  /* 0x0000000500191c82 */ /* 0x000fe20008000000 */
[----:B-12---:R-:W-:Y:S05]  /*0d00*/  @P0 BRA `(.L_x_634) ;  /* 0x0000006000000947 */ /* 0x006fea0003800000 */
[----:B------:R-:W-:Y:S05]  /*0d10*/  @!P2 BRA `(.L_x_634) ;  /* 0x000000500000a947 */ /* 0x000fea0003800000 */
[----:B------:R-:W2:Y:S04]  /*0d20*/  LDG.E R4, [R8.64] ;  /* 0x0000001208047981 */ /* 0x000ea8000c1e1900 */
[----:B------:R-:W3:Y:S01]  /*0d30*/  LDG.E R0, [R8.64+0x4] ;  /* 0x0000041208007981 */ /* 0x000ee2000c1e1900 */
[----:B--2---:R-:W1:Y:S08]  /*0d40*/  R2UR UR9, R4 ;  /* 0x00000000040973c2 */ /* 0x004e7000000e0000 */
[----:B---3--:R-:W1:Y:S02]  /*0d50*/  R2UR UR5, R0 ;  /* 0x00000000000573c2 */ /* 0x008e6400000e0000 */
[----:B-1----:R-:W-:-:S06]  /*0d60*/  UIADD3 UR9, -UR9, UR5, URZ ;  /* 0x0000000509097290 */ /* 0x002fcc000fffe13f */
.L_x_634:
        /* <DEDUP_REMOVED lines=10> */
.L_x_635:
[----:B------:R-:W-:Y:S05]  /*0e10*/  @!P1 BRA `(.L_x_636) ;  /* 0x0000005000009947 */ /* 0x000fea0003800000 */
[----:B------:R1:W2:Y:S04]  /*0e20*/  LDG.E R0, [R2.64] ;  /* 0x0000001202007981 */ /* 0x0002a8000c1e1900 */
[----:B-1----:R-:W3:Y:S01]  /*0e30*/  LDG.E R2, [R2.64+0x4] ;  /* 0x0000041202027981 */ /* 0x002ee2000c1e1900 */
[----:B--2---:R-:W1:Y:S08]  /*0e40*/  R2UR UR8, R0 ;  /* 0x00000000000873c2 */ /* 0x004e7000000e0000 */
[----:B---3--:R-:W1:Y:S02]  /*0e50*/  R2UR UR4, R2 ;  /* 0x00000000020473c2 */ /* 0x008e6400000e0000 */
[----:B-1----:R-:W-:-:S06]  /*0e60*/  UIADD3 UR8, -UR8, UR4, URZ ;  /* 0x0000000408087290 */ /* 0x002fcc000fffe13f */
.L_x_636:
        /* <DEDUP_REMOVED lines=66> */
[--C-:B------:R-:W-:Y:S01]  /*1290*/  SHF.R.S32.HI R2, RZ, 0x1f, R132.reuse ;  /* 0x0000001fff027819 */ /* 0x100fe20000011484 */
[----:B------:R-:W-:Y:S01]  /*12a0*/  ULDC.64 UR4, c[0x0][0x248] ;  /* 0x0000920000047ab9 */ /* 0x000fe20000000a00 */
[C---:B------:R-:W-:Y:S01]  /*12b0*/  IMAD.SHL.U32 R3, R132.reuse, 0x4, RZ ;  /* 0x0000000484037824 */ /* 0x040fe200078e00ff */
[----:B------:R-:W-:Y:S01]  /*12c0*/  UISETP.NE.AND UP0, UPT, UR4, 0x1, UPT ;  /* 0x000000010400788c */ /* 0x000fe2000bf05270 */
[----:B------:R-:W-:Y:S01]  /*12d0*/  SHF.R.S32.HI R31, RZ, 0x1f, R132 ;  /* 0x0000001fff1f7819 */ /* 0x000fe20000011484 */
[----:B------:R-:W-:Y:S01]  /*12e0*/  IMAD.U32 R0, RZ, RZ, UR13 ;  /* 0x0000000dff007e24 */ /* 0x000fe2000f8e00ff */
[----:B------:R-:W-:Y:S01]  /*12f0*/  IADD3 R6, P0, R132, UR13, RZ ;  /* 0x0000000d84067c10 */ /* 0x000fe2000ff1e0ff */
[----:B------:R-:W-:Y:S01]  /*1300*/  UIMAD.WIDE.U32 UR22, UR12, UR5, URZ ;  /* 0x000000050c1672a5 */ /* 0x000fe2000f8e003f */
[----:B------:R-:W-:Y:S01]  /*1310*/  IMAD.U32 R4, RZ, RZ, UR12 ;  /* 0x0000000cff047e24 */ /* 0x000fe2000f8e00ff */
[----:B------:R-:W-:Y:S01]  /*1320*/  USHF.R.S32.HI UR22, URZ, 0x1f, UR16 ;  /* 0x0000001f3f167899 */ /* 0x000fe20008011410 */
[----:B------:R-:W-:Y:S01]  /*1330*/  LEA.HI.X.SX32 R7, R0, R2, 0x1, P0 ;  /* 0x0000000200077211 */ /* 0x000fe200000f0eff */
[----:B------:R-:W-:Y:S01]  /*1340*/  IMAD.U32 R0, RZ, RZ, UR12 ;  /* 0x0000000cff007e24 */ /* 0x000fe2000f8e00ff */
[----:B------:R-:W-:Y:S01]  /*1350*/  IADD3 R2, P0, R3, UR16, RZ ;  /* 0x0000001003027c10 */ /* 0x000fe2000ff1e0ff */
[----:B------:R-:W-:Y:S01]  /*1360*/  ULDC UR4, c[0x0][0x250] ;  /* 0x0000940000047ab9 */ /* 0x000fe20000000800 */
[-C--:B------:R-:W-:Y:S01]  /*1370*/  LEA.HI R15, R31, R132.reuse, RZ, 0x2 ;  /* 0x000000841f0f7211 */ /* 0x080fe200078f10ff */
[----:B------:R-:W-:Y:S01]  /*1380*/  @UP0 UMOV UR5, UR23 ;  /* 0x0000001700050c82 */ /* 0x000fe20008000000 */
[----:B------:R-:W-:Y:S01]  /*1390*/  LEA.HI.X.SX32 R3, R3, UR22, 0x1, P0 ;  /* 0x0000001603037c11 */ /* 0x000fe200080f0eff */
[----:B------:R-:W-:Y:S01]  /*13a0*/  UMOV UR15, UR12 ;  /* 0x0000000c000f7c82 */ /* 0x000fe20008000000 */
[----:B------:R-:W-:Y:S01]  /*13b0*/  SHF.R.S32.HI R37, RZ, 0x2, R15 ;  /* 0x00000002ff257819 */ /* 0x000fe2000001140f */
[----:B------:R-:W-:Y:S01]  /*13c0*/  @UP0 USHF.R.U32.HI UR15, URZ, UR4, UR5 ;  /* 0x000000043f0f0299 */ /* 0x000fe20008011605 */
[-C--:B------:R-:W-:Y:S01]  /*13d0*/  LEA.HI R32, R31, R132.reuse, RZ, 0x3 ;  /* 0x000000841f207211 */ /* 0x080fe200078f18ff */
[----:B------:R-:W-:Y:S01]  /*13e0*/  IMAD.WIDE.U32 R24, R4, c[0x0][0x270], R2 ;  /* 0x00009c0004187a25 */ /* 0x000fe200078e0002 */
[----:B------:R-:W-:Y:S01]  /*13f0*/  ULDC.64 UR4, c[0x0][0x1e0] ;  /* 0x0000780000047ab9 */ /* 0x000fe20000000a00 */
[----:B------:R-:W-:Y:S01]  /*1400*/  SHF.R.S32.HI R17, RZ, 0x1f, R37 ;  /* 0x0000001fff117819 */ /* 0x000fe20000011425 */
[----:B------:R-:W-:Y:S01]  /*1410*/  USHF.R.S32.HI UR14, URZ, 0x1f, UR15 ;  /* 0x0000001f3f0e7899 */ /* 0x000fe2000801140f */
[C---:B------:R-:W-:Y:S01]  /*1420*/  IMAD.WIDE.U32 R22, R0.reuse, c[0x0][0x288], R2 ;  /* 0x0000a20000167a25 */ /* 0x040fe200078e0002 */
[----:B------:R-:W-:Y:S01]  /*1430*/  LOP3.LUT R2, R15, 0xfffffffc, RZ, 0xc0, !PT ;  /* 0xfffffffc0f027812 */ /* 0x000fe200078ec0ff */
[----:B------:R-:W-:Y:S01]  /*1440*/  USHF.R.S32.HI UR22, URZ, 0x1f, UR10 ;  /* 0x0000001f3f167899 */ /* 0x000fe2000801140a */
[----:B------:R-:W-:Y:S01]  /*1450*/  IADD3 R4, P0, R37, UR24, RZ ;  /* 0x0000001825047c10 */ /* 0x000fe2000ff1e0ff */
[----:B------:R-:W-:Y:S01]  /*1460*/  UIMAD UR4, UR14, UR4, URZ ;  /* 0x000000040e0472a4 */ /* 0x000fe2000f8e023f */
[----:B------:R-:W-:Y:S01]  /*1470*/  IMAD.WIDE.U32 R20, R0, c[0x0][0x238], R6 ;  /* 0x00008e0000147a25 */ /* 0x000fe200078e0006 */
[----:B------:R-:W-:Y:S01]  /*1480*/  LEA.HI R30, R31, R132, RZ, 0x5 ;  /* 0x000000841f1e7211 */ /* 0x000fe200078f28ff */
[----:B------:R-:W-:Y:S01]  /*1490*/  UIADD3 UR6, -UR6, UR8, URZ ;  /* 0x0000000806067290 */ /* 0x000fe2000fffe13f */
[----:B------:R-:W-:Y:S01]  /*14a0*/  IADD3.X R5, R17, UR25, RZ, P0, !PT ;  /* 0x0000001911057c10 */ /* 0x000fe200087fe4ff */
[----:B------:R-:W-:Y:S01]  /*14b0*/  IMAD.IADD R16, R132, 0x1, -R2 ;  /* 0x0000000184107824 */ /* 0x000fe200078e0a02 */
[----:B------:R-:W-:Y:S01]  /*14c0*/  UIMAD UR13, UR15, UR5, UR4 ;  /* 0x000000050f0d72a4 */ /* 0x000fe2000f8e0204 */
[----:B------:R-:W-:Y:S01]  /*14d0*/  IMAD.SHL.U32 R0, R32, 0x8, RZ ;  /* 0x0000000820007824 */ /* 0x000fe200078e00ff */
[----:B------:R-:W-:Y:S01]  /*14e0*/  SHF.R.S32.HI R29, RZ, 0x5, R30 ;  /* 0x00000005ff1d7819 */ /* 0x000fe2000001141e */
[----:B------:R-:W-:Y:S01]  /*14f0*/  IMAD.SHL.U32 R2, R16, 0x8, RZ ;  /* 0x0000000810027824 */ /* 0x000fe200078e00ff */
[----:B------:R-:W-:Y:S01]  /*1500*/  ULDC.64 UR4, c[0x0][0x1b0] ;  /* 0x00006c0000047ab9 */ /* 0x000fe20000000a00 */
[----:B------:R-:W-:Y:S01]  /*1510*/  IMAD.U32 R10, RZ, RZ, UR11 ;  /* 0x0000000bff0a7e24 */ /* 0x000fe2000f8e00ff */
[----:B------:R-:W-:Y:S01]  /*1520*/  UIMAD UR4, UR14, UR4, URZ ;  /* 0x000000040e0472a4 */ /* 0x000fe2000f8e023f */
[----:B------:R-:W-:Y:S01]  /*1530*/  IMAD.U32 R6, RZ, RZ, UR15 ;  /* 0x0000000fff067e24 */ /* 0x000fe2000f8e00ff */
[----:B------:R-:W-:Y:S01]  /*1540*/  SHF.R.S32.HI R3, RZ, 0x1f, R2 ;  /* 0x0000001fff037819 */ /* 0x000fe20000011402 */
[----:B------:R-:W-:Y:S01]  /*1550*/  IMAD.WIDE R10, R10, 0x80, R4 ;  /* 0x000000800a0a7825 */ /* 0x000fe200078e0204 */
[----:B------:R-:W-:Y:S01]  /*1560*/  LOP3.LUT R0, R0, 0xc0, RZ, 0xc0, !PT ;  /* 0x000000c000007812 */ /* 0x000fe200078ec0ff */
[----:B------:R-:W-:Y:S01]  /*1570*/  UIMAD UR16, UR15, UR5, UR4 ;  /* 0x000000050f1072a4 */ /* 0x000fe2000f8e0204 */
[----:B------:R-:W-:Y:S01]  /*1580*/  IADD3 R26, R2, 0x20, RZ ;  /* 0x00000020021a7810 */ /* 0x000fe20007ffe0ff */
[----:B------:R-:W-:Y:S01]  /*1590*/  USEL UR14, UR10, URZ, !UP1 ;  /* 0x0000003f0a0e7287 */ /* 0x000fe2000c800000 */
[C---:B------:R-:W-:Y:S01]  /*15a0*/  IMAD.WIDE.U32 R4, R6.reuse, c[0x0][0x1e0], R2 ;  /* 0x0000780006047a25 */ /* 0x040fe200078e0002 */
[----:B------:R-:W-:Y:S01]  /*15b0*/  USEL UR15, UR22, URZ, !UP1 ;  /* 0x0000003f160f7287 */ /* 0x000fe2000c800000 */
[----:B------:R-:W-:Y:S01]  /*15c0*/  SHF.R.U32.HI R8, RZ, 0x3, R0 ;  /* 0x00000003ff087819 */ /* 0x000fe20000011600 */
[----:B------:R-:W-:Y:S01]  /*15d0*/  ULDC.64 UR4, c[0x0][0x1e8] ;  /* 0x00007a0000047ab9 */ /* 0x000fe20000000a00 */
[----:B------:R-:W-:Y:S01]  /*15e0*/  IMAD.WIDE.U32 R6, R6, c[0x0][0x1b0], R2 ;  /* 0x00006c0006067a25 */ /* 0x000fe200078e0002 */
[----:B------:R-:W-:Y:S01]  /*15f0*/  LOP3.LUT R0, R0, 0x18, R2, 0xf8, !PT ;  /* 0x0000001800007812 */ /* 0x000fe200078ef802 */
[----:B------:R-:W-:Y:S01]  /*1600*/  UIMAD UR4, UR15, UR4, URZ ;  /* 0x000000040f0472a4 */ /* 0x000fe2000f8e023f */
[----:B------:R-:W-:Y:S01]  /*1610*/  IADD3 R5, R5, UR13, RZ ;  /* 0x0000000d05057c10 */ /* 0x000fe2000fffe0ff */
[----:B------:R-:W-:Y:S01]  /*1620*/  IMAD.U32 R12, RZ, RZ, UR14 ;  /* 0x0000000eff0c7e24 */ /* 0x000fe2000f8e00ff */
[----:B------:R-:W-:Y:S01]  /*1630*/  IADD3 R7, R7, UR16, RZ ;  /* 0x0000001007077c10 */ /* 0x000fe2000fffe0ff */
[----:B------:R-:W-:Y:S01]  /*1640*/  UIMAD UR13, UR14, UR5, UR4 ;  /* 0x000000050e0d72a4 */ /* 0x000fe2000f8e0204 */
[----:B------:R-:W-:Y:S01]  /*1650*/  LOP3.LUT R14, R0, R8, RZ, 0x3c, !PT ;  /* 0x00000008000e7212 */ /* 0x000fe200078e3cff */
[----:B------:R-:W-:Y:S01]  /*1660*/  IMAD.WIDE.U32 R4, R12, c[0x0][0x1e8], R4 ;  /* 0x00007a000c047a25 */ /* 0x000fe200078e0004 */
[----:B------:R-:W-:Y:S01]  /*1670*/  LEA.HI R0, R15, R37, RZ, 0x1 ;  /* 0x000000250f007211 */ /* 0x000fe200078f08ff */
[----:B------:R-:W-:Y:S01]  /*1680*/  ULDC.64 UR4, c[0x0][0x1b8] ;  /* 0x00006e0000047ab9 */ /* 0x000fe20000000a00 */
[----:B------:R-:W-:Y:S01]  /*1690*/  IADD3 R36, R2, 0x40, RZ ;  /* 0x0000004002247810 */ /* 0x000fe20007ffe0ff */
[----:B------:R-:W-:Y:S01]  /*16a0*/  IMAD.WIDE.U32 R12, R12, c[0x0][0x1b8], R6 ;  /* 0x00006e000c0c7a25 */ /* 0x000fe200078e0006 */
[----:B------:R-:W-:Y:S01]  /*16b0*/  LOP3.LUT R6, R0, 0x7fffffe, RZ, 0xc0, !PT ;  /* 0x07fffffe00067812 */ /* 0x000fe200078ec0ff */
[----:B------:R-:W-:Y:S01]  /*16c0*/  UIMAD UR4, UR15, UR4, URZ ;  /* 0x000000040f0472a4 */ /* 0x000fe2000f8e023f */
[----:B------:R-:W-:Y:S01]  /*16d0*/  IADD3 R5, R5, UR13, RZ ;  /* 0x0000000d05057c10 */ /* 0x000fe2000fffe0ff */
[----:B------:R-:W-:Y:S01]  /*16e0*/  IMAD R0, R11, c[0x0][0x1d8], RZ ;  /* 0x000076000b007a24 */ /* 0x000fe200078e02ff */
[----:B------:R-:W-:Y:S01]  /*16f0*/  ISETP.GE.AND P3, PT, R2, c[0x0][0x1cc], PT ;  /* 0x0000730002007a0c */ /* 0x000fe20003f66270 */
[----:B------:R-:W-:Y:S01]  /*1700*/  IMAD.IADD R6, R37, 0x1, -R6 ;  /* 0x0000000125067824 */ /* 0x000fe200078e0a06 */
[----:B------:R-:W-:Y:S01]  /*1710*/  UIMAD UR16, UR14, UR5, UR4 ;  /* 0x000000050e1072a4 */ /* 0x000fe2000f8e0204 */
[----:B------:R-:W-:Y:S01]  /*1720*/  IMAD R0, R10, c[0x0][0x1dc], R0 ;  /* 0x000077000a007a24 */ /* 0x000fe200078e0200 */
[----:B------:R-:W-:Y:S01]  /*1730*/  ISETP.GE.AND P2, PT, R26, c[0x0][0x1cc], PT ;  /* 0x000073001a007a0c */ /* 0x000fe20003f46270 */
[----:B------:R-:W-:Y:S01]  /*1740*/  IMAD R6, R29, 0x8, R6 ;  /* 0x000000081d067824 */ /* 0x000fe200078e0206 */
[----:B------:R-:W-:Y:S01]  /*1750*/  ISETP.GE.AND P1, PT, R36, c[0x0][0x1cc], PT ;  /* 0x0000730024007a0c */ /* 0x000fe20003f26270 */
[----:B------:R-:W-:Y:S01]  /*1760*/  IMAD.WIDE.U32 R8, R10, c[0x0][0x1d8], R4 ;  /* 0x000076000a087a25 */ /* 0x000fe200078e0004 */
[----:B------:R-:W-:Y:S01]  /*1770*/  IADD3 R5, R13, UR16, RZ ;  /* 0x000000100d057c10 */ /* 0x000fe2000fffe0ff */
[----:B------:R-:W-:Y:S01]  /*1780*/  USHF.R.S32.HI UR23, URZ, 0x1f, UR12 ;  /* 0x0000001f3f177899 */ /* 0x000fe2000801140c */
[----:B------:R-:W-:Y:S01]  /*1790*/  LEA.HI R28, R31, R132, RZ, 0x4 ;  /* 0x000000841f1c7211 */ /* 0x000fe200078f20ff */
[----:B------:R-:W-:Y:S01]  /*17a0*/  IMAD.U32 R14, R6, 0x20, R14 ;  /* 0x00000020060e7824 */ /* 0x000fe200078e000e */
[C---:B------:R-:W-:Y:S01]  /*17b0*/  LEA R6, P0, R8.reuse, c[0x0][0x1c0], 0x1 ;  /* 0x0000700008067a11 */ /* 0x040fe200078008ff */
[----:B------:R-:W-:Y:S01]  /*17c0*/  IMAD.IADD R0, R9, 0x1, R0 ;  /* 0x0000000109007824 */ /* 0x000fe200078e0200 */
[----:B------:R-:W-:Y:S01]  /*17d0*/  ULDC.64 UR4, c[0x0][0x270] ;  /* 0x00009c0000047ab9 */ /* 0x000fe20000000a00 */
[----:B------:R-:W-:Y:S01]  /*17e0*/  IMAD.MOV.U32 R13, RZ, RZ, c[0x0][0x1d8] ;  /* 0x00007600ff0d7624 */ /* 0x000fe200078e00ff */
[----:B------:R-:W-:Y:S01]  /*17f0*/  UIMAD UR4, UR23, UR4, URZ ;  /* 0x00000004170472a4 */ /* 0x000fe2000f8e023f */
[----:B------:R-:W-:Y:S01]  /*1800*/  IMAD.MOV.U32 R4, RZ, RZ, R12 ;  /* 0x000000ffff047224 */ /* 0x000fe200078e000c */
[----:B------:R-:W-:Y:S01]  /*1810*/  LEA.HI.X R7, R8, c[0x0][0x1c4], R0, 0x1, P0 ;  /* 0x0000710008077a11 */ /* 0x000fe200000f0c00 */
[----:B------:R-:W-:Y:S01]  /*1820*/  IMAD R0, R11, c[0x0][0x1a8], RZ ;  /* 0x00006a000b007a24 */ /* 0x000fe200078e02ff */
[----:B------:R-:W-:Y:S01]  /*1830*/  LEA R12, P0, R13, R6, 0x7 ;  /* 0x000000060d0c7211 */ /* 0x000fe200078038ff */
[----:B------:R-:W-:Y:S01]  /*1840*/  IMAD.MOV.U32 R18, RZ, RZ, c[0x0][0x1dc] ;  /* 0x00007700ff127624 */ /* 0x000fe200078e00ff */
[----:B------:R-:W-:Y:S01]  /*1850*/  UMOV UR13, 0x6 ;  /* 0x00000006000d7882 */ /* 0x000fe20000000000 */
[----:B------:R-:W-:Y:S01]  /*1860*/  IMAD R11, R10, c[0x0][0x1ac], R0 ;  /* 0x00006b000a0b7a24 */ /* 0x000fe200078e0200 */
[----:B------:R-:W-:Y:S01]  /*1870*/  IADD3 R0, -R37, UR6, RZ ;  /* 0x0000000625007c10 */ /* 0x000fe2000fffe1ff */
[----:B------:R-:W-:Y:S01]  /*1880*/  IMAD.SHL.U32 R33, R14, 0x2, RZ ;  /* 0x000000020e217824 */ /* 0x000fe200078e00ff */
[----:B------:R-:W-:Y:S01]  /*1890*/  LEA.HI.X R13, R13, R7, R18, 0x7, P0 ;  /* 0x000000070d0d7211 */ /* 0x000fe200000f3c12 */
[----:B------:R-:W-:Y:S01]  /*18a0*/  ULDC.64 UR14, c[0x0][0x208] ;  /* 0x00008200000e7ab9 */ /* 0x000fe20000000a00 */
[C---:B------:R-:W-:Y:S01]  /*18b0*/  ISETP.LT.OR P6, PT, R0.reuse, 0x1, P3 ;  /* 0x000000010000780c */ /* 0x040fe20001fc1670 */
[----:B------:R-:W-:Y:S01]  /*18c0*/  USHF.L.U64.HI UR15, UR14, UR13, UR15 ;  /* 0x0000000d0e0f7299 */ /* 0x000fe2000801020f */
[C---:B------:R-:W-:Y:S01]  /*18d0*/  ISETP.LT.OR P5, PT, R0.reuse, 0x1, P2 ;  /* 0x000000010000780c */ /* 0x040fe200017a1670 */
[----:B------:R-:W-:Y:S01]  /*18e0*/  USHF.L.U32 UR16, UR14, 0x6, URZ ;  /* 0x000000060e107899 */ /* 0x000fe2000800063f */
[----:B------:R-:W-:Y:S01]  /*18f0*/  ISETP.LT.OR P4, PT, R0, 0x1, P1 ;  /* 0x000000010000780c */ /* 0x000fe20000f81670 */
[----:B------:R-:W-:Y:S01]  /*1900*/  IMAD.WIDE.U32 R8, R10, c[0x0][0x1a8], R4 ;  /* 0x00006a000a087a25 */ /* 0x000fe200078e0004 */
[C---:B------:R-:W-:Y:S01]  /*1910*/  ISETP.LT.OR P3, PT, R0.reuse, 0x41, P3 ;  /* 0x000000410000780c */ /* 0x040fe20001f61670 */
[----:B------:R-:W-:Y:S01]  /*1920*/  UIMAD UR14, UR12, UR5, UR4 ;  /* 0x000000050c0e72a4 */ /* 0x000fe2000f8e0204 */
[C---:B------:R-:W-:Y:S01]  /*1930*/  ISETP.LT.OR P2, PT, R0.reuse, 0x41, P2 ;  /* 0x000000410000780c */ /* 0x040fe20001741670 */
[----:B------:R-:W-:Y:S01]  /*1940*/  IMAD.IADD R5, R9, 0x1, R11 ;  /* 0x0000000109057824 */ /* 0x000fe200078e020b */
[----:B------:R-:W-:Y:S01]  /*1950*/  ISETP.LT.OR P1, PT, R0, 0x41, P1 ;  /* 0x000000410000780c */ /* 0x000fe20000f21670 */
[----:B------:R-:W-:Y:S01]  /*1960*/  ULDC.64 UR4, c[0x0][0x288] ;  /* 0x0000a20000047ab9 */ /* 0x000fe20000000a00 */
[----:B------:R-:W-:Y:S01]  /*1970*/  LEA R4, P0, R8, c[0x0][0x190], 0x1 ;  /* 0x0000640008047a11 */ /* 0x000fe200078008ff */
[----:B------:R-:W-:Y:S01]  /*1980*/  @!PT LDS RZ, [RZ] ;  /* 0x00000000fffff984 */ /* 0x000fe20000000800 */
[----:B------:R-:W-:Y:S01]  /*1990*/  @!PT LDS RZ, [RZ] ;  /* 0x00000000fffff984 */ /* 0x000fe20000000800 */
[----:B------:R-:W-:Y:S01]  /*19a0*/  @!PT LDS RZ, [RZ] ;  /* 0x00000000fffff984 */ /* 0x000fe20000000800 */
[----:B------:R1:W-:Y:S01]  /*19b0*/  LDGSTS.E.BYPASS.LTC128B.128 [R33+0x6080], [R6.64], !P6 ;  /* 0x0608000006217fae */ /* 0x0003e2000f101d52 */
[----:B------:R-:W-:Y:S01]  /*19c0*/  ISETP.GE.AND P6, PT, R26, c[0x0][0x19c], PT ;  /* 0x000067001a007a0c */ /* 0x000fe20003fc6270 */
[----:B------:R-:W-:Y:S01]  /*19d0*/  UIMAD UR4, UR23, UR4, URZ ;  /* 0x00000004170472a4 */ /* 0x000fe2000f8e023f */
[----:B------:R-:W-:Y:S01]  /*19e0*/  LEA.HI.X R5, R8, c[0x0][0x194], R5, 0x1, P0 ;  /* 0x0000650008057a11 */ /* 0x000fe200000f0c05 */
[----:B------:R1:W-:Y:S01]  /*19f0*/  LDGSTS.E.BYPASS.LTC128B.128 [R33+0x8080], [R6.64+0x40], !P5 ;  /* 0x0808004006217fae */ /* 0x0003e2000e901d52 */
[----:B------:R-:W-:Y:S01]  /*1a00*/  SHF.R.S32.HI R9, RZ, 0x4, R28 ;  /* 0x00000004ff097819 */ /* 0x000fe2000001141c */
[----:B------:R-:W-:Y:S01]  /*1a10*/  UIMAD UR13, UR12, UR5, UR4 ;  /* 0x000000050c0d72a4 */ /* 0x000fe2000f8e0204 */
[----:B------:R-:W-:Y:S01]  /*1a20*/  IMAD.MOV.U32 R10, RZ, RZ, c[0x0][0x1a8] ;  /* 0x00006a00ff0a7624 */ /* 0x000fe200078e00ff */
[----:B------:R1:W-:Y:S01]  /*1a30*/  LDGSTS.E.BYPASS.LTC128B.128 [R33+0xa080], [R6.64+0x80], !P4 ;  /* 0x0a08008006217fae */ /* 0x0003e2000e101d52 */
[----:B------:R-:W-:Y:S01]  /*1a40*/  ISETP.GE.AND P4, PT, R36, c[0x0][0x19c], PT ;  /* 0x0000670024007a0c */ /* 0x000fe20003f86270 */
[----:B------:R-:W-:Y:S01]  /*1a50*/  ULDC.64 UR4, c[0x0][0x180] ;  /* 0x0000600000047ab9 */ /* 0x000fe20000000a00 */
[----:B------:R-:W-:Y:S01]  /*1a60*/  LEA.HI R8, R28, R9, RZ, 0x1 ;  /* 0x000000091c087211 */ /* 0x000fe200078f08ff */
[----:B------:R2:W-:Y:S01]  /*1a70*/  LDGSTS.E.BYPASS.LTC128B.128 [R33+0x7080], [R12.64], !P3 ;  /* 0x070800000c217fae */ /* 0x0005e2000d901d52 */
[C---:B------:R-:W-:Y:S01]  /*1a80*/  ISETP.LT.OR P3, PT, R0.reuse, 0x1, P6 ;  /* 0x000000010000780c */ /* 0x040fe20003761670 */
[----:B------:R-:W-:Y:S01]  /*1a90*/  UIMAD UR4, UR23, UR4, URZ ;  /* 0x00000004170472a4 */ /* 0x000fe2000f8e023f */
[----:B------:R-:W-:Y:S01]  /*1aa0*/  ISETP.LT.OR P6, PT, R0, 0x41, P6 ;  /* 0x000000410000780c */ /* 0x000fe200037c1670 */
[----:B------:R2:W-:Y:S01]  /*1ab0*/  LDGSTS.E.BYPASS.LTC128B.128 [R33+0x9080], [R12.64+0x40], !P2 ;  /* 0x090800400c217fae */ /* 0x0005e2000d101d52 */
[----:B------:R-:W-:Y:S01]  /*1ac0*/  ISETP.GE.AND P2, PT, R2, c[0x0][0x19c], PT ;  /* 0x0000670002007a0c */ /* 0x000fe20003f46270 */
[----:B------:R-:W-:Y:S01]  /*1ad0*/  IMAD.MOV.U32 R11, RZ, RZ, c[0x0][0x1ac] ;  /* 0x00006b00ff0b7624 */ /* 0x000fe200078e00ff */
[----:B------:R-:W-:Y:S01]  /*1ae0*/  LOP3.LUT R8, R8, 0xfffffffe, RZ, 0xc0, !PT ;  /* 0xfffffffe08087812 */ /* 0x000fe200078ec0ff */
        /* <DEDUP_REMOVED lines=8> */
[----:B------:R-:W-:Y:S01]  /*1b70*/  IMAD.IADD R19, R9, 0x1, -R8 ;  /* 0x0000000109137824 */ /* 0x000fe200078e0a08 */
[----:B------:R-:W-:Y:S01]  /*1b80*/  SHF.R.S32.HI R0, RZ, 0x1f, R15 ;  /* 0x0000001fff007819 */ /* 0x000fe2000001140f */
[----:B------:R-:W-:Y:S01]  /*1b90*/  UIMAD UR4, UR23, UR4, URZ ;  /* 0x00000004170472a4 */ /* 0x000fe2000f8e023f */
[----:B------:R-:W-:Y:S01]  /*1ba0*/  STL [R1+0x18], R36 ;  /* 0x0000182401007387 */ /* 0x000fe20000100800 */
[----:B------:R-:W-:Y:S01]  /*1bb0*/  USEL UR22, UR22, URZ, !UP2 ;  /* 0x0000003f16167287 */ /* 0x000fe2000d000000 */
[----:B------:R-:W-:Y:S01]  /*1bc0*/  LEA.HI R0, R0, R37, RZ, 0x3 ;  /* 0x0000002500007211 */ /* 0x000fe200078f18ff */
[----:B------:R-:W-:Y:S01]  /*1bd0*/  UIMAD UR24, UR12, UR5, UR4 ;  /* 0x000000050c1872a4 */ /* 0x000fe2000f8e0204 */
[----:B-1----:R-:W-:Y:S01]  /*1be0*/  IADD3 R6, P0, R37, UR20, RZ ;  /* 0x0000001425067c10 */ /* 0x002fe2000ff1e0ff */
[----:B------:R-:W-:Y:S01]  /*1bf0*/  USHF.L.U32 UR20, UR17, 0x6, URZ ;  /* 0x0000000611147899 */ /* 0x000fe2000800063f */
[----:B------:R1:W-:Y:S01]  /*1c00*/  LDGSTS.E.BYPASS.LTC128B.128 [R33+0x80], [R4.64], !P5 ;  /* 0x0008000004217fae */ /* 0x0003e2000e901d52 */
[----:B------:R-:W-:Y:S01]  /*1c10*/  LOP3.LUT R0, R0, 0xfffffff8, RZ, 0xc0, !PT ;  /* 0xfffffff800007812 */ /* 0x000fe200078ec0ff */
[----:B------:R-:W-:Y:S01]  /*1c20*/  ULDC.64 UR4, c[0x0][0x238] ;  /* 0x00008e0000047ab9 */ /* 0x000fe20000000a00 */
[----:B------:R-:W-:Y:S01]  /*1c30*/  IADD3.X R7, R17, UR21, RZ, P0, !PT ;  /* 0x0000001511077c10 */ /* 0x000fe200087fe4ff */
[----:B------:R-:W-:Y:S01]  /*1c40*/  UIADD3 UR21, -UR20, UR9, URZ ;  /* 0x0000000914157290 */ /* 0x000fe2000fffe13f */
[----:B------:R1:W-:Y:S01]  /*1c50*/  LDGSTS.E.BYPASS.LTC128B.128 [R33+0x2080], [R4.64+0x40], !P3 ;  /* 0x0208004004217fae */ /* 0x0003e2000d901d52 */
[C---:B------:R-:W-:Y:S01]  /*1c60*/  ISETP.GE.AND P3, PT, R2.reuse, c[0x0][0x16c], PT ;  /* 0x00005b0002007a0c */ /* 0x040fe20003f66270 */
[C---:B------:R-:W-:Y:S01]  /*1c70*/  IMAD.IADD R0, R37.reuse, 0x1, -R0 ;  /* 0x0000000125007824 */ /* 0x040fe200078e0a00 */
[----:B------:R-:W-:Y:S01]  /*1c80*/  ISETP.GE.AND P5, PT, R2, c[0x0][0x1fc], PT ;  /* 0x00007f0002007a0c */ /* 0x000fe20003fa6270 */
[----:B------:R1:W-:Y:S01]  /*1c90*/  LDGSTS.E.BYPASS.LTC128B.128 [R33+0x4080], [R4.64+0x80], !P1 ;  /* 0x0408008004217fae */ /* 0x0003e2000c901d52 */
[C---:B--2---:R-:W-:Y:S01]  /*1ca0*/  LEA R12, P0, R10.reuse, R4, 0x7 ;  /* 0x000000040a0c7211 */ /* 0x044fe200078038ff */
[----:B------:R-:W-:Y:S01]  /*1cb0*/  UIMAD UR4, UR23, UR4, URZ ;  /* 0x00000004170472a4 */ /* 0x000fe2000f8e023f */
[----:B------:R-:W-:Y:S01]  /*1cc0*/  ISETP.LT.AND P1, PT, R37, UR21, PT ;  /* 0x0000001525007c0c */ /* 0x000fe2000bf21270 */
[----:B------:R-:W-:Y:S01]  /*1cd0*/  USEL UR23, UR10, URZ, !UP2 ;  /* 0x0000003f0a177287 */ /* 0x000fe2000d000000 */
[----:B------:R-:W-:Y:S01]  /*1ce0*/  LEA.HI.X R13, R10, R5, R11, 0x7, P0 ;  /* 0x000000050a0d7211 */ /* 0x000fe200000f3c0b */
[----:B------:R-:W-:Y:S01]  /*1cf0*/  UIMAD UR26, UR12, UR5, UR4 ;  /* 0x000000050c1a72a4 */ /* 0x000fe2000f8e0204 */
[----:B------:R-:W-:Y:S01]  /*1d00*/  ISETP.GE.OR P0, PT, R2, c[0x0][0x1fc], !P1 ;  /* 0x00007f0002007a0c */ /* 0x000fe20004f06670 */
[----:B------:R-:W-:Y:S01]  /*1d10*/  USHF.R.S32.HI UR27, URZ, 0x1f, UR17 ;  /* 0x0000001f3f1b7899 */ /* 0x000fe20008011411 */
[----:B------:R-:W-:Y:S01]  /*1d20*/  LEA.HI R11, R31, R132, RZ, 0x6 ;  /* 0x000000841f0b7211 */ /* 0x000fe200078f30ff */
[----:B------:R2:W-:Y:S01]  /*1d30*/  LDGSTS.E.BYPASS.LTC128B.128 [R33+0x1080], [R12.64], !P2 ;  /* 0x010800000c217fae */ /* 0x0005e2000d101d52 */
[C---:B------:R-:W-:Y:S01]  /*1d40*/  LOP3.LUT P2, RZ, R0.reuse, 0x4, RZ, 0xc0, !PT ;  /* 0x0000000400ff7812 */ /* 0x040fe2000784c0ff */
[----:B------:R-:W-:Y:S01]  /*1d50*/  IMAD.SHL.U32 R0, R0, 0x40, RZ ;  /* 0x0000004000007824 */ /* 0x000fe200078e00ff */
[----:B------:R-:W-:Y:S01]  /*1d60*/  SHF.R.S32.HI R11, RZ, 0x6, R11 ;  /* 0x00000006ff0b7819 */ /* 0x000fe2000001140b */
[----:B------:R-:W-:Y:S01]  /*1d70*/  ULDC.64 UR4, c[0x0][0x188] ;  /* 0x0000620000047ab9 */ /* 0x000fe20000000a00 */
[----:B------:R-:W-:Y:S01]  /*1d80*/  IMAD.U32 R10, RZ, RZ, UR23 ;  /* 0x00000017ff0a7e24 */ /* 0x000fe2000f8e00ff */
[----:B------:R-:W-:Y:S01]  /*1d90*/  UIMAD UR4, UR22, UR4, URZ ;  /* 0x00000004160472a4 */ /* 0x000fe2000f8e023f */
[----:B------:R-:W-:Y:S01]  /*1da0*/  LOP3.LUT R0, R0, 0x1c0, RZ, 0xc0, !PT ;  /* 0x000001c000007812 */ /* 0x000fe200078ec0ff */
[----:B------:R-:W-:Y:S01]  /*1db0*/  UIMAD UR15, UR15, UR17, URZ ;  /* 0x000000110f0f72a4 */ /* 0x000fe2000f8e023f */
[----:B------:R-:W-:Y:S01]  /*1dc0*/  STL [R1+0x8], R33 ;  /* 0x0000082101007387 */ /* 0x000fe20000100800 */
[----:B------:R-:W-:Y:S01]  /*1dd0*/  UIMAD UR28, UR23, UR5, UR4 ;  /* 0x00000005171c72a4 */ /* 0x000fe2000f8e0204 */
[----:B------:R-:W-:Y:S01]  /*1de0*/  IMAD.MOV.U32 R222, RZ, RZ, 0x20 ;  /* 0x00000020ffde7424 */ /* 0x000fe200078e00ff */
[----:B------:R-:W-:Y:S01]  /*1df0*/  UIMAD UR15, UR27, UR16, UR15 ;  /* 0x000000101b0f72a4 */ /* 0x000fe2000f8e020f */
[----:B------:R2:W-:Y:S01]  /*1e00*/  LDGSTS.E.BYPASS.LTC128B.128 [R33+0x3080], [R12.64+0x40], !P6 ;  /* 0x030800400c217fae */ /* 0x0005e2000f101d52 */
[----:B------:R-:W-:Y:S01]  /*1e10*/  ULDC.64 UR4, c[0x0][0x178] ;  /* 0x00005e0000047ab9 */ /* 0x000fe20000000a00 */
[C---:B------:R-:W-:Y:S01]  /*1e20*/  ISETP.GE.OR P6, PT, R26.reuse, c[0x0][0x1fc], !P1 ;  /* 0x00007f001a007a0c */ /* 0x040fe20004fc6670 */
[----:B------:R-:W-:Y:S01]  /*1e30*/  UIMAD.WIDE.U32 UR30, UR17, UR4, URZ ;  /* 0x00000004111e72a5 */ /* 0x000fe2000f8e003f */
[C---:B-1----:R-:W-:Y:S01]  /*1e40*/  IMAD R4, R7.reuse, c[0x0][0x178], RZ ;  /* 0x00005e0007047a24 */ /* 0x042fe200078e02ff */
[----:B------:R2:W-:Y:S01]  /*1e50*/  LDGSTS.E.BYPASS.LTC128B.128 [R33+0x5080], [R12.64+0x80], !P4 ;  /* 0x050800800c217fae */ /* 0x0005e2000e101d52 */
[----:B------:R-:W-:Y:S01]  /*1e60*/  IMAD R7, R7, c[0x0][0x208], RZ ;  /* 0x0000820007077a24 */ /* 0x000fe200078e02ff */
[----:B------:R-:W-:Y:S01]  /*1e70*/  ISETP.GE.AND P4, PT, R26, c[0x0][0x16c], PT ;  /* 0x00005b001a007a0c */ /* 0x000fe20003f86270 */
[C---:B------:R-:W-:Y:S01]  /*1e80*/  IMAD R8, R6.reuse, c[0x0][0x17c], R4 ;  /* 0x00005f0006087a24 */ /* 0x040fe200078e0204 */
[----:B------:R-:W0:Y:S01]  /*1e90*/  LDGDEPBAR ;  /* 0x00000000000079af */ /* 0x000e220000000000 */
[----:B------:R-:W-:Y:S01]  /*1ea0*/  IMAD.WIDE.U32 R4, R6, c[0x0][0x178], R2 ;  /* 0x00005e0006047a25 */ /* 0x000fe200078e0002 */
[----:B------:R-:W-:Y:S01]  /*1eb0*/  ISETP.GE.OR P1, PT, R36, c[0x0][0x1fc], !P1 ;  /* 0x00007f0024007a0c */ /* 0x000fe20004f26670 */
[----:B------:R-:W-:Y:S01]  /*1ec0*/  CS2R R130, SRZ ;  /* 0x0000000000827805 */ /* 0x000fe2000001ff00 */
        /* <DEDUP_REMOVED lines=8> */
[----:B------:R-:W-:Y:S01]  /*1f50*/  CS2R R118, SRZ ;  /* 0x0000000000767805 */ /* 0x000fe2000001ff00 */
[----:B------:R-:W-:Y:S01]  /*1f60*/  IMAD.U32 R6, RZ, RZ, UR12 ;  /* 0x0000000cff067e24 */ /* 0x000fe2000f8e00ff */
[----:B------:R-:W-:Y:S01]  /*1f70*/  CS2R R116, SRZ ;  /* 0x0000000000747805 */ /* 0x000fe2000001ff00 */
[----:B------:R-:W-:Y:S01]  /*1f80*/  IMAD.IADD R3, R3, 0x1, R7 ;  /* 0x0000000103037824 */ /* 0x000fe200078e0207 */
[----:B------:R-:W-:Y:S01]  /*1f90*/  CS2R R114, SRZ ;  /* 0x0000000000727805 */ /* 0x000fe2000001ff00 */
[----:B------:R-:W-:Y:S01]  /*1fa0*/  IMAD.WIDE.U32 R4, R6, c[0x0][0x180], R4 ;  /* 0x0000600006047a25 */ /* 0x000fe200078e0004 */
[----:B------:R-:W-:Y:S01]  /*1fb0*/  LEA.HI R6, R30, R29, RZ, 0x1 ;  /* 0x0000001d1e067211 */ /* 0x000fe200078f08ff */
[----:B------:R-:W-:Y:S01]  /*1fc0*/  CS2R R112, SRZ ;  /* 0x0000000000707805 */ /* 0x000fe2000001ff00 */
[----:B------:R-:W-:Y:S01]  /*1fd0*/  CS2R R110, SRZ ;  /* 0x00000000006e7805 */ /* 0x000fe2000001ff00 */
[----:B------:R-:W-:Y:S01]  /*1fe0*/  IMAD.SHL.U32 R7, R11, 0x8, RZ ;  /* 0x000000080b077824 */ /* 0x000fe200078e00ff */
[----:B------:R-:W-:Y:S01]  /*1ff0*/  LOP3.LUT R6, R6, 0xfffffffe, RZ, 0xc0, !PT ;  /* 0xfffffffe06067812 */ /* 0x000fe200078ec0ff */
[----:B------:R-:W-:Y:S01]  /*2000*/  IMAD.U32 R8, RZ, RZ, UR16 ;  /* 0x00000010ff087e24 */ /* 0x000fe2000f8e00ff */
[----:B------:R-:W-:Y:S01]  /*2010*/  IADD3 R5, R5, UR25, RZ ;  /* 0x0000001905057c10 */ /* 0x000fe2000fffe0ff */
[----:B------:R-:W-:Y:S01]  /*2020*/  UIMAD UR25, UR27, UR4, URZ ;  /* 0x000000041b1972a4 */ /* 0x000fe2000f8e023f */
[----:B------:R-:W-:Y:S01]  /*2030*/  LOP3.LUT R212, R7, 0x18, RZ, 0xc0, !PT ;  /* 0x0000001807d47812 */ /* 0x000fe200078ec0ff */
[----:B------:R-:W-:Y:S01]  /*2040*/  IMAD.IADD R27, R29, 0x1, -R6 ;  /* 0x000000011d1b7824 */ /* 0x000fe200078e0a06 */
[----:B------:R-:W-:Y:S01]  /*2050*/  SHF.R.U32.HI R6, RZ, 0x3, R0 ;  /* 0x00000003ff067819 */ /* 0x000fe20000011600 */
[----:B------:R-:W-:Y:S01]  /*2060*/  IMAD.U32 R7, RZ, RZ, UR12 ;  /* 0x0000000cff077e24 */ /* 0x000fe2000f8e00ff */
[----:B------:R-:W-:Y:S01]  /*2070*/  UIMAD UR25, UR17, UR5, UR25 ;  /* 0x00000005111972a4 */ /* 0x000fe2000f8e0219 */
[----:B------:R-:W-:Y:S01]  /*2080*/  IMAD.SHL.U32 R15, R27, 0x400, RZ ;  /* 0x000004001b0f7824 */ /* 0x000fe200078e00ff */
[----:B------:R-:W-:Y:S01]  /*2090*/  LOP3.LUT R0, R6, R0, R212, 0x1e, !PT ;  /* 0x0000000006007212 */ /* 0x000fe200078e1ed4 */
[----:B------:R-:W-:Y:S01]  /*20a0*/  IMAD.WIDE.U32 R2, R7, c[0x0][0x210], R2 ;  /* 0x0000840007027a25 */ /* 0x000fe200078e0002 */
[----:B------:R-:W-:Y:S01]  /*20b0*/  ULDC.64 UR4, c[0x0][0x218] ;  /* 0x0000860000047ab9 */ /* 0x000fe20000000a00 */
[----:B------:R-:W-:Y:S01]  /*20c0*/  IADD3 R7, R25, UR14, RZ ;  /* 0x0000000e19077c10 */ /* 0x000fe2000fffe0ff */
[----:B------:R-:W-:Y:S01]  /*20d0*/  UIMAD UR4, UR22, UR4, URZ ;  /* 0x00000004160472a4 */ /* 0x000fe2000f8e023f */
[----:B------:R-:W-:Y:S01]  /*20e0*/  IMAD R6, R16, 0x2, R15 ;  /* 0x0000000210067824 */ /* 0x000fe200078e020f */
[----:B------:R-:W-:Y:S01]  /*20f0*/  IADD3 R3, R3, UR24, RZ ;  /* 0x0000001803037c10 */ /* 0x000fe2000fffe0ff */
[----:B------:R-:W-:Y:S01]  /*2100*/  UIADD3 UR25, UR31, UR25, URZ ;  /* 0x000000191f197290 */ /* 0x000fe2000fffe03f */
[----:B------:R-:W-:Y:S01]  /*2110*/  IMAD.WIDE.U32 R42, R10, c[0x0][0x188], R4 ;  /* 0x000062000a2a7a25 */ /* 0x000fe200078e0004 */
[----:B------:R-:W-:Y:S01]  /*2120*/  UIMAD UR4, UR23, UR5, UR4 ;  /* 0x00000005170472a4 */ /* 0x000fe2000f8e0204 */
[----:B------:R-:W-:Y:S01]  /*2130*/  IADD3 R5, R23, UR13, RZ ;  /* 0x0000000d17057c10 */ /* 0x000fe2000fffe0ff */
[----:B------:R-:W-:-:S04]  /*2140*/  DEPBAR.LE SB0, 0x1 ;  /* 0x000080400000791a */ /* 0x000fc80000000000 */
[----:B------:R-:W-:Y:S01]  /*2150*/  IMAD.IADD R0, R6, 0x1, R0 ;  /* 0x0000000106007824 */ /* 0x000fe200078e0200 */
[----:B------:R-:W-:Y:S01]  /*2160*/  IADD3 R34, R43, UR28, RZ ;  /* 0x0000001c2b227c10 */ /* 0x000fe2000fffe0ff */
[----:B------:R-:W-:Y:S01]  /*2170*/  IMAD.WIDE.U32 R40, R10, c[0x0][0x218], R2 ;  /* 0x000086000a287a25 */ /* 0x000fe200078e0002 */
[----:B------:R-:W-:Y:S01]  /*2180*/  SEL R23, RZ, 0x1, P3 ;  /* 0x00000001ff177807 */ /* 0x000fe20001800000 */
[----:B------:R-:W-:Y:S01]  /*2190*/  USHF.R.S32.HI UR13, URZ, 0x1f, UR20 ;  /* 0x0000001f3f0d7899 */ /* 0x000fe20008011414 */
[----:B------:R-:W-:Y:S01]  /*21a0*/  ISETP.GE.AND P3, PT, R36, c[0x0][0x16c], PT ;  /* 0x00005b0024007a0c */ /* 0x000fe20003f66270 */
        /* <DEDUP_REMOVED lines=24> */
[----:B------:R-:W-:Y:S01]  /*2330*/  IMAD.MOV.U32 R225, RZ, RZ, 0x10 ;  /* 0x00000010ffe17424 */ /* 0x000fe200078e00ff */
[----:B------:R-:W-:Y:S01]  /*2340*/  UIMAD UR4, UR22, UR4, URZ ;  /* 0x00000004160472a4 */ /* 0x000fe2000f8e023f */
[----:B------:R-:W-:Y:S01]  /*2350*/  LEA.HI.X R17, R8, c[0x0][0x1f4], R0, 0x1, P2 ;  /* 0x00007d0008117a11 */ /* 0x000fe200010f0c00 */
[----:B------:R-:W-:Y:S01]  /*2360*/  CS2R R108, SRZ ;  /* 0x00000000006c7805 */ /* 0x000fe2000001ff00 */
[----:B------:R-:W-:Y:S01]  /*2370*/  LOP3.LUT R0, R28, 0xfffffff0, RZ, 0xc0, !PT ;  /* 0xfffffff01c007812 */ /* 0x000fe200078ec0ff */
[----:B------:R-:W-:Y:S01]  /*2380*/  UIMAD UR5, UR23, UR5, UR4 ;  /* 0x00000005170572a4 */ /* 0x000fe2000f8e0204 */
[----:B------:R-:W-:Y:S01]  /*2390*/  ISETP.GE.AND P2, PT, R26, c[0x0][0x1fc], PT ;  /* 0x00007f001a007a0c */ /* 0x000fe20003f46270 */
[----:B------:R-:W-:Y:S01]  /*23a0*/  CS2R R106, SRZ ;  /* 0x00000000006a7805 */ /* 0x000fe2000001ff00 */
[----:B------:R-:W-:Y:S01]  /*23b0*/  CS2R R104, SRZ ;  /* 0x0000000000687805 */ /* 0x000fe2000001ff00 */
[----:B------:R-:W-:Y:S01]  /*23c0*/  IMAD.IADD R0, R132, 0x1, -R0 ;  /* 0x0000000184007824 */ /* 0x000fe200078e0a00 */
[----:B------:R-:W-:Y:S01]  /*23d0*/  CS2R R102, SRZ ;  /* 0x0000000000667805 */ /* 0x000fe2000001ff00 */
[----:B------:R-:W-:Y:S01]  /*23e0*/  CS2R R100, SRZ ;  /* 0x0000000000647805 */ /* 0x000fe2000001ff00 */
[----:B------:R-:W-:Y:S01]  /*23f0*/  CS2R R98, SRZ ;  /* 0x0000000000627805 */ /* 0x000fe2000001ff00 */
[C---:B-1----:R-:W-:Y:S01]  /*2400*/  IMAD.WIDE.U32 R42, R10.reuse, c[0x0][0x278], R6 ;  /* 0x00009e000a2a7a25 */ /* 0x042fe200078e0006 */
        /* <DEDUP_REMOVED lines=30> */
[----:B--2---:R-:W-:Y:S01]  /*25f0*/  LEA.HI R12, R7, R2, RZ, 0x2 ;  /* 0x00000002070c7211 */ /* 0x004fe200078f10ff */
        /* <DEDUP_REMOVED lines=78> */
[----:B-1----:R-:W-:Y:S01]  /*2ae0*/  CS2R R42, SRZ ;  /* 0x00000000002a7805 */ /* 0x002fe2000001ff00 */
[----:B------:R-:W1:Y:S01]  /*2af0*/  LDSM.16.M88.4 R176, [R215+0x7080] ;  /* 0x00708000d7b0783b */ /* 0x000e620000000200 */
[----:B------:R-:W-:Y:S01]  /*2b00*/  IMAD.IADD R4, R4, 0x1, -R0 ;  /* 0x0000000104047824 */ /* 0x000fe200078e0a00 */
[----:B--2---:R-:W-:Y:S01]  /*2b10*/  CS2R R40, SRZ ;  /* 0x0000000000287805 */ /* 0x004fe2000001ff00 */
[----:B------:R-:W-:Y:S01]  /*2b20*/  IMAD.SHL.U32 R0, R13, 0x2, RZ ;  /* 0x000000020d007824 */ /* 0x000fe200078e00ff */
[----:B------:R-:W2:Y:S01]  /*2b30*/  LDSM.16.M88.4 R180, [R214+0x8080] ;  /* 0x00808000d6b4783b */ /* 0x000ea20000000200 */
[----:B------:R-:W-:-:S03]  /*2b40*/  IMAD.SHL.U32 R213, R213, 0x2, RZ ;  /* 0x00000002d5d57824 */ /* 0x000fc600078e00ff */
[----:B------:R-:W1:Y:S01]  /*2b50*/  LDSM.16.M88.4 R184, [R214+0x9080] ;  /* 0x00908000d6b8783b */ /* 0x000e620000000200 */
[----:B------:R-:W-:Y:S01]  /*2b60*/  LOP3.LUT R13, R0, 0x2, R18, 0xe2, !PT ;  /* 0x00000002000d7812 */ /* 0x000fe200078ee212 */
[----:B------:R-:W-:Y:S02]  /*2b70*/  IMAD.SHL.U32 R0, R19, 0x8, RZ ;  /* 0x0000000813007824 */ /* 0x000fe400078e00ff */
        /* <DEDUP_REMOVED lines=46> */
[----:B-----5:R-:W-:Y:S01]  /*2e60*/  SHF.R.U32.HI R7, RZ, 0x3, R2 ;  /* 0x00000003ff077819 */ /* 0x020fe20000011602 */
        /* <DEDUP_REMOVED lines=35> */
[----:B------:R-:W-:Y:S01]  /*30a0*/  UMOV UR5, 0x1 ;  /* 0x0000000100057882 */ /* 0x000fe20000000000 */
[----:B------:R-:W-:Y:S01]  /*30b0*/  IMAD.IADD R226, R221, 0x1, R225 ;  /* 0x00000001dde27824 */ /* 0x000fe200078e02e1 */
[----:B------:R-:W-:Y:S02]  /*30c0*/  STL [R1+0x58], R2 ;  /* 0x0000580201007387 */ /* 0x000fe40000100800 */
[----:B------:R-:W-:-:S02]  /*30d0*/  IADD3 R217, R216, 0xc080, RZ ;  /* 0x0000c080d8d97810 */ /* 0x000fc40007ffe0ff */
[----:B------:R2:W-:Y:S03]  /*30e0*/  STL [R1+0x1c], R0 ;  /* 0x00001c0001007387 */ /* 0x0005e60000100800 */
[----:B------:R-:W-:Y:S01]  /*30f0*/  IMAD R217, R225, 0x2, R217 ;  /* 0x00000002e1d97824 */ /* 0x000fe200078e02d9 */
[----:B------:R-:W0:Y:S04]  /*3100*/  LDGDEPBAR ;  /* 0x00000000000079af */ /* 0x000e280000000000 */
[----:B------:R-:W0:Y:S01]  /*3110*/  LDGDEPBAR ;  /* 0x00000000000079af */ /* 0x000e220000000000 */
[----:B--2---:R-:W-:-:S05]  /*3120*/  IADD3 R0, -R0, UR6, RZ ;  /* 0x0000000600007c10 */ /* 0x004fca000fffe1ff */
[----:B---34-:R1:W-:Y:S02]  /*3130*/  STL [R1+0xc], R0 ;  /* 0x00000c0001007387 */ /* 0x0183e40000100800 */
.L_x_640:
        /* <DEDUP_REMOVED lines=31> */
[----:B------:R-:W2:Y:S01]  /*3330*/  LDSM.16.M88.4 R160, [R0+0x7880] ;  /* 0x0078800000a0783b */ /* 0x000ea20000000200 */
[C---:B------:R-:W-:Y:S07]  /*3340*/  HMMA.16816.F32.BF16 R24, R28.reuse, R132, RZ ;  /* 0x000000841c18723c */ /* 0x040fee00000418ff */
[----:B------:R-:W3:Y:S01]  /*3350*/  LDL R234, [R1+0x4] ;  /* 0x0000040001ea7983 */ /* 0x000ee20000100800 */
[-C--:B------:R-:W-:Y:S08]  /*3360*/  HMMA.16816.F32.BF16 R28, R28, R134.reuse, RZ ;  /* 0x000000861c1c723c */ /* 0x080ff000000418ff */
[----:B------:R-:W-:Y:S01]  /*3370*/  HMMA.16816.F32.BF16 R32, R32, R134, RZ ;  /* 0x000000862020723c */ /* 0x000fe200000418ff */
[----:B------:R-:W5:Y:S07]  /*3380*/  LDSM.16.M88.4 R132, [R214+0x3080] ;  /* 0x00308000d684783b */ /* 0x000f6e0000000200 */
        /* <DEDUP_REMOVED lines=28> */
[----:B------:R-:W4:Y:S07]  /*3550*/  LDSM.16.M88.4 R140, [R0+0x8880] ;  /* 0x00888000008c783b */ /* 0x000f2e0000000200 */
[-C--:B--2---:R-:W-:Y:S08]  /*3560*/  HMMA.16816.F32.BF16 R20, R136, R148.reuse, R20 ;  /* 0x000000948814723c */ /* 0x084ff00000041814 */
[C---:B------:R-:W-:Y:S08]  /*3570*/  HMMA.16816.F32.BF16 R24, R144.reuse, R148, R24 ;  /* 0x000000949018723c */ /* 0x040ff00000041818 */
[-C--:B------:R-:W-:Y:S01]  /*3580*/  HMMA.16816.F32.BF16 R28, R144, R150.reuse, R28 ;  /* 0x00000096901c723c */ /* 0x080fe2000004181c */
[----:B------:R-:W2:Y:S07]  /*3590*/  LDSM.16.M88.4 R144, [R3+0x8080] ;  /* 0x008080000390783b */ /* 0x000eae0000000200 */
        /* <DEDUP_REMOVED lines=37> */
[----:B------:R-:W4:Y:S10]  /*37f0*/  MUFU.TANH R159, R9 ;  /* 0x00000009009f7308 */ /* 0x000f340000002400 */
[----:B------:R-:W1:Y:S01]  /*3800*/  MUFU.TANH R233, R10 ;  /* 0x0000000a00e97308 */ /* 0x000e620000002400 */
[----:B--2---:R2:W-:Y:S09]  /*3810*/  STL [R1], R0 ;  /* 0x0000000001007387 */ /* 0x0045f20000100800 */
[----:B------:R-:W3:Y:S10]  /*3820*/  MUFU.TANH R150, R12 ;  /* 0x0000000c00967308 */ /* 0x000ef40000002400 */
[----:B------:R-:W4:Y:S01]  /*3830*/  MUFU.TANH R251, R13 ;  /* 0x0000000d00fb7308 */ /* 0x000f220000002400 */
[-C--:B-1----:R-:W-:Y:S01]  /*3840*/  HMMA.16816.F32.BF16 R20, R144, R4.reuse, R20 ;  /* 0x000000049014723c */ /* 0x082fe20000041814 */
[----:B--2---:R-:W-:Y:S08]  /*3850*/  MOV R0, UR4 ;  /* 0x0000000400007c02 */ /* 0x004ff00008000f00 */
[----:B------:R-:W1:Y:S01]  /*3860*/  MUFU.TANH R230, R14 ;  /* 0x0000000e00e67308 */ /* 0x000e620000002400 */
[C---:B------:R-:W-:Y:S04]  /*3870*/  HMMA.16816.F32.BF16 R24, R136.reuse, R4, R24 ;  /* 0x000000048818723c */ /* 0x040fe80000041818 */
[----:B---3--:R-:W-:Y:S05]  /*3880*/  LEA R0, R0, R234, 0x6 ;  /* 0x000000ea00007211 */ /* 0x008fea00078e30ff */
[----:B------:R-:W2:Y:S01]  /*3890*/  MUFU.TANH R156, R15 ;  /* 0x0000000f009c7308 */ /* 0x000ea20000002400 */
[-C--:B------:R-:W-:Y:S04]  /*38a0*/  HMMA.16816.F32.BF16 R28, R136, R6.reuse, R28 ;  /* 0x00000006881c723c */ /* 0x080fe8000004181c */
[----:B------:R-:W-:Y:S04]  /*38b0*/  FMUL.FTZ R20, R20, c[0x0][0x2b4] ;  /* 0x0000ad0014147a20 */ /* 0x000fe80000410000 */
[----:B------:R-:W-:Y:S01]  /*38c0*/  HMMA.16816.F32.BF16 R32, R144, R6, R32 ;  /* 0x000000069020723c */ /* 0x000fe20000041820 */
[----:B------:R-:W3:Y:S01]  /*38d0*/  MUFU.TANH R160, R16 ;  /* 0x0000001000a07308 */ /* 0x000ee20000002400 */
        /* <DEDUP_REMOVED lines=46> */
[----:B------:R-:W-:Y:S01]  /*3bc0*/  ULDC.64 UR14, c[0x0][0x178] ;  /* 0x00005e00000e7ab9 */ /* 0x000fe20000000a00 */
[----:B------:R-:W-:Y:S01]  /*3bd0*/  IMAD.U32 R7, RZ, RZ, UR5 ;  /* 0x00000005ff077e24 */ /* 0x000fe2000f8e00ff */
[----:B------:R-:W-:Y:S01]  /*3be0*/  USHF.R.S32.HI UR13, URZ, 0x1f, UR16 ;  /* 0x0000001f3f0d7899 */ /* 0x000fe20008011410 */
[----:B------:R-:W3:Y:S01]  /*3bf0*/  LDL R2, [R1+0x5c] ;  /* 0x00005c0001027983 */ /* 0x000ee20000100800 */
[----:B------:R-:W-:Y:S02]  /*3c00*/  UIMAD.WIDE.U32 UR20, UR16, UR14, URZ ;  /* 0x0000000e101472a5 */ /* 0x000fe4000f8e003f */
[----:B------:R-:W-:Y:S01]  /*3c10*/  UIMAD UR13, UR13, UR14, URZ ;  /* 0x0000000e0d0d72a4 */ /* 0x000fe2000f8e023f */
[----:B------:R-:W4:Y:S03]  /*3c20*/  LDL R10, [R1+0x14] ;  /* 0x00001400010a7983 */ /* 0x000f260000100800 */
[----:B------:R-:W-:Y:S01]  /*3c30*/  UIMAD UR13, UR16, UR15, UR13 ;  /* 0x0000000f100d72a4 */ /* 0x000fe2000f8e020d */
[----:B------:R-:W5:Y:S01]  /*3c40*/  LDL.64 R152, [R1+0x30] ;  /* 0x0000300001987983 */ /* 0x000f620000100a00 */
[----:B------:R-:W-:Y:S01]  /*3c50*/  IMAD.U32 R3, RZ, RZ, UR20 ;  /* 0x00000014ff037e24 */ /* 0x000fe2000f8e00ff */
[----:B------:R-:W-:Y:S01]  /*3c60*/  UIMAD UR16, UR16, -0x40, UR9 ;  /* 0xffffffc0101078a4 */ /* 0x000fe2000f8e0209 */
[----:B------:R-:W-:Y:S01]  /*3c70*/  IMAD.U32 R9, RZ, RZ, UR20 ;  /* 0x00000014ff097e24 */ /* 0x000fe2000f8e00ff */
[----:B------:R-:W5:Y:S01]  /*3c80*/  LDL R8, [R1+0x8] ;  /* 0x0000080001087983 */ /* 0x000f620000100800 */
[----:B------:R-:W-:Y:S03]  /*3c90*/  UIADD3 UR13, UR21, UR13, URZ ;  /* 0x0000000d150d7290 */ /* 0x000fe6000fffe03f */
[----:B------:R-:W5:Y:S03]  /*3ca0*/  LDL R148, [R1+0x4c] ;  /* 0x00004c0001947983 */ /* 0x000f660000100800 */
[----:B-1----:R-:W-:Y:S01]  /*3cb0*/  IMAD.U32 R0, RZ, RZ, UR13 ;  /* 0x0000000dff007e24 */ /* 0x002fe2000f8e00ff */
[----:B------:R-:W5:Y:S04]  /*3cc0*/  LDL R149, [R1+0x18] ;  /* 0x0000180001957983 */ /* 0x000f680000100800 */
[----:B------:R-:W1:Y:S02]  /*3cd0*/  S2R R154, SR_TID.X ;  /* 0x00000000009a7919 */ /* 0x000e640000002100 */
[----:B-1----:R-:W-:Y:S04]  /*3ce0*/  SHF.R.S32.HI R151, RZ, 0x1f, R154 ;  /* 0x0000001fff977819 */ /* 0x002fe8000001149a */
[----:B------:R-:W-:Y:S04]  /*3cf0*/  LEA.HI R151, R151, R154, RZ, 0x2 ;  /* 0x0000009a97977211 */ /* 0x000fe800078f10ff */
[----:B------:R-:W-:Y:S04]  /*3d00*/  SHF.R.S32.HI R151, RZ, 0x2, R151 ;  /* 0x00000002ff977819 */ /* 0x000fe80000011497 */
[----:B------:R-:W-:Y:S02]  /*3d10*/  ISETP.LT.AND P4, PT, R151, UR16, PT ;  /* 0x0000001097007c0c */ /* 0x000fe4000bf81270 */
[----:B--2---:R-:W-:Y:S04]  /*3d20*/  LEA R3, P1, R3, R12, 0x6 ;  /* 0x0000000c03037211 */ /* 0x004fe800078230ff */
[----:B---3--:R-:W-:Y:S01]  /*3d30*/  LEA.HI.X R9, R9, R2, R0, 0x6, P1 ;  /* 0x0000000209097211 */ /* 0x008fe200008f3400 */
[----:B------:R-:W-:Y:S01]  /*3d40*/  IMAD.U32 R2, RZ, RZ, UR17 ;  /* 0x00000011ff027e24 */ /* 0x000fe2000f8e00ff */
[----:B----4-:R-:W-:Y:S04]  /*3d50*/  LOP3.LUT P6, RZ, R10, 0x1, RZ, 0xc0, !PT ;  /* 0x000000010aff7812 */ /* 0x010fe800078cc0ff */
[----:B------:R-:W-:Y:S02]  /*3d60*/  @!P3 LEA R2, R2, 0x40, 0x6 ;  /* 0x000000400202b811 */ /* 0x000fe400078e30ff */
[----:B------:R-:W-:Y:S01]  /*3d70*/  LOP3.LUT P5, RZ, R10, 0x2, RZ, 0xc0, !PT ;  /* 0x000000020aff7812 */ /* 0x000fe200078ac0ff */
[----:B------:R-:W-:Y:S01]  /*3d80*/  IMAD.SHL.U32 R10, R154, 0x4, RZ ;  /* 0x000000049a0a7824 */ /* 0x000fe200078e00ff */
[----:B-----5:R-:W-:Y:S02]  /*3d90*/  @!P3 IADD3 R5, P1, R2, R152, RZ ;  /* 0x000000980205b210 */ /* 0x020fe40007f3e0ff */
[----:B------:R-:W-:Y:S01]  /*3da0*/  ISETP.GE.OR P6, PT, R151, UR16, !P6 ;  /* 0x0000001097007c0c */ /* 0x000fe2000f7c6670 */
[----:B------:R-:W-:Y:S01]  /*3db0*/  @!P3 IMAD R7, R7, 0x40, R10 ;  /* 0x000000400707b824 */ /* 0x000fe200078e020a */
[----:B------:R-:W-:Y:S01]  /*3dc0*/  IADD3 R0, R8, 0x6080, RZ ;  /* 0x0000608008007810 */ /* 0x000fe20007ffe0ff */
[----:B------:R-:W-:Y:S01]  /*3dd0*/  IMAD.U32 R8, RZ, RZ, UR5 ;  /* 0x00000005ff087e24 */ /* 0x000fe2000f8e00ff */
[----:B------:R-:W-:Y:S02]  /*3de0*/  ISETP.GE.OR P5, PT, R151, UR16, !P5 ;  /* 0x0000001097007c0c */ /* 0x000fe4000efa6670 */
[----:B------:R-:W-:Y:S01]  /*3df0*/  @!P3 LEA.HI.X.SX32 R6, R2, R148, 0x1, P1 ;  /* 0x000000940206b211 */ /* 0x000fe200008f0eff */
[----:B------:R-:W-:Y:S01]  /*3e00*/  IMAD R0, R8, 0x3000, R0 ;  /* 0x0000300008007824 */ /* 0x000fe200078e0200 */
[----:B------:R-:W-:Y:S02]  /*3e10*/  LEA R2, P2, R3, c[0x0][0x160], 0x1 ;  /* 0x0000580003027a11 */ /* 0x000fe400078408ff */
        /* <DEDUP_REMOVED lines=12> */
.L_x_638:
[-C--:B-1234-:R-:W-:Y:S01]  /*3ee0*/  HMMA.16816.F32.BF16 R4, R132, R164.reuse, RZ ;  /* 0x000000a48404723c */ /* 0x09efe200000418ff */
[----:B------:R-:W2:Y:S01]  /*3ef0*/  LDL R2, [R1+0x1c] ;  /* 0x00001c0001027983 */ /* 0x000ea20000100800 */
[----:B------:R-:W-:Y:S02]  /*3f00*/  ULEA UR14, UR17, 0x1, 0x6 ;  /* 0x00000001110e7891 */ /* 0x000fe4000f8e303f */
[----:B------:R-:W-:Y:S01]  /*3f10*/  MOV R0, UR9 ;  /* 0x0000000900007c02 */ /* 0x000fe20008000f00 */
        /* <DEDUP_REMOVED lines=75> */
[----:B------:R-:W-:Y:S01]  /*43d0*/  FSEL R140, R231, -INF , P4 ;  /* 0xff800000e78c7808 */ /* 0x000fe20002000000 */
[----:B------:R-:W-:Y:S04]  /*43e0*/  HMMA.16816.F32.BF16 R32, R136, R210, R32 ;  /* 0x000000d28820723c */ /* 0x000fe80000041820 */
[----:B------:R-:W-:Y:S01]  /*43f0*/  FFMA.FTZ R140, R140, c[0x0][0x29c], -R144 ;  /* 0x0000a7008c8c7a23 */ /* 0x000fe20000010890 */
[----:B------:R-:W-:Y:S01]  /*4400*/  MOV R19, R155 ;  /* 0x0000009b00137202 */ /* 0x000fe20000000f00 */
[--C-:B------:R-:W-:Y:S01]  /*4410*/  FADD.FTZ R155, R22, -R0.reuse ;  /* 0x80000000169b7221 */ /* 0x100fe20000010000 */
[----:B------:R-:W-:Y:S01]  /*4420*/  MOV R22, R230 ;  /* 0x000000e600167202 */ /* 0x000fe20000000f00 */
[----:B------:R-:W-:Y:S01]  /*4430*/  FADD.FTZ R230, R23, -R0 ;  /* 0x8000000017e67221 */ /* 0x000fe20000010000 */
[----:B------:R-:W-:Y:S01]  /*4440*/  FSEL R139, R232, -INF , P2 ;  /* 0xff800000e88b7808 */ /* 0x000fe20001000000 */
[----:B------:R1:W2:Y:S01]  /*4450*/  MUFU.EX2 R23, R140 ;  /* 0x0000008c00177308 */ /* 0x0002a20000000800 */
[C---:B------:R-:W-:Y:S01]  /*4460*/  ISETP.GT.AND P4, PT, R2.reuse, 0x41, PT ;  /* 0x000000410200780c */ /* 0x040fe20003f84270 */
[--C-:B------:R-:W-:Y:S01]  /*4470*/  FADD.FTZ R143, R17, -R3.reuse ;  /* 0x80000003118f7221 */ /* 0x100fe20000010000 */
[----:B------:R-:W-:Y:S01]  /*4480*/  ISETP.GT.AND P2, PT, R2, 0x60, PT ;  /* 0x000000600200780c */ /* 0x000fe20003f44270 */
[--C-:B------:R-:W-:Y:S01]  /*4490*/  FFMA.FTZ R139, R139, c[0x0][0x29c], -R144.reuse ;  /* 0x0000a7008b8b7a23 */ /* 0x100fe20000010890 */
[----:B------:R-:W-:Y:S01]  /*44a0*/  FSEL R138, R160, -INF , P1 ;  /* 0xff800000a08a7808 */ /* 0x000fe20000800000 */
[--C-:B------:R-:W-:Y:S01]  /*44b0*/  FADD.FTZ R148, R20, -R3.reuse ;  /* 0x8000000314947221 */ /* 0x100fe20000010000 */
        /* <DEDUP_REMOVED lines=15> */
[--C-:B------:R-:W-:Y:S02]  /*45b0*/  FADD.FTZ R137, R16, -R3.reuse ;  /* 0x8000000310897221 */ /* 0x100fe40000010000 */
[--C-:B------:R-:W-:Y:S01]  /*45c0*/  FADD.FTZ R162, R34, -R0.reuse ;  /* 0x8000000022a27221 */ /* 0x100fe20000010000 */
[----:B------:R-:W-:Y:S01]  /*45d0*/  ISETP.GT.AND P4, PT, R2, RZ, PT ;  /* 0x000000ff0200720c */ /* 0x000fe20003f84270 */
[--C-:B------:R-:W-:Y:S01]  /*45e0*/  FADD.FTZ R133, R4, -R3.reuse ;  /* 0x8000000304857221 */ /* 0x100fe20000010000 */
[----:B------:R-:W-:Y:S01]  /*45f0*/  ISETP.GT.AND P2, PT, R2, 0x1, PT ;  /* 0x000000010200780c */ /* 0x000fe20003f44270 */
[--C-:B------:R-:W-:Y:S01]  /*4600*/  FADD.FTZ R150, R32, -R3.reuse ;  /* 0x8000000320967221 */ /* 0x100fe20000010000 */
[C---:B------:R-:W-:Y:S01]  /*4610*/  ISETP.GT.AND P1, PT, R2.reuse, 0x20, PT ;  /* 0x000000200200780c */ /* 0x040fe20003f24270 */
[--C-:B------:R-:W-:Y:S01]  /*4620*/  FADD.FTZ R134, R5, -R3.reuse ;  /* 0x8000000305867221 */ /* 0x100fe20000010000 */
[C---:B------:R-:W-:Y:S01]  /*4630*/  ISETP.GT.AND P5, PT, R2.reuse, 0x40, PT ;  /* 0x000000400200780c */ /* 0x040fe20003fa4270 */
[----:B------:R-:W-:Y:S01]  /*4640*/  FADD.FTZ R152, R33, -R3 ;  /* 0x8000000321987221 */ /* 0x000fe20000010000 */
[C---:B------:R-:W-:Y:S01]  /*4650*/  ISETP.GT.AND P6, PT, R2.reuse, 0x21, PT ;  /* 0x000000210200780c */ /* 0x040fe20003fc4270 */
[----:B------:R-:W-:Y:S01]  /*4660*/  MUFU.EX2 R144, R144 ;  /* 0x0000009000907308 */ /* 0x000fe20000000800 */
[----:B------:R-:W-:Y:S02]  /*4670*/  FSEL R20, R243, -INF , P4 ;  /* 0xff800000f3147808 */ /* 0x000fe40002000000 */
[----:B------:R-:W-:Y:S02]  /*4680*/  ISETP.GT.AND P4, PT, R2, 0x41, PT ;  /* 0x000000410200780c */ /* 0x000fe40003f84270 */
[----:B------:R-:W-:Y:S01]  /*4690*/  FSEL R17, R244, -INF , P2 ;  /* 0xff800000f4117808 */ /* 0x000fe20001000000 */
[--C-:B------:R-:W-:Y:S01]  /*46a0*/  FFMA.FTZ R32, R20, c[0x0][0x29c], -R145.reuse ;  /* 0x0000a70014207a23 */ /* 0x100fe20000010891 */
[C---:B------:R-:W-:Y:S02]  /*46b0*/  ISETP.GT.AND P2, PT, R2.reuse, 0x60, PT ;  /* 0x000000600200780c */ /* 0x040fe40003f44270 */
[----:B------:R-:W-:Y:S01]  /*46c0*/  FSEL R16, R239, -INF , P1 ;  /* 0xff800000ef107808 */ /* 0x000fe20000800000 */
[--C-:B------:R-:W-:Y:S01]  /*46d0*/  FFMA.FTZ R7, R17, c[0x0][0x29c], -R145.reuse ;  /* 0x0000a70011077a23 */ /* 0x100fe20000010891 */
[----:B------:R-:W-:Y:S01]  /*46e0*/  ISETP.GT.AND P1, PT, R2, 0x61, PT ;  /* 0x000000610200780c */ /* 0x000fe20003f24270 */
[----:B------:R3:W-:Y:S01]  /*46f0*/  MUFU.EX2 R20, R141 ;  /* 0x0000008d00147308 */ /* 0x0007e20000000800 */
[----:B------:R-:W-:Y:S01]  /*4700*/  MOV R34, R159 ;  /* 0x0000009f00227202 */ /* 0x000fe20000000f00 */
[----:B------:R-:W-:Y:S01]  /*4710*/  FADD.FTZ R159, R35, -R0 ;  /* 0x80000000239f7221 */ /* 0x000fe20000010000 */
[----:B------:R-:W-:Y:S01]  /*4720*/  FSEL R4, R240, -INF , P5 ;  /* 0xff800000f0047808 */ /* 0x000fe20002800000 */
[--C-:B------:R-:W-:Y:S01]  /*4730*/  FFMA.FTZ R6, R16, c[0x0][0x29c], -R145.reuse ;  /* 0x0000a70010067a23 */ /* 0x100fe20000010891 */
[----:B------:R-:W-:Y:S01]  /*4740*/  FSEL R2, R238, -INF , P2 ;  /* 0xff800000ee027808 */ /* 0x000fe20001000000 */
[----:B------:R-:W-:Y:S01]  /*4750*/  FFMA.FTZ R35, -R157, R157, 1 ;  /* 0x3f8000009d237423 */ /* 0x000fe2000001019d */
[----:B------:R-:W-:Y:S01]  /*4760*/  FSEL R0, R237, -INF , P1 ;  /* 0xff800000ed007808 */ /* 0x000fe20000800000 */
[--C-:B------:R-:W-:Y:S01]  /*4770*/  FFMA.FTZ R4, R4, c[0x0][0x29c], -R145.reuse ;  /* 0x0000a70004047a23 */ /* 0x100fe20000010891 */
[----:B------:R-:W-:Y:S01]  /*4780*/  FSEL R5, R241, -INF , P6 ;  /* 0xff800000f1057808 */ /* 0x000fe20003000000 */
[--C-:B------:R-:W-:Y:S01]  /*4790*/  FFMA.FTZ R33, R2, c[0x0][0x29c], -R145.reuse ;  /* 0x0000a70002217a23 */ /* 0x100fe20000010891 */
[----:B------:R-:W-:Y:S01]  /*47a0*/  FSEL R3, R242, -INF , P4 ;  /* 0xff800000f2037808 */ /* 0x000fe20002000000 */
[----:B------:R-:W-:Y:S01]  /*47b0*/  MUFU.EX2 R16, R32 ;  /* 0x0000002000107308 */ /* 0x000fe20000000800 */
[----:B-1----:R-:W-:Y:S01]  /*47c0*/  MOV R140, R34 ;  /* 0x00000022008c7202 */ /* 0x002fe20000000f00 */
[--C-:B------:R-:W-:Y:S01]  /*47d0*/  FFMA.FTZ R5, R5, c[0x0][0x29c], -R145.reuse ;  /* 0x0000a70005057a23 */ /* 0x100fe20000010891 */
[----:B------:R-:W-:Y:S01]  /*47e0*/  MOV R34, R21 ;  /* 0x0000001500227202 */ /* 0x000fe20000000f00 */
[--C-:B------:R-:W-:Y:S02]  /*47f0*/  FFMA.FTZ R3, R3, c[0x0][0x29c], -R145.reuse ;  /* 0x0000a70003037a23 */ /* 0x100fe40000010891 */
[----:B------:R-:W-:Y:S02]  /*4800*/  FFMA.FTZ R145, R0, c[0x0][0x29c], -R145 ;  /* 0x0000a70000917a23 */ /* 0x000fe40000010891 */
[----:B------:R-:W-:Y:S01]  /*4810*/  FFMA.FTZ R0, -R231, R231, 1 ;  /* 0x3f800000e7007423 */ /* 0x000fe200000101e7 */
[----:B------:R-:W-:Y:S01]  /*4820*/  MOV R231, R22 ;  /* 0x0000001600e77202 */ /* 0x000fe20000000f00 */
[----:B------:R1:W-:Y:S01]  /*4830*/  MUFU.EX2 R21, R142 ;  /* 0x0000008e00157308 */ /* 0x0003e20000000800 */
[----:B--2---:R-:W-:Y:S01]  /*4840*/  FMUL.FTZ R2, R23, R133 ;  /* 0x0000008517027220 */ /* 0x004fe20000410000 */
[----:B------:R-:W-:Y:S02]  /*4850*/  MOV R133, R236 ;  /* 0x000000ec00857202 */ /* 0x000fe40000000f00 */
[----:B---3--:R-:W-:Y:S01]  /*4860*/  MOV R141, R234 ;  /* 0x000000ea008d7202 */ /* 0x008fe20000000f00 */
[----:B------:R-:W-:Y:S01]  /*4870*/  FMUL.FTZ R236, R2, R0 ;  /* 0x0000000002ec7220 */ /* 0x000fe20000410000 */
[----:B------:R-:W-:Y:S01]  /*4880*/  MOV R157, R133 ;  /* 0x00000085009d7202 */ /* 0x000fe20000000f00 */
[----:B------:R-:W-:Y:S03]  /*4890*/  FFMA.FTZ R0, -R232, R232, 1 ;  /* 0x3f800000e8007423 */ /* 0x000fe600000101e8 */
[----:B------:R-:W2:Y:S10]  /*48a0*/  MUFU.EX2 R22, R139 ;  /* 0x0000008b00167308 */ /* 0x000eb40000000800 */
[----:B------:R3:W-:Y:S01]  /*48b0*/  MUFU.EX2 R32, R33 ;  /* 0x0000002100207308 */ /* 0x0007e20000000800 */
[----:B-1----:R-:W-:Y:S09]  /*48c0*/  MOV R142, R19 ;  /* 0x00000013008e7202 */ /* 0x002ff20000000f00 */
[----:B------:R-:W1:Y:S01]  /*48d0*/  MUFU.EX2 R19, R138 ;  /* 0x0000008a00137308 */ /* 0x000e620000000800 */
[----:B--2---:R-:W-:Y:S01]  /*48e0*/  FMUL.FTZ R2, R22, R134 ;  /* 0x0000008616027220 */ /* 0x004fe20000410000 */
[----:B------:R-:W-:Y:S02]  /*48f0*/  MOV R134, R18 ;  /* 0x0000001200867202 */ /* 0x000fe40000000f00 */
[----:B------:R-:W-:Y:S01]  /*4900*/  MOV R139, R235 ;  /* 0x000000eb008b7202 */ /* 0x000fe20000000f00 */
[----:B------:R-:W-:Y:S05]  /*4910*/  FMUL.FTZ R235, R2, R0 ;  /* 0x0000000002eb7220 */ /* 0x000fea0000410000 */
[----:B------:R-:W2:Y:S01]  /*4920*/  MUFU.EX2 R18, R136 ;  /* 0x0000008800127308 */ /* 0x000ea20000000800 */
[----:B------:R-:W-:Y:S01]  /*4930*/  FFMA.FTZ R0, -R160, R160, 1 ;  /* 0x3f800000a0007423 */ /* 0x000fe200000101a0 */
[----:B------:R-:W-:Y:S01]  /*4940*/  MOV R160, R233 ;  /* 0x000000e900a07202 */ /* 0x000fe20000000f00 */
[----:B------:R-:W-:Y:S02]  /*4950*/  FMUL.FTZ R2, R21, R137 ;  /* 0x0000008915027220 */ /* 0x000fe40000410000 */
[----:B---3--:R-:W-:Y:S01]  /*4960*/  FMUL.FTZ R33, R20, R143 ;  /* 0x0000008f14217220 */ /* 0x008fe20000410000 */
[----:B------:R-:W-:Y:S01]  /*4970*/  MOV R143, R34 ;  /* 0x00000022008f7202 */ /* 0x000fe20000000f00 */
[----:B------:R-:W-:Y:S01]  /*4980*/  FMUL.FTZ R234, R2, R0 ;  /* 0x0000000002ea7220 */ /* 0x000fe20000410000 */
[----:B------:R-:W-:Y:S01]  /*4990*/  IADD3 R0, R132, 0x20, RZ ;  /* 0x0000002084007810 */ /* 0x000fe20007ffe0ff */
[----:B------:R-:W-:Y:S01]  /*49a0*/  FFMA.FTZ R2, -R229, R229, 1 ;  /* 0x3f800000e5027423 */ /* 0x000fe200000101e5 */
[----:B------:R-:W3:Y:S02]  /*49b0*/  MUFU.EX2 R17, R135 ;  /* 0x0000008700117308 */ /* 0x000ee40000000800 */
[----:B------:R-:W-:Y:S01]  /*49c0*/  IMNMX R0, R133, R0, PT ;  /* 0x0000000085007217 */ /* 0x000fe20003800200 */
[----:B------:R-:W-:Y:S02]  /*49d0*/  FMUL.FTZ R233, R33, R2 ;  /* 0x0000000221e97220 */ /* 0x000fe40000410000 */
[----:B-1----:R-:W-:Y:S01]  /*49e0*/  FMUL.FTZ R33, R19, R148 ;  /* 0x0000009413217220 */ /* 0x002fe20000410000 */
[----:B------:R-:W-:Y:S01]  /*49f0*/  ISETP.GT.AND P1, PT, R0, RZ, PT ;  /* 0x000000ff0000720c */ /* 0x000fe20003f24270 */
[----:B------:R-:W-:Y:S01]  /*4a00*/  FFMA.FTZ R2, -R163, R163, 1 ;  /* 0x3f800000a3027423 */ /* 0x000fe200000101a3 */
[----:B------:R-:W-:Y:S01]  /*4a10*/  MOV R148, R139 ;  /* 0x0000008b00947202 */ /* 0x000fe20000000f00 */
[----:B------:R-:W-:Y:S01]  /*4a20*/  FFMA.FTZ R133, -R239, R239, 1 ;  /* 0x3f800000ef857423 */ /* 0x000fe200000101ef */
[----:B------:R-:W-:Y:S01]  /*4a30*/  FSEL R137, R246, -INF , P1 ;  /* 0xff800000f6897808 */ /* 0x000fe20000800000 */
[----:B------:R-:W-:Y:S01]  /*4a40*/  FMUL.FTZ R232, R33, R2 ;  /* 0x0000000221e87220 */ /* 0x000fe20000410000 */
[C---:B------:R-:W-:Y:S01]  /*4a50*/  ISETP.GT.AND P1, PT, R0.reuse, 0x1, PT ;  /* 0x000000010000780c */ /* 0x040fe20003f24270 */
[----:B------:R-:W-:Y:S01]  /*4a60*/  FFMA.FTZ R2, -R161, R161, 1 ;  /* 0x3f800000a1027423 */ /* 0x000fe200000101a1 */
[----:B------:R-:W-:Y:S01]  /*4a70*/  ISETP.GT.AND P4, PT, R0, 0x41, PT ;  /* 0x000000410000780c */ /* 0x000fe20003f84270 */
[----:B--2---:R-:W-:Y:S01]  /*4a80*/  FMUL.FTZ R33, R18, R149 ;  /* 0x0000009512217220 */ /* 0x004fe20000410000 */
[----:B------:R-:W-:Y:S01]  /*4a90*/  FSEL R138, R140, -INF , P1 ;  /* 0xff8000008c8a7808 */ /* 0x000fe20000800000 */
[----:B------:R-:W1:Y:S01]  /*4aa0*/  MUFU.EX2 R7, R7 ;  /* 0x0000000700077308 */ /* 0x000e620000000800 */
[C---:B------:R-:W-:Y:S01]  /*4ab0*/  ISETP.GT.AND P1, PT, R0.reuse, 0x20, PT ;  /* 0x000000200000780c */ /* 0x040fe20003f24270 */
[----:B------:R-:W-:Y:S01]  /*4ac0*/  FMUL.FTZ R136, R33, R2 ;  /* 0x0000000221887220 */ /* 0x000fe20000410000 */
[----:B------:R-:W-:Y:S01]  /*4ad0*/  ISETP.GT.AND P2, PT, R0, 0x60, PT ;  /* 0x000000600000780c */ /* 0x000fe20003f44270 */
[----:B------:R-:W-:Y:S01]  /*4ae0*/  FFMA.FTZ R2, -R158, R158, 1 ;  /* 0x3f8000009e027423 */ /* 0x000fe2000001019e */
[----:B------:R-:W-:Y:S01]  /*4af0*/  FSEL R139, R143, -INF , P1 ;  /* 0xff8000008f8b7808 */ /* 0x000fe20000800000 */
[----:B------:R-:W-:Y:S01]  /*4b00*/  FMUL.FTZ R33, R144, R152 ;  /* 0x0000009890217220 */ /* 0x000fe20000410000 */
[C---:B------:R-:W-:Y:S01]  /*4b10*/  ISETP.GT.AND P1, PT, R0.reuse, 0x21, PT ;  /* 0x000000210000780c */ /* 0x040fe20003f24270 */
[----:B---3--:R-:W-:Y:S01]  /*4b20*/  FMUL.FTZ R34, R17, R150 ;  /* 0x0000009611227220 */ /* 0x008fe20000410000 */
[----:B------:R-:W-:Y:S01]  /*4b30*/  MOV R150, R141 ;  /* 0x0000008d00967202 */ /* 0x000fe20000000f00 */
[----:B------:R-:W-:Y:S01]  /*4b40*/  FMUL.FTZ R229, R33, R2 ;  /* 0x0000000221e57220 */ /* 0x000fe20000410000 */
[----:B------:R-:W-:Y:S01]  /*4b50*/  FSEL R2, R251, -INF , P1 ;  /* 0xff800000fb027808 */ /* 0x000fe20000800000 */
[----:B------:R-:W2:Y:S01]  /*4b60*/  MUFU.EX2 R6, R6 ;  /* 0x0000000600067308 */ /* 0x000ea20000000800 */
[----:B------:R-:W-:Y:S01]  /*4b70*/  ISETP.GT.AND P1, PT, R0, 0x40, PT ;  /* 0x000000400000780c */ /* 0x000fe20003f24270 */
[--C-:B------:R-:W-:Y:S01]  /*4b80*/  FFMA.FTZ R137, R137, c[0x0][0x29c], -R147.reuse ;  /* 0x0000a70089897a23 */ /* 0x100fe20000010893 */
[----:B------:R-:W-:Y:S01]  /*4b90*/  MOV R135, R142 ;  /* 0x0000008e00877202 */ /* 0x000fe20000000f00 */
[--C-:B------:R-:W-:Y:S01]  /*4ba0*/  FFMA.FTZ R142, R2, c[0x0][0x29c], -R147.reuse ;  /* 0x0000a700028e7a23 */ /* 0x100fe20000010893 */
[----:B------:R-:W-:Y:S01]  /*4bb0*/  FSEL R141, R249, -INF , P1 ;  /* 0xff800000f98d7808 */ /* 0x000fe20000800000 */
[----:B------:R3:W3:Y:S01]  /*4bc0*/  LDS R2, [R150.X4+0xf300] ;  /* 0x00f3000096027984 */ /* 0x0006e20000004800 */
[----:B------:R-:W-:Y:S01]  /*4bd0*/  ISETP.GT.AND P1, PT, R0, 0x61, PT ;  /* 0x000000610000780c */ /* 0x000fe20003f24270 */
[--C-:B------:R-:W-:Y:S01]  /*4be0*/  FFMA.FTZ R139, R139, c[0x0][0x29c], -R147.reuse ;  /* 0x0000a7008b8b7a23 */ /* 0x100fe20000010893 */
[----:B------:R-:W-:Y:S01]  /*4bf0*/  IADD3 R0, R132, 0x28, RZ ;  /* 0x0000002884007810 */ /* 0x000fe20007ffe0ff */
[----:B------:R-:W-:Y:S01]  /*4c00*/  FFMA.FTZ R132, -R240, R240, 1 ;  /* 0x3f800000f0847423 */ /* 0x000fe200000101f0 */
[----:B------:R-:W5:Y:S01]  /*4c10*/  MUFU.EX2 R5, R5 ;  /* 0x0000000500057308 */ /* 0x000f620000000800 */
[----:B------:R-:W4:Y:S01]  /*4c20*/  LDL.LU R240, [R1] ;  /* 0x0000000001f07983 */ /* 0x000f220000300800 */
[----:B------:R-:W-:Y:S01]  /*4c30*/  MOV R149, R231 ;  /* 0x000000e700957202 */ /* 0x000fe20000000f00 */
[----:B------:R-:W-:Y:S01]  /*4c40*/  FMUL.FTZ R231, R34, R35 ;  /* 0x0000002322e77220 */ /* 0x000fe20000410000 */
[----:B------:R-:W-:Y:S01]  /*4c50*/  IMNMX R0, R157, R0, PT ;  /* 0x000000009d007217 */ /* 0x000fe20003800200 */
[----:B------:R-:W-:Y:S01]  /*4c60*/  FMUL.FTZ R34, R16, R151 ;  /* 0x0000009710227220 */ /* 0x000fe20000410000 */
[----:B------:R-:W-:Y:S01]  /*4c70*/  MOV R239, R134 ;  /* 0x0000008600ef7202 */ /* 0x000fe20000000f00 */
[----:B------:R-:W-:Y:S01]  /*4c80*/  FFMA.FTZ R35, -R243, R243, 1 ;  /* 0x3f800000f3237423 */ /* 0x000fe200000101f3 */
[----:B------:R-:W-:Y:S01]  /*4c90*/  MOV R243, R148 ;  /* 0x0000009400f37202 */ /* 0x000fe20000000f00 */
[----:B-1----:R-:W-:Y:S01]  /*4ca0*/  FMUL.FTZ R33, R7, R154 ;  /* 0x0000009a07217220 */ /* 0x002fe20000410000 */
[----:B------:R-:W-:Y:S01]  /*4cb0*/  MUFU.EX2 R137, R137 ;  /* 0x0000008900897308 */ /* 0x000fe20000000800 */
[----:B------:R-:W-:Y:S01]  /*4cc0*/  FMUL.FTZ R163, R34, R35 ;  /* 0x0000002322a37220 */ /* 0x000fe20000410000 */
[----:B------:R-:W-:Y:S01]  /*4cd0*/  MOV R154, R160 ;  /* 0x000000a0009a7202 */ /* 0x000fe20000000f00 */
[----:B------:R-:W-:Y:S01]  /*4ce0*/  FFMA.FTZ R35, -R244, R244, 1 ;  /* 0x3f800000f4237423 */ /* 0x000fe200000101f4 */
[----:B------:R-:W-:Y:S01]  /*4cf0*/  MOV R244, R135 ;  /* 0x0000008700f47202 */ /* 0x000fe20000000f00 */
[----:B--2---:R-:W-:Y:S01]  /*4d00*/  FMUL.FTZ R34, R6, R153 ;  /* 0x0000009906227220 */ /* 0x004fe20000410000 */
[----:B------:R-:W-:Y:S01]  /*4d10*/  ISETP.GT.AND P6, PT, R0, 0x21, PT ;  /* 0x000000210000780c */ /* 0x000fe20003fc4270 */
[----:B------:R-:W-:Y:S01]  /*4d20*/  FMUL.FTZ R161, R33, R35 ;  /* 0x0000002321a17220 */ /* 0x000fe20000410000 */
[----:B------:R-:W-:Y:S01]  /*4d30*/  FSEL R33, R247, -INF , P2 ;  /* 0xff800000f7217808 */ /* 0x000fe20001000000 */
[----:B------:R-:W-:Y:S01]  /*4d40*/  FMUL.FTZ R160, R34, R133 ;  /* 0x0000008522a07220 */ /* 0x000fe20000410000 */
[----:B------:R-:W1:Y:S01]  /*4d50*/  MUFU.EX2 R4, R4 ;  /* 0x0000000400047308 */ /* 0x000e620000000800 */
[----:B------:R-:W-:Y:S01]  /*4d60*/  FFMA.FTZ R133, -R241, R241, 1 ;  /* 0x3f800000f1857423 */ /* 0x000fe200000101f1 */
[----:B------:R-:W-:Y:S01]  /*4d70*/  MOV R241, R149 ;  /* 0x0000009500f17202 */ /* 0x000fe20000000f00 */
[--C-:B------:R-:W-:Y:S01]  /*4d80*/  FFMA.FTZ R138, R138, c[0x0][0x29c], -R147.reuse ;  /* 0x0000a7008a8a7a23 */ /* 0x100fe20000010893 */
[----:B------:R-:W-:Y:S01]  /*4d90*/  FSEL R149, R248, -INF , P4 ;  /* 0xff800000f8957808 */ /* 0x000fe20002000000 */
[--C-:B------:R-:W-:Y:S01]  /*4da0*/  FFMA.FTZ R141, R141, c[0x0][0x29c], -R147.reuse ;  /* 0x0000a7008d8d7a23 */ /* 0x100fe20000010893 */
[----:B------:R-:W-:Y:S01]  /*4db0*/  FSEL R35, R245, -INF , P1 ;  /* 0xff800000f5237808 */ /* 0x000fe20000800000 */
[--C-:B------:R-:W-:Y:S01]  /*4dc0*/  FFMA.FTZ R148, R33, c[0x0][0x29c], -R147.reuse ;  /* 0x0000a70021947a23 */ /* 0x100fe20000010893 */
[C---:B------:R-:W-:Y:S01]  /*4dd0*/  ISETP.GT.AND P4, PT, R0.reuse, RZ, PT ;  /* 0x000000ff0000720c */ /* 0x040fe20003f84270 */
[--C-:B------:R-:W-:Y:S01]  /*4de0*/  FFMA.FTZ R149, R149, c[0x0][0x29c], -R147.reuse ;  /* 0x0000a70095957a23 */ /* 0x100fe20000010893 */
[----:B------:R-:W2:Y:S01]  /*4df0*/  MUFU.EX2 R3, R3 ;  /* 0x0000000300037308 */ /* 0x000ea20000000800 */
[C---:B------:R-:W-:Y:S01]  /*4e00*/  ISETP.GT.AND P2, PT, R0.reuse, 0x1, PT ;  /* 0x000000010000780c */ /* 0x040fe20003f44270 */
[----:B------:R-:W-:Y:S01]  /*4e10*/  FFMA.FTZ R147, R35, c[0x0][0x29c], -R147 ;  /* 0x0000a70023937a23 */ /* 0x000fe20000010893 */
[C---:B------:R-:W-:Y:S01]  /*4e20*/  ISETP.GT.AND P1, PT, R0.reuse, 0x20, PT ;  /* 0x000000200000780c */ /* 0x040fe20003f24270 */
[----:B-----5:R-:W-:Y:S01]  /*4e30*/  FMUL.FTZ R34, R5, R156 ;  /* 0x0000009c05227220 */ /* 0x020fe20000410000 */
[----:B------:R-:W-:Y:S01]  /*4e40*/  ISETP.GT.AND P5, PT, R0, 0x40, PT ;  /* 0x000000400000780c */ /* 0x000fe20003fa4270 */
[----:B------:R-:W-:Y:S01]  /*4e50*/  FFMA.FTZ R35, -R246, R246, 1 ;  /* 0x3f800000f6237423 */ /* 0x000fe200000101f6 */
[----:B------:R-:W-:Y:S01]  /*4e60*/  FSEL R135, R241, -INF , P1 ;  /* 0xff800000f1877808 */ /* 0x000fe20000800000 */
[----:B------:R-:W-:Y:S01]  /*4e70*/  FMUL.FTZ R158, R34, R133 ;  /* 0x00000085229e7220 */ /* 0x000fe20000410000 */
[----:B------:R-:W-:Y:S01]  /*4e80*/  FSEL R152, R154, -INF , P4 ;  /* 0xff8000009a987808 */ /* 0x000fe20002000000 */
[----:B------:R-:W5:Y:S01]  /*4e90*/  MUFU.EX2 R145, R145 ;  /* 0x0000009100917308 */ /* 0x000f620000000800 */
[----:B------:R-:W-:Y:S01]  /*4ea0*/  ISETP.GT.AND P4, PT, R0, 0x41, PT ;  /* 0x000000410000780c */ /* 0x000fe20003f84270 */
[----:B------:R-:W-:Y:S01]  /*4eb0*/  FFMA.FTZ R133, -R238, R238, 1 ;  /* 0x3f800000ee857423 */ /* 0x000fe200000101ee */
[----:B------:R-:W-:Y:S01]  /*4ec0*/  ISETP.GT.AND P1, PT, R0, 0x61, PT ;  /* 0x000000610000780c */ /* 0x000fe20003f24270 */
[----:B-1----:R-:W-:Y:S01]  /*4ed0*/  FMUL.FTZ R33, R4, R155 ;  /* 0x0000009b04217220 */ /* 0x002fe20000410000 */
[----:B------:R-:W-:Y:S01]  /*4ee0*/  MOV R238, R150 ;  /* 0x0000009600ee7202 */ /* 0x000fe20000000f00 */
[--C-:B------:R-:W-:Y:S01]  /*4ef0*/  FFMA.FTZ R152, R152, c[0x0][0x29c], -R146.reuse ;  /* 0x0000a70098987a23 */ /* 0x100fe20000010892 */
[----:B---3--:R-:W-:Y:S01]  /*4f00*/  F2FP.BF16.PACK_AB R150, R22, R23 ;  /* 0x000000171696723e */ /* 0x008fe200000010ff */
[----:B------:R-:W-:Y:S01]  /*4f10*/  FMUL.FTZ R157, R33, R132 ;  /* 0x00000084219d7220 */ /* 0x000fe20000410000 */
[----:B------:R-:W-:Y:S01]  /*4f20*/  F2FP.BF16.PACK_AB R144, R144, R17 ;  /* 0x000000119090723e */ /* 0x000fe200000010ff */
[----:B------:R-:W1:Y:S01]  /*4f30*/  MUFU.EX2 R139, R139 ;  /* 0x0000008b008b7308 */ /* 0x000e620000000800 */
[----:B------:R-:W-:Y:S01]  /*4f40*/  FMUL.FTZ R33, R32, R162 ;  /* 0x000000a220217220 */ /* 0x000fe20000410000 */
[----:B------:R-:W-:Y:S01]  /*4f50*/  MOV R246, R140 ;  /* 0x0000008c00f67202 */ /* 0x000fe20000000f00 */
[----:B------:R-:W-:Y:S01]  /*4f60*/  FFMA.FTZ R132, -R237, R237, 1 ;  /* 0x3f800000ed847423 */ /* 0x000fe200000101ed */
[----:B------:R-:W-:Y:S01]  /*4f70*/  MOV R237, R143 ;  /* 0x0000008f00ed7202 */ /* 0x000fe20000000f00 */
[----:B--2---:R-:W-:Y:S01]  /*4f80*/  FMUL.FTZ R34, R3, R230 ;  /* 0x000000e603227220 */ /* 0x004fe20000410000 */
[----:B------:R-:W-:Y:S01]  /*4f90*/  F2FP.BF16.PACK_AB R143, R18, R19 ;  /* 0x00000013128f723e */ /* 0x000fe200000010ff */
[----:B------:R-:W-:Y:S01]  /*4fa0*/  FMUL.FTZ R155, R33, R133 ;  /* 0x00000085219b7220 */ /* 0x000fe20000410000 */
[----:B------:R-:W-:Y:S01]  /*4fb0*/  FSEL R33, R243, -INF , P4 ;  /* 0xff800000f3217808 */ /* 0x000fe20002000000 */
[----:B------:R-:W-:Y:S01]  /*4fc0*/  FFMA.FTZ R133, R135, c[0x0][0x29c], -R146 ;  /* 0x0000a70087857a23 */ /* 0x000fe20000010892 */
[----:B------:R-:W2:Y:S01]  /*4fd0*/  MUFU.EX2 R138, R138 ;  /* 0x0000008a008a7308 */ /* 0x000ea20000000800 */
[----:B------:R-:W-:Y:S01]  /*4fe0*/  FFMA.FTZ R134, -R242, R242, 1 ;  /* 0x3f800000f2867423 */ /* 0x000fe200000101f2 */
[----:B------:R-:W-:Y:S01]  /*4ff0*/  MOV R242, R154 ;  /* 0x0000009a00f27202 */ /* 0x000fe20000000f00 */
[--C-:B------:R-:W-:Y:S01]  /*5000*/  FADD.FTZ R9, R9, -R2.reuse ;  /* 0x8000000209097221 */ /* 0x100fe20000010000 */
[----:B------:R-:W-:Y:S01]  /*5010*/  F2FP.BF16.PACK_AB R18, R3, R4 ;  /* 0x000000040312723e */ /* 0x000fe200000010ff */
[----:B------:R-:W-:Y:S01]  /*5020*/  FMUL.FTZ R134, R34, R134 ;  /* 0x0000008622867220 */ /* 0x000fe20000410000 */
[----:B------:R-:W-:Y:S01]  /*5030*/  FSEL R34, R244, -INF , P5 ;  /* 0xff800000f4227808 */ /* 0x000fe20002800000 */
[--C-:B------:R-:W-:Y:S01]  /*5040*/  FADD.FTZ R12, R12, -R2.reuse ;  /* 0x800000020c0c7221 */ /* 0x100fe20000010000 */
[----:B------:R-:W-:Y:S01]  /*5050*/  F2FP.BF16.PACK_AB R140, R20, R21 ;  /* 0x00000015148c723e */ /* 0x000fe200000010ff */
[--C-:B------:R-:W-:Y:S01]  /*5060*/  FADD.FTZ R13, R13, -R2.reuse ;  /* 0x800000020d0d7221 */ /* 0x100fe20000010000 */
[----:B------:R-:W3:Y:S01]  /*5070*/  MUFU.EX2 R142, R142 ;  /* 0x0000008e008e7308 */ /* 0x000ee20000000800 */
[--C-:B------:R-:W-:Y:S01]  /*5080*/  FADD.FTZ R24, R24, -R2.reuse ;  /* 0x8000000218187221 */ /* 0x100fe20000010000 */
[----:B-----5:R-:W-:Y:S01]  /*5090*/  F2FP.BF16.PACK_AB R20, R145, R32 ;  /* 0x000000209114723e */ /* 0x020fe200000010ff */
[--C-:B------:R-:W-:Y:S01]  /*50a0*/  FADD.FTZ R25, R25, -R2.reuse ;  /* 0x8000000219197221 */ /* 0x100fe20000010000 */
[----:B------:R-:W-:Y:S01]  /*50b0*/  F2FP.BF16.PACK_AB R32, R235, R236 ;  /* 0x000000eceb20723e */ /* 0x000fe200000010ff */
[----:B-1----:R-:W-:Y:S01]  /*50c0*/  FMUL.FTZ R12, R139, R12 ;  /* 0x0000000c8b0c7220 */ /* 0x002fe20000410000 */
[----:B------:R-:W-:Y:S01]  /*50d0*/  F2FP.BF16.PACK_AB R23, R161, R163 ;  /* 0x000000a3a117723e */ /* 0x000fe200000010ff */
[----:B------:R-:W-:Y:S01]  /*50e0*/  FADD.FTZ R29, R29, -R2 ;  /* 0x800000021d1d7221 */ /* 0x000fe20000010000 */
[----:B------:R-:W-:Y:S01]  /*50f0*/  F2FP.BF16.PACK_AB R136, R136, R232 ;  /* 0x000000e88888723e */ /* 0x000fe200000010ff */
[----:B------:R-:W-:Y:S01]  /*5100*/  FFMA.FTZ R156, R34, c[0x0][0x29c], -R146 ;  /* 0x0000a700229c7a23 */ /* 0x000fe20000010892 */
[----:B------:R-:W-:Y:S01]  /*5110*/  MUFU.EX2 R141, R141 ;  /* 0x0000008d008d7308 */ /* 0x000fe20000000800 */
[----:B------:R-:W-:Y:S01]  /*5120*/  FFMA.FTZ R3, -R237, R237, 1 ;  /* 0x3f800000ed037423 */ /* 0x000fe200000101ed */
[----:B------:R-:W-:Y:S01]  /*5130*/  F2FP.BF16.PACK_AB R34, R158, R160 ;  /* 0x000000a09e22723e */ /* 0x000fe200000010ff */
[--C-:B------:R-:W-:Y:S01]  /*5140*/  FADD.FTZ R28, R28, -R2.reuse ;  /* 0x800000021c1c7221 */ /* 0x100fe20000010000 */
[C---:B--2---:R-:W-:Y:S01]  /*5150*/  F2FP.BF16.PACK_AB R17, R138.reuse, R137 ;  /* 0x000000898a11723e */ /* 0x044fe200000010ff */
[----:B------:R-:W-:Y:S01]  /*5160*/  FMUL.FTZ R138, R138, R9 ;  /* 0x000000098a8a7220 */ /* 0x000fe20000410000 */
[----:B------:R-:W-:Y:S01]  /*5170*/  F2FP.BF16.PACK_AB R134, R134, R157 ;  /* 0x0000009d8686723e */ /* 0x000fe200000010ff */
[----:B------:R-:W-:Y:S01]  /*5180*/  FFMA.FTZ R4, -R246, R246, 1 ;  /* 0x3f800000f6047423 */ /* 0x000fe200000101f6 */
[----:B------:R-:W-:Y:S02]  /*5190*/  F2FP.BF16.PACK_AB R135, R229, R231 ;  /* 0x000000e7e587723e */ /* 0x000fe400000010ff */
[----:B------:R-:W1:Y:S01]  /*51a0*/  MUFU.EX2 R149, R149 ;  /* 0x0000009500957308 */ /* 0x000e620000000800 */
[----:B------:R-:W-:Y:S01]  /*51b0*/  FMUL.FTZ R138, R138, R4 ;  /* 0x000000048a8a7220 */ /* 0x000fe20000410000 */
[C---:B---3--:R-:W-:Y:S01]  /*51c0*/  F2FP.BF16.PACK_AB R9, R142.reuse, R139 ;  /* 0x0000008b8e09723e */ /* 0x048fe200000010ff */
[----:B------:R-:W-:Y:S07]  /*51d0*/  FMUL.FTZ R142, R142, R13 ;  /* 0x0000000d8e8e7220 */ /* 0x000fee0000410000 */
[----:B------:R-:W2:Y:S10]  /*51e0*/  MUFU.EX2 R148, R148 ;  /* 0x0000009400947308 */ /* 0x000eb40000000800 */
[----:B------:R-:W3:Y:S01]  /*51f0*/  MUFU.EX2 R147, R147 ;  /* 0x0000009300937308 */ /* 0x000ee20000000800 */
[----:B-1----:R-:W-:Y:S09]  /*5200*/  F2FP.BF16.PACK_AB R4, R149, R141 ;  /* 0x0000008d9504723e */ /* 0x002ff200000010ff */
[----:B------:R-:W-:Y:S01]  /*5210*/  MUFU.EX2 R152, R152 ;  /* 0x0000009800987308 */ /* 0x000fe20000000800 */
[----:B--2---:R-:W-:Y:S09]  /*5220*/  FMUL.FTZ R28, R148, R28 ;  /* 0x0000001c941c7220 */ /* 0x004ff20000410000 */
[----:B------:R1:W-:Y:S10]  /*5230*/  MUFU.EX2 R22, R133 ;  /* 0x0000008500167308 */ /* 0x0003f40000000800 */
[----:B------:R-:W-:Y:S01]  /*5240*/  MUFU.EX2 R21, R156 ;  /* 0x0000009c00157308 */ /* 0x000fe20000000800 */
[----:B----4-:R-:W-:Y:S02]  /*5250*/  FSEL R151, R240, -INF , P2 ;  /* 0xff800000f0977808 */ /* 0x010fe40001000000 */
[----:B------:R-:W-:Y:S01]  /*5260*/  ISETP.GT.AND P2, PT, R0, 0x60, PT ;  /* 0x000000600000780c */ /* 0x000fe20003f44270 */
[----:B------:R-:W-:Y:S02]  /*5270*/  FADD.FTZ R0, R8, -R2 ;  /* 0x8000000208007221 */ /* 0x000fe40000010000 */
[--C-:B------:R-:W-:Y:S02]  /*5280*/  FFMA.FTZ R151, R151, c[0x0][0x29c], -R146.reuse ;  /* 0x0000a70097977a23 */ /* 0x100fe40000010892 */
[----:B------:R-:W-:Y:S02]  /*5290*/  FMUL.FTZ R0, R137, R0 ;  /* 0x0000000089007220 */ /* 0x000fe40000410000 */
[----:B------:R-:W-:Y:S02]  /*52a0*/  FMUL.FTZ R8, R145, R159 ;  /* 0x0000009f91087220 */ /* 0x000fe40000410000 */
[----:B------:R-:W-:Y:S01]  /*52b0*/  FMUL.FTZ R230, R0, R35 ;  /* 0x0000002300e67220 */ /* 0x000fe20000410000 */
[----:B------:R-:W-:Y:S01]  /*52c0*/  FSEL R35, R239, -INF , P6 ;  /* 0xff800000ef237808 */ /* 0x000fe20003000000 */
[----:B------:R-:W2:Y:S01]  /*52d0*/  MUFU.EX2 R151, R151 ;  /* 0x0000009700977308 */ /* 0x000ea20000000800 */
[----:B------:R-:W-:Y:S01]  /*52e0*/  FMUL.FTZ R154, R8, R132 ;  /* 0x00000084089a7220 */ /* 0x000fe20000410000 */
[----:B------:R-:W-:Y:S01]  /*52f0*/  FSEL R0, R250, -INF , P1 ;  /* 0xff800000fa007808 */ /* 0x000fe20000800000 */
[--C-:B------:R-:W-:Y:S01]  /*5300*/  FFMA.FTZ R159, R33, c[0x0][0x29c], -R146.reuse ;  /* 0x0000a700219f7a23 */ /* 0x100fe20000010892 */
[----:B------:R-:W-:Y:S01]  /*5310*/  FSEL R8, R252, -INF , P2 ;  /* 0xff800000fc087808 */ /* 0x000fe20001000000 */
[--C-:B------:R-:W-:Y:S01]  /*5320*/  FFMA.FTZ R153, R35, c[0x0][0x29c], -R146.reuse ;  /* 0x0000a70023997a23 */ /* 0x100fe20000010892 */
[----:B------:R-:W-:Y:S01]  /*5330*/  F2FP.BF16.PACK_AB R33, R7, R16 ;  /* 0x000000100721723e */ /* 0x000fe200000010ff */
[----:B------:R-:W-:Y:S01]  /*5340*/  FMUL.FTZ R137, R12, R3 ;  /* 0x000000030c897220 */ /* 0x000fe20000410000 */
[----:B------:R-:W-:Y:S01]  /*5350*/  F2FP.BF16.PACK_AB R132, R5, R6 ;  /* 0x000000060584723e */ /* 0x000fe200000010ff */
[--C-:B------:R-:W-:Y:S01]  /*5360*/  FFMA.FTZ R162, R8, c[0x0][0x29c], -R146.reuse ;  /* 0x0000a70008a27a23 */ /* 0x100fe20000010892 */
[----:B------:R-:W4:Y:S01]  /*5370*/  MUFU.EX2 R19, R153 ;  /* 0x0000009900137308 */ /* 0x000f220000000800 */
[----:B------:R-:W-:Y:S01]  /*5380*/  FFMA.FTZ R146, R0, c[0x0][0x29c], -R146 ;  /* 0x0000a70000927a23 */ /* 0x000fe20000010892 */
[----:B---3--:R-:W-:Y:S01]  /*5390*/  F2FP.BF16.PACK_AB R5, R147, R148 ;  /* 0x000000949305723e */ /* 0x008fe200000010ff */
[----:B------:R-:W-:Y:S01]  /*53a0*/  FFMA.FTZ R0, -R251, R251, 1 ;  /* 0x3f800000fb007423 */ /* 0x000fe200000101fb */
[----:B------:R-:W-:Y:S01]  /*53b0*/  F2FP.BF16.PACK_AB R35, R233, R234 ;  /* 0x000000eae923723e */ /* 0x000fe200000010ff */
[----:B------:R-:W-:Y:S01]  /*53c0*/  FMUL.FTZ R16, R141, R24 ;  /* 0x000000188d107220 */ /* 0x000fe20000410000 */
[----:B-1----:R-:W-:Y:S01]  /*53d0*/  F2FP.BF16.PACK_AB R133, R154, R155 ;  /* 0x0000009b9a85723e */ /* 0x002fe200000010ff */
[----:B------:R-:W-:Y:S02]  /*53e0*/  FMUL.FTZ R13, R142, R0 ;  /* 0x000000008e0d7220 */ /* 0x000fe40000410000 */
[----:B------:R-:W-:Y:S01]  /*53f0*/  FMUL.FTZ R12, R149, R25 ;  /* 0x00000019950c7220 */ /* 0x000fe20000410000 */
[----:B------:R-:W1:Y:S01]  /*5400*/  LDS R0, [R238.X4+0xf320] ;  /* 0x00f32000ee007984 */ /* 0x000e620000004800 */
[----:B------:R-:W-:Y:S01]  /*5410*/  FMUL.FTZ R147, R147, R29 ;  /* 0x0000001d93937220 */ /* 0x000fe20000410000 */
[----:B------:R-:W3:Y:S01]  /*5420*/  MUFU.EX2 R7, R159 ;  /* 0x0000009f00077308 */ /* 0x000ee20000000800 */
[----:B------:R-:W-:Y:S01]  /*5430*/  FFMA.FTZ R8, -R249, R249, 1 ;  /* 0x3f800000f9087423 */ /* 0x000fe200000101f9 */
[----:B------:R-:W-:Y:S01]  /*5440*/  STS [R227+0xf480], R150 ;  /* 0x00f48096e3007388 */ /* 0x000fe20000000800 */
[----:B------:R-:W-:Y:S01]  /*5450*/  FFMA.FTZ R3, -R247, R247, 1 ;  /* 0x3f800000f7037423 */ /* 0x000fe200000101f7 */
[----:B------:R-:W-:Y:S01]  /*5460*/  F2FP.BF16.PACK_AB R13, R13, R137 ;  /* 0x000000890d0d723e */ /* 0x000fe200000010ff */
[----:B------:R-:W-:Y:S01]  /*5470*/  FFMA.FTZ R2, -R245, R245, 1 ;  /* 0x3f800000f5027423 */ /* 0x000fe200000101f5 */
[----:B------:R-:W-:Y:S01]  /*5480*/  STS [R227+0xf880], R33 ;  /* 0x00f88021e3007388 */ /* 0x000fe20000000800 */
[----:B------:R-:W-:Y:S02]  /*5490*/  FFMA.FTZ R6, -R248, R248, 1 ;  /* 0x3f800000f8067423 */ /* 0x000fe400000101f8 */
[----:B------:R-:W-:Y:S01]  /*54a0*/  FMUL.FTZ R3, R28, R3 ;  /* 0x000000031c037220 */ /* 0x000fe20000410000 */
[----:B------:R-:W-:Y:S01]  /*54b0*/  STS [R228], R140 ;  /* 0x0000008ce4007388 */ /* 0x000fe20000000800 */
[----:B------:R-:W-:Y:S01]  /*54c0*/  FMUL.FTZ R2, R147, R2 ;  /* 0x0000000293027220 */ /* 0x000fe20000410000 */
[----:B------:R-:W5:Y:S01]  /*54d0*/  MUFU.EX2 R146, R146 ;  /* 0x0000009200927308 */ /* 0x000f620000000800 */
[----:B------:R-:W-:Y:S01]  /*54e0*/  FMUL.FTZ R16, R16, R8 ;  /* 0x0000000810107220 */ /* 0x000fe20000410000 */
[----:B------:R-:W-:Y:S01]  /*54f0*/  STS [R228+0x400], R132 ;  /* 0x00040084e4007388 */ /* 0x000fe20000000800 */
[----:B------:R-:W-:Y:S01]  /*5500*/  FMUL.FTZ R12, R12, R6 ;  /* 0x000000060c0c7220 */ /* 0x000fe20000410000 */
[----:B------:R-:W-:Y:S02]  /*5510*/  F2FP.BF16.PACK_AB R8, R138, R230 ;  /* 0x000000e68a08723e */ /* 0x000fe400000010ff */
[----:B------:R-:W-:Y:S02]  /*5520*/  STS [R227+0x10480], R17 ;  /* 0x01048011e3007388 */ /* 0x000fe40000000800 */
[----:B------:R-:W-:Y:S02]  /*5530*/  F2FP.BF16.PACK_AB R12, R12, R16 ;  /* 0x000000100c0c723e */ /* 0x000fe400000010ff */
[----:B------:R-:W-:Y:S01]  /*5540*/  F2FP.BF16.PACK_AB R16, R2, R3 ;  /* 0x000000030210723e */ /* 0x000fe200000010ff */
[----:B------:R-:W3:Y:S01]  /*5550*/  MUFU.EX2 R6, R162 ;  /* 0x000000a200067308 */ /* 0x000ee20000000800 */
[----:B--2---:R-:W-:Y:S02]  /*5560*/  F2FP.BF16.PACK_AB R3, R151, R152 ;  /* 0x000000989703723e */ /* 0x004fe400000010ff */
[----:B----4-:R-:W-:Y:S03]  /*5570*/  F2FP.BF16.PACK_AB R2, R19, R22 ;  /* 0x000000161302723e */ /* 0x010fe600000010ff */
[----:B------:R2:W-:Y:S04]  /*5580*/  STS [R227+0x10880], R3 ;  /* 0x01088003e3007388 */ /* 0x0005e80000000800 */
[----:B------:R3:W-:Y:S04]  /*5590*/  STS [R228+0x1400], R2 ;  /* 0x00140002e4007388 */ /* 0x0007e80000000800 */
[----:B------:R4:W-:Y:S01]  /*55a0*/  STS [R228+0x1000], R9 ;  /* 0x00100009e4007388 */ /* 0x0009e20000000800 */
[--C-:B-1----:R-:W-:Y:S02]  /*55b0*/  FADD.FTZ R10, R10, -R0.reuse ;  /* 0x800000000a0a7221 */ /* 0x102fe40000010000 */
[--C-:B------:R-:W-:Y:S01]  /*55c0*/  FADD.FTZ R11, R11, -R0.reuse ;  /* 0x800000000b0b7221 */ /* 0x100fe20000010000 */
[----:B------:R-:W-:Y:S01]  /*55d0*/  STS [R227+0x11480], R143 ;  /* 0x0114808fe3007388 */ /* 0x000fe20000000800 */
        /* <DEDUP_REMOVED lines=9> */
[----:B--2---:R-:W-:Y:S02]  /*5670*/  FFMA.FTZ R3, -R240, R240, 1 ;  /* 0x3f800000f0037423 */ /* 0x004fe400000101f0 */
[--C-:B------:R-:W-:Y:S01]  /*5680*/  FADD.FTZ R27, R27, -R0.reuse ;  /* 0x800000001b1b7221 */ /* 0x100fe20000010000 */
[----:B------:R1:W-:Y:S01]  /*5690*/  STS [R227+0x12480], R4 ;  /* 0x01248004e3007388 */ /* 0x0003e20000000800 */
[----:B---3--:R-:W-:Y:S01]  /*56a0*/  F2FP.BF16.PACK_AB R2, R7, R21 ;  /* 0x000000150702723e */ /* 0x008fe200000010ff */
[--C-:B------:R-:W-:Y:S02]  /*56b0*/  FADD.FTZ R30, R30, -R0.reuse ;  /* 0x800000001e1e7221 */ /* 0x100fe40000010000 */
[----:B------:R-:W-:Y:S02]  /*56c0*/  FMUL.FTZ R21, R21, R26 ;  /* 0x0000001a15157220 */ /* 0x000fe40000410000 */
[----:B------:R2:W-:Y:S01]  /*56d0*/  STS [R227+0x12880], R2 ;  /* 0x01288002e3007388 */ /* 0x0005e20000000800 */
[----:B----4-:R-:W-:Y:S02]  /*56e0*/  FMUL.FTZ R9, R151, R11 ;  /* 0x0000000b97097220 */ /* 0x010fe40000410000 */
[----:B------:R-:W-:Y:S01]  /*56f0*/  FMUL.FTZ R27, R7, R27 ;  /* 0x0000001b071b7220 */ /* 0x000fe20000410000 */
[----:B------:R3:W-:Y:S01]  /*5700*/  STS [R228+0x3000], R5 ;  /* 0x00300005e4007388 */ /* 0x0007e20000000800 */
[----:B------:R-:W-:Y:S02]  /*5710*/  FMUL.FTZ R9, R9, R3 ;  /* 0x0000000309097220 */ /* 0x000fe40000410000 */
[----:B------:R-:W-:Y:S02]  /*5720*/  FFMA.FTZ R3, -R241, R241, 1 ;  /* 0x3f800000f1037423 */ /* 0x000fe400000101f1 */
[----:B------:R-:W-:Y:S02]  /*5730*/  FADD.FTZ R31, R31, -R0 ;  /* 0x800000001f1f7221 */ /* 0x000fe40000010000 */
[----:B------:R-:W-:Y:S02]  /*5740*/  FMUL.FTZ R3, R14, R3 ;  /* 0x000000030e037220 */ /* 0x000fe40000410000 */
[----:B------:R-:W-:Y:S02]  /*5750*/  FFMA.FTZ R0, -R244, R244, 1 ;  /* 0x3f800000f4007423 */ /* 0x000fe400000101f4 */
[----:B-----5:R-:W-:Y:S02]  /*5760*/  FMUL.FTZ R31, R146, R31 ;  /* 0x0000001f921f7220 */ /* 0x020fe40000410000 */
[----:B------:R-:W-:Y:S02]  /*5770*/  FMUL.FTZ R7, R21, R0 ;  /* 0x0000000015077220 */ /* 0x000fe40000410000 */
[----:B-1----:R-:W-:Y:S02]  /*5780*/  FFMA.FTZ R4, -R239, R239, 1 ;  /* 0x3f800000ef047423 */ /* 0x002fe400000101ef */
[----:B------:R-:W-:Y:S02]  /*5790*/  FFMA.FTZ R0, -R252, R252, 1 ;  /* 0x3f800000fc007423 */ /* 0x000fe400000101fc */
[----:B------:R-:W-:Y:S02]  /*57a0*/  FMUL.FTZ R4, R15, R4 ;  /* 0x000000040f047220 */ /* 0x000fe40000410000 */
[----:B--2---:R-:W-:Y:S03]  /*57b0*/  FFMA.FTZ R2, -R242, R242, 1 ;  /* 0x3f800000f2027423 */ /* 0x004fe600000101f2 */
[----:B------:R-:W-:Y:S01]  /*57c0*/  F2FP.BF16.PACK_AB R4, R4, R3 ;  /* 0x000000030404723e */ /* 0x000fe200000010ff */
[----:B------:R-:W-:Y:S01]  /*57d0*/  FMUL.FTZ R10, R10, R2 ;  /* 0x000000020a0a7220 */ /* 0x000fe20000410000 */
[----:B------:R-:W-:Y:S01]  /*57e0*/  F2FP.BF16.PACK_AB R2, R146, R6 ;  /* 0x000000069202723e */ /* 0x000fe200000010ff */
[----:B------:R-:W-:Y:S02]  /*57f0*/  FFMA.FTZ R3, -R243, R243, 1 ;  /* 0x3f800000f3037423 */ /* 0x000fe400000101f3 */
[----:B---3--:R-:W-:Y:S02]  /*5800*/  FMUL.FTZ R5, R6, R30 ;  /* 0x0000001e06057220 */ /* 0x008fe40000410000 */
        /* <DEDUP_REMOVED lines=151> */
.L_x_639:
        /* <DEDUP_REMOVED lines=240> */
.L_x_637:
[----:B------:R-:W-:Y:S05]  /*7080*/  @P1 EXIT ;  /* 0x000000000000194d */ /* 0x000fea0003800000 */
[----:B------:R-:W-:Y:S02]  /*7090*/  ULDC.64 UR4, c[0x0][0x360] ;  /* 0x0000d80000047ab9 */ /* 0x000fe40000000a00 */
[----:B------:R-:W-:Y:S02]  /*70a0*/  UISETP.NE.U32.AND UP2, UPT, URZ, UR4, UPT ;  /* 0x000000043f00728c */ /* 0x000fe4000bf45070 */
[----:B------:R-:W-:-:S02]  /*70b0*/  ULDC.64 UR6, c[0x0][0x360] ;  /* 0x0000d80000067ab9 */ /* 0x000fc40000000a00 */
[----:B------:R-:W-:-:S06]  /*70c0*/  UISETP.NE.AND.EX UP2, UPT, URZ, UR5, UPT, UP2 ;  /* 0x000000053f00728c */ /* 0x000fcc000bf45320 */
[----:B------:R-:W-:-:S05]  /*70d0*/  PLOP3.LUT P0, PT, PT, PT, UP2, 0x80, 0x0 ;  /* 0x000000000000781c */ /* 0x000fca0003f0f028 */
[----:B------:R-:W-:Y:S02]  /*70e0*/  @UP2 UMOV UR4, 0x4 ;  /* 0x0000000400042882 */ /* 0x000fe40000000000 */
[----:B------:R-:W-:-:S06]  /*70f0*/  @UP2 UIMAD.WIDE UR4, UR10, UR4, UR6 ;  /* 0x000000040a0422a5 */ /* 0x000fcc000f8e0206 */
[----:B------:R-:W-:Y:S02]  /*7100*/  IMAD.U32 R2, RZ, RZ, UR4 ;  /* 0x00000004ff027e24 */ /* 0x000fe4000f8e00ff */
[----:B------:R-:W-:Y:S01]  /*7110*/  IMAD.U32 R3, RZ, RZ, UR5 ;  /* 0x00000005ff037e24 */ /* 0x000fe2000f8e00ff */
[----:B------:R-:W-:Y:S02]  /*7120*/  UMOV UR6, 0x1 ;  /* 0x0000000100067882 */ /* 0x000fe40000000000 */
[----:B------:R-:W-:Y:S02]  /*7130*/  ULDC.64 UR4, c[0x0][0x338] ;  /* 0x0000ce0000047ab9 */ /* 0x000fe40000000a00 */
[----:B------:R-:W2:Y:S01]  /*7140*/  @P0 LDG.E R0, [R2.64] ;  /* 0x0000001202000981 */ /* 0x000ea2000c1e1900 */
[----:B------:R-:W-:Y:S01]  /*7150*/  UISETP.NE.AND UP0, UPT, UR6, UR4, UPT ;  /* 0x000000040600728c */ /* 0x000fe2000bf05270 */
[----:B------:R-:W-:Y:S01]  /*7160*/  BSSY B0, `(.L_x_641) ;  /* 0x000002e000007945 */ /* 0x000fe20003800000 */
[----:B------:R-:W-:Y:S01]  /*7170*/  UIMAD.WIDE.U32 UR8, UR12, UR5, URZ ;  /* 0x000000050c0872a5 */ /* 0x000fe2000f8e003f */
[----:B------:R-:W1:Y:S01]  /*7180*/  S2R R4, SR_TID.X ;  /* 0x0000000000047919 */ /* 0x000e620000002100 */
[----:B------:R-:W-:-:S02]  /*7190*/  UMOV UR6, UR12 ;  /* 0x0000000c00067c82 */ /* 0x000fc40008000000 */
[----:B------:R-:W-:Y:S02]  /*71a0*/  ULDC UR5, c[0x0][0x340] ;  /* 0x0000d00000057ab9 */ /* 0x000fe40000000800 */
[----:B------:R-:W-:Y:S02]  /*71b0*/  ULDC UR15, c[0x0][0x358] ;  /* 0x0000d600000f7ab9 */ /* 0x000fe40000000800 */
[----:B------:R-:W-:Y:S02]  /*71c0*/  UIMAD UR15, UR11, UR15, URZ ;  /* 0x0000000f0b0f72a4 */ /* 0x000fe4000f8e023f */
[----:B------:R-:W-:Y:S02]  /*71d0*/  @UP0 UMOV UR7, UR9 ;  /* 0x0000000900070c82 */ /* 0x000fe40008000000 */
[----:B------:R-:W-:-:S04]  /*71e0*/  @UP0 USHF.R.U32.HI UR6, URZ, UR5, UR7 ;  /* 0x000000053f060299 */ /* 0x000fc80008011607 */
[----:B------:R-:W-:Y:S02]  /*71f0*/  UIADD3 UR5, -UR6, URZ, URZ ;  /* 0x0000003f06057290 */ /* 0x000fe4000fffe13f */
[----:B------:R-:W-:Y:S02]  /*7200*/  USHF.R.S32.HI UR9, URZ, 0x1f, UR6 ;  /* 0x0000001f3f097899 */ /* 0x000fe40008011406 */
[----:B------:R-:W-:-:S03]  /*7210*/  UIMAD UR12, UR5, UR4, UR12 ;  /* 0x00000004050c72a4 */ /* 0x000fc6000f8e020c */
[----:B------:R-:W-:Y:S02]  /*7220*/  ULDC UR4, c[0x0][0x2f4] ;  /* 0x0000bd0000047ab9 */ /* 0x000fe40000000800 */
[----:B------:R-:W-:Y:S01]  /*7230*/  UIMAD UR15, UR15, UR4, URZ ;  /* 0x000000040f0f72a4 */ /* 0x000fe2000f8e023f */
[----:B------:R-:W-:Y:S01]  /*7240*/  BAR.SYNC.DEFER_BLOCKING 0x1, 0x100 ;  /* 0x0044000000007b1d */ /* 0x000fe20000010000 */
[----:B------:R-:W-:Y:S01]  /*7250*/  UIMAD UR13, UR10, UR4, URZ ;  /* 0x000000040a0d72a4 */ /* 0x000fe2000f8e023f */
[----:B-1----:R-:W-:Y:S01]  /*7260*/  ISETP.NE.AND P2, PT, R4, RZ, PT ;  /* 0x000000ff0400720c */ /* 0x002fe20003f45270 */
[----:B------:R-:W-:Y:S02]  /*7270*/  USHF.R.S32.HI UR8, URZ, 0x1f, UR15 ;  /* 0x0000001f3f087899 */ /* 0x000fe4000801140f */
[----:B------:R-:W-:Y:S02]  /*7280*/  USHF.R.S32.HI UR7, URZ, 0x1f, UR13 ;  /* 0x0000001f3f077899 */ /* 0x000fe4000801140d */
[----:B------:R-:W-:-:S02]  /*7290*/  UIADD3 UR15, UP1, UP0, UR15, UR13, UR6 ;  /* 0x0000000d0f0f7290 */ /* 0x000fc4000f83e006 */
[----:B------:R-:W-:Y:S02]  /*72a0*/  ULDC.64 UR4, c[0x0][0x350] ;  /* 0x0000d40000047ab9 */ /* 0x000fe40000000a00 */
[----:B------:R-:W-:Y:S02]  /*72b0*/  UIADD3.X UR8, UR8, UR7, UR9, UP1, UP0 ;  /* 0x0000000708087290 */ /* 0x000fe40008fe0409 */
[----:B------:R-:W-:Y:S02]  /*72c0*/  USHF.L.U32 UR7, UR15, 0x2, URZ ;  /* 0x000000020f077899 */ /* 0x000fe4000800063f */
[----:B------:R-:W-:Y:S02]  /*72d0*/  USHF.L.U64.HI UR8, UR15, 0x2, UR8 ;  /* 0x000000020f087899 */ /* 0x000fe40008010208 */
[----:B------:R-:W-:Y:S02]  /*72e0*/  USHF.R.S32.HI UR15, URZ, 0x1f, UR10 ;  /* 0x0000001f3f0f7899 */ /* 0x000fe4000801140a */
[----:B------:R-:W-:-:S04]  /*72f0*/  UIADD3 UR4, UP0, UR7, UR4, URZ ;  /* 0x0000000407047290 */ /* 0x000fc8000ff1e03f */
[----:B------:R-:W-:Y:S02]  /*7300*/  UIADD3.X UR5, UR8, UR5, URZ, UP0, !UPT ;  /* 0x0000000508057290 */ /* 0x000fe400087fe43f */
[----:B------:R-:W-:-:S04]  /*7310*/  MOV R4, UR4 ;  /* 0x0000000400047c02 */ /* 0x000fc80008000f00 */
[----:B------:R-:W-:Y:S01]  /*7320*/  IMAD.U32 R5, RZ, RZ, UR5 ;  /* 0x00000005ff057e24 */ /* 0x000fe2000f8e00ff */
[----:B--2---:R-:W1:Y:S02]  /*7330*/  @P0 R2UR UR14, R0 ;  /* 0x00000000000e03c2 */ /* 0x004e6400000e0000 */
[----:B-1----:R-:W-:-:S04]  /*7340*/  @UP2 ULEA UR14, UR10, UR14, 0x7 ;  /* 0x0000000e0a0e2291 */ /* 0x002fc8000f8e383f */
[----:B------:R-:W-:-:S04]  /*7350*/  @UP2 USHF.R.S32.HI UR13, URZ, 0x1f, UR14 ;  /* 0x0000001f3f0d2899 */ /* 0x000fc8000801140e */
[----:B------:R-:W-:Y:S02]  /*7360*/  @UP2 ULEA.HI UR14, UR13, UR14, URZ, 0x7 ;  /* 0x0000000e0d0e2291 */ /* 0x000fe4000f8f383f */
[----:B------:R-:W-:Y:S02]  /*7370*/  USEL UR13, UR10, URZ, !UP2 ;  /* 0x0000003f0a0d7287 */ /* 0x000fe4000d000000 */
[----:B------:R-:W-:Y:S02]  /*7380*/  @UP2 USHF.R.S32.HI UR14, URZ, 0x7, UR14 ;  /* 0x000000073f0e2899 */ /* 0x000fe4000801140e */
[----:B------:R-:W-:Y:S02]  /*7390*/  USEL UR10, UR15, URZ, !UP2 ;  /* 0x0000003f0f0a7287 */ /* 0x000fe4000d000000 */
[----:B------:R-:W-:-:S04]  /*73a0*/  @UP2 UIMAD UR14, UR14, 0x3000, URZ ;  /* 0x000030000e0e28a4 */ /* 0x000fc8000f8e023f */
[----:B------:R-:W-:-:S03]  /*73b0*/  @UP2 USHF.R.S32.HI UR15, URZ, 0x1f, UR14 ;  /* 0x0000001f3f0f2899 */ /* 0x000fc6000801140e */
[----:B------:R-:W-:-:S04]  /*73c0*/  @!UP2 UMOV UR14, URZ ;  /* 0x0000003f000eac82 */ /* 0x000fc80008000000 */
[----:B------:R-:W-:Y:S01]  /*73d0*/  @!UP2 UMOV UR15, URZ ;  /* 0x0000003f000fac82 */ /* 0x000fe20008000000 */
[----:B------:R-:W-:Y:S05]  /*73e0*/  @P2 BRA `(.L_x_642) ;  /* 0x0000005000002947 */ /* 0x000fea0003800000 */
.L_x_643:
[----:B------:R-:W2:Y:S01]  /*73f0*/  LDG.E.STRONG.GPU R0, [R4.64] ;  /* 0x0000001204007981 */ /* 0x000ea2000c1ef900 */
[----:B------:R-:W-:Y:S01]  /*7400*/  YIELD ;  /* 0x0000000000007946 */ /* 0x000fe20003800000 */
[----:B--2---:R-:W-:Y:S01]  /*7410*/  ISETP.NE.AND P0, PT, R0, UR12, PT ;  /* 0x0000000c00007c0c */ /* 0x004fe2000bf05270 */
[----:B------:R-:W-:-:S12]  /*7420*/  CCTL.IVALL ;  /* 0x00000000ff00798f */ /* 0x000fd80002000000 */
[----:B------:R-:W-:Y:S05]  /*7430*/  @P0 BRA `(.L_x_643) ;  /* 0xffffffb000000947 */ /* 0x000fea000383ffff */
.L_x_642:
[----:B------:R-:W-:Y:S05]  /*7440*/  BSYNC B0 ;  /* 0x0000000000007941 */ /* 0x000fea0003800000 */
.L_x_641:
[----:B------:R-:W-:Y:S01]  /*7450*/  MOV R11, 0xffffffff ;  /* 0xffffffff000b7802 */ /* 0x000fe20000000f00 */
[----:B------:R-:W-:Y:S05]  /*7460*/  BRA.CONV ~URZ, `(.L_x_644) ;  /* 0x000000237f007947 */ /* 0x000fea000b800000 */
[----:B------:R-:W-:Y:S02]  /*7470*/  MOV R2, 0x7490 ;  /* 0x0000749000027802 */ /* 0x000fe40000000f00 */
[----:B------:R-:W-:Y:S05]  /*7480*/  CALL.REL.NOINC `($__internal_5_$__cuda_sm70_warpsync) ;  /* 0x00000b6000007944 */ /* 0x000fea0003c00000 */
.L_x_644:
[----:B------:R-:W1:Y:S01]  /*7490*/  S2R R0, SR_TID.X ;  /* 0x0000000000007919 */ /* 0x000e620000002100 */
[----:B------:R-:W-:Y:S01]  /*74a0*/  UIMAD UR5, UR11, 0x3000, URZ ;  /* 0x000030000b0578a4 */ /* 0x000fe2000f8e023f */
[----:B------:R-:W-:Y:S01]  /*74b0*/  IMAD.U32 R10, RZ, RZ, UR13 ;  /* 0x0000000dff0a7e24 */ /* 0x000fe2000f8e00ff */
[----:B------:R-:W-:-:S06]  /*74c0*/  NOP ;  /* 0x0000000000007918 */ /* 0x000fcc0000000000 */
[----:B------:R-:W-:Y:S01]  /*74d0*/  USHF.R.S32.HI UR4, URZ, 0x1f, UR5 ;  /* 0x0000001f3f047899 */ /* 0x000fe20008011405 */
[----:B------:R-:W-:Y:S01]  /*74e0*/  IMAD.U32 R8, RZ, RZ, UR5 ;  /* 0x00000005ff087e24 */ /* 0x000fe2000f8e00ff */
[----:B-1----:R-:W-:-:S04]  /*74f0*/  SHF.R.S32.HI R2, RZ, 0x1f, R0 ;  /* 0x0000001fff027819 */ /* 0x002fc80000011400 */
[----:B------:R-:W-:Y:S01]  /*7500*/  IADD3 R8, P1, P0, R8, UR14, R0 ;  /* 0x0000000e08087c10 */ /* 0x000fe2000f83e000 */
[----:B------:R-:W-:Y:S01]  /*7510*/  IMAD.U32 R0, RZ, RZ, UR4 ;  /* 0x00000004ff007e24 */ /* 0x000fe2000f8e00ff */
[----:B------:R-:W-:Y:S02]  /*7520*/  ULDC.64 UR4, c[0x0][0x328] ;  /* 0x0000ca0000047ab9 */ /* 0x000fe40000000a00 */
[----:B------:R-:W-:Y:S02]  /*7530*/  UIMAD UR4, UR9, UR4, URZ ;  /* 0x00000004090472a4 */ /* 0x000fe4000f8e023f */
[----:B------:R-:W-:Y:S01]  /*7540*/  IADD3.X R9, R0, UR15, R2, P1, P0 ;  /* 0x0000000f00097c10 */ /* 0x000fe20008fe0402 */
[----:B------:R-:W-:Y:S01]  /*7550*/  IMAD.U32 R2, RZ, RZ, UR6 ;  /* 0x00000006ff027e24 */ /* 0x000fe2000f8e00ff */
[----:B------:R-:W-:-:S03]  /*7560*/  UIMAD UR16, UR6, UR5, UR4 ;  /* 0x00000005061072a4 */ /* 0x000fc6000f8e0204 */
[----:B------:R-:W-:Y:S01]  /*7570*/  IMAD.WIDE.U32 R2, R2, c[0x0][0x328], R8 ;  /* 0x0000ca0002027a25 */ /* 0x000fe200078e0008 */
[----:B------:R-:W-:Y:S02]  /*7580*/  ULDC.64 UR4, c[0x0][0x330] ;  /* 0x0000cc0000047ab9 */ /* 0x000fe40000000a00 */
        /* <DEDUP_REMOVED lines=57> */
[----:B------:R-:W-:Y:S05]  /*7920*/  CALL.REL.NOINC `($__internal_5_$__cuda_sm70_warpsync) ;  /* 0x000006c000007944 */ /* 0x000fea0003c00000 */
.L_x_645:
        /* <DEDUP_REMOVED lines=12> */
.L_x_647:
[----:B------:R-:W-:Y:S05]  /*79f0*/  BSYNC B0 ;  /* 0x0000000000007941 */ /* 0x000fea0003800000 */
.L_x_646:
[----:B------:R-:W-:Y:S01]  /*7a00*/  ULDC.64 UR4, c[0x0][0x348] ;  /* 0x0000d20000047ab9 */ /* 0x000fe20000000a00 */
[----:B------:R-:W-:Y:S01]  /*7a10*/  BSSY B0, `(.L_x_648) ;  /* 0x000000b000007945 */ /* 0x000fe20003800000 */
[----:B------:R-:W-:-:S04]  /*7a20*/  UIADD3 UR4, UP0, UR7, UR4, URZ ;  /* 0x0000000407047290 */ /* 0x000fc8000ff1e03f */
[----:B------:R-:W-:Y:S02]  /*7a30*/  UIADD3.X UR5, UR8, UR5, URZ, UP0, !UPT ;  /* 0x0000000508057290 */ /* 0x000fe400087fe43f */
[----:B--2---:R-:W-:-:S04]  /*7a40*/  MOV R4, UR4 ;  /* 0x0000000400047c02 */ /* 0x004fc80008000f00 */
[----:B------:R-:W-:Y:S01]  /*7a50*/  MOV R5, UR5 ;  /* 0x0000000500057c02 */ /* 0x000fe20008000f00 */
[----:B------:R-:W-:Y:S05]  /*7a60*/  @P2 BRA `(.L_x_649) ;  /* 0x0000005000002947 */ /* 0x000fea0003800000 */
.L_x_650:
[----:B------:R-:W2:Y:S01]  /*7a70*/  LDG.E.STRONG.GPU R0, [R4.64] ;  /* 0x0000001204007981 */ /* 0x000ea2000c1ef900 */
[----:B------:R-:W-:Y:S01]  /*7a80*/  YIELD ;  /* 0x0000000000007946 */ /* 0x000fe20003800000 */
[----:B--2---:R-:W-:Y:S01]  /*7a90*/  ISETP.NE.AND P0, PT, R0, UR12, PT ;  /* 0x0000000c00007c0c */ /* 0x004fe2000bf05270 */
[----:B------:R-:W-:-:S12]  /*7aa0*/  CCTL.IVALL ;  /* 0x00000000ff00798f */ /* 0x000fd80002000000 */
[----:B------:R-:W-:Y:S05]  /*7ab0*/  @P0 BRA `(.L_x_650) ;  /* 0xffffffb000000947 */ /* 0x000fea000383ffff */
.L_x_649:
[----:B------:R-:W-:Y:S05]  /*7ac0*/  BSYNC B0 ;  /* 0x0000000000007941 */ /* 0x000fea0003800000 */
.L_x_648:
[----:B------:R-:W-:Y:S05]  /*7ad0*/  BRA.CONV ~URZ, `(.L_x_651) ;  /* 0x000000237f007947 */ /* 0x000fea000b800000 */
[----:B-1----:R-:W-:Y:S02]  /*7ae0*/  MOV R2, 0x7b00 ;  /* 0x00007b0000027802 */ /* 0x002fe40000000f00 */
[----:B------:R-:W-:Y:S05]  /*7af0*/  CALL.REL.NOINC `($__internal_5_$__cuda_sm70_warpsync) ;  /* 0x000004f000007944 */ /* 0x000fea0003c00000 */
.L_x_651:
[----:B------:R-:W-:Y:S01]  /*7b00*/  ULDC.64 UR4, c[0x0][0x300] ;  /* 0x0000c00000047ab9 */ /* 0x000fe20000000a00 */
[----:B-1----:R-:W-:Y:S01]  /*7b10*/  MOV R2, R8 ;  /* 0x0000000800027202 */ /* 0x002fe20000000f00 */
[----:B------:R-:W-:Y:S01]  /*7b20*/  UIMAD UR4, UR9, UR4, URZ ;  /* 0x00000004090472a4 */ /* 0x000fe2000f8e023f */
[----:B------:R-:W-:Y:S02]  /*7b30*/  IMAD.U32 R0, RZ, RZ, UR6 ;  /* 0x00000006ff007e24 */ /* 0x000fe4000f8e00ff */
[----:B------:R-:W-:Y:S01]  /*7b40*/  IMAD.MOV.U32 R3, RZ, RZ, R9 ;  /* 0x000000ffff037224 */ /* 0x000fe200078e0009 */
        /* <DEDUP_REMOVED lines=62> */
.L_x_652:
        /* <DEDUP_REMOVED lines=12> */
        .weak           $__internal_5_$__cuda_sm70_warpsync
        .type           $__internal_5_$__cuda_sm70_warpsync,@function
        .size           $__internal_5_$__cuda_sm70_warpsync,(.L_x_1409 - $__internal_5_$__cuda_sm70_warpsync)
$__internal_5_$__cuda_sm70_warpsync:
[----:B------:R-:W-:Y:S01]  /*7ff0*/  MOV R3, 0x0 ;  /* 0x0000000000037802 */ /* 0x000fe20000000f00 */
[----:B------:R-:W-:Y:S04]  /*8000*/  WARPSYNC R11 ;  /* 0x0000000b00007348 */ /* 0x000fe80003800000 */
[----:B------:R-:W-:Y:S05]  /*8010*/  RET.REL.NODEC R2 `(_ZN7cutlass13device_kernelIN5flash19enable_sm80_to_sm89INS1_16FlashAttnBwdSm80INS1_25CollectiveMainloopBwdSm80ILi2ELi1EN4cute5tupleIJNS5_1CILi64EEENS7_ILi128EEENS7_ILi96EEEEEENS_10bfloat16_tEfNS_4arch4Sm80ELb1ELb0ELb1ELb1ELb1ELb0ELb0ELb0ELi2ELi2ELi4ELi2ELb1EEENS1_24CollectiveEpilogueBwdGQAISB_fSE_Li256ELb1ELb1EEENS1_25SingleTileBwdLPTSchedulerILb1ELi128ELb1EEEEEEEEEvNT_6ParamsE) ;  /* 0xffff7fe002007950 */ /* 0x000fea0003c3ffff */
.L_x_653:
        /* <DEDUP_REMOVED lines=14> */
.L_x_1409:


//--------------------- .text._ZN7cutlass13device_kernelIN5flash19enable_sm80_to_sm89INS1_16FlashAttnBwdSm80INS1_25CollectiveMainloopBwdSm80ILi2ELi2EN4cute5tupleIJNS5_1CILi64EEENS7_ILi128EEENS7_ILi96EEEEEENS_10bfloat16_tEfNS_4arch4Sm80ELb0ELb0ELb1ELb0ELb0ELb0ELb0ELb0ELi2ELi2ELi4ELi2ELb0EEENS1_21CollectiveEpilogueBwdISB_SC_SE_Li256ELb0ELb0ELi2EEENS1_19SingleTileSchedulerILb0ELb0ELb0ELi128EEEEEEEEEvNT_6ParamsE --------------------------
	.section	.text._ZN7cutlass13device_kernelIN5flash19enable_sm80_to_sm89INS1_16FlashAttnBwdSm80INS1_25CollectiveMainloopBwdSm80ILi2ELi2EN4cute5tupleIJNS5_1CILi64EEENS7_ILi128EEENS7_ILi96EEEEEENS_10bfloat16_tEfNS_4arch4Sm80ELb0ELb0ELb1ELb0ELb0ELb0ELb0ELb0ELi2ELi2ELi4ELi2ELb0EEENS1_21CollectiveEpilogueBwdISB_SC_SE_Li256ELb0ELb0ELi2EEENS1_19SingleTileSchedulerILb0ELb0ELb0ELi128EEEEEEEEEvNT_6ParamsE,"ax",@progbits
	.sectioninfo	@"SHI_REGISTERS=255"
	.align	128
.text._ZN7cutlass13device_kernelIN5flash19enable_sm80_to_sm89INS1_16FlashAttnBwdSm80INS1_25CollectiveMainloopBwdSm80ILi2ELi2EN4cute5tupleIJNS5_1CILi64EEENS7_ILi128EEENS7_ILi96EEEEEENS_10bfloat16_tEfNS_4arch4Sm80ELb0ELb0ELb1ELb0ELb0ELb0ELb0ELb0ELi2ELi2ELi4ELi2ELb0EEENS1_21CollectiveEpilogueBwdISB_SC_SE_Li256ELb0ELb0ELi2EEENS1_19SingleTileSchedulerILb0ELb0ELb0ELi128EEEEEEEEEvNT_6ParamsE:
        .type           _ZN7cutlass13device_kernelIN5flash19enable_sm80_to_sm89INS1_16FlashAttnBwdSm80INS1_25CollectiveMainloopBwdSm80ILi2ELi2EN4cute5tupleIJNS5_1CILi64EEENS7_ILi128EEENS7_ILi96EEEEEENS_10bfloat16_tEfNS_4arch4Sm80ELb0ELb0ELb1ELb0ELb0ELb0ELb0ELb0ELi2ELi2ELi4ELi2ELb0EEENS1_21CollectiveEpilogueBwdISB_SC_SE_Li256ELb0ELb0ELi2EEENS1_19SingleTileSchedulerILb0ELb0ELb0ELi128EEEEEEEEEvNT_6ParamsE,@function
        .size           _ZN7cutlass13device_kernelIN5flash19enable_sm80_to_sm89INS1_16FlashAttnBwdSm80INS1_25CollectiveMainloopBwdSm80ILi2ELi2EN4cute5tupleIJNS5_1CILi64EEENS7_ILi128EEENS7_ILi96EEEEEENS_10bfloat16_tEfNS_4arch4Sm80ELb0ELb0ELb1ELb0ELb0ELb0ELb0ELb0ELi2ELi2ELi4ELi2ELb0EEENS1_21CollectiveEpilogueBwdISB_SC_SE_Li256ELb0ELb0ELi2EEENS1_19SingleTileSchedulerILb0ELb0ELb0ELi128EEEEEEEEEvNT_6ParamsE,(.L_x_1411 - _ZN7cutlass13device_kernelIN5flash19enable_sm80_to_sm89INS1_16FlashAttnBwdSm80INS1_25CollectiveMainloopBwdSm80ILi2ELi2EN4cute5tupleIJNS5_1CILi64EEENS7_ILi128EEENS7_ILi96EEEEEENS_10bfloat16_tEfNS_4arch4Sm80ELb0ELb0ELb1ELb0ELb0ELb0ELb0ELb0ELi2ELi2ELi4ELi2ELb0EEENS1_21CollectiveEpilogueBwdISB_SC_SE_Li256ELb0ELb0ELi2EEENS1_19SingleTileSchedulerILb0ELb0ELb0ELi128EEEEEEEEEvNT_6ParamsE)
        .other          _ZN7cutlass13device_kernelIN5flash19enable_sm80_to_sm89INS1_16FlashAttnBwdSm80INS1_25CollectiveMainloopBwdSm80ILi2ELi2EN4cute5tupleIJNS5_1CILi64EEENS7_ILi128EEENS7_ILi96EEEEEENS_10bfloat16_tEfNS_4arch4Sm80ELb0ELb0ELb1ELb0ELb0ELb0ELb0ELb0ELi2ELi2ELi4ELi2ELb0EEENS1_21CollectiveEpilogueBwdISB_SC_SE_Li256ELb0ELb0ELi2EEENS1_19SingleTileSchedulerILb0ELb0ELb0ELi128EEEEEEEEEvNT_6ParamsE,@"STO_CUDA_ENTRY STV_DEFAULT"
_ZN7cutlass13device_kernelIN5flash19enable_sm80_to_sm89INS1_16FlashAttnBwdSm80INS1_25CollectiveMainloopBwdSm80ILi2ELi2EN4cute5tupleIJNS5_1CILi64EEENS7_ILi128EEENS7_ILi96EEEEEENS_10bfloat16_tEfNS_4arch4Sm80ELb0ELb0ELb1ELb0ELb0ELb0ELb0ELb0ELi2ELi2ELi4ELi2ELb0EEENS1_21CollectiveEpilogueBwdISB_SC_SE_Li256ELb0ELb0ELi2EEENS1_19SingleTileSchedulerILb0ELb0ELb0ELi128EEEEEEEEEvNT_6ParamsE:
[----:B------:R-:W-:Y:S02]  /*0000*/  MOV R1, c[0x0][0x28] ;  /* 0x00000a0000017a02 */ /* 0x000fe40000000f00 */
[----:B------:R-:W1:Y:S02]  /*0010*/  S2UR UR20, SR_CTAID.Z ;  /* 0x00000000001479c3 */ /* 0x000e640000002700 */
[----:B-1----:R-:W-:-:S13]  /*0020*/  ISETP.LE.AND P0, PT, RZ, UR20, PT ;  /* 0x00000014ff007c0c */ /* 0x002fda000bf03270 */
[----:B------:R-:W-:Y:S05]  /*0030*/  @!P0 EXIT ;  /* 0x000000000000894d */ /* 0x000fea0003800000 */
[----:B------:R-:W1:Y:S01]  /*0040*/  S2R R12, SR_TID.X ;  /* 0x00000000000c7919 */ /* 0x000e620000002100 */
[----:B------:R-:W-:Y:S01]  /*0050*/  IMAD.MOV.U32 R0, RZ, RZ, c[0x0][0x248] ;  /* 0x00009200ff007624 */ /* 0x000fe200078e00ff */
[----:B------:R-:W-:Y:S01]  /*0060*/  USHF.R.S32.HI UR6, URZ, 0x1f, UR20 ;  /* 0x0000001f3f067899 */ /* 0x000fe20008011414 */
[----:B------:R-:W-:Y:S01]  /*0070*/  IMAD.U32 R20, RZ, RZ, UR20 ;  /* 0x00000014ff147e24 */ /* 0x000fe2000f8e00ff */
        /* <DEDUP_REMOVED lines=8> */
[----:B------:R-:W-:Y:S01]  /*0100*/  IMAD.MOV.U32 R174, RZ, RZ, 0x10 ;  /* 0x00000010ffae7424 */ /* 0x000fe200078e00ff */
[----:B------:R-:W-:-:S02]  /*0110*/  ULDC.64 UR24, c[0x0][0x118] ;  /* 0x0000460000187ab9 */ /* 0x000fc40000000a00 */
[----:B------:R-:W-:Y:S02]  /*0120*/  UIADD3 UR17, UR11, UR17, URZ ;  /* 0x000000110b117290 */ /* 0x000fe4000fffe03f */
[----:B------:R-:W-:Y:S02]  /*0130*/  ULDC.64 UR4, c[0x0][0x188] ;  /* 0x0000620000047ab9 */ /* 0x000fe40000000a00 */
[----:B------:R-:W-:Y:S02]  /*0140*/  UIMAD UR15, UR6, UR4, URZ ;  /* 0x00000004060f72a4 */ /* 0x000fe4000f8e023f */
[----:B------:R-:W-:Y:S02]  /*0150*/  UIMAD.WIDE.U32 UR8, UR20, UR4, URZ ;  /* 0x00000004140872a5 */ /* 0x000fe4000f8e003f */
[----:B------:R-:W-:Y:S01]  /*0160*/  UIMAD UR15, UR20, UR5, UR15 ;  /* 0x00000005140f72a4 */ /* 0x000fe2000f8e020f */
[----:B-1----:R-:W-:Y:S01]  /*0170*/  SHF.R.S32.HI R5, RZ, 0x1f, R12 ;  /* 0x0000001fff057819 */ /* 0x002fe2000001140c */
[----:B------:R-:W-:Y:S01]  /*0180*/  IMAD.SHL.U32 R192, R12, 0x4, RZ ;  /* 0x000000040cc07824 */ /* 0x000fe200078e00ff */
[----:B------:R-:W-:-:S02]  /*0190*/  ULDC.64 UR4, c[0x0][0x1e8] ;  /* 0x00007a0000047ab9 */ /* 0x000fc40000000a00 */
[----:B------:R-:W-:Y:S01]  /*01a0*/  LEA.HI R3, R5, R12, RZ, 0x2 ;  /* 0x0000000c05037211 */ /* 0x000fe200078f10ff */
[----:B--2---:R-:W-:Y:S01]  /*01b0*/  @P0 IMAD.HI.U32 R0, R9, c[0x0][0x24c], RZ ;  /* 0x0000930009000a27 */ /* 0x004fe200078e00ff */
[--C-:B------:R-:W-:Y:S01]  /*01c0*/  SHF.R.S32.HI R2, RZ, 0x1f, R9.reuse ;  /* 0x0000001fff027819 */ /* 0x100fe20000011409 */
[----:B------:R-:W-:Y:S01]  /*01d0*/  UIMAD UR4, UR6, UR4, URZ ;  /* 0x00000004060472a4 */ /* 0x000fe2000f8e023f */
[----:B------:R-:W-:Y:S01]  /*01e0*/  LOP3.LUT R7, R3, 0xfffffffc, RZ, 0xc0, !PT ;  /* 0xfffffffc03077812 */ /* 0x000fe200078ec0ff */
[----:B------:R-:W-:Y:S01]  /*01f0*/  IMAD.MOV.U32 R11, RZ, RZ, R9 ;  /* 0x000000ffff0b7224 */ /* 0x000fe200078e0009 */
[----:B------:R-:W-:Y:S01]  /*0200*/  @P0 SHF.R.U32.HI R11, RZ, c[0x0][0x250], R0 ;  /* 0x00009400ff0b0a19 */ /* 0x000fe20000011600 */
[----:B------:R-:W-:Y:S01]  /*0210*/  IMAD R0, R2, c[0x0][0x270], RZ ;  /* 0x00009c0002007a24 */ /* 0x000fe200078e02ff */
[----:B------:R-:W-:Y:S01]  /*0220*/  SHF.R.S32.HI R193, RZ, 0x1f, R192 ;  /* 0x0000001fffc17819 */ /* 0x000fe200000114c0 */
[----:B------:R-:W-:Y:S01]  /*0230*/  IMAD.IADD R202, R12, 0x1, -R7 ;  /* 0x000000010cca7824 */ /* 0x000fe200078e0a07 */
[----:B------:R-:W-:Y:S01]  /*0240*/  SHF.R.S32.HI R24, RZ, 0x1f, R11 ;  /* 0x0000001fff187819 */ /* 0x000fe2000001140b */
[C---:B------:R-:W-:Y:S01]  /*0250*/  IMAD R0, R9.reuse, c[0x0][0x274], R0 ;  /* 0x00009d0009007a24 */ /* 0x040fe200078e0200 */
[----:B------:R-:W-:Y:S01]  /*0260*/  SHF.R.S32.HI R190, RZ, 0x2, R3 ;  /* 0x00000002ffbe7819 */ /* 0x000fe20000011403 */
[----:B------:R-:W-:Y:S01]  /*0270*/  IMAD.SHL.U32 R204, R202, 0x8, RZ ;  /* 0x00000008cacc7824 */ /* 0x000fe200078e00ff */
[----:B------:R-:W-:Y:S01]  /*0280*/  UIMAD UR7, UR20, UR5, UR4 ;  /* 0x00000005140772a4 */ /* 0x000fe2000f8e0204 */
[----:B------:R-:W-:Y:S01]  /*0290*/  IMAD.WIDE.U32 R14, R9, c[0x0][0x270], R192 ;  /* 0x00009c00090e7a25 */ /* 0x000fe200078e00c0 */
[----:B------:R-:W-:Y:S01]  /*02a0*/  SHF.R.S32.HI R191, RZ, 0x1f, R190 ;  /* 0x0000001fffbf7819 */ /* 0x000fe200000114be */
[----:B------:R-:W-:Y:S01]  /*02b0*/  ULDC.64 UR4, c[0x0][0x1b8] ;  /* 0x00006e0000047ab9 */ /* 0x000fe20000000a00 */
[--C-:B------:R-:W-:Y:S01]  /*02c0*/  SHF.R.S32.HI R205, RZ, 0x1f, R204.reuse ;  /* 0x0000001fffcd7819 */ /* 0x100fe200000114cc */
[----:B------:R-:W-:Y:S01]  /*02d0*/  IMAD R10, R24, c[0x0][0x1e0], RZ ;  /* 0x00007800180a7a24 */ /* 0x000fe200078e02ff */
[----:B------:R-:W-:Y:S01]  /*02e0*/  IADD3 R7, P0, R14, UR10, RZ ;  /* 0x0000000a0e077c10 */ /* 0x000fe2000ff1e0ff */
[----:B------:R-:W-:Y:S01]  /*02f0*/  IMAD R24, R24, c[0x0][0x1b0], RZ ;  /* 0x00006c0018187a24 */ /* 0x000fe200078e02ff */
[----:B------:R-:W-:Y:S01]  /*0300*/  UIMAD UR4, UR6, UR4, URZ ;  /* 0x00000004060472a4 */ /* 0x000fe2000f8e023f */
[----:B------:R-:W-:Y:S01]  /*0310*/  IMAD.WIDE.U32 R16, R11, c[0x0][0x1b0], R204 ;  /* 0x00006c000b107a25 */ /* 0x000fe200078e00cc */
[----:B------:R-:W-:Y:S01]  /*0320*/  IADD3.X R0, R15, UR17, R0, P0, !PT ;  /* 0x000000110f007c10 */ /* 0x000fe200087fe400 */
[----:B------:R-:W-:Y:S01]  /*0330*/  UIADD3 UR15, UR9, UR15, URZ ;  /* 0x0000000f090f7290 */ /* 0x000fe2000fffe03f */
[----:B------:R-:W-:Y:S01]  /*0340*/  ISETP.GE.AND P3, PT, R204, c[0x0][0x1cc], PT ;  /* 0x00007300cc007a0c */ /* 0x000fe20003f66270 */
[C---:B------:R-:W-:Y:S01]  /*0350*/  IMAD R24, R11.reuse, c[0x0][0x1b4], R24 ;  /* 0x00006d000b187a24 */ /* 0x040fe200078e0218 */
[----:B------:R-:W-:Y:S01]  /*0360*/  UIMAD UR5, UR20, UR5, UR4 ;  /* 0x00000005140572a4 */ /* 0x000fe2000f8e0204 */
[----:B------:R-:W-:-:S02]  /*0370*/  IMAD R10, R11, c[0x0][0x1e4], R10 ;  /* 0x000079000b0a7a24 */ /* 0x000fc400078e020a */
[----:B------:R-:W-:-:S04]  /*0380*/  IMAD.WIDE.U32 R14, R11, c[0x0][0x1e0], R204 ;  /* 0x000078000b0e7a25 */ /* 0x000fc800078e00cc */
[----:B------:R-:W-:Y:S02]  /*0390*/  IMAD.IADD R25, R17, 0x1, R24 ;  /* 0x0000000111197824 */ /* 0x000fe400078e0218 */
[----:B------:R-:W-:Y:S02]  /*03a0*/  IMAD.IADD R11, R15, 0x1, R10 ;  /* 0x000000010f0b7824 */ /* 0x000fe400078e020a */
[----:B------:R-:W-:Y:S01]  /*03b0*/  IMAD.MOV.U32 R24, RZ, RZ, R16 ;  /* 0x000000ffff187224 */ /* 0x000fe200078e0010 */
[----:B------:R-:W-:Y:S01]  /*03c0*/  LEA.HI R16, R5, R12, RZ, 0x3 ;  /* 0x0000000c05107211 */ /* 0x000fe200078f18ff */
[----:B------:R-:W-:Y:S01]  /*03d0*/  IMAD.MOV.U32 R10, RZ, RZ, R14 ;  /* 0x000000ffff0a7224 */ /* 0x000fe200078e000e */
[----:B------:R-:W-:Y:S01]  /*03e0*/  IADD3 R14, R204, 0x20, RZ ;  /* 0x00000020cc0e7810 */ /* 0x000fe20007ffe0ff */
[----:B------:R-:W-:Y:S02]  /*03f0*/  IMAD R199, R191, c[0x0][0x178], RZ ;  /* 0x00005e00bfc77a24 */ /* 0x000fe400078e02ff */
[----:B------:R-:W-:Y:S01]  /*0400*/  IMAD.WIDE.U32 R20, R20, c[0x0][0x1e8], R10 ;  /* 0x00007a0014147a25 */ /* 0x000fe200078e000a */
[----:B------:R-:W-:-:S02]  /*0410*/  IADD3 R10, R204, 0x40, RZ ;  /* 0x00000040cc0a7810 */ /* 0x000fc40007ffe0ff */
[----:B------:R-:W-:Y:S01]  /*0420*/  ISETP.GE.AND P2, PT, R14, c[0x0][0x1cc], PT ;  /* 0x000073000e007a0c */ /* 0x000fe20003f46270 */
[----:B------:R-:W-:Y:S01]  /*0430*/  IMAD.SHL.U32 R11, R16, 0x8, RZ ;  /* 0x00000008100b7824 */ /* 0x000fe200078e00ff */
[----:B------:R-:W-:Y:S01]  /*0440*/  IADD3 R21, R21, UR7, RZ ;  /* 0x0000000715157c10 */ /* 0x000fe2000fffe0ff */
[C---:B------:R-:W-:Y:S02]  /*0450*/  IMAD R199, R190.reuse, c[0x0][0x17c], R199 ;  /* 0x00005f00bec77a24 */ /* 0x040fe400078e02c7 */
[----:B------:R-:W-:Y:S01]  /*0460*/  IMAD.WIDE.U32 R206, R190, c[0x0][0x178], R204 ;  /* 0x00005e00bece7a25 */ /* 0x000fe200078e00cc */
[----:B------:R-:W-:-:S03]  /*0470*/  LOP3.LUT R11, R11, 0xc0, RZ, 0xc0, !PT ;  /* 0x000000c00b0b7812 */ /* 0x000fc600078ec0ff */
[----:B------:R-:W-:Y:S01]  /*0480*/  IMAD.IADD R199, R207, 0x1, R199 ;  /* 0x00000001cfc77824 */ /* 0x000fe200078e02c7 */
[----:B------:R-:W-:Y:S01]  /*0490*/  SHF.R.U32.HI R15, RZ, 0x3, R11 ;  /* 0x00000003ff0f7819 */ /* 0x000fe2000001160b */
[----:B------:R-:W-:Y:S01]  /*04a0*/  IMAD.MOV.U32 R198, RZ, RZ, R206 ;  /* 0x000000ffffc67224 */ /* 0x000fe200078e00ce */
[----:B------:R-:W-:Y:S01]  /*04b0*/  LOP3.LUT R6, R11, 0x18, R204, 0xf8, !PT ;  /* 0x000000180b067812 */ /* 0x000fe200078ef8cc */
[----:B------:R-:W-:Y:S02]  /*04c0*/  IMAD R8, R2, c[0x0][0x180], RZ ;  /* 0x0000600002087a24 */ /* 0x000fe400078e02ff */
[----:B------:R-:W-:Y:S01]  /*04d0*/  IMAD.WIDE.U32 R22, R9, c[0x0][0x180], R198 ;  /* 0x0000600009167a25 */ /* 0x000fe200078e00c6 */
[----:B------:R-:W-:-:S03]  /*04e0*/  LOP3.LUT R15, R6, R15, RZ, 0x3c, !PT ;  /* 0x0000000f060f7212 */ /* 0x000fc600078e3cff */
[----:B------:R-:W-:Y:S01]  /*04f0*/  IMAD.WIDE.U32 R24, R4, c[0x0][0x1b8], R24 ;  /* 0x00006e0004187a25 */ /* 0x000fe200078e0018 */
[----:B------:R-:W-:-:S03]  /*0500*/  IADD3 R11, P0, R22, UR8, RZ ;  /* 0x00000008160b7c10 */ /* 0x000fc6000ff1e0ff */
[----:B---3--:R-:W-:Y:S01]  /*0510*/  IMAD.WIDE R18, R185, 0x80, R190 ;  /* 0x00000080b9127825 */ /* 0x008fe200078e02be */
[----:B------:R-:W-:Y:S01]  /*0520*/  IADD3 R25, R25, UR5, RZ ;  /* 0x0000000519197c10 */ /* 0x000fe2000fffe0ff */
[----:B------:R-:W-:Y:S02]  /*0530*/  ULDC.64 UR4, c[0x0][0x290] ;  /* 0x0000a40000047ab9 */ /* 0x000fe40000000a00 */
[----:B------:R-:W-:Y:S01]  /*0540*/  IMAD R8, R9, c[0x0][0x184], R8 ;  /* 0x0000610009087a24 */ /* 0x000fe200078e0208 */
[----:B------:R-:W-:Y:S01]  /*0550*/  UIMAD.WIDE.U32 UR8, UR20, UR4, URZ ;  /* 0x00000004140872a5 */ /* 0x000fe2000f8e003f */
[C---:B------:R-:W-:Y:S01]  /*0560*/  IMAD R6, R19.reuse, c[0x0][0x1d8], RZ ;  /* 0x0000760013067a24 */ /* 0x040fe200078e02ff */
[----:B------:R-:W-:Y:S01]  /*0570*/  UIMAD UR4, UR6, UR4, URZ ;  /* 0x00000004060472a4 */ /* 0x000fe2000f8e023f */
[----:B------:R-:W-:Y:S01]  /*0580*/  IMAD R4, R19, c[0x0][0x1a8], RZ ;  /* 0x00006a0013047a24 */ /* 0x000fe200078e02ff */
[----:B------:R-:W-:Y:S01]  /*0590*/  IADD3.X R8, R23, UR15, R8, P0, !PT ;  /* 0x0000000f17087c10 */ /* 0x000fe200087fe408 */
[C---:B------:R-:W-:Y:S01]  /*05a0*/  IMAD R6, R18.reuse, c[0x0][0x1dc], R6 ;  /* 0x0000770012067a24 */ /* 0x040fe200078e0206 */
[----:B------:R-:W-:Y:S01]  /*05b0*/  LEA R22, P0, R11, c[0x0][0x160], 0x1 ;  /* 0x000058000b167a11 */ /* 0x000fe200078008ff */
[----:B------:R-:W-:Y:S01]  /*05c0*/  IMAD.WIDE.U32 R20, R18, c[0x0][0x1d8], R20 ;  /* 0x0000760012147a25 */ /* 0x000fe200078e0014 */
[----:B------:R-:W-:-:S02]  /*05d0*/  UIMAD UR4, UR20, UR5, UR4 ;  /* 0x00000005140472a4 */ /* 0x000fc4000f8e0204 */
[----:B------:R-:W-:Y:S01]  /*05e0*/  LEA.HI.X R23, R11, c[0x0][0x164], R8, 0x1, P0 ;  /* 0x000059000b177a11 */ /* 0x000fe200000f0c08 */
[----:B------:R-:W-:Y:S01]  /*05f0*/  IMAD R4, R18, c[0x0][0x1ac], R4 ;  /* 0x00006b0012047a24 */ /* 0x000fe200078e0204 */
[----:B------:R-:W-:Y:S01]  /*0600*/  LEA R30, P1, R20, c[0x0][0x1c0], 0x1 ;  /* 0x00007000141e7a11 */ /* 0x000fe200078208ff */
[----:B------:R-:W-:Y:S01]  /*0610*/  IMAD.WIDE.U32 R18, R18, c[0x0][0x1a8], R24 ;  /* 0x00006a0012127a25 */ /* 0x000fe200078e0018 */
[----:B------:R-:W-:-:S03]  /*0620*/  UIADD3 UR18, UR9, UR4, URZ ;  /* 0x0000000409127290 */ /* 0x000fc6000fffe03f */
[----:B------:R-:W-:Y:S01]  /*0630*/  IMAD.IADD R6, R21, 0x1, R6 ;  /* 0x0000000115067824 */ /* 0x000fe200078e0206 */
[----:B------:R-:W-:Y:S01]  /*0640*/  LEA R26, P0, R18, c[0x0][0x190], 0x1 ;  /* 0x00006400121a7a11 */ /* 0x000fe200078008ff */
[----:B------:R-:W-:Y:S01]  /*0650*/  IMAD.MOV.U32 R17, RZ, RZ, c[0x0][0x1d8] ;  /* 0x00007600ff117624 */ /* 0x000fe200078e00ff */
[----:B------:R-:W-:Y:S01]  /*0660*/  ULDC.64 UR4, c[0x0][0x218] ;  /* 0x0000860000047ab9 */ /* 0x000fe20000000a00 */
[----:B------:R-:W-:Y:S01]  /*0670*/  IMAD.IADD R4, R19, 0x1, R4 ;  /* 0x0000000113047824 */ /* 0x000fe200078e0204 */
[----:B------:R-:W-:Y:S01]  /*0680*/  LEA.HI.X R31, R20, c[0x0][0x1c4], R6, 0x1, P1 ;  /* 0x00007100141f7a11 */ /* 0x000fe200008f0c06 */
[----:B------:R-:W-:Y:S01]  /*0690*/  IMAD.MOV.U32 R11, RZ, RZ, c[0x0][0x1dc] ;  /* 0x00007700ff0b7624 */ /* 0x000fe200078e00ff */
[----:B------:R-:W-:Y:S01]  /*06a0*/  LEA R28, P1, R17, R30, 0x7 ;  /* 0x0000001e111c7211 */ /* 0x000fe200078238ff */
[----:B------:R-:W-:Y:S01]  /*06b0*/  IMAD.MOV.U32 R25, RZ, RZ, c[0x0][0x1a8] ;  /* 0x00006a00ff197624 */ /* 0x000fe200078e00ff */
[----:B------:R-:W-:Y:S01]  /*06c0*/  LEA.HI.X R27, R18, c[0x0][0x194], R4, 0x1, P0 ;  /* 0x00006500121b7a11 */ /* 0x000fe200000f0c04 */
[----:B------:R-:W-:Y:S01]  /*06d0*/  IMAD.MOV.U32 R4, RZ, RZ, -0x80 ;  /* 0xffffff80ff047424 */ /* 0x000fe200078e00ff */
[----:B------:R-:W-:Y:S01]  /*06e0*/  LEA.HI R19, R3, R190, RZ, 0x1 ;  /* 0x000000be03137211 */ /* 0x000fe200078f08ff */
[----:B------:R-:W-:Y:S01]  /*06f0*/  IMAD.MOV.U32 R21, RZ, RZ, c[0x0][0x1ac] ;  /* 0x00006b00ff157624 */ /* 0x000fe200078e00ff */
[----:B------:R-:W-:Y:S01]  /*0700*/  LEA.HI.X R29, R17, R31, R11, 0x7, P1 ;  /* 0x0000001f111d7211 */ /* 0x000fe200008f3c0b */
[----:B------:R-:W-:Y:S01]  /*0710*/  IMAD R11, R185, R4, c[0x0][0x198] ;  /* 0x00006600b90b7624 */ /* 0x000fe200078e0204 */
[----:B------:R-:W-:Y:S01]  /*0720*/  LEA.HI R17, R5, R12, RZ, 0x5 ;  /* 0x0000000c05117211 */ /* 0x000fe200078f28ff */
[----:B------:R-:W-:Y:S01]  /*0730*/  IMAD R195, R191, c[0x0][0x208], RZ ;  /* 0x00008200bfc37a24 */ /* 0x000fe200078e02ff */
[----:B------:R-:W-:Y:S01]  /*0740*/  LOP3.LUT R19, R19, 0x7fffffe, RZ, 0xc0, !PT ;  /* 0x07fffffe13137812 */ /* 0x000fe200078ec0ff */
[----:B------:R-:W-:Y:S01]  /*0750*/  IMAD.IADD R4, R11, 0x1, -R190 ;  /* 0x000000010b047824 */ /* 0x000fe200078e0abe */
[----:B------:R-:W-:Y:S01]  /*0760*/  SHF.R.S32.HI R6, RZ, 0x5, R17 ;  /* 0x00000005ff067819 */ /* 0x000fe20000011411 */
[----:B------:R-:W-:Y:S01]  /*0770*/  IMAD R195, R190, c[0x0][0x20c], R195 ;  /* 0x00008300bec37a24 */ /* 0x000fe200078e02c3 */
[----:B------:R-:W-:Y:S01]  /*0780*/  ISETP.GE.AND P1, PT, R10, c[0x0][0x1cc], PT ;  /* 0x000073000a007a0c */ /* 0x000fe20003f26270 */
[----:B------:R-:W-:Y:S01]  /*0790*/  IMAD.IADD R19, R190, 0x1, -R19 ;  /* 0x00000001be137824 */ /* 0x000fe200078e0a13 */
[----:B------:R-:W-:Y:S01]  /*07a0*/  ISETP.LT.OR P6, PT, R4, 0x1, P3 ;  /* 0x000000010400780c */ /* 0x000fe20001fc1670 */
[----:B------:R-:W-:Y:S01]  /*07b0*/  IMAD.WIDE.U32 R196, R190, c[0x0][0x208], R204 ;  /* 0x00008200bec47a25 */ /* 0x000fe200078e00cc */
[C---:B------:R-:W-:Y:S01]  /*07c0*/  ISETP.LT.OR P5, PT, R4.reuse, 0x1, P2 ;  /* 0x000000010400780c */ /* 0x040fe200017a1670 */
[----:B------:R-:W-:Y:S01]  /*07d0*/  UIMAD UR7, UR6, UR4, URZ ;  /* 0x00000004060772a4 */ /* 0x000fe2000f8e023f */
[----:B------:R-:W-:Y:S01]  /*07e0*/  ISETP.LT.OR P4, PT, R4, 0x1, P1 ;  /* 0x000000010400780c */ /* 0x000fe20000f81670 */
[----:B------:R-:W-:Y:S01]  /*07f0*/  IMAD R186, R6, 0x8, R19 ;  /* 0x0000000806ba7824 */ /* 0x000fe200078e0213 */
[C---:B------:R-:W-:Y:S01]  /*0800*/  ISETP.LT.OR P3, PT, R4.reuse, 0x41, P3 ;  /* 0x000000410400780c */ /* 0x040fe20001f61670 */
[----:B------:R-:W-:Y:S01]  /*0810*/  IMAD.WIDE.U32 R18, R9, c[0x0][0x288], R192 ;  /* 0x0000a20009127a25 */ /* 0x000fe200078e00c0 */
[----:B------:R-:W-:Y:S01]  /*0820*/  ISETP.LT.OR P2, PT, R4, 0x41, P2 ;  /* 0x000000410400780c */ /* 0x000fe20001741670 */
[----:B------:R-:W-:Y:S01]  /*0830*/  UIMAD UR5, UR20, UR5, UR7 ;  /* 0x00000005140572a4 */ /* 0x000fe2000f8e0207 */
[----:B------:R-:W-:Y:S01]  /*0840*/  LEA R24, P0, R25, R26, 0x7 ;  /* 0x0000001a19187211 */ /* 0x000fe200078038ff */
[----:B------:R-:W-:Y:S01]  /*0850*/  IMAD.U32 R186, R186, 0x20, R15 ;  /* 0x00000020baba7824 */ /* 0x000fe200078e000f */
[----:B------:R-:W-:Y:S01]  /*0860*/  ISETP.LT.OR P1, PT, R4, 0x41, P1 ;  /* 0x000000410400780c */ /* 0x000fe20000f21670 */
[----:B------:R-:W-:Y:S01]  /*0870*/  IMAD.IADD R195, R197, 0x1, R195 ;  /* 0x00000001c5c37824 */ /* 0x000fe200078e02c3 */
[----:B------:R-:W-:Y:S01]  /*0880*/  LEA.HI.X R25, R25, R27, R21, 0x7, P0 ;  /* 0x0000001b19197211 */ /* 0x000fe200000f3c15 */
[----:B------:R-:W-:Y:S01]  /*0890*/  IMAD.SHL.U32 R186, R186, 0x2, RZ ;  /* 0x00000002baba7824 */ /* 0x000fe200078e00ff */
[C---:B------:R-:W-:Y:S01]  /*08a0*/  LEA R20, P0, R7.reuse, c[0x0][0x258], 0x2 ;  /* 0x0000960007147a11 */ /* 0x040fe200078010ff */
[----:B------:R-:W-:Y:S01]  /*08b0*/  IMAD.MOV.U32 R194, RZ, RZ, R196 ;  /* 0x000000ffffc27224 */ /* 0x000fe200078e00c4 */
[----:B------:R-:W-:Y:S01]  /*08c0*/  SHF.R.S32.HI R3, RZ, 0x1f, R3 ;  /* 0x0000001fff037819 */ /* 0x000fe20000011403 */
[----:B------:R-:W-:Y:S01]  /*08d0*/  ULDC UR7, c[0x0][0x168] ;  /* 0x00005a0000077ab9 */ /* 0x000fe20000000800 */
[----:B------:R1:W-:Y:S01]  /*08e0*/  LDGSTS.E.BYPASS.LTC128B.128 [R186+0x6080], [R30.64], !P6 ;  /* 0x060800001eba7fae */ /* 0x0003e2000f101d58 */
[----:B------:R-:W-:Y:S01]  /*08f0*/  LEA.HI.X R21, R7, c[0x0][0x25c], R0, 0x2, P0 ;  /* 0x0000970007157a11 */ /* 0x000fe200000f1400 */
[----:B------:R-:W-:Y:S01]  /*0900*/  IMAD R0, R2, c[0x0][0x288], RZ ;  /* 0x0000a20002007a24 */ /* 0x000fe200078e02ff */
[----:B------:R-:W-:Y:S01]  /*0910*/  ISETP.GE.AND P6, PT, R204, c[0x0][0x19c], PT ;  /* 0x00006700cc007a0c */ /* 0x000fe20003fc6270 */
[----:B------:R1:W-:Y:S01]  /*0920*/  LDGSTS.E.BYPASS.LTC128B.128 [R186+0x8080], [R30.64+0x40], !P5 ;  /* 0x080800401eba7fae */ /* 0x0003e2000e901d58 */
[----:B------:R-:W-:Y:S01]  /*0930*/  ISETP.GE.AND P0, PT, R14, c[0x0][0x19c], PT ;  /* 0x000067000e007a0c */ /* 0x000fe20003f06270 */
[----:B------:R-:W-:Y:S01]  /*0940*/  IMAD R0, R9, c[0x0][0x28c], R0 ;  /* 0x0000a30009007a24 */ /* 0x000fe200078e0200 */
[----:B------:R-:W-:Y:S01]  /*0950*/  ISETP.GE.AND P5, PT, R10, c[0x0][0x16c], PT ;  /* 0x00005b000a007a0c */ /* 0x000fe20003fa6270 */
[----:B------:R1:W-:Y:S01]  /*0960*/  LDGSTS.E.BYPASS.LTC128B.128 [R186+0xa080], [R30.64+0x80], !P4 ;  /* 0x0a0800801eba7fae */ /* 0x0003e2000e101d58 */
[----:B------:R-:W-:Y:S01]  /*0970*/  ISETP.GE.AND P4, PT, R204, c[0x0][0x16c], PT ;  /* 0x00005b00cc007a0c */ /* 0x000fe20003f86270 */
[----:B------:R-:W-:Y:S01]  /*0980*/  UISETP.GE.AND UP0, UPT, UR7, 0x41, UPT ;  /* 0x000000410700788c */ /* 0x000fe2000bf06270 */
[----:B------:R-:W-:Y:S01]  /*0990*/  SEL R8, RZ, 0x4, P5 ;  /* 0x00000004ff087807 */ /* 0x000fe20002800000 */
[----:B------:R2:W-:Y:S01]  /*09a0*/  LDGSTS.E.BYPASS.LTC128B.128 [R186+0x7080], [R28.64], !P3 ;  /* 0x070800001cba7fae */ /* 0x0005e2000d901d58 */
[----:B------:R-:W-:-:S02]  /*09b0*/  SEL R7, RZ, 0x1, P4 ;  /* 0x00000001ff077807 */ /* 0x000fc40002000000 */
[----:B------:R-:W-:Y:S01]  /*09c0*/  ISETP.GE.AND P4, PT, R10, c[0x0][0x19c], PT ;  /* 0x000067000a007a0c */ /* 0x000fe20003f86270 */
[----:B------:R2:W-:Y:S01]  /*09d0*/  LDGSTS.E.BYPASS.LTC128B.128 [R186+0x9080], [R28.64+0x40], !P2 ;  /* 0x090800401cba7fae */ /* 0x0005e2000d101d58 */
[----:B------:R-:W-:Y:S02]  /*09e0*/  ISETP.GE.AND P2, PT, R14, c[0x0][0x16c], PT ;  /* 0x00005b000e007a0c */ /* 0x000fe40003f46270 */
[----:B------:R-:W-:Y:S01]  /*09f0*/  ISETP.LT.OR P3, PT, R4, 0x1, P6 ;  /* 0x000000010400780c */ /* 0x000fe20003761670 */
[----:B------:R2:W-:Y:S01]  /*0a00*/  LDGSTS.E.BYPASS.LTC128B.128 [R186+0xb080], [R28.64+0x80], !P1 ;  /* 0x0b0800801cba7fae */ /* 0x0005e2000c901d58 */
[----:B------:R-:W-:Y:S01]  /*0a10*/  IADD3 R15, P1, R18, UR8, RZ ;  /* 0x00000008120f7c10 */ /* 0x000fe2000ff3e0ff */
[----:B------:R-:W-:Y:S01]  /*0a20*/  UIMAD.WIDE.U32 UR8, UR20, UR4, URZ ;  /* 0x00000004140872a5 */ /* 0x000fe2000f8e003f */
[----:B------:R-:W-:Y:S02]  /*0a30*/  SEL R18, RZ, 0x2, P2 ;  /* 0x00000002ff127807 */ /* 0x000fe40001000000 */
[----:B------:R-:W-:Y:S01]  /*0a40*/  ISETP.LT.OR P2, PT, R4, 0x1, P0 ;  /* 0x000000010400780c */ /* 0x000fe20000741670 */
[----:B------:R-:W-:Y:S01]  /*0a50*/  UIADD3 UR16, UR9, UR5, URZ ;  /* 0x0000000509107290 */ /* 0x000fe2000fffe03f */
[----:B------:R-:W-:-:S02]  /*0a60*/  IADD3.X R0, R19, UR18, R0, P1, !PT ;  /* 0x0000001213007c10 */ /* 0x000fc40008ffe400 */
[C---:B------:R-:W-:Y:S02]  /*0a70*/  ISETP.LT.OR P5, PT, R4.reuse, 0x1, P4 ;  /* 0x000000010400780c */ /* 0x040fe400027a1670 */
[C---:B------:R-:W-:Y:S01]  /*0a80*/  ISETP.LT.OR P1, PT, R4.reuse, 0x41, P6 ;  /* 0x000000410400780c */ /* 0x040fe20003721670 */
[----:B------:R3:W-:Y:S01]  /*0a90*/  LDGSTS.E.BYPASS.LTC128B.128 [R186+0x80], [R26.64], !P3 ;  /* 0x000800001aba7fae */ /* 0x0007e2000d901d58 */
[----:B------:R-:W-:Y:S02]  /*0aa0*/  ISETP.LT.OR P0, PT, R4, 0x41, P0 ;  /* 0x000000410400780c */ /* 0x000fe40000701670 */
[----:B------:R-:W-:Y:S01]  /*0ab0*/  IADD3 R7, R8, R18, R7 ;  /* 0x0000001208077210 */ /* 0x000fe20007ffe007 */
[----:B------:R-:W-:Y:S01]  /*0ac0*/  IMAD.WIDE.U32 R18, R9, c[0x0][0x210], R194 ;  /* 0x0000840009127a25 */ /* 0x000fe200078e00c2 */
[----:B------:R-:W-:Y:S01]  /*0ad0*/  ISETP.LT.OR P4, PT, R4, 0x41, P4 ;  /* 0x000000410400780c */ /* 0x000fe20002781670 */
[----:B------:R3:W-:Y:S01]  /*0ae0*/  LDGSTS.E.BYPASS.LTC128B.128 [R186+0x2080], [R26.64+0x40], !P2 ;  /* 0x020800401aba7fae */ /* 0x0007e2000d101d58 */
[----:B------:R-:W-:Y:S01]  /*0af0*/  ISETP.GE.AND P6, PT, R204, c[0x0][0x16c], PT ;  /* 0x00005b00cc007a0c */ /* 0x000fe20003fc6270 */
[----:B------:R-:W-:Y:S01]  /*0b00*/  IMAD R4, R2, c[0x0][0x210], RZ ;  /* 0x0000840002047a24 */ /* 0x000fe200078e02ff */
[C---:B------:R-:W-:Y:S01]  /*0b10*/  LOP3.LUT P3, RZ, R7.reuse, 0x2, RZ, 0xc0, !PT ;  /* 0x0000000207ff7812 */ /* 0x040fe2000786c0ff */
[----:B------:R3:W-:Y:S01]  /*0b20*/  LDGSTS.E.BYPASS.LTC128B.128 [R186+0x4080], [R26.64+0x80], !P5 ;  /* 0x040800801aba7fae */ /* 0x0007e2000e901d58 */
[----:B------:R-:W-:Y:S01]  /*0b30*/  LOP3.LUT P2, RZ, R7, 0x4, RZ, 0xc0, !PT ;  /* 0x0000000407ff7812 */ /* 0x000fe2000784c0ff */
[----:B------:R-:W-:Y:S01]  /*0b40*/  IMAD R7, R9, c[0x0][0x214], R4 ;  /* 0x0000850009077a24 */ /* 0x000fe200078e0204 */
[----:B------:R-:W-:Y:S01]  /*0b50*/  ISETP.GE.AND P5, PT, R204, c[0x0][0x1fc], PT ;  /* 0x00007f00cc007a0c */ /* 0x000fe20003fa6270 */
[----:B------:R4:W-:Y:S01]  /*0b60*/  LDGSTS.E.BYPASS.LTC128B.128 [R186+0x1080], [R24.64], !P1 ;  /* 0x0108000018ba7fae */ /* 0x0009e2000c901d58 */
[----:B------:R-:W-:-:S02]  /*0b70*/  ISETP.GE.OR P1, PT, R190, c[0x0][0x168], P6 ;  /* 0x00005a00be007a0c */ /* 0x000fc40003726670 */
[----:B--2---:R-:W-:Y:S01]  /*0b80*/  LEA.HI R29, R5, R12, RZ, 0x4 ;  /* 0x0000000c051d7211 */ /* 0x004fe200078f20ff */
[----:B------:R4:W-:Y:S01]  /*0b90*/  LDGSTS.E.BYPASS.LTC128B.128 [R186+0x3080], [R24.64+0x40], !P0 ;  /* 0x0308004018ba7fae */ /* 0x0009e2000c101d58 */
[----:B------:R-:W-:Y:S02]  /*0ba0*/  ISETP.GE.OR P0, PT, R190, c[0x0][0x168], !P3 ;  /* 0x00005a00be007a0c */ /* 0x000fe40005f06670 */
[----:B------:R-:W-:Y:S01]  /*0bb0*/  LEA.HI R3, R3, R190, RZ, 0x3 ;  /* 0x000000be03037211 */ /* 0x000fe200078f18ff */
[----:B------:R4:W-:Y:S01]  /*0bc0*/  LDGSTS.E.BYPASS.LTC128B.128 [R186+0x5080], [R24.64+0x80], !P4 ;  /* 0x0508008018ba7fae */ /* 0x0009e2000e101d58 */
[----:B------:R-:W-:Y:S02]  /*0bd0*/  ISETP.GE.AND P4, PT, R14, c[0x0][0x1fc], PT ;  /* 0x00007f000e007a0c */ /* 0x000fe40003f86270 */
[----:B------:R-:W-:Y:S01]  /*0be0*/  LOP3.LUT R3, R3, 0xfffffff8, RZ, 0xc0, !PT ;  /* 0xfffffff803037812 */ /* 0x000fe200078ec0ff */
[----:B------:R-:W0:Y:S01]  /*0bf0*/  LDGDEPBAR ;  /* 0x00000000000079af */ /* 0x000e220000000000 */
[----:B------:R-:W-:-:S02]  /*0c00*/  SEL R4, RZ, 0xffffffff, P4 ;  /* 0xffffffffff047807 */ /* 0x000fc40002000000 */
[----:B------:R-:W-:Y:S01]  /*0c10*/  IADD3 R201, R186, 0x12080, RZ ;  /* 0x00012080bac97810 */ /* 0x000fe20007ffe0ff */
[----:B------:R2:W-:Y:S01]  /*0c20*/  LDGSTS.E.BYPASS.LTC128B.128 [R186+0xc080], [R22.64], !P1 ;  /* 0x0c08000016ba7fae */ /* 0x0005e2000c901d58 */
[----:B------:R-:W-:Y:S01]  /*0c30*/  ISETP.GE.OR P1, PT, R190, c[0x0][0x168], !P2 ;  /* 0x00005a00be007a0c */ /* 0x000fe20005726670 */
[----:B------:R-:W-:Y:S02]  /*0c40*/  IMAD.SHL.U32 R4, R4, 0x2, RZ ;  /* 0x0000000204047824 */ /* 0x000fe400078e00ff */
[----:B------:R2:W-:Y:S01]  /*0c50*/  LDGSTS.E.BYPASS.LTC128B.128 [R186+0xd080], [R22.64+0x40], !P0 ;  /* 0x0d08004016ba7fae */ /* 0x0005e2000c101d58 */
[----:B------:R-:W-:Y:S01]  /*0c60*/  IADD3 R8, P0, R18, UR8, RZ ;  /* 0x0000000812087c10 */ /* 0x000fe2000ff1e0ff */
[----:B------:R-:W-:-:S03]  /*0c70*/  IMAD.IADD R188, R190, 0x1, -R3 ;  /* 0x00000001bebc7824 */ /* 0x000fc600078e0a03 */
[----:B------:R-:W-:Y:S02]  /*0c80*/  IADD3.X R7, R19, UR16, R7, P0, !PT ;  /* 0x0000001013077c10 */ /* 0x000fe400087fe407 */
[----:B------:R-:W-:Y:S02]  /*0c90*/  SEL R19, RZ, 0x1, P5 ;  /* 0x00000001ff137807 */ /* 0x000fe40002800000 */
[----:B------:R-:W-:Y:S01]  /*0ca0*/  ISETP.GE.AND P0, PT, R10, c[0x0][0x1fc], PT ;  /* 0x00007f000a007a0c */ /* 0x000fe20003f06270 */
[----:B------:R2:W-:Y:S01]  /*0cb0*/  LDGSTS.E.BYPASS.LTC128B.128 [R186+0xe080], [R22.64+0x80], !P1 ;  /* 0x0e08008016ba7fae */ /* 0x0005e2000c901d58 */
[----:B------:R-:W-:Y:S02]  /*0cc0*/  LOP3.LUT R4, R4, 0x2, R19, 0xe2, !PT ;  /* 0x0000000204047812 */ /* 0x000fe400078ee213 */
[----:B------:R-:W-:Y:S02]  /*0cd0*/  SEL R187, RZ, 0x4, P0 ;  /* 0x00000004ffbb7807 */ /* 0x000fe40000000000 */
[----:B------:R-:W-:-:S02]  /*0ce0*/  LEA R18, P0, R8, c[0x0][0x1f0], 0x1 ;  /* 0x00007c0008127a11 */ /* 0x000fc400078008ff */
[----:B------:R-:W-:Y:S02]  /*0cf0*/  LOP3.LUT R4, R4, R187, RZ, 0xfc, !PT ;  /* 0x000000bb04047212 */ /* 0x000fe400078efcff */
[----:B------:R-:W-:Y:S02]  /*0d00*/  ISETP.GT.AND P1, PT, R12, 0xf, PT ;  /* 0x0000000f0c00780c */ /* 0x000fe40003f24270 */
[----:B------:R-:W-:Y:S02]  /*0d10*/  LEA.HI.X R19, R8, c[0x0][0x1f4], R7, 0x1, P0 ;  /* 0x00007d0008137a11 */ /* 0x000fe400000f0c07 */
[----:B------:R-:W-:Y:S02]  /*0d20*/  ISETP.GE.AND P0, PT, R190, c[0x0][0x168], PT ;  /* 0x00005a00be007a0c */ /* 0x000fe40003f06270 */
[----:B------:R-:W-:Y:S02]  /*0d30*/  LOP3.LUT R7, R4, 0x1, RZ, 0xc0, !PT ;  /* 0x0000000104077812 */ /* 0x000fe400078ec0ff */
[----:B----4-:R-:W-:-:S02]  /*0d40*/  SHF.R.S32.HI R25, RZ, 0x1f, R17 ;  /* 0x0000001fff197819 */ /* 0x010fc40000011411 */
[----:B------:R-:W-:Y:S02]  /*0d50*/  ISETP.NE.U32.OR P0, PT, R7, 0x1, P0 ;  /* 0x000000010700780c */ /* 0x000fe40000705470 */
[-C--:B------:R-:W-:Y:S01]  /*0d60*/  LEA.HI R7, R17, R6.reuse, RZ, 0x1 ;  /* 0x0000000611077211 */ /* 0x080fe200078f08ff */
[----:B------:R-:W-:Y:S01]  /*0d70*/  @!P1 IMAD.SHL.U32 R8, R12, 0x10, RZ ;  /* 0x000000100c089824 */ /* 0x000fe200078e00ff */
[----:B------:R-:W-:Y:S02]  /*0d80*/  LEA.HI R25, R25, R6, RZ, 0x2 ;  /* 0x0000000619197211 */ /* 0x000fe400078f10ff */
[----:B------:R-:W-:Y:S02]  /*0d90*/  LOP3.LUT R7, R7, 0xfffffffe, RZ, 0xc0, !PT ;  /* 0xfffffffe07077812 */ /* 0x000fe400078ec0ff */
[----:B------:R4:W-:Y:S01]  /*0da0*/  @!P1 LDGSTS.E.BYPASS.LTC128B.128 [R8+0x18080], [R20.64] ;  /* 0x1808000014089fae */ /* 0x0009e2000b901d58 */
[----:B------:R-:W-:Y:S02]  /*0db0*/  LOP3.LUT R25, R25, 0xfffffffc, RZ, 0xc0, !PT ;  /* 0xfffffffc19197812 */ /* 0x000fe400078ec0ff */
[C---:B------:R-:W-:Y:S01]  /*0dc0*/  IMAD.IADD R7, R6.reuse, 0x1, -R7 ;  /* 0x0000000106077824 */ /* 0x040fe200078e0a07 */
[----:B------:R-:W0:Y:S01]  /*0dd0*/  LDGDEPBAR ;  /* 0x00000000000079af */ /* 0x000e220000000000 */
[----:B------:R-:W-:Y:S01]  /*0de0*/  LOP3.LUT R17, R17, 0xffffffe0, RZ, 0xc0, !PT ;  /* 0xffffffe011117812 */ /* 0x000fe200078ec0ff */
[----:B------:R-:W-:-:S02]  /*0df0*/  IMAD.IADD R25, R6, 0x1, -R25 ;  /* 0x0000000106197824 */ /* 0x000fc400078e0a19 */
[----:B------:R1:W-:Y:S01]  /*0e00*/  LDGSTS.E.BYPASS.LTC128B.128 [R186+0x12080], [R18.64], !P0 ;  /* 0x1208000012ba7fae */ /* 0x0003e2000c101d58 */
[----:B------:R-:W-:Y:S01]  /*0e10*/  LOP3.LUT P0, RZ, R4, 0x2, RZ, 0xc0, !PT ;  /* 0x0000000204ff7812 */ /* 0x000fe2000780c0ff */
[----:B------:R-:W-:Y:S02]  /*0e20*/  IMAD.SHL.U32 R25, R25, 0x10, RZ ;  /* 0x0000001019197824 */ /* 0x000fe400078e00ff */
[----:B------:R-:W-:Y:S01]  /*0e30*/  IMAD.SHL.U32 R177, R7, 0x400, RZ ;  /* 0x0000040007b17824 */ /* 0x000fe200078e00ff */
[----:B------:R-:W-:-:S03]  /*0e40*/  ISETP.GE.OR P0, PT, R190, c[0x0][0x168], !P0 ;  /* 0x00005a00be007a0c */ /* 0x000fc60004706670 */
[----:B------:R-:W-:-:S10]  /*0e50*/  IMAD R202, R202, 0x2, R177 ;  /* 0x00000002caca7824 */ /* 0x000fd400078e02b1 */
[----:B------:R1:W-:Y:S01]  /*0e60*/  LDGSTS.E.BYPASS.LTC128B.128 [R186+0x13080], [R18.64+0x40], !P0 ;  /* 0x1308004012ba7fae */ /* 0x0003e2000c101d58 */
[----:B------:R-:W-:Y:S02]  /*0e70*/  LOP3.LUT P0, RZ, R4, 0x4, RZ, 0xc0, !PT ;  /* 0x0000000404ff7812 */ /* 0x000fe4000780c0ff */
[----:B------:R-:W-:Y:S02]  /*0e80*/  SHF.R.S32.HI R4, RZ, 0x4, R29 ;  /* 0x00000004ff047819 */ /* 0x000fe4000001141d */
[----:B------:R-:W-:Y:S02]  /*0e90*/  ISETP.GE.OR P0, PT, R190, c[0x0][0x168], !P0 ;  /* 0x00005a00be007a0c */ /* 0x000fe40004706670 */
[C---:B------:R-:W-:Y:S02]  /*0ea0*/  LEA.HI R179, R29.reuse, R4, RZ, 0x1 ;  /* 0x000000041db37211 */ /* 0x040fe400078f08ff */
[----:B------:R-:W-:Y:S02]  /*0eb0*/  LOP3.LUT R29, R29, 0xfffffff0, RZ, 0xc0, !PT ;  /* 0xfffffff01d1d7812 */ /* 0x000fe400078ec0ff */
[----:B----4-:R-:W-:-:S02]  /*0ec0*/  LOP3.LUT R21, R16, 0xfffffff8, RZ, 0xc0, !PT ;  /* 0xfffffff810157812 */ /* 0x010fc400078ec0ff */
[----:B------:R-:W-:Y:S01]  /*0ed0*/  LOP3.LUT R179, R179, 0xfffffffe, RZ, 0xc0, !PT ;  /* 0xfffffffeb3b37812 */ /* 0x000fe200078ec0ff */
[C---:B------:R-:W-:Y:S02]  /*0ee0*/  IMAD.IADD R29, R12.reuse, 0x1, -R29 ;  /* 0x000000010c1d7824 */ /* 0x040fe400078e0a1d */
[----:B------:R-:W-:Y:S02]  /*0ef0*/  IMAD.IADD R6, R12, 0x1, -R21 ;  /* 0x000000010c067824 */ /* 0x000fe400078e0a15 */
[----:B------:R1:W-:Y:S01]  /*0f00*/  LDGSTS.E.BYPASS.LTC128B.128 [R186+0x14080], [R18.64+0x80], !P0 ;  /* 0x1408008012ba7fae */ /* 0x0003e2000c101d58 */
[----:B--2---:R-:W-:Y:S01]  /*0f10*/  LEA R22, P0, R15, c[0x0][0x280], 0x2 ;  /* 0x0000a0000f167a11 */ /* 0x004fe200078010ff */
[----:B------:R-:W-:Y:S01]  /*0f20*/  IMAD.IADD R179, R4, 0x1, -R179 ;  /* 0x0000000104b37824 */ /* 0x000fe200078e0ab3 */
[----:B------:R-:W-:Y:S02]  /*0f30*/  LEA.HI R24, R29, R29, RZ, 0x1 ;  /* 0x0000001d1d187211 */ /* 0x000fe400078f08ff */
[----:B------:R-:W-:Y:S01]  /*0f40*/  LEA.HI.X R23, R15, c[0x0][0x284], R0, 0x2, P0 ;  /* 0x0000a1000f177a11 */ /* 0x000fe200000f1400 */
[----:B------:R-:W-:Y:S01]  /*0f50*/  IMAD.SHL.U32 R184, R179, 0x8, RZ ;  /* 0x00000008b3b87824 */ /* 0x000fe200078e00ff */
[----:B------:R-:W-:-:S02]  /*0f60*/  SHF.R.S32.HI R15, RZ, 0x1, R24 ;  /* 0x00000001ff0f7819 */ /* 0x000fc40000011418 */
[----:B------:R-:W-:Y:S02]  /*0f70*/  SHF.R.S32.HI R0, RZ, 0x1f, R24 ;  /* 0x0000001fff007819 */ /* 0x000fe40000011418 */
[----:B------:R-:W-:Y:S02]  /*0f80*/  LEA.HI R21, R6, R6, RZ, 0x1 ;  /* 0x0000000606157211 */ /* 0x000fe400078f08ff */
[----:B------:R-:W-:Y:S02]  /*0f90*/  LEA.HI R0, R0, R15, RZ, 0x2 ;  /* 0x0000000f00007211 */ /* 0x000fe400078f10ff */
[----:B------:R-:W-:Y:S02]  /*0fa0*/  LEA.HI R4, R5, R12, RZ, 0x6 ;  /* 0x0000000c05047211 */ /* 0x000fe400078f30ff */
[----:B------:R-:W-:Y:S02]  /*0fb0*/  LOP3.LUT R0, R0, 0xfffffffc, RZ, 0xc0, !PT ;  /* 0xfffffffc00007812 */ /* 0x000fe400078ec0ff */
[----:B---3--:R-:W-:-:S02]  /*0fc0*/  LOP3.LUT R27, R21, 0x7fffffe, RZ, 0xc0, !PT ;  /* 0x07fffffe151b7812 */ /* 0x008fc400078ec0ff */
[----:B------:R-:W-:Y:S01]  /*0fd0*/  SHF.R.S32.HI R4, RZ, 0x6, R4 ;  /* 0x00000006ff047819 */ /* 0x000fe20000011404 */
[----:B------:R-:W-:Y:S01]  /*0fe0*/  IMAD.IADD R0, R15, 0x1, -R0 ;  /* 0x000000010f007824 */ /* 0x000fe200078e0a00 */
[----:B------:R-:W-:Y:S01]  /*0ff0*/  SHF.R.S32.HI R8, RZ, 0x1f, R29 ;  /* 0x0000001fff087819 */ /* 0x000fe2000001141d */
[C---:B------:R-:W-:Y:S01]  /*1000*/  IMAD.IADD R27, R6.reuse, 0x1, -R27 ;  /* 0x00000001061b7824 */ /* 0x040fe200078e0a1b */
[----:B------:R-:W-:Y:S01]  /*1010*/  SHF.R.S32.HI R21, RZ, 0x1, R21 ;  /* 0x00000001ff157819 */ /* 0x000fe20000011415 */
[----:B------:R-:W-:Y:S01]  /*1020*/  IMAD.SHL.U32 R6, R6, 0x40, RZ ;  /* 0x0000004006067824 */ /* 0x000fe200078e00ff */
[----:B------:R-:W-:Y:S01]  /*1030*/  LOP3.LUT P0, RZ, R0, 0x2, RZ, 0xc0, !PT ;  /* 0x0000000200ff7812 */ /* 0x000fe2000780c0ff */
[----:B------:R-:W-:Y:S01]  /*1040*/  IMAD R180, R179, 0x4, R4 ;  /* 0x00000004b3b47824 */ /* 0x000fe200078e0204 */
[----:B------:R-:W-:Y:S01]  /*1050*/  LEA.HI R8, R8, R29, RZ, 0x3 ;  /* 0x0000001d08087211 */ /* 0x000fe200078f18ff */
[----:B------:R-:W-:Y:S01]  /*1060*/  IMAD.SHL.U32 R15, R4, 0x8, RZ ;  /* 0x00000008040f7824 */ /* 0x000fe200078e00ff */
[----:B------:R-:W-:Y:S01]  /*1070*/  SEL R181, R174, 0xfffffff0, !P0 ;  /* 0xfffffff0aeb57807 */ /* 0x000fe20004000000 */
[----:B------:R-:W-:Y:S01]  /*1080*/  IMAD R180, R180, 0x8, R27 ;  /* 0x00000008b4b47824 */ /* 0x000fe200078e021b */
[----:B------:R-:W-:-:S02]  /*1090*/  LOP3.LUT R24, R24, 0x7fffffe, RZ, 0xc0, !PT ;  /* 0x07fffffe18187812 */ /* 0x000fc400078ec0ff */
[C---:B------:R-:W-:Y:S01]  /*10a0*/  LOP3.LUT P0, RZ, R21.reuse, 0x2, RZ, 0xc0, !PT ;  /* 0x0000000215ff7812 */ /* 0x040fe2000780c0ff */
[----:B------:R-:W-:Y:S01]  /*10b0*/  IMAD.SHL.U32 R21, R21, 0x40, RZ ;  /* 0x0000004015157824 */ /* 0x000fe200078e00ff */
[----:B------:R-:W-:Y:S01]  /*10c0*/  LOP3.LUT R6, R6, 0x1c0, RZ, 0xc0, !PT ;  /* 0x000001c006067812 */ /* 0x000fe200078ec0ff */
[----:B------:R-:W-:Y:S01]  /*10d0*/  IMAD.IADD R27, R29, 0x1, -R24 ;  /* 0x000000011d1b7824 */ /* 0x000fe200078e0a18 */
[----:B------:R-:W-:Y:S01]  /*10e0*/  LOP3.LUT R20, R8, 0xfffffff8, RZ, 0xc0, !PT ;  /* 0xfffffff808147812 */ /* 0x000fe200078ec0ff */
[----:B------:R-:W-:Y:S01]  /*10f0*/  IMAD.SHL.U32 R24, R179, 0x10, RZ ;  /* 0x00000010b3187824 */ /* 0x000fe200078e00ff */
[----:B------:R-:W-:Y:S02]  /*1100*/  SHF.R.S32.HI R8, RZ, 0x3, R8 ;  /* 0x00000003ff087819 */ /* 0x000fe40000011408 */
[----:B------:R-:W-:Y:S01]  /*1110*/  LOP3.LUT R21, R21, 0xc0, RZ, 0xc0, !PT ;  /* 0x000000c015157812 */ /* 0x000fe200078ec0ff */
[----:B------:R-:W-:Y:S01]  /*1120*/  IMAD.IADD R20, R29, 0x1, -R20 ;  /* 0x000000011d147824 */ /* 0x000fe200078e0a14 */
[----:B------:R-:W-:Y:S01]  /*1130*/  LOP3.LUT R25, R6, 0x30, R25, 0xf8, !PT ;  /* 0x0000003006197812 */ /* 0x000fe200078ef819 */
[----:B------:R-:W-:Y:S01]  /*1140*/  IMAD R178, R8, 0x8, R27 ;  /* 0x0000000808b27824 */ /* 0x000fe200078e021b */
[----:B------:R-:W-:Y:S01]  /*1150*/  SEL R3, R174, 0xfffffff0, !P0 ;  /* 0xfffffff0ae037807 */ /* 0x000fe20004000000 */
[----:B------:R-:W-:Y:S01]  /*1160*/  IMAD R177, R8, 0x200, R177 ;  /* 0x0000020008b17824 */ /* 0x000fe200078e02b1 */
[--C-:B------:R-:W-:Y:S01]  /*1170*/  LOP3.LUT R8, R21, 0x8, R16.reuse, 0xf8, !PT ;  /* 0x0000000815087812 */ /* 0x100fe200078ef810 */
[----:B------:R-:W-:Y:S01]  /*1180*/  IMAD.SHL.U32 R178, R178, 0x20, RZ ;  /* 0x00000020b2b27824 */ /* 0x000fe200078e00ff */
[----:B------:R-:W-:Y:S01]  /*1190*/  LOP3.LUT R25, R25, 0x8, R16, 0xf8, !PT ;  /* 0x0000000819197812 */ /* 0x000fe200078ef810 */
[----:B------:R-:W-:Y:S01]  /*11a0*/  IMAD.SHL.U32 R16, R188, 0x40, RZ ;  /* 0x00000040bc107824 */ /* 0x000fe200078e00ff */
[----:B------:R-:W-:-:S02]  /*11b0*/  SHF.R.U32.HI R21, RZ, 0x3, R21 ;  /* 0x00000003ff157819 */ /* 0x000fc40000011615 */
[----:B------:R-:W-:Y:S02]  /*11c0*/  LOP3.LUT P0, RZ, R20, 0x2, RZ, 0xc0, !PT ;  /* 0x0000000214ff7812 */ /* 0x000fe4000780c0ff */
[----:B------:R-:W-:Y:S02]  /*11d0*/  LOP3.LUT R16, R16, 0x1c0, RZ, 0xc0, !PT ;  /* 0x000001c010107812 */ /* 0x000fe400078ec0ff */
[----:B------:R-:W-:Y:S02]  /*11e0*/  LOP3.LUT R21, R8, R21, RZ, 0x3c, !PT ;  /* 0x0000001508157212 */ /* 0x000fe400078e3cff */
[----:B------:R-:W-:Y:S02]  /*11f0*/  SHF.R.U32.HI R6, RZ, 0x3, R6 ;  /* 0x00000003ff067819 */ /* 0x000fe40000011606 */
[----:B------:R-:W-:Y:S01]  /*1200*/  SEL R174, R174, 0xfffffff0, !P0 ;  /* 0xfffffff0aeae7807 */ /* 0x000fe20004000000 */
[----:B------:R-:W-:Y:S01]  /*1210*/  IMAD.U32 R180, R180, 0x20, R21 ;  /* 0x00000020b4b47824 */ /* 0x000fe200078e0015 */
[----:B------:R-:W-:Y:S01]  /*1220*/  LOP3.LUT R15, R15, 0x18, RZ, 0xc0, !PT ;  /* 0x000000180f0f7812 */ /* 0x000fe200078ec0ff */
[----:B------:R-:W-:Y:S01]  /*1230*/  @!P1 IMAD.SHL.U32 R21, R12, 0x10, RZ ;  /* 0x000000100c159824 */ /* 0x000fe200078e00ff */
[----:B------:R-:W-:-:S02]  /*1240*/  SHF.R.U32.HI R8, RZ, 0x3, R16 ;  /* 0x00000003ff087819 */ /* 0x000fc40000011610 */
[C---:B------:R-:W-:Y:S01]  /*1250*/  LOP3.LUT P0, RZ, R20.reuse, 0x4, RZ, 0xc0, !PT ;  /* 0x0000000414ff7812 */ /* 0x040fe2000780c0ff */
[----:B------:R-:W-:Y:S01]  /*1260*/  IMAD.SHL.U32 R20, R20, 0x40, RZ ;  /* 0x0000004014147824 */ /* 0x000fe200078e00ff */
[----:B------:R-:W-:Y:S01]  /*1270*/  LOP3.LUT R6, R25, R6, RZ, 0x3c, !PT ;  /* 0x0000000619067212 */ /* 0x000fe200078e3cff */
[----:B------:R1:W-:Y:S01]  /*1280*/  @!P1 LDGSTS.E.BYPASS.LTC128B.128 [R21+0x18280], [R22.64] ;  /* 0x1828000016159fae */ /* 0x0003e2000b901d58 */
[----:B------:R-:W-:Y:S01]  /*1290*/  LOP3.LUT R25, R8, R16, R15, 0x1e, !PT ;  /* 0x0000001008197212 */ /* 0x000fe200078e1e0f */
[----:B------:R-:W-:Y:S01]  /*12a0*/  IMAD.IADD R8, R12, 0x1, -R17 ;  /* 0x000000010c087824 */ /* 0x000fe200078e0a11 */
[----:B------:R-:W-:Y:S01]  /*12b0*/  LOP3.LUT R16, R20, 0x1c0, RZ, 0xc0, !PT ;  /* 0x000001c014107812 */ /* 0x000fe200078ec0ff */
[----:B------:R-:W-:Y:S01]  /*12c0*/  IMAD.SHL.U32 R17, R0, 0x40, RZ ;  /* 0x0000004000117824 */ /* 0x000fe200078e00ff */
[----:B------:R-:W-:Y:S01]  /*12d0*/  LOP3.LUT R184, R184, 0x8, RZ, 0xc0, !PT ;  /* 0x00000008b8b87812 */ /* 0x000fe200078ec0ff */
[----:B------:R-:W-:Y:S01]  /*12e0*/  IMAD.IADD R202, R202, 0x1, R25 ;  /* 0x00000001caca7824 */ /* 0x000fe200078e0219 */
[----:B------:R-:W-:Y:S01]  /*12f0*/  SHF.R.U32.HI R25, RZ, 0x3, R16 ;  /* 0x00000003ff197819 */ /* 0x000fe20000011610 */
[----:B------:R-:W-:Y:S01]  /*1300*/  IMAD.MOV.U32 R0, RZ, RZ, 0x20 ;  /* 0x00000020ff007424 */ /* 0x000fe200078e00ff */
[----:B------:R-:W-:Y:S01]  /*1310*/  LEA.HI R5, R5, R12, RZ, 0x7 ;  /* 0x0000000c05057211 */ /* 0x000fe200078f38ff */
[----:B------:R-:W-:Y:S01]  /*1320*/  IMAD R179, R179, 0x200, R6 ;  /* 0x00000200b3b37824 */ /* 0x000fe200078e0206 */
[----:B------:R-:W-:Y:S01]  /*1330*/  LOP3.LUT R16, R25, R16, R184, 0x1e, !PT ;  /* 0x0000001019107212 */ /* 0x000fe200078e1eb8 */
[----:B------:R-:W0:Y:S01]  /*1340*/  LDGDEPBAR ;  /* 0x00000000000079af */ /* 0x000e220000000000 */
[----:B------:R-:W-:Y:S01]  /*1350*/  SHF.R.S32.HI R25, RZ, 0x1f, R8 ;  /* 0x0000001fff197819 */ /* 0x000fe20000011408 */
[----:B------:R-:W-:Y:S01]  /*1360*/  IMAD.SHL.U32 R202, R202, 0x2, RZ ;  /* 0x00000002caca7824 */ /* 0x000fe200078e00ff */
[----:B------:R-:W-:Y:S01]  /*1370*/  SEL R0, R0, 0xffffffe0, !P0 ;  /* 0xffffffe000007807 */ /* 0x000fe20004000000 */
[----:B------:R-:W0:Y:S01]  /*1380*/  LDGDEPBAR ;  /* 0x00000000000079af */ /* 0x000e220000000000 */
[----:B------:R-:W-:Y:S01]  /*1390*/  SHF.R.U32.HI R5, RZ, 0x4, R5 ;  /* 0x00000004ff057819 */ /* 0x000fe20000011605 */
[----:B------:R-:W-:Y:S01]  /*13a0*/  IMAD.IADD R177, R177, 0x1, R16 ;  /* 0x00000001b1b17824 */ /* 0x000fe200078e0210 */
[----:B------:R-:W-:-:S02]  /*13b0*/  LOP3.LUT R24, R24, 0x10, RZ, 0xc0, !PT ;  /* 0x0000001018187812 */ /* 0x000fc400078ec0ff */
[----:B------:R-:W-:Y:S02]  /*13c0*/  PLOP3.LUT P0, PT, PT, PT, UP0, 0x80, 0x0 ;  /* 0x000000000000781c */ /* 0x000fe40003f0f008 */
[----:B------:R-:W-:Y:S02]  /*13d0*/  LOP3.LUT R17, R17, 0xc0, RZ, 0xc0, !PT ;  /* 0x000000c011117812 */ /* 0x000fe400078ec0ff */
[----:B------:R-:W-:Y:S02]  /*13e0*/  LEA.HI R6, R25, R8, RZ, 0x2 ;  /* 0x0000000819067211 */ /* 0x000fe400078f10ff */
[----:B------:R-:W-:Y:S02]  /*13f0*/  LOP3.LUT R5, R24, 0x8, R5, 0xf8, !PT ;  /* 0x0000000818057812 */ /* 0x000fe400078ef805 */
[----:B------:R-:W-:Y:S02]  /*1400*/  SHF.R.U32.HI R24, RZ, 0x3, R17 ;  /* 0x00000003ff187819 */ /* 0x000fe40000011611 */
[----:B------:R-:W-:-:S02]  /*1410*/  SHF.R.S32.HI R20, RZ, 0x2, R6 ;  /* 0x00000002ff147819 */ /* 0x000fc40000011406 */
[C---:B------:R-:W-:Y:S02]  /*1420*/  LOP3.LUT R5, R24.reuse, R5, R17, 0x1e, !PT ;  /* 0x0000000518057212 */ /* 0x040fe400078e1e11 */
[CC--:B------:R-:W-:Y:S01]  /*1430*/  LOP3.LUT R184, R24.reuse, R17.reuse, R184, 0x1e, !PT ;  /* 0x0000001118b87212 */ /* 0x0c0fe200078e1eb8 */
[C---:B------:R-:W-:Y:S01]  /*1440*/  IMAD R189, R7.reuse, 0x10, R20 ;  /* 0x0000001007bd7824 */ /* 0x040fe200078e0214 */
[----:B------:R-:W-:Y:S01]  /*1450*/  LOP3.LUT R15, R24, R17, R15, 0x1e, !PT ;  /* 0x00000011180f7212 */ /* 0x000fe200078e1e0f */
[----:B------:R-:W-:Y:S02]  /*1460*/  IMAD R7, R7, 0x200, R178 ;  /* 0x0000020007077824 */ /* 0x000fe400078e02b2 */
[C---:B------:R-:W-:Y:S02]  /*1470*/  IMAD.IADD R182, R178.reuse, 0x1, R5 ;  /* 0x00000001b2b67824 */ /* 0x040fe400078e0205 */
[----:B------:R-:W-:Y:S02]  /*1480*/  IMAD.IADD R184, R7, 0x1, R184 ;  /* 0x0000000107b87824 */ /* 0x000fe400078e02b8 */
[----:B------:R-:W-:Y:S01]  /*1490*/  IMAD.IADD R178, R178, 0x1, R15 ;  /* 0x00000001b2b27824 */ /* 0x000fe200078e020f */
[----:B------:R-:W-:Y:S05]  /*14a0*/  @!P0 BRA `(.L_x_654) ;  /* 0x0000019000008947 */ /* 0x000fea0003800000 */
[----:B-1----:R-:W-:Y:S01]  /*14b0*/  IMAD.MOV.U32 R16, RZ, RZ, c[0x0][0x208] ;  /* 0x00008200ff107624 */ /* 0x002fe200078e00ff */
[----:B------:R-:W-:Y:S01]  /*14c0*/  P2R R15, PR, RZ, 0x4 ;  /* 0x00000004ff0f7803 */ /* 0x000fe20000000000 */
[----:B------:R-:W-:Y:S01]  /*14d0*/  IMAD.MOV.U32 R5, RZ, RZ, 0x6 ;  /* 0x00000006ff057424 */ /* 0x000fe200078e00ff */
[----:B------:R-:W-:Y:S01]  /*14e0*/  UIADD3 UR4, UR7, -0x40, URZ ;  /* 0xffffffc007047890 */ /* 0x000fe2000fffe03f */
[C---:B------:R-:W-:Y:S01]  /*14f0*/  IMAD.SHL.U32 R7, R16.reuse, 0x40, RZ ;  /* 0x0000004010077824 */ /* 0x040fe200078e00ff */
[----:B------:R-:W-:Y:S02]  /*1500*/  BSSY B0, `(.L_x_654) ;  /* 0x0000013000007945 */ /* 0x000fe40003800000 */
[----:B------:R-:W-:Y:S01]  /*1510*/  SHF.L.U64.HI R16, R16, R5, c[0x0][0x20c] ;  /* 0x0000830010107619 */ /* 0x000fe20000010205 */
[----:B------:R-:W-:-:S03]  /*1520*/  IMAD.SHL.U32 R5, R7, 0x2, RZ ;  /* 0x0000000207057824 */ /* 0x000fc600078e00ff */
[----:B------:R-:W-:Y:S02]  /*1530*/  SHF.L.U64.HI R7, R7, 0x1, R16 ;  /* 0x0000000107077819 */ /* 0x000fe40000010210 */
[----:B------:R-:W-:-:S04]  /*1540*/  IADD3 R16, P2, P0, R5, 0x80, R18 ;  /* 0x0000008005107810 */ /* 0x000fc8000785e012 */
[----:B------:R-:W-:Y:S02]  /*1550*/  IADD3.X R17, R7, RZ, R19, P2, P0 ;  /* 0x000000ff07117210 */ /* 0x000fe400017e0413 */
[----:B------:R-:W-:-:S05]  /*1560*/  IADD3 R18, P0, R5, R18, RZ ;  /* 0x0000001205127210 */ /* 0x000fca0007f1e0ff */
[----:B------:R-:W-:Y:S01]  /*1570*/  IMAD.X R19, R7, 0x1, R19, P0 ;  /* 0x0000000107137824 */ /* 0x000fe200000e0613 */
[----:B------:R-:W-:-:S04]  /*1580*/  ISETP.LT.AND P0, PT, R190, UR4, PT ;  /* 0x00000004be007c0c */ /* 0x000fc8000bf01270 */
[----:B------:R-:W-:-:S13]  /*1590*/  ISETP.GE.OR P2, PT, R204, c[0x0][0x1fc], !P0 ;  /* 0x00007f00cc007a0c */ /* 0x000fda0004746670 */
[----:B------:R1:W-:Y:S01]  /*15a0*/  LDGSTS.E.BYPASS.LTC128B.128 [R186+0x15080], [R18.64], !P2 ;  /* 0x1508000012ba7fae */ /* 0x0003e2000d101d58 */
[----:B------:R-:W-:Y:S02]  /*15b0*/  ISETP.GE.OR P2, PT, R14, c[0x0][0x1fc], !P0 ;  /* 0x00007f000e007a0c */ /* 0x000fe40004746670 */
[----:B------:R-:W-:-:S11]  /*15c0*/  ISETP.GE.OR P0, PT, R10, c[0x0][0x1fc], !P0 ;  /* 0x00007f000a007a0c */ /* 0x000fd60004706670 */
[----:B------:R1:W-:Y:S01]  /*15d0*/  LDGSTS.E.BYPASS.LTC128B.128 [R186+0x16080], [R18.64+0x40], !P2 ;  /* 0x1608004012ba7fae */ /* 0x0003e2000d101d58 */
[----:B------:R-:W-:-:S03]  /*15e0*/  ISETP.NE.AND P2, PT, R15, RZ, PT ;  /* 0x000000ff0f00720c */ /* 0x000fc60003f45270 */
[----:B------:R1:W-:Y:S01]  /*15f0*/  LDGSTS.E.BYPASS.LTC128B.128 [R186+0x17080], [R16.64], !P0 ;  /* 0x1708000010ba7fae */ /* 0x0003e2000c101d58 */
[----:B------:R-:W-:Y:S05]  /*1600*/  @P1 BRA `(.L_x_655) ;  /* 0x0000002000001947 */ /* 0x000fea0003800000 */
[----:B------:R-:W-:-:S05]  /*1610*/  SHF.L.U32 R5, R12, 0x4, RZ ;  /* 0x000000040c057819 */ /* 0x000fca00000006ff */
[----:B------:R2:W-:Y:S02]  /*1620*/  LDGSTS.E.BYPASS.LTC128B.128 [R5+0x18380], [R22.64+0x100] ;  /* 0x1838010016057fae */ /* 0x0005e4000b901d58 */
.L_x_655:
[----:B------:R-:W-:Y:S05]  /*1630*/  BSYNC B0 ;  /* 0x0000000000007941 */ /* 0x000fea0003800000 */
.L_x_654:
[----:B-1----:R-:W-:Y:S01]  /*1640*/  UISETP.GE.AND UP0, UPT, UR7, 0x1, UPT ;  /* 0x000000010700788c */ /* 0x002fe2000bf06270 */
[----:B------:R-:W0:Y:S01]  /*1650*/  LDGDEPBAR ;  /* 0x00000000000079af */ /* 0x000e220000000000 */
        /* <DEDUP_REMOVED lines=50> */
[----:B--2---:R-:W-:Y:S01]  /*1980*/  SHF.R.S32.HI R5, RZ, 0x1f, R4 ;  /* 0x0000001fff057819 */ /* 0x004fe20000011404 */
[----:B------:R-:W-:Y:S01]  /*1990*/  IMAD R2, R2, c[0x0][0x238], RZ ;  /* 0x00008e0002027a24 */ /* 0x000fe200078e02ff */
[----:B------:R-:W-:Y:S01]  /*19a0*/  SHF.R.S32.HI R13, RZ, 0x1f, R12 ;  /* 0x0000001fff0d7819 */ /* 0x000fe2000001140c */
[----:B------:R-:W-:Y:S01]  /*19b0*/  ULDC.64 UR4, c[0x0][0x240] ;  /* 0x0000900000047ab9 */ /* 0x000fe20000000a00 */
[----:B------:R-:W-:Y:S01]  /*19c0*/  LEA.HI R5, R5, R4, RZ, 0x2 ;  /* 0x0000000405057211 */ /* 0x000fe200078f10ff */
[C---:B------:R-:W-:Y:S01]  /*19d0*/  IMAD R2, R9.reuse, c[0x0][0x23c], R2 ;  /* 0x00008f0009027a24 */ /* 0x040fe200078e0202 */
[----:B------:R-:W-:Y:S01]  /*19e0*/  UIMAD UR4, UR6, UR4, URZ ;  /* 0x00000004060472a4 */ /* 0x000fe2000f8e023f */
[----:B------:R-:W-:Y:S01]  /*19f0*/  IMAD.WIDE.U32 R12, R9, c[0x0][0x238], R12 ;  /* 0x00008e00090c7a25 */ /* 0x000fe200078e000c */
[----:B------:R-:W-:Y:S01]  /*1a00*/  LOP3.LUT R5, R5, 0xfffffffc, RZ, 0xc0, !PT ;  /* 0xfffffffc05057812 */ /* 0x000fe200078ec0ff */
[----:B------:R-:W-:Y:S01]  /*1a10*/  UIADD3 UR7, UR7, 0x3f, URZ ;  /* 0x0000003f07077890 */ /* 0x000fe2000fffe03f */
[----:B------:R-:W-:Y:S01]  /*1a20*/  LOP3.LUT R7, R6, 0xfffffffc, RZ, 0xc0, !PT ;  /* 0xfffffffc06077812 */ /* 0x000fe200078ec0ff */
[----:B------:R-:W-:Y:S01]  /*1a30*/  IMAD.U32 R210, RZ, RZ, UR20 ;  /* 0x00000014ffd27e24 */ /* 0x000fe2000f8e00ff */
[----:B------:R-:W-:Y:S01]  /*1a40*/  IADD3 R13, R13, R2, RZ ;  /* 0x000000020d0d7210 */ /* 0x000fe20007ffe0ff */
[----:B------:R-:W-:Y:S01]  /*1a50*/  IMAD.IADD R4, R4, 0x1, -R5 ;  /* 0x0000000104047824 */ /* 0x000fe200078e0a05 */
[----:B------:R-:W-:Y:S01]  /*1a60*/  LEA R177, R177, 0x1c480, 0x1 ;  /* 0x0001c480b1b17811 */ /* 0x000fe200078e08ff */
[----:B------:R-:W-:Y:S01]  /*1a70*/  UIMAD UR4, UR20, UR5, UR4 ;  /* 0x00000005140472a4 */ /* 0x000fe2000f8e0204 */
[----:B------:R-:W-:Y:S01]  /*1a80*/  IMAD.IADD R7, R8, 0x1, -R7 ;  /* 0x0000000108077824 */ /* 0x000fe200078e0a07 */
[----:B------:R-:W-:Y:S01]  /*1a90*/  USHF.R.S32.HI UR6, URZ, 0x1f, UR7 ;  /* 0x0000001f3f067899 */ /* 0x000fe20008011407 */
[----:B------:R-:W-:Y:S01]  /*1aa0*/  IMAD.WIDE.U32 R210, R210, c[0x0][0x240], R12 ;  /* 0x00009000d2d27a25 */ /* 0x000fe200078e000c */
[----:B------:R-:W-:Y:S01]  /*1ab0*/  SHF.L.U32 R180, R180, 0x1, RZ ;  /* 0x00000001b4b47819 */ /* 0x000fe200000006ff */
[----:B------:R-:W-:Y:S01]  /*1ac0*/  CS2R R130, SRZ ;  /* 0x0000000000827805 */ /* 0x000fe2000001ff00 */
[----:B------:R-:W-:Y:S01]  /*1ad0*/  LEA R176, R174, R177, 0x1 ;  /* 0x000000b1aeb07211 */ /* 0x000fe200078e08ff */
[----:B------:R-:W-:Y:S01]  /*1ae0*/  IMAD R4, R4, -0x8, R11 ;  /* 0xfffffff804047824 */ /* 0x000fe200078e020b */
[----:B------:R-:W-:Y:S01]  /*1af0*/  ULEA.HI UR6, UR6, UR7, URZ, 0x6 ;  /* 0x0000000706067291 */ /* 0x000fe2000f8f303f */
[----:B------:R-:W-:Y:S01]  /*1b00*/  IMAD R175, R0, 0x2, R177 ;  /* 0x0000000200af7824 */ /* 0x000fe200078e02b1 */
[----:B------:R-:W-:Y:S01]  /*1b10*/  LEA R178, R178, 0x80, 0x1 ;  /* 0x00000080b2b27811 */ /* 0x000fe200078e08ff */
[----:B------:R-:W-:Y:S01]  /*1b20*/  IMAD R200, R7, -0x2, R4 ;  /* 0xfffffffe07c87824 */ /* 0x000fe200078e0204 */
[----:B------:R-:W-:Y:S01]  /*1b30*/  IADD3 R203, R202, 0x18480, RZ ;  /* 0x00018480cacb7810 */ /* 0x000fe20007ffe0ff */
        /* <DEDUP_REMOVED lines=51> */
[----:B------:R-:W-:Y:S01]  /*1e70*/  IMAD.IADD R173, R184, 0x1, R181 ;  /* 0x00000001b8ad7824 */ /* 0x000fe200078e02b5 */
[----:B------:R-:W-:Y:S01]  /*1e80*/  IADD3 R208, R211, UR4, RZ ;  /* 0x00000004d3d07c10 */ /* 0x000fe2000fffe0ff */
[----:B------:R-:W-:-:S02]  /*1e90*/  ULDC UR12, c[0x0][0x188] ;  /* 0x00006200000c7ab9 */ /* 0x000fc40000000800 */
[----:B------:R-:W-:Y:S02]  /*1ea0*/  ULDC UR11, c[0x0][0x278] ;  /* 0x00009e00000b7ab9 */ /* 0x000fe40000000800 */
[----:B------:R-:W-:Y:S02]  /*1eb0*/  ULDC UR10, c[0x0][0x218] ;  /* 0x00008600000a7ab9 */ /* 0x000fe40000000800 */
[----:B------:R-:W-:Y:S02]  /*1ec0*/  ULDC UR9, c[0x0][0x290] ;  /* 0x0000a40000097ab9 */ /* 0x000fe40000000800 */
[----:B------:R-:W-:Y:S02]  /*1ed0*/  UMOV UR23, 0x1 ;  /* 0x0000000100177882 */ /* 0x000fe40000000000 */
[----:B------:R-:W-:Y:S02]  /*1ee0*/  UMOV UR5, URZ ;  /* 0x0000003f00057c82 */ /* 0x000fe40008000000 */
[----:B------:R-:W-:-:S02]  /*1ef0*/  UMOV UR14, URZ ;  /* 0x0000003f000e7c82 */ /* 0x000fc40008000000 */
[----:B------:R-:W-:Y:S02]  /*1f00*/  UMOV UR22, URZ ;  /* 0x0000003f00167c82 */ /* 0x000fe40008000000 */
[----:B------:R-:W-:Y:S02]  /*1f10*/  ULDC UR13, c[0x0][0x168] ;  /* 0x00005a00000d7ab9 */ /* 0x000fe40000000800 */
[----:B------:R-:W-:Y:S02]  /*1f20*/  UIMAD UR12, UR20, UR12, URZ ;  /* 0x0000000c140c72a4 */ /* 0x000fe4000f8e023f */
[----:B------:R-:W-:Y:S02]  /*1f30*/  UIMAD UR11, UR20, UR11, URZ ;  /* 0x0000000b140b72a4 */ /* 0x000fe4000f8e023f */
[----:B------:R-:W-:Y:S02]  /*1f40*/  UIMAD UR10, UR20, UR10, URZ ;  /* 0x0000000a140a72a4 */ /* 0x000fe4000f8e023f */
[----:B------:R-:W-:-:S02]  /*1f50*/  UIMAD UR9, UR20, UR9, URZ ;  /* 0x00000009140972a4 */ /* 0x000fc4000f8e023f */
[----:B------:R-:W-:Y:S02]  /*1f60*/  USHF.R.S32.HI UR19, URZ, 0x6, UR6 ;  /* 0x000000063f137899 */ /* 0x000fe40008011406 */
[----:B------:R-:W-:Y:S02]  /*1f70*/  ULDC UR8, c[0x0][0x168] ;  /* 0x00005a0000087ab9 */ /* 0x000fe40000000800 */
.L_x_659:
[----:B------:R-:W-:Y:S04]  /*1f80*/  DEPBAR.LE SB0, 0x1 ;  /* 0x000080400000791a */ /* 0x000fe80000000000 */
[----:B------:R-:W-:Y:S01]  /*1f90*/  BAR.SYNC.DEFER_BLOCKING 0x0 ;  /* 0x0000000000007b1d */ /* 0x000fe20000010000 */
[----:B------:R-:W-:Y:S01]  /*1fa0*/  MOV R133, UR5 ;  /* 0x0000000500857c02 */ /* 0x000fe20008000f00 */
[----:B------:R-:W-:Y:S01]  /*1fb0*/  UIADD3 UR21, UR14, 0x1, URZ ;  /* 0x000000010e157890 */ /* 0x000fe2000fffe03f */
[----:B------:R-:W-:Y:S02]  /*1fc0*/  MOV R148, UR5 ;  /* 0x0000000500947c02 */ /* 0x000fe40008000f00 */
[----:B------:R-:W-:Y:S01]  /*1fd0*/  MOV R240, UR5 ;  /* 0x0000000500f07c02 */ /* 0x000fe20008000f00 */
[----:B------:R-:W-:Y:S01]  /*1fe0*/  IMAD R133, R133, 0x1800, R184 ;  /* 0x0000180085857824 */ /* 0x000fe200078e02b8 */
[----:B------:R-:W-:Y:S01]  /*1ff0*/  UISETP.GE.AND UP0, UPT, UR21, UR19, UPT ;  /* 0x000000131500728c */ /* 0x000fe2000bf06270 */
[----:B------:R-:W-:Y:S01]  /*2000*/  IMAD R149, R148, 0x1800, R181 ;  /* 0x0000180094957824 */ /* 0x000fe200078e02b5 */
[----:B------:R-:W-:Y:S02]  /*2010*/  LEA R240, R240, R189, 0x6 ;  /* 0x000000bdf0f07211 */ /* 0x000fe400078e30ff */
        /* <DEDUP_REMOVED lines=12> */
[----:B------:R-:W-:Y:S01]  /*20e0*/  LDSM.16.M88.4 R156, [R172+0x1080] ;  /* 0x00108000ac9c783b */ /* 0x000fe20000000200 */
[C---:B--2---:R-:W-:Y:S07]  /*20f0*/  HMMA.16816.F32.BF16 R8, R140.reuse, R136, RZ ;  /* 0x000000888c08723c */ /* 0x044fee00000418ff */
[----:B------:R-:W-:Y:S01]  /*2100*/  LDSM.16.M88.4 R164, [R180+0x2080] ;  /* 0x00208000b4a4783b */ /* 0x000fe20000000200 */
[-C--:B------:R-:W-:Y:S07]  /*2110*/  HMMA.16816.F32.BF16 R12, R140, R138.reuse, RZ ;  /* 0x0000008a8c0c723c */ /* 0x080fee00000418ff */
[----:B------:R-:W-:Y:S01]  /*2120*/  LDSM.16.M88.4 R160, [R3+0xd080] ;  /* 0x00d0800003a0783b */ /* 0x000fe20000000200 */
[C---:B------:R-:W-:Y:S07]  /*2130*/  HMMA.16816.F32.BF16 R16, R132.reuse, R138, RZ ;  /* 0x0000008a8410723c */ /* 0x040fee00000418ff */
[----:B------:R-:W1:Y:S01]  /*2140*/  LDSM.16.M88.4 R136, [R2+0xc880] ;  /* 0x00c880000288783b */ /* 0x000e620000000200 */
[-C--:B---3--:R-:W-:Y:S07]  /*2150*/  HMMA.16816.F32.BF16 R20, R132, R144.reuse, RZ ;  /* 0x000000908414723c */ /* 0x088fee00000418ff */
[----:B------:R-:W-:Y:S01]  /*2160*/  LDSM.16.M88.4 R168, [R172+0x2080] ;  /* 0x00208000aca8783b */ /* 0x000fe20000000200 */
[C---:B------:R-:W-:Y:S07]  /*2170*/  HMMA.16816.F32.BF16 R24, R140.reuse, R144, RZ ;  /* 0x000000908c18723c */ /* 0x040fee00000418ff */
[----:B------:R-:W-:Y:S04]  /*2180*/  LDS R247, [R238+0x18080] ;  /* 0x01808000eef77984 */ /* 0x000fe80000000800 */
[----:B------:R-:W-:Y:S01]  /*2190*/  LDS R246, [R238+0x180a0] ;  /* 0x0180a000eef67984 */ /* 0x000fe20000000800 */
[-C--:B------:R-:W-:Y:S03]  /*21a0*/  HMMA.16816.F32.BF16 R28, R140, R146.reuse, RZ ;  /* 0x000000928c1c723c */ /* 0x080fe600000418ff */
[----:B------:R-:W-:Y:S04]  /*21b0*/  LDS R245, [R238+0x18100] ;  /* 0x01810000eef57984 */ /* 0x000fe80000000800 */
[----:B------:R-:W-:Y:S01]  /*21c0*/  LDS R242, [R238+0x18120] ;  /* 0x01812000eef27984 */ /* 0x000fe20000000800 */
[----:B------:R-:W-:Y:S01]  /*21d0*/  MOV R140, UR5 ;  /* 0x00000005008c7c02 */ /* 0x000fe20008000f00 */
[----:B------:R-:W-:Y:S02]  /*21e0*/  HMMA.16816.F32.BF16 R32, R132, R146, RZ ;  /* 0x000000928420723c */ /* 0x000fe400000418ff */
[----:B------:R-:W2:Y:S02]  /*21f0*/  LDSM.16.M88.4 R132, [R3+0xd880] ;  /* 0x00d880000384783b */ /* 0x000ea40000000200 */
[----:B------:R-:W-:Y:S04]  /*2200*/  IMAD R140, R140, 0x1800, R173 ;  /* 0x000018008c8c7824 */ /* 0x000fe800078e02ad */
[-C--:B----4-:R-:W-:Y:S05]  /*2210*/  HMMA.16816.F32.BF16 R4, R148, R152.reuse, R4 ;  /* 0x000000989404723c */ /* 0x090fea0000041804 */
[----:B------:R-:W-:Y:S02]  /*2220*/  SHF.L.U32 R183, R140, 0x1, RZ ;  /* 0x000000018cb77819 */ /* 0x000fe400000006ff */
[----:B------:R-:W3:Y:S01]  /*2230*/  LDSM.16.M88.4 R140, [R180+0x3080] ;  /* 0x00308000b48c783b */ /* 0x000ee20000000200 */
[C---:B-1----:R-:W-:Y:S07]  /*2240*/  HMMA.16816.F32.BF16 R8, R136.reuse, R152, R8 ;  /* 0x000000988808723c */ /* 0x042fee0000041808 */
[----:B------:R-:W1:Y:S01]  /*2250*/  LDSM.16.M88.4 R144, [R183+0xd080] ;  /* 0x00d08000b790783b */ /* 0x000e620000000200 */
        /* <DEDUP_REMOVED lines=8> */
[----:B------:R-:W5:Y:S07]  /*22e0*/  LDSM.16.M88.4 R148, [R172+0x3080] ;  /* 0x00308000ac94783b */ /* 0x000f6e0000000200 */
[-C--:B------:R-:W-:Y:S01]  /*22f0*/  HMMA.16816.F32.BF16 R4, R160, R164.reuse, R4 ;  /* 0x000000a4a004723c */ /* 0x080fe20000041804 */
[----:B------:R-:W1:Y:S07]  /*2300*/  LDSM.16.M88.4 R156, [R180+0x4080] ;  /* 0x00408000b49c783b */ /* 0x000e6e0000000200 */
[C---:B--2---:R-:W-:Y:S08]  /*2310*/  HMMA.16816.F32.BF16 R8, R132.reuse, R164, R8 ;  /* 0x000000a48408723c */ /* 0x044ff00000041808 */
[-C--:B------:R-:W-:Y:S08]  /*2320*/  HMMA.16816.F32.BF16 R12, R132, R166.reuse, R12 ;  /* 0x000000a6840c723c */ /* 0x080ff0000004180c */
[C---:B------:R-:W-:Y:S01]  /*2330*/  HMMA.16816.F32.BF16 R16, R160.reuse, R166, R16 ;  /* 0x000000a6a010723c */ /* 0x040fe20000041810 */
[----:B------:R-:W-:Y:S07]  /*2340*/  LDSM.16.M88.4 R164, [R172+0x4080] ;  /* 0x00408000aca4783b */ /* 0x000fee0000000200 */
[-C--:B---3--:R-:W-:Y:S08]  /*2350*/  HMMA.16816.F32.BF16 R20, R160, R140.reuse, R20 ;  /* 0x0000008ca014723c */ /* 0x088ff00000041814 */
[C---:B------:R-:W-:Y:S08]  /*2360*/  HMMA.16816.F32.BF16 R24, R132.reuse, R140, R24 ;  /* 0x0000008c8418723c */ /* 0x040ff00000041818 */
[-C--:B------:R-:W-:Y:S01]  /*2370*/  HMMA.16816.F32.BF16 R28, R132, R142.reuse, R28 ;  /* 0x0000008e841c723c */ /* 0x080fe2000004181c */
[----:B------:R-:W2:Y:S07]  /*2380*/  LDSM.16.M88.4 R132, [R3+0xe880] ;  /* 0x00e880000384783b */ /* 0x000eae0000000200 */
[----:B------:R-:W-:Y:S01]  /*2390*/  HMMA.16816.F32.BF16 R32, R160, R142, R32 ;  /* 0x0000008ea020723c */ /* 0x000fe20000041820 */
[----:B------:R-:W3:Y:S07]  /*23a0*/  LDSM.16.M88.4 R140, [R180+0x5080] ;  /* 0x00508000b48c783b */ /* 0x000eee0000000200 */
[-C--:B-1----:R-:W-:Y:S01]  /*23b0*/  HMMA.16816.F32.BF16 R4, R144, R168.reuse, R4 ;  /* 0x000000a89004723c */ /* 0x082fe20000041804 */
[----:B------:R-:W1:Y:S07]  /*23c0*/  LDSM.16.M88.4 R160, [R183+0xe080] ;  /* 0x00e08000b7a0783b */ /* 0x000e6e0000000200 */
[C---:B----4-:R-:W-:Y:S08]  /*23d0*/  HMMA.16816.F32.BF16 R8, R136.reuse, R168, R8 ;  /* 0x000000a88808723c */ /* 0x050ff00000041808 */
[-C--:B------:R-:W-:Y:S08]  /*23e0*/  HMMA.16816.F32.BF16 R12, R136, R170.reuse, R12 ;  /* 0x000000aa880c723c */ /* 0x080ff0000004180c */
[C---:B------:R-:W-:Y:S08]  /*23f0*/  HMMA.16816.F32.BF16 R16, R144.reuse, R170, R16 ;  /* 0x000000aa9010723c */ /* 0x040ff00000041810 */
[-C--:B-----5:R-:W-:Y:S08]  /*2400*/  HMMA.16816.F32.BF16 R20, R144, R148.reuse, R20 ;  /* 0x000000949014723c */ /* 0x0a0ff00000041814 */
[C---:B------:R-:W-:Y:S08]  /*2410*/  HMMA.16816.F32.BF16 R24, R136.reuse, R148, R24 ;  /* 0x000000948818723c */ /* 0x040ff00000041818 */
[-C--:B------:R-:W-:Y:S01]  /*2420*/  HMMA.16816.F32.BF16 R28, R136, R150.reuse, R28 ;  /* 0x00000096881c723c */ /* 0x080fe2000004181c */
[----:B------:R-:W4:Y:S07]  /*2430*/  LDSM.16.M88.4 R136, [R183+0xe880] ;  /* 0x00e88000b788783b */ /* 0x000f2e0000000200 */
[----:B------:R-:W-:Y:S08]  /*2440*/  HMMA.16816.F32.BF16 R32, R144, R150, R32 ;  /* 0x000000969020723c */ /* 0x000ff00000041820 */
[-C--:B------:R-:W-:Y:S08]  /*2450*/  HMMA.16816.F32.BF16 R4, R152, R156.reuse, R4 ;  /* 0x0000009c9804723c */ /* 0x080ff00000041804 */
[C---:B--2---:R-:W-:Y:S08]  /*2460*/  HMMA.16816.F32.BF16 R8, R132.reuse, R156, R8 ;  /* 0x0000009c8408723c */ /* 0x044ff00000041808 */
[-C--:B------:R-:W-:Y:S08]  /*2470*/  HMMA.16816.F32.BF16 R12, R132, R158.reuse, R12 ;  /* 0x0000009e840c723c */ /* 0x080ff0000004180c */
[C---:B------:R-:W-:Y:S08]  /*2480*/  HMMA.16816.F32.BF16 R16, R152.reuse, R158, R16 ;  /* 0x0000009e9810723c */ /* 0x040ff00000041810 */
[-C--:B---3--:R-:W-:Y:S08]  /*2490*/  HMMA.16816.F32.BF16 R20, R152, R140.reuse, R20 ;  /* 0x0000008c9814723c */ /* 0x088ff00000041814 */
[C---:B------:R-:W-:Y:S08]  /*24a0*/  HMMA.16816.F32.BF16 R24, R132.reuse, R140, R24 ;  /* 0x0000008c8418723c */ /* 0x040ff00000041818 */
[-C--:B------:R-:W-:Y:S01]  /*24b0*/  HMMA.16816.F32.BF16 R28, R132, R142.reuse, R28 ;  /* 0x0000008e841c723c */ /* 0x080fe2000004181c */
[----:B------:R-:W2:Y:S01]  /*24c0*/  LDSM.16.M88.4 R132, [R172+0x5080] ;  /* 0x00508000ac84783b */ /* 0x000ea20000000200 */
[----:B------:R-:W-:Y:S06]  /*24d0*/  DEPBAR.LE SB0, 0x1 ;  /* 0x000080400000791a */ /* 0x000fec0000000000 */
[----:B------:R-:W-:Y:S01]  /*24e0*/  HMMA.16816.F32.BF16 R32, R152, R142, R32 ;  /* 0x0000008e9820723c */ /* 0x000fe20000041820 */
[----:B------:R-:W-:Y:S07]  /*24f0*/  BAR.SYNC.DEFER_BLOCKING 0x0 ;  /* 0x0000000000007b1d */ /* 0x000fee0000010000 */
[-C--:B-1----:R-:W-:Y:S08]  /*2500*/  HMMA.16816.F32.BF16 R4, R160, R164.reuse, R4 ;  /* 0x000000a4a004723c */ /* 0x082ff00000041804 */
[C---:B----4-:R-:W-:Y:S08]  /*2510*/  HMMA.16816.F32.BF16 R8, R136.reuse, R164, R8 ;  /* 0x000000a48808723c */ /* 0x050ff00000041808 */
[-C--:B------:R-:W-:Y:S08]  /*2520*/  HMMA.16816.F32.BF16 R12, R136, R166.reuse, R12 ;  /* 0x000000a6880c723c */ /* 0x080ff0000004180c */
[C---:B------:R-:W-:Y:S04]  /*2530*/  HMMA.16816.F32.BF16 R16, R160.reuse, R166, R16 ;  /* 0x000000a6a010723c */ /* 0x040fe80000041810 */
[----:B------:R-:W-:Y:S02]  /*2540*/  FMUL.FTZ R209, R4, c[0x0][0x2b4] ;  /* 0x0000ad0004d17a20 */ /* 0x000fe40000410000 */
[----:B------:R-:W-:Y:S02]  /*2550*/  FMUL.FTZ R212, R5, c[0x0][0x2b4] ;  /* 0x0000ad0005d47a20 */ /* 0x000fe40000410000 */
[-C--:B--2---:R-:W-:Y:S02]  /*2560*/  HMMA.16816.F32.BF16 R20, R160, R132.reuse, R20 ;  /* 0x00000084a014723c */ /* 0x084fe40000041814 */
[----:B------:R-:W1:Y:S01]  /*2570*/  MUFU.TANH R209, R209 ;  /* 0x000000d100d17308 */ /* 0x000e620000002400 */
[----:B------:R2:W3:Y:S01]  /*2580*/  LDSM.16.M88.4 R140, [R3+0x12880] ;  /* 0x01288000038c783b */ /* 0x0004e20000000200 */
[----:B------:R-:W-:Y:S02]  /*2590*/  FMUL.FTZ R213, R6, c[0x0][0x2b4] ;  /* 0x0000ad0006d57a20 */ /* 0x000fe40000410000 */
[----:B------:R-:W-:Y:S02]  /*25a0*/  FMUL.FTZ R214, R7, c[0x0][0x2b4] ;  /* 0x0000ad0007d67a20 */ /* 0x000fe40000410000 */
[C---:B------:R-:W-:Y:S03]  /*25b0*/  HMMA.16816.F32.BF16 R24, R136.reuse, R132, R24 ;  /* 0x000000848818723c */ /* 0x040fe60000041818 */
[----:B------:R2:W4:Y:S01]  /*25c0*/  LDSM.16.M88.4 R148, [R2+0x12080] ;  /* 0x012080000294783b */ /* 0x0005220000000200 */
[----:B------:R-:W5:Y:S01]  /*25d0*/  MUFU.TANH R212, R212 ;  /* 0x000000d400d47308 */ /* 0x000f620000002400 */
[----:B------:R-:W-:Y:S02]  /*25e0*/  FMUL.FTZ R215, R8, c[0x0][0x2b4] ;  /* 0x0000ad0008d77a20 */ /* 0x000fe40000410000 */
[----:B------:R-:W-:Y:S01]  /*25f0*/  FMUL.FTZ R216, R9, c[0x0][0x2b4] ;  /* 0x0000ad0009d87a20 */ /* 0x000fe20000410000 */
[-C--:B------:R-:W-:Y:S03]  /*2600*/  HMMA.16816.F32.BF16 R28, R136, R134.reuse, R28 ;  /* 0x00000086881c723c */ /* 0x080fe6000004181c */
[----:B------:R2:W1:Y:S01]  /*2610*/  LDSM.16.M88.4 R156, [R2+0x12880] ;  /* 0x01288000029c783b */ /* 0x0004620000000200 */
[----:B------:R-:W-:Y:S02]  /*2620*/  FMUL.FTZ R217, R10, c[0x0][0x2b4] ;  /* 0x0000ad000ad97a20 */ /* 0x000fe40000410000 */
[----:B------:R-:W1:Y:S01]  /*2630*/  MUFU.TANH R213, R213 ;  /* 0x000000d500d57308 */ /* 0x000e620000002400 */
[----:B------:R-:W-:Y:S01]  /*2640*/  FMUL.FTZ R218, R11, c[0x0][0x2b4] ;  /* 0x0000ad000bda7a20 */ /* 0x000fe20000410000 */
[----:B------:R-:W-:Y:S03]  /*2650*/  HMMA.16816.F32.BF16 R32, R160, R134, R32 ;  /* 0x00000086a020723c */ /* 0x000fe60000041820 */
[----:B------:R2:W1:Y:S01]  /*2660*/  LDSM.16.M88.4 R132, [R3+0x12080] ;  /* 0x012080000384783b */ /* 0x0004620000000200 */
[----:B------:R-:W-:Y:S02]  /*2670*/  FMUL.FTZ R219, R12, c[0x0][0x2b4] ;  /* 0x0000ad000cdb7a20 */ /* 0x000fe40000410000 */
[----:B------:R-:W-:Y:S02]  /*2680*/  FMUL.FTZ R220, R13, c[0x0][0x2b4] ;  /* 0x0000ad000ddc7a20 */ /* 0x000fe40000410000 */
[----:B------:R-:W1:Y:S01]  /*2690*/  MUFU.TANH R214, R214 ;  /* 0x000000d600d67308 */ /* 0x000e620000002400 */
[----:B------:R-:W-:Y:S02]  /*26a0*/  FMUL.FTZ R221, R14, c[0x0][0x2b4] ;  /* 0x0000ad000edd7a20 */ /* 0x000fe40000410000 */
[----:B------:R2:W1:Y:S01]  /*26b0*/  LDSM.16.M88.4 R136, [R180+0x6080] ;  /* 0x00608000b488783b */ /* 0x0004620000000200 */
[----:B------:R-:W-:Y:S02]  /*26c0*/  FMUL.FTZ R222, R15, c[0x0][0x2b4] ;  /* 0x0000ad000fde7a20 */ /* 0x000fe40000410000 */
[----:B------:R-:W-:Y:S02]  /*26d0*/  FMUL.FTZ R223, R16, c[0x0][0x2b4] ;  /* 0x0000ad0010df7a20 */ /* 0x000fe40000410000 */
[----:B------:R-:W-:Y:S02]  /*26e0*/  FMUL.FTZ R224, R17, c[0x0][0x2b4] ;  /* 0x0000ad0011e07a20 */ /* 0x000fe40000410000 */
[----:B------:R-:W1:Y:S01]  /*26f0*/  MUFU.TANH R215, R215 ;  /* 0x000000d700d77308 */ /* 0x000e620000002400 */
[----:B------:R2:W1:Y:S01]  /*2700*/  LDSM.16.M88.4 R144, [R180+0x7080] ;  /* 0x00708000b490783b */ /* 0x0004620000000200 */
[----:B------:R-:W-:Y:S02]  /*2710*/  FMUL.FTZ R225, R18, c[0x0][0x2b4] ;  /* 0x0000ad0012e17a20 */ /* 0x000fe40000410000 */
[----:B------:R-:W-:Y:S02]  /*2720*/  FMUL.FTZ R226, R19, c[0x0][0x2b4] ;  /* 0x0000ad0013e27a20 */ /* 0x000fe40000410000 */
[----:B------:R-:W-:Y:S02]  /*2730*/  FMUL.FTZ R227, R20, c[0x0][0x2b4] ;  /* 0x0000ad0014e37a20 */ /* 0x000fe40000410000 */
[----:B------:R-:W-:Y:S01]  /*2740*/  FMUL.FTZ R228, R21, c[0x0][0x2b4] ;  /* 0x0000ad0015e47a20 */ /* 0x000fe20000410000 */
[----:B------:R2:W1:Y:S01]  /*2750*/  LDSM.16.M88.4 R152, [R172+0x6080] ;  /* 0x00608000ac98783b */ /* 0x0004620000000200 */
[----:B------:R-:W1:Y:S01]  /*2760*/  MUFU.TANH R216, R216 ;  /* 0x000000d800d87308 */ /* 0x000e620000002400 */
[----:B------:R-:W-:Y:S02]  /*2770*/  FMUL.FTZ R229, R22, c[0x0][0x2b4] ;  /* 0x0000ad0016e57a20 */ /* 0x000fe40000410000 */
[----:B------:R-:W-:Y:S02]  /*2780*/  FMUL.FTZ R230, R23, c[0x0][0x2b4] ;  /* 0x0000ad0017e67a20 */ /* 0x000fe40000410000 */
[----:B------:R-:W-:Y:S02]  /*2790*/  FMUL.FTZ R231, R24, c[0x0][0x2b4] ;  /* 0x0000ad0018e77a20 */ /* 0x000fe40000410000 */
[----:B------:R2:W1:Y:S01]  /*27a0*/  LDSM.16.M88.4 R160, [R172+0x7080] ;  /* 0x00708000aca0783b */ /* 0x0004620000000200 */
        /* <DEDUP_REMOVED lines=13> */
[----:B------:R-:W1:Y:S10]  /*2880*/  MUFU.TANH R219, R219 ;  /* 0x000000db00db7308 */ /* 0x000e740000002400 */
        /* <DEDUP_REMOVED lines=22> */
[----:B------:R-:W1:Y:S01]  /*29f0*/  MUFU.TANH R244, R244 ;  /* 0x000000f400f47308 */ /* 0x000e620000002400 */
[----:B------:R-:W-:-:S05]  /*2a00*/  @P0 BRA `(.L_x_657) ;  /* 0x0000032000000947 */ /* 0x000fca0003800000 */
[----:B--2345:R-:W-:Y:S01]  /*2a10*/  IMAD.MOV.U32 R8, RZ, RZ, R206 ;  /* 0x000000ffff087224 */ /* 0x03cfe200078e00ce */
[----:B------:R-:W2:Y:S01]  /*2a20*/  S2R R4, SR_CTAID.Y ;  /* 0x0000000000047919 */ /* 0x000ea20000002600 */
[----:B------:R-:W-:Y:S01]  /*2a30*/  ULDC.64 UR6, c[0x0][0x178] ;  /* 0x00005e0000067ab9 */ /* 0x000fe20000000a00 */
[----:B------:R-:W-:Y:S01]  /*2a40*/  IMAD.MOV.U32 R9, RZ, RZ, R199 ;  /* 0x000000ffff097224 */ /* 0x000fe200078e00c7 */
[----:B------:R-:W-:Y:S02]  /*2a50*/  UIMAD.WIDE.U32 UR26, UR21, UR6, URZ ;  /* 0x00000006151a72a5 */ /* 0x000fe4000f8e003f */
[----:B------:R-:W-:Y:S04]  /*2a60*/  USHF.R.S32.HI UR4, URZ, 0x1f, UR21 ;  /* 0x0000001f3f047899 */ /* 0x000fe80008011415 */
[----:B------:R-:W-:Y:S02]  /*2a70*/  UIMAD UR4, UR4, UR6, URZ ;  /* 0x00000006040472a4 */ /* 0x000fe4000f8e023f */
[----:B------:R-:W-:Y:S02]  /*2a80*/  UIMAD UR6, UR21, -0x40, UR13 ;  /* 0xffffffc0150678a4 */ /* 0x000fe4000f8e020d */
[----:B------:R-:W-:Y:S04]  /*2a90*/  UIMAD UR4, UR21, UR7, UR4 ;  /* 0x00000007150472a4 */ /* 0x000fe8000f8e0204 */
[----:B------:R-:W-:Y:S01]  /*2aa0*/  UIADD3 UR4, UR27, UR4, URZ ;  /* 0x000000041b047290 */ /* 0x000fe2000fffe03f */
[----:B--2---:R-:W-:Y:S01]  /*2ab0*/  SHF.R.S32.HI R3, RZ, 0x1f, R4 ;  /* 0x0000001fff037819 */ /* 0x004fe20000011404 */
[----:B------:R-:W-:Y:S04]  /*2ac0*/  IMAD.WIDE.U32 R8, R4, c[0x0][0x180], R8 ;  /* 0x0000600004087a25 */ /* 0x000fe800078e0008 */
[C---:B------:R-:W-:Y:S01]  /*2ad0*/  IMAD R5, R3.reuse, c[0x0][0x180], RZ ;  /* 0x0000600003057a24 */ /* 0x040fe200078e02ff */
[----:B------:R-:W-:Y:S01]  /*2ae0*/  IADD3 R2, P0, R8, UR12, RZ ;  /* 0x0000000c08027c10 */ /* 0x000fe2000ff1e0ff */
[C---:B------:R-:W-:Y:S04]  /*2af0*/  @!P1 IMAD.WIDE.U32 R6, R4.reuse, c[0x0][0x270], R192 ;  /* 0x00009c0004069a25 */ /* 0x040fe800078e00c0 */
[C---:B------:R-:W-:Y:S02]  /*2b00*/  IMAD R5, R4.reuse, c[0x0][0x184], R5 ;  /* 0x0000610004057a24 */ /* 0x040fe400078e0205 */
[----:B------:R-:W-:Y:S03]  /*2b10*/  @!P1 IMAD R3, R3, c[0x0][0x270], RZ ;  /* 0x00009c0003039a24 */ /* 0x000fe600078e02ff */
[----:B------:R-:W-:Y:S01]  /*2b20*/  IADD3.X R5, R9, UR15, R5, P0, !PT ;  /* 0x0000000f09057c10 */ /* 0x000fe200087fe405 */
[----:B------:R-:W-:Y:S01]  /*2b30*/  @!P1 IMAD R3, R4, c[0x0][0x274], R3 ;  /* 0x00009d0004039a24 */ /* 0x000fe200078e0203 */
[----:B------:R-:W-:Y:S04]  /*2b40*/  @!P1 IADD3 R4, P0, R6, UR11, RZ ;  /* 0x0000000b06049c10 */ /* 0x000fe8000ff1e0ff */
[----:B------:R-:W-:Y:S02]  /*2b50*/  @!P1 IADD3.X R3, R7, UR17, R3, P0, !PT ;  /* 0x0000001107039c10 */ /* 0x000fe400087fe403 */
[C---:B------:R-:W-:Y:S04]  /*2b60*/  LEA R7, P0, R2.reuse, c[0x0][0x160], 0x1 ;  /* 0x0000580002077a11 */ /* 0x040fe800078008ff */
[----:B------:R-:W-:Y:S01]  /*2b70*/  LEA.HI.X R5, R2, c[0x0][0x164], R5, 0x1, P0 ;  /* 0x0000590002057a11 */ /* 0x000fe200000f0c05 */
[----:B------:R-:W-:Y:S01]  /*2b80*/  IMAD.U32 R2, RZ, RZ, UR26 ;  /* 0x0000001aff027e24 */ /* 0x000fe2000f8e00ff */
[C---:B------:R-:W-:Y:S04]  /*2b90*/  @!P1 LEA R8, P0, R4.reuse, c[0x0][0x258], 0x2 ;  /* 0x0000960004089a11 */ /* 0x040fe800078010ff */
[----:B------:R-:W-:Y:S01]  /*2ba0*/  @!P1 LEA.HI.X R9, R4, c[0x0][0x25c], R3, 0x2, P0 ;  /* 0x0000970004099a11 */ /* 0x000fe200000f1403 */
[----:B------:R-:W-:Y:S01]  /*2bb0*/  IMAD.U32 R3, RZ, RZ, UR26 ;  /* 0x0000001aff037e24 */ /* 0x000fe2000f8e00ff */
[----:B------:R-:W-:Y:S02]  /*2bc0*/  LEA R6, P0, R2, R7, 0x7 ;  /* 0x0000000702067211 */ /* 0x000fe400078038ff */
[----:B------:R-:W-:Y:S02]  /*2bd0*/  MOV R2, UR4 ;  /* 0x0000000400027c02 */ /* 0x000fe40008000f00 */
[----:B------:R-:W-:Y:S02]  /*2be0*/  IADD3 R4, R186, 0xc080, RZ ;  /* 0x0000c080ba047810 */ /* 0x000fe40007ffe0ff */
[----:B------:R-:W-:Y:S01]  /*2bf0*/  LEA.HI.X R7, R3, R5, R2, 0x7, P0 ;  /* 0x0000000503077211 */ /* 0x000fe200000f3c02 */
[----:B------:R-:W-:Y:S01]  /*2c00*/  IMAD.U32 R3, RZ, RZ, UR23 ;  /* 0x00000017ff037e24 */ /* 0x000fe2000f8e00ff */
[----:B------:R-:W-:Y:S01]  /*2c10*/  ISETP.GE.OR P0, PT, R190, UR6, P6 ;  /* 0x00000006be007c0c */ /* 0x000fe2000b706670 */
[----:B------:R-:W-:Y:S02]  /*2c20*/  IMAD.U32 R2, RZ, RZ, UR14 ;  /* 0x0000000eff027e24 */ /* 0x000fe4000f8e00ff */
[C---:B------:R-:W-:Y:S01]  /*2c30*/  IMAD R4, R3.reuse, 0x3000, R4 ;  /* 0x0000300003047824 */ /* 0x040fe200078e0204 */
[----:B------:R-:W-:Y:S02]  /*2c40*/  @!P1 LEA R3, R3, R192, 0x6 ;  /* 0x000000c003039211 */ /* 0x000fe400078e30ff */
[----:B------:R-:W-:Y:S03]  /*2c50*/  @!P1 LEA R2, R2, 0x40, 0x6 ;  /* 0x0000004002029811 */ /* 0x000fe600078e30ff */
[----:B------:R-:W-:Y:S02]  /*2c60*/  @!P1 IMAD.SHL.U32 R5, R3, 0x4, RZ ;  /* 0x0000000403059824 */ /* 0x000fe400078e00ff */
[----:B------:R-:W-:Y:S02]  /*2c70*/  @!P1 IMAD.WIDE R8, R2, 0x4, R8 ;  /* 0x0000000402089825 */ /* 0x000fe400078e0208 */
[----:B------:R-:W-:Y:S01]  /*2c80*/  @!PT LDS RZ, [RZ] ;  /* 0x00000000fffff984 */ /* 0x000fe20000000800 */
[----:B------:R-:W-:Y:S01]  /*2c90*/  @!PT LDS RZ, [RZ] ;  /* 0x00000000fffff984 */ /* 0x000fe20000000800 */
[----:B------:R-:W-:Y:S01]  /*2ca0*/  @!PT LDS RZ, [RZ] ;  /* 0x00000000fffff984 */ /* 0x000fe20000000800 */
[----:B------:R2:W-:Y:S01]  /*2cb0*/  LDGSTS.E.BYPASS.LTC128B.128 [R4], [R6.64], !P0 ;  /* 0x0000000006047fae */ /* 0x0005e2000c101d58 */
[C---:B------:R-:W-:Y:S11]  /*2cc0*/  ISETP.GE.OR P0, PT, R190.reuse, UR6, !P3 ;  /* 0x00000006be007c0c */ /* 0x040ff6000df06670 */
[----:B------:R-:W-:Y:S02]  /*2cd0*/  @!UPT UIADD3 URZ, URZ, URZ, URZ ;  /* 0x0000003f3f3ff290 */ /* 0x000fe4000fffe03f */
[----:B------:R2:W-:Y:S01]  /*2ce0*/  LDGSTS.E.BYPASS.LTC128B.128 [R4+0x1000], [R6.64+0x40], !P0 ;  /* 0x0100004006047fae */ /* 0x0005e2000c101d58 */
[----:B------:R-:W-:Y:S11]  /*2cf0*/  ISETP.GE.OR P0, PT, R190, UR6, !P2 ;  /* 0x00000006be007c0c */ /* 0x000ff6000d706670 */
[----:B------:R-:W-:Y:S02]  /*2d00*/  @!UPT UIADD3 URZ, URZ, URZ, URZ ;  /* 0x0000003f3f3ff290 */ /* 0x000fe4000fffe03f */
[----:B------:R2:W-:Y:S07]  /*2d10*/  LDGSTS.E.BYPASS.LTC128B.128 [R4+0x2000], [R6.64+0x80], !P0 ;  /* 0x0200008006047fae */ /* 0x0005ee000c101d58 */
[----:B------:R2:W-:Y:S02]  /*2d20*/  @!P1 LDGSTS.E.BYPASS.LTC128B.128 [R5+0x18080], [R8.64] ;  /* 0x1808000008059fae */ /* 0x0005e4000b901d58 */
.L_x_657:
[-C--:B-12345:R-:W-:Y:S01]  /*2d30*/  HMMA.16816.F32.BF16 R4, R132, R136.reuse, RZ ;  /* 0x000000888404723c */ /* 0x0befe200000418ff */
[----:B------:R-:W0:Y:S01]  /*2d40*/  LDGDEPBAR ;  /* 0x00000000000079af */ /* 0x000e220000000000 */
[----:B------:R-:W-:Y:S01]  /*2d50*/  UMOV UR4, 0x1800 ;  /* 0x0000180000047882 */ /* 0x000fe20000000000 */
[----:B------:R-:W-:Y:S01]  /*2d60*/  ISETP.GT.AND P0, PT, R200, RZ, PT ;  /* 0x000000ffc800720c */ /* 0x000fe20003f04270 */
[----:B------:R-:W-:Y:S02]  /*2d70*/  UIMAD UR4, UR5, UR4, 0x800 ;  /* 0x00000800050474a4 */ /* 0x000fe4000f8e0204 */
[----:B------:R-:W-:Y:S01]  /*2d80*/  UIADD3 UR26, UR14, 0x2, URZ ;  /* 0x000000020e1a7890 */ /* 0x000fe2000fffe03f */
[----:B------:R-:W-:Y:S01]  /*2d90*/  FSEL R171, R213, -INF , P0 ;  /* 0xff800000d5ab7808 */ /* 0x000fe20000000000 */
[C---:B------:R-:W-:Y:S02]  /*2da0*/  HMMA.16816.F32.BF16 R8, R140.reuse, R136, RZ ;  /* 0x000000888c08723c */ /* 0x040fe400000418ff */
[----:B------:R-:W-:Y:S02]  /*2db0*/  UISETP.GE.AND UP0, UPT, UR26, UR19, UPT ;  /* 0x000000131a00728c */ /* 0x000fe4000bf06270 */
[----:B------:R-:W-:Y:S01]  /*2dc0*/  IADD3 R2, R184, UR4, RZ ;  /* 0x00000004b8027c10 */ /* 0x000fe2000fffe0ff */
[----:B------:R-:W-:Y:S02]  /*2dd0*/  FFMA.FTZ R171, R171, c[0x0][0x29c], -R246 ;  /* 0x0000a700abab7a23 */ /* 0x000fe400000108f6 */
[----:B------:R-:W-:Y:S01]  /*2de0*/  FFMA.FTZ R213, -R213, R213, 1 ;  /* 0x3f800000d5d57423 */ /* 0x000fe200000101d5 */
[-C--:B------:R-:W-:Y:S01]  /*2df0*/  HMMA.16816.F32.BF16 R12, R140, R138.reuse, RZ ;  /* 0x0000008a8c0c723c */ /* 0x080fe200000418ff */
[----:B------:R-:W-:Y:S02]  /*2e00*/  SHF.L.U32 R3, R2, 0x1, RZ ;  /* 0x0000000102037819 */ /* 0x000fe400000006ff */
[----:B------:R-:W-:Y:S05]  /*2e10*/  MUFU.EX2 R171, R171 ;  /* 0x000000ab00ab7308 */ /* 0x000fea0000000800 */
[C---:B------:R-:W-:Y:S01]  /*2e20*/  HMMA.16816.F32.BF16 R16, R132.reuse, R138, RZ ;  /* 0x0000008a8410723c */ /* 0x040fe200000418ff */
[----:B------:R-:W-:Y:S07]  /*2e30*/  LDSM.16.M88.4 R136, [R180+0x8080] ;  /* 0x00808000b488783b */ /* 0x000fee0000000200 */
[-C--:B------:R-:W-:Y:S08]  /*2e40*/  HMMA.16816.F32.BF16 R20, R132, R144.reuse, RZ ;  /* 0x000000908414723c */ /* 0x080ff000000418ff */
[C---:B------:R-:W-:Y:S08]  /*2e50*/  HMMA.16816.F32.BF16 R24, R140.reuse, R144, RZ ;  /* 0x000000908c18723c */ /* 0x040ff000000418ff */
[-C--:B------:R-:W-:Y:S01]  /*2e60*/  HMMA.16816.F32.BF16 R28, R140, R146.reuse, RZ ;  /* 0x000000928c1c723c */ /* 0x080fe200000418ff */
[----:B------:R-:W-:Y:S07]  /*2e70*/  LDSM.16.M88.4 R140, [R3+0x12880] ;  /* 0x01288000038c783b */ /* 0x000fee0000000200 */
[----:B------:R-:W-:Y:S01]  /*2e80*/  HMMA.16816.F32.BF16 R32, R132, R146, RZ ;  /* 0x000000928420723c */ /* 0x000fe200000418ff */
[----:B------:R-:W1:Y:S07]  /*2e90*/  LDSM.16.M88.4 R132, [R3+0x12080] ;  /* 0x012080000384783b */ /* 0x000e6e0000000200 */
[-C--:B------:R-:W-:Y:S01]  /*2ea0*/  HMMA.16816.F32.BF16 R4, R148, R152.reuse, R4 ;  /* 0x000000989404723c */ /* 0x080fe20000041804 */
[----:B------:R-:W2:Y:S07]  /*2eb0*/  LDSM.16.M88.4 R144, [R180+0x9080] ;  /* 0x00908000b490783b */ /* 0x000eae0000000200 */
[C---:B------:R-:W-:Y:S07]  /*2ec0*/  HMMA.16816.F32.BF16 R8, R156.reuse, R152, R8 ;  /* 0x000000989c08723c */ /* 0x040fee0000041808 */
[----:B------:R-:W-:Y:S01]  /*2ed0*/  IADD3 R152, R184, UR4, R181 ;  /* 0x00000004b8987c10 */ /* 0x000fe2000fffe0b5 */
[-C--:B------:R-:W-:Y:S04]  /*2ee0*/  HMMA.16816.F32.BF16 R12, R156, R154.reuse, R12 ;  /* 0x0000009a9c0c723c */ /* 0x080fe8000004180c */
[----:B------:R-:W-:Y:S04]  /*2ef0*/  SHF.L.U32 R2, R152, 0x1, RZ ;  /* 0x0000000198027819 */ /* 0x000fe800000006ff */
[C---:B------:R-:W-:Y:S01]  /*2f00*/  HMMA.16816.F32.BF16 R16, R148.reuse, R154, R16 ;  /* 0x0000009a9410723c */ /* 0x040fe20000041810 */
[----:B------:R-:W-:Y:S07]  /*2f10*/  LDSM.16.M88.4 R152, [R2+0x12080] ;  /* 0x012080000298783b */ /* 0x000fee0000000200 */
[-C--:B------:R-:W-:Y:S01]  /*2f20*/  HMMA.16816.F32.BF16 R20, R148, R160.reuse, R20 ;  /* 0x000000a09414723c */ /* 0x080fe20000041814 */
[----:B------:R-:W-:Y:S07]  /*2f30*/  LDSM.16.M88.4 R164, [R2+0x12880] ;  /* 0x0128800002a4783b */ /* 0x000fee0000000200 */
[C---:B------:R-:W-:Y:S08]  /*2f40*/  HMMA.16816.F32.BF16 R24, R156.reuse, R160, R24 ;  /* 0x000000a09c18723c */ /* 0x040ff00000041818 */
[-C--:B------:R-:W-:Y:S01]  /*2f50*/  HMMA.16816.F32.BF16 R28, R156, R162.reuse, R28 ;  /* 0x000000a29c1c723c */ /* 0x080fe2000004181c */
[----:B------:R-:W3:Y:S07]  /*2f60*/  LDSM.16.M88.4 R156, [R172+0x8080] ;  /* 0x00808000ac9c783b */ /* 0x000eee0000000200 */
[----:B------:R-:W-:Y:S01]  /*2f70*/  HMMA.16816.F32.BF16 R32, R148, R162, R32 ;  /* 0x000000a29420723c */ /* 0x000fe20000041820 */
[----:B------:R-:W4:Y:S07]  /*2f80*/  LDSM.16.M88.4 R148, [R172+0x9080] ;  /* 0x00908000ac94783b */ /* 0x000f2e0000000200 */
[-C--:B-1----:R-:W-:Y:S08]  /*2f90*/  HMMA.16816.F32.BF16 R4, R132, R136.reuse, R4 ;  /* 0x000000888404723c */ /* 0x082ff00000041804 */
[C---:B------:R-:W-:Y:S08]  /*2fa0*/  HMMA.16816.F32.BF16 R8, R140.reuse, R136, R8 ;  /* 0x000000888c08723c */ /* 0x040ff00000041808 */
[-C--:B------:R-:W-:Y:S08]  /*2fb0*/  HMMA.16816.F32.BF16 R12, R140, R138.reuse, R12 ;  /* 0x0000008a8c0c723c */ /* 0x080ff0000004180c */
[C---:B------:R-:W-:Y:S01]  /*2fc0*/  HMMA.16816.F32.BF16 R16, R132.reuse, R138, R16 ;  /* 0x0000008a8410723c */ /* 0x040fe20000041810 */
[----:B------:R-:W-:Y:S07]  /*2fd0*/  LDSM.16.M88.4 R136, [R3+0x13080] ;  /* 0x013080000388783b */ /* 0x000fee0000000200 */
[-C--:B--2---:R-:W-:Y:S08]  /*2fe0*/  HMMA.16816.F32.BF16 R20, R132, R144.reuse, R20 ;  /* 0x000000908414723c */ /* 0x084ff00000041814 */
[C---:B------:R-:W-:Y:S07]  /*2ff0*/  HMMA.16816.F32.BF16 R24, R140.reuse, R144, R24 ;  /* 0x000000908c18723c */ /* 0x040fee0000041818 */
[C---:B------:R-:W-:Y:S01]  /*3000*/  FSEL R144, R209.reuse, -INF , P0 ;  /* 0xff800000d1907808 */ /* 0x040fe20000000000 */
[-C--:B------:R-:W-:Y:S01]  /*3010*/  HMMA.16816.F32.BF16 R28, R140, R146.reuse, R28 ;  /* 0x000000928c1c723c */ /* 0x080fe2000004181c */
[----:B------:R-:W1:Y:S03]  /*3020*/  LDSM.16.M88.4 R140, [R180+0xa080] ;  /* 0x00a08000b48c783b */ /* 0x000e660000000200 */
[----:B------:R-:W-:Y:S04]  /*3030*/  FFMA.FTZ R209, -R209, R209, 1 ;  /* 0x3f800000d1d17423 */ /* 0x000fe800000101d1 */
[----:B------:R-:W-:Y:S01]  /*3040*/  HMMA.16816.F32.BF16 R32, R132, R146, R32 ;  /* 0x000000928420723c */ /* 0x000fe20000041820 */
[----:B------:R2:W5:Y:S07]  /*3050*/  LDSM.16.M88.4 R132, [R3+0x13880] ;  /* 0x013880000384783b */ /* 0x00056e0000000200 */
[-C--:B---3--:R-:W-:Y:S08]  /*3060*/  HMMA.16816.F32.BF16 R4, R152, R156.reuse, R4 ;  /* 0x0000009c9804723c */ /* 0x088ff00000041804 */
[C---:B------:R-:W-:Y:S07]  /*3070*/  HMMA.16816.F32.BF16 R8, R164.reuse, R156, R8 ;  /* 0x0000009ca408723c */ /* 0x040fee0000041808 */
[----:B------:R-:W-:Y:S01]  /*3080*/  FSEL R156, R215, -INF , P0 ;  /* 0xff800000d79c7808 */ /* 0x000fe20000000000 */
[-C--:B------:R-:W-:Y:S04]  /*3090*/  HMMA.16816.F32.BF16 R12, R164, R158.reuse, R12 ;  /* 0x0000009ea40c723c */ /* 0x080fe8000004180c */
[----:B--2---:R-:W-:Y:S02]  /*30a0*/  FFMA.FTZ R3, R144, c[0x0][0x29c], -R247 ;  /* 0x0000a70090037a23 */ /* 0x004fe400000108f7 */
[----:B------:R-:W2:Y:S01]  /*30b0*/  LDSM.16.M88.4 R144, [R180+0xb080] ;  /* 0x00b08000b490783b */ /* 0x000ea20000000200 */
[----:B------:R-:W-:Y:S01]  /*30c0*/  FFMA.FTZ R156, R156, c[0x0][0x29c], -R245 ;  /* 0x0000a7009c9c7a23 */ /* 0x000fe200000108f5 */
[C---:B------:R-:W-:Y:S02]  /*30d0*/  HMMA.16816.F32.BF16 R16, R152.reuse, R158, R16 ;  /* 0x0000009e9810723c */ /* 0x040fe40000041810 */
[----:B------:R-:W-:Y:S06]  /*30e0*/  MUFU.EX2 R3, R3 ;  /* 0x0000000300037308 */ /* 0x000fec0000000800 */
[-C--:B----4-:R-:W-:Y:S04]  /*30f0*/  HMMA.16816.F32.BF16 R20, R152, R148.reuse, R20 ;  /* 0x000000949814723c */ /* 0x090fe80000041814 */
[----:B------:R-:W-:Y:S04]  /*3100*/  MUFU.EX2 R156, R156 ;  /* 0x0000009c009c7308 */ /* 0x000fe80000000800 */
[C---:B------:R-:W-:Y:S08]  /*3110*/  HMMA.16816.F32.BF16 R24, R164.reuse, R148, R24 ;  /* 0x00000094a418723c */ /* 0x040ff00000041818 */
[-C--:B------:R-:W-:Y:S08]  /*3120*/  HMMA.16816.F32.BF16 R28, R164, R150.reuse, R28 ;  /* 0x00000096a41c723c */ /* 0x080ff0000004181c */
[----:B------:R-:W-:Y:S07]  /*3130*/  HMMA.16816.F32.BF16 R32, R152, R150, R32 ;  /* 0x000000969820723c */ /* 0x000fee0000041820 */
[----:B------:R-:W-:Y:S01]  /*3140*/  FSEL R153, R217, -INF , P0 ;  /* 0xff800000d9997808 */ /* 0x000fe20000000000 */
[-C--:B-1----:R-:W-:Y:S05]  /*3150*/  HMMA.16816.F32.BF16 R4, R136, R140.reuse, R4 ;  /* 0x0000008c8804723c */ /* 0x082fea0000041804 */
[--C-:B------:R-:W-:Y:S01]  /*3160*/  FFMA.FTZ R153, R153, c[0x0][0x29c], -R242.reuse ;  /* 0x0000a70099997a23 */ /* 0x100fe200000108f2 */
[----:B------:R-:W-:Y:S01]  /*3170*/  ISETP.GT.AND P0, PT, R200, 0x1, PT ;  /* 0x00000001c800780c */ /* 0x000fe20003f04270 */
[----:B------:R-:W-:Y:S01]  /*3180*/  FFMA.FTZ R217, -R217, R217, 1 ;  /* 0x3f800000d9d97423 */ /* 0x000fe200000101d9 */
[C---:B-----5:R-:W-:Y:S03]  /*3190*/  HMMA.16816.F32.BF16 R8, R132.reuse, R140, R8 ;  /* 0x0000008c8408723c */ /* 0x060fe60000041808 */
[----:B------:R-:W-:Y:S01]  /*31a0*/  MUFU.EX2 R153, R153 ;  /* 0x0000009900997308 */ /* 0x000fe20000000800 */
[C---:B------:R-:W-:Y:S01]  /*31b0*/  FSEL R148, R212.reuse, -INF , P0 ;  /* 0xff800000d4947808 */ /* 0x040fe20000000000 */
[----:B------:R-:W-:Y:S01]  /*31c0*/  FFMA.FTZ R212, -R212, R212, 1 ;  /* 0x3f800000d4d47423 */ /* 0x000fe200000101d4 */
[C---:B------:R-:W-:Y:S01]  /*31d0*/  FSEL R169, R214.reuse, -INF , P0 ;  /* 0xff800000d6a97808 */ /* 0x040fe20000000000 */
[----:B------:R-:W-:Y:S01]  /*31e0*/  FFMA.FTZ R214, -R214, R214, 1 ;  /* 0x3f800000d6d67423 */ /* 0x000fe200000101d6 */
[-C--:B------:R-:W-:Y:S04]  /*31f0*/  HMMA.16816.F32.BF16 R12, R132, R142.reuse, R12 ;  /* 0x0000008e840c723c */ /* 0x080fe8000004180c */
[----:B------:R-:W-:Y:S01]  /*3200*/  FSEL R154, R216, -INF , P0 ;  /* 0xff800000d89a7808 */ /* 0x000fe20000000000 */
[----:B------:R-:W-:Y:S01]  /*3210*/  FFMA.FTZ R152, R148, c[0x0][0x29c], -R247 ;  /* 0x0000a70094987a23 */ /* 0x000fe200000108f7 */
[C---:B------:R-:W-:Y:S01]  /*3220*/  FSEL R155, R218.reuse, -INF , P0 ;  /* 0xff800000da9b7808 */ /* 0x040fe20000000000 */
[----:B------:R-:W-:Y:S01]  /*3230*/  FFMA.FTZ R218, -R218, R218, 1 ;  /* 0x3f800000dada7423 */ /* 0x000fe200000101da */
[C---:B------:R-:W-:Y:S03]  /*3240*/  HMMA.16816.F32.BF16 R16, R136.reuse, R142, R16 ;  /* 0x0000008e8810723c */ /* 0x040fe60000041810 */
[----:B------:R-:W-:Y:S01]  /*3250*/  MUFU.EX2 R152, R152 ;  /* 0x0000009800987308 */ /* 0x000fe20000000800 */
[----:B------:R-:W-:Y:S01]  /*3260*/  ISETP.GT.AND P0, PT, R200, 0x20, PT ;  /* 0x00000020c800780c */ /* 0x000fe20003f04270 */
[----:B------:R-:W-:Y:S02]  /*3270*/  FFMA.FTZ R154, R154, c[0x0][0x29c], -R245 ;  /* 0x0000a7009a9a7a23 */ /* 0x000fe400000108f5 */
[--C-:B------:R-:W-:Y:S01]  /*3280*/  FFMA.FTZ R155, R155, c[0x0][0x29c], -R242.reuse ;  /* 0x0000a7009b9b7a23 */ /* 0x100fe200000108f2 */
[-C--:B--2---:R-:W-:Y:S04]  /*3290*/  HMMA.16816.F32.BF16 R20, R136, R144.reuse, R20 ;  /* 0x000000908814723c */ /* 0x084fe80000041814 */
[C---:B------:R-:W-:Y:S01]  /*32a0*/  FSEL R148, R223.reuse, -INF , P0 ;  /* 0xff800000df947808 */ /* 0x040fe20000000000 */
[----:B------:R-:W-:Y:S01]  /*32b0*/  FFMA.FTZ R223, -R223, R223, 1 ;  /* 0x3f800000dfdf7423 */ /* 0x000fe200000101df */
[----:B------:R-:W-:Y:S02]  /*32c0*/  FSEL R162, R219, -INF , P0 ;  /* 0xff800000dba27808 */ /* 0x000fe40000000000 */
[C---:B------:R-:W-:Y:S04]  /*32d0*/  HMMA.16816.F32.BF16 R24, R132.reuse, R144, R24 ;  /* 0x000000908418723c */ /* 0x040fe80000041818 */
[----:B------:R-:W-:Y:S01]  /*32e0*/  FSEL R249, R225, -INF , P0 ;  /* 0xff800000e1f97808 */ /* 0x000fe20000000000 */
[----:B------:R-:W-:Y:S01]  /*32f0*/  FFMA.FTZ R157, R148, c[0x0][0x29c], -R247 ;  /* 0x0000a700949d7a23 */ /* 0x000fe200000108f7 */
[----:B------:R-:W-:Y:S01]  /*3300*/  FSEL R161, R221, -INF , P0 ;  /* 0xff800000dda17808 */ /* 0x000fe20000000000 */
[----:B------:R-:W-:Y:S01]  /*3310*/  LDSM.16.M88.4 R148, [R172+0xa080] ;  /* 0x00a08000ac94783b */ /* 0x000fe20000000200 */
[-C--:B------:R-:W-:Y:S03]  /*3320*/  HMMA.16816.F32.BF16 R28, R132, R146.reuse, R28 ;  /* 0x00000092841c723c */ /* 0x080fe6000004181c */
[----:B------:R-:W-:Y:S01]  /*3330*/  ISETP.GT.AND P0, PT, R200, 0x21, PT ;  /* 0x00000021c800780c */ /* 0x000fe20003f04270 */
[----:B------:R-:W-:Y:S01]  /*3340*/  FFMA.FTZ R162, R162, c[0x0][0x29c], -R245 ;  /* 0x0000a700a2a27a23 */ /* 0x000fe200000108f5 */
[----:B------:R-:W1:Y:S01]  /*3350*/  MUFU.EX2 R157, R157 ;  /* 0x0000009d009d7308 */ /* 0x000e620000000800 */
[----:B------:R-:W-:Y:S01]  /*3360*/  FFMA.FTZ R161, R161, c[0x0][0x29c], -R242 ;  /* 0x0000a700a1a17a23 */ /* 0x000fe200000108f2 */
[----:B------:R-:W-:Y:S01]  /*3370*/  FSEL R140, R224, -INF , P0 ;  /* 0xff800000e08c7808 */ /* 0x000fe20000000000 */
[----:B------:R-:W-:Y:S01]  /*3380*/  HMMA.16816.F32.BF16 R32, R136, R146, R32 ;  /* 0x000000928820723c */ /* 0x000fe20000041820 */
[----:B------:R-:W-:Y:S03]  /*3390*/  LDSM.16.M88.4 R132, [R2+0x13880] ;  /* 0x013880000284783b */ /* 0x000fe60000000200 */
[----:B------:R-:W-:Y:S01]  /*33a0*/  FSEL R183, R226, -INF , P0 ;  /* 0xff800000e2b77808 */ /* 0x000fe20000000000 */
[----:B------:R-:W-:Y:S01]  /*33b0*/  FFMA.FTZ R158, R140, c[0x0][0x29c], -R247 ;  /* 0x0000a7008c9e7a23 */ /* 0x000fe200000108f7 */
[----:B------:R-:W-:Y:S01]  /*33c0*/  FSEL R160, R220, -INF , P0 ;  /* 0xff800000dca07808 */ /* 0x000fe20000000000 */
[--C-:B------:R-:W-:Y:S01]  /*33d0*/  FFMA.FTZ R146, R169, c[0x0][0x29c], -R246.reuse ;  /* 0x0000a700a9927a23 */ /* 0x100fe200000108f6 */
[----:B------:R-:W-:Y:S01]  /*33e0*/  FSEL R159, R222, -INF , P0 ;  /* 0xff800000de9f7808 */ /* 0x000fe20000000000 */
[----:B------:R-:W-:Y:S01]  /*33f0*/  LDSM.16.M88.4 R136, [R172+0xb080] ;  /* 0x00b08000ac88783b */ /* 0x000fe20000000200 */
[----:B------:R-:W-:Y:S01]  /*3400*/  ISETP.GT.AND P0, PT, R200, 0x40, PT ;  /* 0x00000040c800780c */ /* 0x000fe20003f04270 */
[----:B------:R-:W2:Y:S01]  /*3410*/  MUFU.EX2 R158, R158 ;  /* 0x0000009e009e7308 */ /* 0x000ea20000000800 */
[----:B------:R-:W-:Y:S02]  /*3420*/  FFMA.FTZ R160, R160, c[0x0][0x29c], -R245 ;  /* 0x0000a700a0a07a23 */ /* 0x000fe400000108f5 */
[----:B------:R-:W-:Y:S01]  /*3430*/  FSEL R140, R227, -INF , P0 ;  /* 0xff800000e38c7808 */ /* 0x000fe20000000000 */
[----:B------:R-:W-:Y:S01]  /*3440*/  FFMA.FTZ R147, R249, c[0x0][0x29c], -R246 ;  /* 0x0000a700f9937a23 */ /* 0x000fe200000108f6 */
[----:B------:R-:W-:Y:S01]  /*3450*/  FSEL R164, R231, -INF , P0 ;  /* 0xff800000e7a47808 */ /* 0x000fe20000000000 */
[--C-:B------:R-:W-:Y:S01]  /*3460*/  FFMA.FTZ R159, R159, c[0x0][0x29c], -R242.reuse ;  /* 0x0000a7009f9f7a23 */ /* 0x100fe200000108f2 */
[----:B------:R-:W-:Y:S01]  /*3470*/  FSEL R165, R233, -INF , P0 ;  /* 0xff800000e9a57808 */ /* 0x000fe20000000000 */
[----:B------:R-:W-:Y:S01]  /*3480*/  FFMA.FTZ R163, R140, c[0x0][0x29c], -R247 ;  /* 0x0000a7008ca37a23 */ /* 0x000fe200000108f7 */
[----:B------:R-:W-:Y:S01]  /*3490*/  FSEL R250, R229, -INF , P0 ;  /* 0xff800000e5fa7808 */ /* 0x000fe20000000000 */
[----:B------:R-:W-:Y:S01]  /*34a0*/  FFMA.FTZ R164, R164, c[0x0][0x29c], -R245 ;  /* 0x0000a700a4a47a23 */ /* 0x000fe200000108f5 */
[----:B------:R-:W-:Y:S01]  /*34b0*/  ISETP.GT.AND P0, PT, R200, 0x41, PT ;  /* 0x00000041c800780c */ /* 0x000fe20003f04270 */
[----:B------:R-:W-:Y:S01]  /*34c0*/  MUFU.EX2 R146, R146 ;  /* 0x0000009200927308 */ /* 0x000fe20000000800 */
[----:B------:R-:W-:Y:S02]  /*34d0*/  FFMA.FTZ R165, R165, c[0x0][0x29c], -R242 ;  /* 0x0000a700a5a57a23 */ /* 0x000fe400000108f2 */
[----:B------:R-:W-:Y:S01]  /*34e0*/  FSEL R140, R228, -INF , P0 ;  /* 0xff800000e48c7808 */ /* 0x000fe20000000000 */
[--C-:B------:R-:W-:Y:S01]  /*34f0*/  FFMA.FTZ R169, R250, c[0x0][0x29c], -R246.reuse ;  /* 0x0000a700faa97a23 */ /* 0x100fe200000108f6 */
[----:B------:R-:W-:Y:S01]  /*3500*/  FSEL R248, R230, -INF , P0 ;  /* 0xff800000e6f87808 */ /* 0x000fe20000000000 */
[----:B------:R-:W-:Y:S01]  /*3510*/  FFMA.FTZ R224, -R224, R224, 1 ;  /* 0x3f800000e0e07423 */ /* 0x000fe200000101e0 */
[----:B------:R-:W-:Y:S01]  /*3520*/  FSEL R166, R232, -INF , P0 ;  /* 0xff800000e8a67808 */ /* 0x000fe20000000000 */
[----:B------:R-:W-:Y:S01]  /*3530*/  FFMA.FTZ R141, R140, c[0x0][0x29c], -R247 ;  /* 0x0000a7008c8d7a23 */ /* 0x000fe200000108f7 */
[----:B------:R-:W-:Y:S01]  /*3540*/  FSEL R167, R234, -INF , P0 ;  /* 0xff800000eaa77808 */ /* 0x000fe20000000000 */
[----:B------:R-:W-:Y:S01]  /*3550*/  MUFU.EX2 R163, R163 ;  /* 0x000000a300a37308 */ /* 0x000fe20000000800 */
[----:B------:R-:W-:Y:S01]  /*3560*/  ISETP.GT.AND P0, PT, R200, 0x60, PT ;  /* 0x00000060c800780c */ /* 0x000fe20003f04270 */
[----:B------:R-:W-:Y:S02]  /*3570*/  FFMA.FTZ R166, R166, c[0x0][0x29c], -R245 ;  /* 0x0000a700a6a67a23 */ /* 0x000fe400000108f5 */
[----:B------:R-:W-:Y:S01]  /*3580*/  FFMA.FTZ R248, R248, c[0x0][0x29c], -R246 ;  /* 0x0000a700f8f87a23 */ /* 0x000fe200000108f6 */
[----:B------:R-:W-:Y:S01]  /*3590*/  FSEL R140, R240, -INF , P0 ;  /* 0xff800000f08c7808 */ /* 0x000fe20000000000 */
[--C-:B------:R-:W-:Y:S01]  /*35a0*/  FFMA.FTZ R167, R167, c[0x0][0x29c], -R242.reuse ;  /* 0x0000a700a7a77a23 */ /* 0x100fe200000108f2 */
[----:B------:R-:W-:Y:S01]  /*35b0*/  FSEL R251, R243, -INF , P0 ;  /* 0xff800000f3fb7808 */ /* 0x000fe20000000000 */
[----:B------:R-:W-:Y:S01]  /*35c0*/  FFMA.FTZ R227, -R227, R227, 1 ;  /* 0x3f800000e3e37423 */ /* 0x000fe200000101e3 */
[----:B------:R-:W-:Y:S01]  /*35d0*/  FSEL R168, R235, -INF , P0 ;  /* 0xff800000eba87808 */ /* 0x000fe20000000000 */
[----:B------:R3:W4:Y:S01]  /*35e0*/  MUFU.EX2 R144, R141 ;  /* 0x0000008d00907308 */ /* 0x0007220000000800 */
[----:B------:R-:W-:Y:S01]  /*35f0*/  FFMA.FTZ R170, R140, c[0x0][0x29c], -R247 ;  /* 0x0000a7008caa7a23 */ /* 0x000fe200000108f7 */
[----:B------:R-:W-:Y:S01]  /*3600*/  FSEL R145, R237, -INF , P0 ;  /* 0xff800000ed917808 */ /* 0x000fe20000000000 */
[----:B------:R-:W-:Y:S01]  /*3610*/  FFMA.FTZ R228, -R228, R228, 1 ;  /* 0x3f800000e4e47423 */ /* 0x000fe200000101e4 */
[----:B------:R-:W-:Y:S01]  /*3620*/  ISETP.GT.AND P0, PT, R200, 0x61, PT ;  /* 0x00000061c800780c */ /* 0x000fe20003f04270 */
[----:B------:R-:W-:Y:S02]  /*3630*/  FFMA.FTZ R168, R168, c[0x0][0x29c], -R245 ;  /* 0x0000a700a8a87a23 */ /* 0x000fe400000108f5 */
[----:B------:R-:W-:Y:S01]  /*3640*/  FFMA.FTZ R145, R145, c[0x0][0x29c], -R242 ;  /* 0x0000a70091917a23 */ /* 0x000fe200000108f2 */
[----:B------:R-:W-:Y:S01]  /*3650*/  FSEL R252, R241, -INF , P0 ;  /* 0xff800000f1fc7808 */ /* 0x000fe20000000000 */
[----:B------:R-:W-:Y:S01]  /*3660*/  FFMA.FTZ R225, -R225, R225, 1 ;  /* 0x3f800000e1e17423 */ /* 0x000fe200000101e1 */
[----:B------:R-:W5:Y:S01]  /*3670*/  MUFU.EX2 R147, R147 ;  /* 0x0000009300937308 */ /* 0x000f620000000800 */
[----:B------:R-:W-:Y:S02]  /*3680*/  FFMA.FTZ R226, -R226, R226, 1 ;  /* 0x3f800000e2e27423 */ /* 0x000fe400000101e2 */
[----:B------:R-:W-:Y:S02]  /*3690*/  FFMA.FTZ R247, R252, c[0x0][0x29c], -R247 ;  /* 0x0000a700fcf77a23 */ /* 0x000fe400000108f7 */
[----:B------:R-:W-:Y:S02]  /*36a0*/  FFMA.FTZ R229, -R229, R229, 1 ;  /* 0x3f800000e5e57423 */ /* 0x000fe400000101e5 */
[----:B------:R-:W-:Y:S02]  /*36b0*/  FFMA.FTZ R230, -R230, R230, 1 ;  /* 0x3f800000e6e67423 */ /* 0x000fe400000101e6 */
[----:B------:R-:W-:Y:S01]  /*36c0*/  FFMA.FTZ R243, -R243, R243, 1 ;  /* 0x3f800000f3f37423 */ /* 0x000fe200000101f3 */
[----:B------:R-:W-:Y:S01]  /*36d0*/  MUFU.EX2 R169, R169 ;  /* 0x000000a900a97308 */ /* 0x000fe20000000800 */
[----:B------:R-:W-:Y:S02]  /*36e0*/  FFMA.FTZ R222, -R222, R222, 1 ;  /* 0x3f800000dede7423 */ /* 0x000fe400000101de */
[----:B------:R-:W-:Y:S01]  /*36f0*/  FFMA.FTZ R221, -R221, R221, 1 ;  /* 0x3f800000dddd7423 */ /* 0x000fe200000101dd */
[----:B---3--:R3:W1:Y:S01]  /*3700*/  LDSM.16.M88.4 R140, [R2+0x13080] ;  /* 0x01308000028c783b */ /* 0x0086620000000200 */
[----:B------:R-:W-:Y:S02]  /*3710*/  FFMA.FTZ R241, -R241, R241, 1 ;  /* 0x3f800000f1f17423 */ /* 0x000fe400000101f1 */
[----:B------:R-:W-:Y:S02]  /*3720*/  FFMA.FTZ R233, -R233, R233, 1 ;  /* 0x3f800000e9e97423 */ /* 0x000fe400000101e9 */
[----:B------:R-:W-:Y:S01]  /*3730*/  FFMA.FTZ R234, -R234, R234, 1 ;  /* 0x3f800000eaea7423 */ /* 0x000fe200000101ea */
[----:B------:R-:W-:Y:S01]  /*3740*/  MUFU.EX2 R145, R145 ;  /* 0x0000009100917308 */ /* 0x000fe20000000800 */
[----:B------:R-:W-:Y:S02]  /*3750*/  FFMA.FTZ R237, -R237, R237, 1 ;  /* 0x3f800000eded7423 */ /* 0x000fe400000101ed */
[----:B------:R-:W-:Y:S07]  /*3760*/  FFMA.FTZ R240, -R240, R240, 1 ;  /* 0x3f800000f0f07423 */ /* 0x000fee00000101f0 */
[----:B------:R-:W-:Y:S01]  /*3770*/  MUFU.EX2 R248, R248 ;  /* 0x000000f800f87308 */ /* 0x000fe20000000800 */
[--C-:B---3--:R-:W-:Y:S09]  /*3780*/  FFMA.FTZ R2, R183, c[0x0][0x29c], -R246.reuse ;  /* 0x0000a700b7027a23 */ /* 0x108ff200000108f6 */
[----:B------:R-:W-:Y:S10]  /*3790*/  MUFU.EX2 R183, R154 ;  /* 0x0000009a00b77308 */ /* 0x000ff40000000800 */
[----:B------:R-:W3:Y:S01]  /*37a0*/  MUFU.EX2 R2, R2 ;  /* 0x0000000200027308 */ /* 0x000ee20000000800 */
[-C--:B-1----:R-:W-:Y:S09]  /*37b0*/  HMMA.16816.F32.BF16 R4, R140, R148.reuse, R4 ;  /* 0x000000948c04723c */ /* 0x082ff20000041804 */
[----:B------:R-:W-:Y:S01]  /*37c0*/  MUFU.EX2 R162, R162 ;  /* 0x000000a200a27308 */ /* 0x000fe20000000800 */
[C---:B------:R-:W-:Y:S01]  /*37d0*/  HMMA.16816.F32.BF16 R8, R132.reuse, R148, R8 ;  /* 0x000000948408723c */ /* 0x040fe20000041808 */
[----:B------:R-:W1:Y:S06]  /*37e0*/  LDS R148, [R238+0x18280] ;  /* 0x01828000ee947984 */ /* 0x000e6c0000000800 */
[--C-:B------:R-:W-:Y:S01]  /*37f0*/  FFMA.FTZ R149, R251, c[0x0][0x29c], -R246.reuse ;  /* 0x0000a700fb957a23 */ /* 0x100fe200000108f6 */
[-C--:B------:R-:W-:Y:S01]  /*3800*/  HMMA.16816.F32.BF16 R12, R132, R150.reuse, R12 ;  /* 0x00000096840c723c */ /* 0x080fe2000004180c */
[----:B------:R-:W-:Y:S07]  /*3810*/  MUFU.EX2 R164, R164 ;  /* 0x000000a400a47308 */ /* 0x000fee0000000800 */
[C---:B------:R-:W-:Y:S03]  /*3820*/  HMMA.16816.F32.BF16 R16, R140.reuse, R150, R16 ;  /* 0x000000968c10723c */ /* 0x040fe60000041810 */
[----:B------:R-:W1:Y:S04]  /*3830*/  MUFU.EX2 R149, R149 ;  /* 0x0000009500957308 */ /* 0x000e680000000800 */
[----:B------:R-:W-:Y:S01]  /*3840*/  FSEL R150, R236, -INF , P0 ;  /* 0xff800000ec967808 */ /* 0x000fe20000000000 */
[-C--:B------:R-:W-:Y:S04]  /*3850*/  HMMA.16816.F32.BF16 R20, R140, R136.reuse, R20 ;  /* 0x000000888c14723c */ /* 0x080fe80000041814 */
[----:B------:R-:W-:Y:S01]  /*3860*/  FFMA.FTZ R245, R150, c[0x0][0x29c], -R245 ;  /* 0x0000a70096f57a23 */ /* 0x000fe200000108f5 */
[----:B------:R-:W-:Y:S01]  /*3870*/  MUFU.EX2 R161, R161 ;  /* 0x000000a100a17308 */ /* 0x000fe20000000800 */
[----:B------:R-:W3:Y:S01]  /*3880*/  LDS R150, [R238+0x182a0] ;  /* 0x0182a000ee967984 */ /* 0x000ee20000000800 */
[C---:B------:R-:W-:Y:S01]  /*3890*/  FSEL R151, R244.reuse, -INF , P0 ;  /* 0xff800000f4977808 */ /* 0x040fe20000000000 */
[C---:B------:R-:W-:Y:S04]  /*38a0*/  HMMA.16816.F32.BF16 R24, R132.reuse, R136, R24 ;  /* 0x000000888418723c */ /* 0x040fe80000041818 */
[----:B------:R-:W-:Y:S01]  /*38b0*/  FFMA.FTZ R246, R151, c[0x0][0x29c], -R246 ;  /* 0x0000a70097f67a23 */ /* 0x000fe200000108f6 */
[----:B------:R-:W-:Y:S01]  /*38c0*/  FSEL R151, R239, -INF , P0 ;  /* 0xff800000ef977808 */ /* 0x000fe20000000000 */
[----:B------:R-:W-:Y:S01]  /*38d0*/  FFMA.FTZ R244, -R244, R244, 1 ;  /* 0x3f800000f4f47423 */ /* 0x000fe200000101f4 */
[----:B------:R-:W-:Y:S01]  /*38e0*/  LOP3.LUT P0, RZ, R188, 0x4, RZ, 0xc0, !PT ;  /* 0x00000004bcff7812 */ /* 0x000fe2000780c0ff */
[-C--:B------:R-:W-:Y:S01]  /*38f0*/  HMMA.16816.F32.BF16 R28, R132, R138.reuse, R28 ;  /* 0x0000008a841c723c */ /* 0x080fe2000004181c */
[----:B------:R-:W-:Y:S03]  /*3900*/  MUFU.EX2 R170, R170 ;  /* 0x000000aa00aa7308 */ /* 0x000fe60000000800 */
[----:B-1----:R-:W-:Y:S02]  /*3910*/  FADD.FTZ R250, R4, -R148 ;  /* 0x8000009404fa7221 */ /* 0x002fe40000010000 */
[----:B------:R-:W-:Y:S02]  /*3920*/  FFMA.FTZ R242, R151, c[0x0][0x29c], -R242 ;  /* 0x0000a70097f27a23 */ /* 0x000fe400000108f2 */
[----:B------:R-:W-:Y:S01]  /*3930*/  HMMA.16816.F32.BF16 R32, R140, R138, R32 ;  /* 0x0000008a8c20723c */ /* 0x000fe20000041820 */
[----:B------:R-:W1:Y:S02]  /*3940*/  LDS R138, [R238+0x18300] ;  /* 0x01830000ee8a7984 */ /* 0x000e640000000800 */
[----:B------:R-:W1:Y:S01]  /*3950*/  MUFU.EX2 R246, R246 ;  /* 0x000000f600f67308 */ /* 0x000e620000000800 */
[--C-:B------:R-:W-:Y:S01]  /*3960*/  FADD.FTZ R151, R5, -R148.reuse ;  /* 0x8000009405977221 */ /* 0x100fe20000010000 */
[----:B------:R-:W1:Y:S01]  /*3970*/  LDS R238, [R238+0x18320] ;  /* 0x01832000eeee7984 */ /* 0x000e620000000800 */
[--C-:B------:R-:W-:Y:S02]  /*3980*/  FADD.FTZ R21, R21, -R148.reuse ;  /* 0x8000009415157221 */ /* 0x100fe40000010000 */
[--C-:B------:R-:W-:Y:S04]  /*3990*/  FADD.FTZ R16, R16, -R148.reuse ;  /* 0x8000009410107221 */ /* 0x100fe80000010000 */
[--C-:B------:R-:W-:Y:S01]  /*39a0*/  FADD.FTZ R17, R17, -R148.reuse ;  /* 0x8000009411117221 */ /* 0x100fe20000010000 */
[----:B------:R-:W1:Y:S01]  /*39b0*/  MUFU.EX2 R139, R160 ;  /* 0x000000a0008b7308 */ /* 0x000e620000000800 */
[----:B------:R-:W-:Y:S02]  /*39c0*/  FADD.FTZ R20, R20, -R148 ;  /* 0x8000009414147221 */ /* 0x000fe40000010000 */
[----:B------:R-:W-:Y:S01]  /*39d0*/  FMUL.FTZ R16, R157, R16 ;  /* 0x000000109d107220 */ /* 0x000fe20000410000 */
[C---:B--2---:R-:W-:Y:S01]  /*39e0*/  F2FP.BF16.PACK_AB R157, R158.reuse, R157 ;  /* 0x0000009d9e9d723e */ /* 0x044fe200000010ff */
[----:B------:R-:W-:Y:S02]  /*39f0*/  FMUL.FTZ R17, R158, R17 ;  /* 0x000000119e117220 */ /* 0x000fe40000410000 */
[----:B----4-:R-:W-:Y:S02]  /*3a00*/  FMUL.FTZ R21, R144, R21 ;  /* 0x0000001590157220 */ /* 0x010fe40000410000 */
[----:B---3--:R-:W-:Y:S01]  /*3a10*/  FADD.FTZ R18, R18, -R150 ;  /* 0x8000009612127221 */ /* 0x008fe20000010000 */
[----:B------:R-:W-:Y:S01]  /*3a20*/  MUFU.EX2 R143, R166 ;  /* 0x000000a6008f7308 */ /* 0x000fe20000000800 */
[----:B------:R-:W-:Y:S02]  /*3a30*/  FADD.FTZ R141, R32, -R148 ;  /* 0x80000094208d7221 */ /* 0x000fe40000010000 */
[----:B------:R-:W-:Y:S02]  /*3a40*/  FADD.FTZ R32, R6, -R150 ;  /* 0x8000009606207221 */ /* 0x000fe40000010000 */
[----:B------:R-:W-:Y:S02]  /*3a50*/  FADD.FTZ R148, R33, -R148 ;  /* 0x8000009421947221 */ /* 0x000fe40000010000 */
[--C-:B------:R-:W-:Y:S02]  /*3a60*/  FADD.FTZ R33, R7, -R150.reuse ;  /* 0x8000009607217221 */ /* 0x100fe40000010000 */
[----:B------:R-:W-:Y:S01]  /*3a70*/  FADD.FTZ R19, R19, -R150 ;  /* 0x8000009613137221 */ /* 0x000fe20000010000 */
[----:B------:R-:W-:Y:S01]  /*3a80*/  MUFU.EX2 R247, R247 ;  /* 0x000000f700f77308 */ /* 0x000fe20000000800 */
[C---:B------:R-:W-:Y:S02]  /*3a90*/  FMUL.FTZ R33, R146.reuse, R33 ;  /* 0x0000002192217220 */ /* 0x040fe40000410000 */
[----:B------:R-:W-:Y:S01]  /*3aa0*/  FMUL.FTZ R32, R171, R32 ;  /* 0x00000020ab207220 */ /* 0x000fe20000410000 */
[----:B------:R-:W-:Y:S01]  /*3ab0*/  F2FP.BF16.PACK_AB R171, R146, R171 ;  /* 0x000000ab92ab723e */ /* 0x000fe200000010ff */
[----:B------:R-:W-:Y:S01]  /*3ac0*/  FMUL.FTZ R20, R163, R20 ;  /* 0x00000014a3147220 */ /* 0x000fe20000410000 */
[----:B------:R-:W-:Y:S01]  /*3ad0*/  F2FP.BF16.PACK_AB R163, R144, R163 ;  /* 0x000000a390a3723e */ /* 0x000fe200000010ff */
[----:B------:R-:W-:Y:S02]  /*3ae0*/  FMUL.FTZ R16, R16, R223 ;  /* 0x000000df10107220 */ /* 0x000fe40000410000 */
[----:B------:R-:W-:Y:S01]  /*3af0*/  FMUL.FTZ R17, R17, R224 ;  /* 0x000000e011117220 */ /* 0x000fe20000410000 */
[----:B------:R-:W-:Y:S01]  /*3b00*/  MUFU.EX2 R165, R165 ;  /* 0x000000a500a57308 */ /* 0x000fe20000000800 */
[----:B------:R-:W-:Y:S01]  /*3b10*/  FMUL.FTZ R32, R32, R213 ;  /* 0x000000d520207220 */ /* 0x000fe20000410000 */
[----:B------:R-:W-:Y:S01]  /*3b20*/  STS [R202+0x18880], R171 ;  /* 0x018880abca007388 */ /* 0x000fe20000000800 */
[----:B------:R-:W-:Y:S01]  /*3b30*/  FMUL.FTZ R33, R33, R214 ;  /* 0x000000d621217220 */ /* 0x000fe20000410000 */
[----:B------:R-:W-:Y:S01]  /*3b40*/  F2FP.BF16.PACK_AB R16, R17, R16 ;  /* 0x000000101110723e */ /* 0x000fe200000010ff */
[----:B-----5:R-:W-:Y:S01]  /*3b50*/  FMUL.FTZ R18, R147, R18 ;  /* 0x0000001293127220 */ /* 0x020fe20000410000 */
[C---:B------:R-:W-:Y:S01]  /*3b60*/  F2FP.BF16.PACK_AB R147, R2.reuse, R147 ;  /* 0x000000930293723e */ /* 0x040fe200000010ff */
[----:B------:R-:W-:Y:S01]  /*3b70*/  FMUL.FTZ R19, R2, R19 ;  /* 0x0000001302137220 */ /* 0x000fe20000410000 */
[----:B------:R-:W-:Y:S01]  /*3b80*/  F2FP.BF16.PACK_AB R33, R33, R32 ;  /* 0x000000202121723e */ /* 0x000fe200000010ff */
[----:B------:R-:W-:Y:S01]  /*3b90*/  FMUL.FTZ R20, R20, R227 ;  /* 0x000000e314147220 */ /* 0x000fe20000410000 */
[----:B------:R-:W2:Y:S01]  /*3ba0*/  MUFU.EX2 R2, R155 ;  /* 0x0000009b00027308 */ /* 0x000ea20000000800 */
[----:B------:R-:W-:Y:S02]  /*3bb0*/  FMUL.FTZ R21, R21, R228 ;  /* 0x000000e415157220 */ /* 0x000fe40000410000 */
[----:B------:R-:W-:Y:S02]  /*3bc0*/  FMUL.FTZ R18, R18, R225 ;  /* 0x000000e112127220 */ /* 0x000fe40000410000 */
[----:B------:R-:W-:Y:S01]  /*3bd0*/  FMUL.FTZ R19, R19, R226 ;  /* 0x000000e213137220 */ /* 0x000fe20000410000 */
[----:B------:R-:W-:Y:S01]  /*3be0*/  F2FP.BF16.PACK_AB R21, R21, R20 ;  /* 0x000000141515723e */ /* 0x000fe200000010ff */
[--C-:B-1----:R-:W-:Y:S02]  /*3bf0*/  FADD.FTZ R17, R8, -R138.reuse ;  /* 0x8000008a08117221 */ /* 0x102fe40000010000 */
[----:B------:R-:W-:Y:S01]  /*3c00*/  FADD.FTZ R8, R9, -R138 ;  /* 0x8000008a09087221 */ /* 0x000fe20000010000 */
[----:B------:R-:W1:Y:S01]  /*3c10*/  MUFU.EX2 R32, R159 ;  /* 0x0000009f00207308 */ /* 0x000e620000000800 */
[--C-:B------:R-:W-:Y:S01]  /*3c20*/  FADD.FTZ R22, R22, -R150.reuse ;  /* 0x8000009616167221 */ /* 0x100fe20000010000 */
[----:B------:R-:W-:Y:S01]  /*3c30*/  F2FP.BF16.PACK_AB R18, R19, R18 ;  /* 0x000000121312723e */ /* 0x000fe200000010ff */
[--C-:B------:R-:W-:Y:S01]  /*3c40*/  FADD.FTZ R23, R23, -R150.reuse ;  /* 0x8000009617177221 */ /* 0x100fe20000010000 */
[----:B------:R-:W-:Y:S01]  /*3c50*/  F2FP.BF16.PACK_AB R9, R183, R156 ;  /* 0x0000009cb709723e */ /* 0x000fe200000010ff */
[--C-:B------:R-:W-:Y:S02]  /*3c60*/  FADD.FTZ R34, R34, -R150.reuse ;  /* 0x8000009622227221 */ /* 0x100fe40000010000 */
[----:B------:R-:W-:Y:S02]  /*3c70*/  FADD.FTZ R35, R35, -R150 ;  /* 0x8000009623237221 */ /* 0x000fe40000010000 */
[----:B------:R-:W-:Y:S01]  /*3c80*/  FMUL.FTZ R17, R156, R17 ;  /* 0x000000119c117220 */ /* 0x000fe20000410000 */
[----:B------:R-:W-:Y:S01]  /*3c90*/  MUFU.EX2 R168, R168 ;  /* 0x000000a800a87308 */ /* 0x000fe20000000800 */
[----:B------:R-:W-:Y:S02]  /*3ca0*/  FMUL.FTZ R8, R183, R8 ;  /* 0x00000008b7087220 */ /* 0x000fe40000410000 */
[--C-:B------:R-:W-:Y:S02]  /*3cb0*/  FADD.FTZ R19, R12, -R138.reuse ;  /* 0x8000008a0c137221 */ /* 0x100fe40000010000 */
[----:B------:R-:W-:Y:S02]  /*3cc0*/  FFMA.FTZ R12, -R215, R215, 1 ;  /* 0x3f800000d70c7423 */ /* 0x000fe400000101d7 */
[--C-:B------:R-:W-:Y:S02]  /*3cd0*/  FADD.FTZ R20, R13, -R138.reuse ;  /* 0x8000008a0d147221 */ /* 0x100fe40000010000 */
[----:B------:R-:W-:Y:S01]  /*3ce0*/  FFMA.FTZ R13, -R216, R216, 1 ;  /* 0x3f800000d80d7423 */ /* 0x000fe200000101d8 */
[----:B------:R-:W-:Y:S01]  /*3cf0*/  MUFU.EX2 R245, R245 ;  /* 0x000000f500f57308 */ /* 0x000fe20000000800 */
[----:B------:R-:W-:Y:S01]  /*3d00*/  FMUL.FTZ R250, R3, R250 ;  /* 0x000000fa03fa7220 */ /* 0x000fe20000410000 */
[----:B------:R-:W-:Y:S01]  /*3d10*/  F2FP.BF16.PACK_AB R3, R152, R3 ;  /* 0x000000039803723e */ /* 0x000fe200000010ff */
[----:B------:R-:W-:Y:S01]  /*3d20*/  FMUL.FTZ R22, R169, R22 ;  /* 0x00000016a9167220 */ /* 0x000fe20000410000 */
[----:B------:R-:W-:Y:S01]  /*3d30*/  F2FP.BF16.PACK_AB R169, R248, R169 ;  /* 0x000000a9f8a9723e */ /* 0x000fe200000010ff */
[----:B------:R-:W-:Y:S01]  /*3d40*/  FMUL.FTZ R34, R149, R34 ;  /* 0x0000002295227220 */ /* 0x000fe20000410000 */
[----:B------:R-:W-:Y:S01]  /*3d50*/  F2FP.BF16.PACK_AB R149, R246, R149 ;  /* 0x00000095f695723e */ /* 0x000fe200000010ff */
[----:B------:R-:W-:Y:S01]  /*3d60*/  FMUL.FTZ R20, R139, R20 ;  /* 0x000000148b147220 */ /* 0x000fe20000410000 */
[----:B------:R3:W-:Y:S01]  /*3d70*/  STS [R202+0x18480], R3 ;  /* 0x01848003ca007388 */ /* 0x0007e20000000800 */
[----:B------:R-:W-:Y:S01]  /*3d80*/  FMUL.FTZ R12, R17, R12 ;  /* 0x0000000c110c7220 */ /* 0x000fe20000410000 */
[----:B------:R-:W-:Y:S01]  /*3d90*/  MUFU.EX2 R242, R242 ;  /* 0x000000f200f27308 */ /* 0x000fe20000000800 */
[----:B------:R-:W-:Y:S02]  /*3da0*/  FMUL.FTZ R13, R8, R13 ;  /* 0x0000000d080d7220 */ /* 0x000fe40000410000 */
[----:B------:R-:W-:Y:S02]  /*3db0*/  FMUL.FTZ R23, R248, R23 ;  /* 0x00000017f8177220 */ /* 0x000fe40000410000 */
[----:B------:R-:W-:Y:S01]  /*3dc0*/  FMUL.FTZ R35, R246, R35 ;  /* 0x00000023f6237220 */ /* 0x000fe20000410000 */
[----:B------:R-:W-:Y:S01]  /*3dd0*/  F2FP.BF16.PACK_AB R13, R13, R12 ;  /* 0x0000000c0d0d723e */ /* 0x000fe200000010ff */
[----:B------:R-:W-:Y:S02]  /*3de0*/  FFMA.FTZ R17, -R220, R220, 1 ;  /* 0x3f800000dc117423 */ /* 0x000fe400000101dc */
[----:B------:R-:W-:Y:S01]  /*3df0*/  FMUL.FTZ R19, R162, R19 ;  /* 0x00000013a2137220 */ /* 0x000fe20000410000 */
[----:B------:R-:W-:Y:S01]  /*3e00*/  F2FP.BF16.PACK_AB R162, R139, R162 ;  /* 0x000000a28ba2723e */ /* 0x000fe200000010ff */
[----:B------:R-:W-:Y:S02]  /*3e10*/  FFMA.FTZ R8, -R219, R219, 1 ;  /* 0x3f800000db087423 */ /* 0x000fe400000101db */
[----:B------:R-:W-:Y:S02]  /*3e20*/  FMUL.FTZ R22, R22, R229 ;  /* 0x000000e516167220 */ /* 0x000fe40000410000 */
[----:B------:R-:W-:Y:S02]  /*3e30*/  FMUL.FTZ R23, R23, R230 ;  /* 0x000000e617177220 */ /* 0x000fe40000410000 */
[----:B------:R-:W-:Y:S02]  /*3e40*/  FMUL.FTZ R34, R34, R243 ;  /* 0x000000f322227220 */ /* 0x000fe40000410000 */
[----:B------:R-:W-:Y:S01]  /*3e50*/  FMUL.FTZ R35, R35, R244 ;  /* 0x000000f423237220 */ /* 0x000fe20000410000 */
[----:B------:R-:W-:Y:S01]  /*3e60*/  F2FP.BF16.PACK_AB R23, R23, R22 ;  /* 0x000000161717723e */ /* 0x000fe200000010ff */
[----:B------:R-:W-:Y:S02]  /*3e70*/  FMUL.FTZ R17, R20, R17 ;  /* 0x0000001114117220 */ /* 0x000fe40000410000 */
[----:B------:R-:W-:Y:S01]  /*3e80*/  FMUL.FTZ R8, R19, R8 ;  /* 0x0000000813087220 */ /* 0x000fe20000410000 */
[----:B------:R-:W3:Y:S01]  /*3e90*/  MUFU.EX2 R20, R167 ;  /* 0x000000a700147308 */ /* 0x000ee20000000800 */
[--C-:B------:R-:W-:Y:S01]  /*3ea0*/  FADD.FTZ R12, R25, -R138.reuse ;  /* 0x8000008a190c7221 */ /* 0x100fe20000010000 */
[----:B------:R-:W-:Y:S01]  /*3eb0*/  F2FP.BF16.PACK_AB R34, R35, R34 ;  /* 0x000000222322723e */ /* 0x000fe200000010ff */
[--C-:B------:R-:W-:Y:S01]  /*3ec0*/  FADD.FTZ R19, R24, -R138.reuse ;  /* 0x8000008a18137221 */ /* 0x100fe20000010000 */
[----:B------:R-:W-:Y:S01]  /*3ed0*/  F2FP.BF16.PACK_AB R8, R17, R8 ;  /* 0x000000081108723e */ /* 0x000fe200000010ff */
[--C-:B------:R-:W-:Y:S01]  /*3ee0*/  FADD.FTZ R25, R28, -R138.reuse ;  /* 0x8000008a1c197221 */ /* 0x100fe20000010000 */
[----:B--2---:R-:W-:Y:S01]  /*3ef0*/  F2FP.BF16.PACK_AB R17, R2, R153 ;  /* 0x000000990211723e */ /* 0x004fe200000010ff */
[----:B------:R-:W-:Y:S02]  /*3f00*/  FFMA.FTZ R22, -R231, R231, 1 ;  /* 0x3f800000e7167423 */ /* 0x000fe400000101e7 */
[----:B------:R-:W-:Y:S01]  /*3f10*/  FADD.FTZ R138, R29, -R138 ;  /* 0x8000008a1d8a7221 */ /* 0x000fe20000010000 */
[C---:B------:R-:W-:Y:S01]  /*3f20*/  F2FP.BF16.PACK_AB R29, R143.reuse, R164 ;  /* 0x000000a48f1d723e */ /* 0x040fe200000010ff */
[----:B------:R-:W-:Y:S02]  /*3f30*/  FMUL.FTZ R19, R164, R19 ;  /* 0x00000013a4137220 */ /* 0x000fe40000410000 */
[----:B------:R-:W-:Y:S02]  /*3f40*/  FFMA.FTZ R35, -R232, R232, 1 ;  /* 0x3f800000e8237423 */ /* 0x000fe400000101e8 */
[----:B------:R-:W-:Y:S01]  /*3f50*/  FMUL.FTZ R12, R143, R12 ;  /* 0x0000000c8f0c7220 */ /* 0x000fe20000410000 */
[----:B------:R-:W-:Y:S01]  /*3f60*/  IADD3 R143, R202, 0x184c0, RZ ;  /* 0x000184c0ca8f7810 */ /* 0x000fe20007ffe0ff */
[----:B------:R-:W-:Y:S01]  /*3f70*/  FMUL.FTZ R19, R19, R22 ;  /* 0x0000001613137220 */ /* 0x000fe20000410000 */
[----:B------:R-:W-:Y:S01]  /*3f80*/  @P0 IADD3 R143, R203, -0x40, RZ ;  /* 0xffffffc0cb8f0810 */ /* 0x000fe20007ffe0ff */
[----:B------:R-:W-:Y:S01]  /*3f90*/  FMUL.FTZ R12, R12, R35 ;  /* 0x000000230c0c7220 */ /* 0x000fe20000410000 */
[----:B------:R-:W-:Y:S01]  /*3fa0*/  PLOP3.LUT P0, PT, PT, PT, UP0, 0x80, 0x0 ;  /* 0x000000000000781c */ /* 0x000fe20003f0f008 */
[----:B------:R-:W-:Y:S01]  /*3fb0*/  FMUL.FTZ R141, R170, R141 ;  /* 0x0000008daa8d7220 */ /* 0x000fe20000410000 */
[----:B------:R-:W-:Y:S01]  /*3fc0*/  F2FP.BF16.PACK_AB R170, R247, R170 ;  /* 0x000000aaf7aa723e */ /* 0x000fe200000010ff */
[----:B------:R-:W-:Y:S01]  /*3fd0*/  STS [R143], R157 ;  /* 0x0000009d8f007388 */ /* 0x000fe20000000800 */
[----:B------:R-:W-:Y:S01]  /*3fe0*/  F2FP.BF16.PACK_AB R35, R12, R19 ;  /* 0x000000130c23723e */ /* 0x000fe200000010ff */
[--C-:B------:R-:W-:Y:S01]  /*3ff0*/  FADD.FTZ R11, R11, -R238.reuse ;  /* 0x800000ee0b0b7221 */ /* 0x100fe20000010000 */
[----:B-1----:R-:W-:Y:S01]  /*4000*/  F2FP.BF16.PACK_AB R12, R32, R161 ;  /* 0x000000a1200c723e */ /* 0x002fe200000010ff */
[----:B------:R-:W-:Y:S01]  /*4010*/  STS [R143+0x400], R147 ;  /* 0x000400938f007388 */ /* 0x000fe20000000800 */
[----:B---3--:R-:W-:Y:S01]  /*4020*/  F2FP.BF16.PACK_AB R3, R20, R165 ;  /* 0x000000a51403723e */ /* 0x008fe200000010ff */
[----:B------:R-:W-:Y:S01]  /*4030*/  FMUL.FTZ R25, R168, R25 ;  /* 0x00000019a8197220 */ /* 0x000fe20000410000 */
[----:B------:R-:W-:Y:S01]  /*4040*/  F2FP.BF16.PACK_AB R168, R245, R168 ;  /* 0x000000a8f5a8723e */ /* 0x000fe200000010ff */
[----:B------:R-:W-:Y:S01]  /*4050*/  STS [R202+0x19480], R9 ;  /* 0x01948009ca007388 */ /* 0x000fe20000000800 */
[----:B------:R-:W-:Y:S01]  /*4060*/  FMUL.FTZ R11, R2, R11 ;  /* 0x0000000b020b7220 */ /* 0x000fe20000410000 */
[----:B------:R-:W-:Y:S01]  /*4070*/  F2FP.BF16.PACK_AB R2, R242, R145 ;  /* 0x00000091f202723e */ /* 0x000fe200000010ff */
[----:B------:R-:W-:Y:S01]  /*4080*/  FMUL.FTZ R151, R152, R151 ;  /* 0x0000009798977220 */ /* 0x000fe20000410000 */
[----:B------:R-:W-:Y:S01]  /*4090*/  STS [R202+0x19880], R17 ;  /* 0x01988011ca007388 */ /* 0x000fe20000000800 */
[--C-:B------:R-:W-:Y:S02]  /*40a0*/  FADD.FTZ R10, R10, -R238.reuse ;  /* 0x800000ee0a0a7221 */ /* 0x100fe40000010000 */
[----:B------:R-:W-:Y:S01]  /*40b0*/  FMUL.FTZ R212, R151, R212 ;  /* 0x000000d497d47220 */ /* 0x000fe20000410000 */
[----:B------:R-:W-:Y:S01]  /*40c0*/  STS [R143+0x1000], R162 ;  /* 0x001000a28f007388 */ /* 0x000fe20000000800 */
[----:B------:R-:W-:Y:S02]  /*40d0*/  FMUL.FTZ R209, R250, R209 ;  /* 0x000000d1fad17220 */ /* 0x000fe40000410000 */
[----:B------:R-:W-:Y:S01]  /*40e0*/  FMUL.FTZ R10, R153, R10 ;  /* 0x0000000a990a7220 */ /* 0x000fe20000410000 */
[----:B------:R-:W-:Y:S01]  /*40f0*/  STS [R143+0x1400], R12 ;  /* 0x0014000c8f007388 */ /* 0x000fe20000000800 */
[--C-:B------:R-:W-:Y:S01]  /*4100*/  FADD.FTZ R15, R15, -R238.reuse ;  /* 0x800000ee0f0f7221 */ /* 0x100fe20000010000 */
[----:B------:R-:W-:Y:S01]  /*4110*/  F2FP.BF16.PACK_AB R209, R212, R209 ;  /* 0x000000d1d4d1723e */ /* 0x000fe200000010ff */
[--C-:B------:R-:W-:Y:S01]  /*4120*/  FADD.FTZ R14, R14, -R238.reuse ;  /* 0x800000ee0e0e7221 */ /* 0x100fe20000010000 */
[----:B------:R-:W-:Y:S01]  /*4130*/  STS [R202+0x1a480], R163 ;  /* 0x01a480a3ca007388 */ /* 0x000fe20000000800 */
[----:B------:R-:W-:Y:S02]  /*4140*/  FMUL.FTZ R15, R32, R15 ;  /* 0x0000000f200f7220 */ /* 0x000fe40000410000 */
[----:B------:R-:W-:Y:S01]  /*4150*/  FMUL.FTZ R10, R10, R217 ;  /* 0x000000d90a0a7220 */ /* 0x000fe20000410000 */
[----:B------:R-:W-:Y:S01]  /*4160*/  STS [R202+0x1a880], R169 ;  /* 0x01a880a9ca007388 */ /* 0x000fe20000000800 */
[----:B------:R-:W-:Y:S02]  /*4170*/  FMUL.FTZ R11, R11, R218 ;  /* 0x000000da0b0b7220 */ /* 0x000fe40000410000 */
[----:B------:R-:W-:Y:S01]  /*4180*/  FMUL.FTZ R14, R161, R14 ;  /* 0x0000000ea10e7220 */ /* 0x000fe20000410000 */
[----:B------:R-:W-:Y:S01]  /*4190*/  STS [R143+0x2000], R170 ;  /* 0x002000aa8f007388 */ /* 0x000fe20000000800 */
[----:B------:R-:W-:Y:S01]  /*41a0*/  FMUL.FTZ R15, R15, R222 ;  /* 0x000000de0f0f7220 */ /* 0x000fe20000410000 */
[----:B------:R-:W-:Y:S01]  /*41b0*/  F2FP.BF16.PACK_AB R11, R11, R10 ;  /* 0x0000000a0b0b723e */ /* 0x000fe200000010ff */
[----:B------:R-:W-:Y:S01]  /*41c0*/  FMUL.FTZ R14, R14, R221 ;  /* 0x000000dd0e0e7220 */ /* 0x000fe20000410000 */
[----:B------:R-:W-:Y:S01]  /*41d0*/  STS [R143+0x2400], R149 ;  /* 0x002400958f007388 */ /* 0x000fe20000000800 */
[----:B------:R-:W-:Y:S02]  /*41e0*/  FMUL.FTZ R148, R247, R148 ;  /* 0x00000094f7947220 */ /* 0x000fe40000410000 */
[--C-:B------:R-:W-:Y:S01]  /*41f0*/  FADD.FTZ R27, R27, -R238.reuse ;  /* 0x800000ee1b1b7221 */ /* 0x100fe20000010000 */
[----:B------:R-:W-:Y:S01]  /*4200*/  STS [R202+0x1b480], R29 ;  /* 0x01b4801dca007388 */ /* 0x000fe20000000800 */
[--C-:B------:R-:W-:Y:S01]  /*4210*/  FADD.FTZ R26, R26, -R238.reuse ;  /* 0x800000ee1a1a7221 */ /* 0x100fe20000010000 */
[----:B------:R-:W-:Y:S01]  /*4220*/  F2FP.BF16.PACK_AB R14, R15, R14 ;  /* 0x0000000e0f0e723e */ /* 0x000fe200000010ff */
[----:B------:R-:W-:Y:S01]  /*4230*/  FMUL.FTZ R148, R148, R241 ;  /* 0x000000f194947220 */ /* 0x000fe20000410000 */
[----:B------:R1:W-:Y:S01]  /*4240*/  STS [R202+0x1b880], R3 ;  /* 0x01b88003ca007388 */ /* 0x0003e20000000800 */
[----:B------:R-:W-:Y:S02]  /*4250*/  FMUL.FTZ R138, R245, R138 ;  /* 0x0000008af58a7220 */ /* 0x000fe40000410000 */
[----:B------:R-:W-:Y:S01]  /*4260*/  FMUL.FTZ R27, R20, R27 ;  /* 0x0000001b141b7220 */ /* 0x000fe20000410000 */
[----:B------:R-:W-:Y:S01]  /*4270*/  STS [R143+0x3000], R168 ;  /* 0x003000a88f007388 */ /* 0x000fe20000000800 */
[----:B------:R-:W-:Y:S02]  /*4280*/  FMUL.FTZ R141, R141, R240 ;  /* 0x000000f08d8d7220 */ /* 0x000fe40000410000 */
[----:B------:R-:W-:Y:S01]  /*4290*/  FFMA.FTZ R24, -R235, R235, 1 ;  /* 0x3f800000eb187423 */ /* 0x000fe200000101eb */
[----:B------:R2:W-:Y:S01]  /*42a0*/  STS [R143+0x3400], R2 ;  /* 0x003400028f007388 */ /* 0x0005e20000000800 */
[----:B------:R-:W-:Y:S01]  /*42b0*/  FFMA.FTZ R139, -R236, R236, 1 ;  /* 0x3f800000ec8b7423 */ /* 0x000fe200000101ec */
[----:B------:R-:W-:Y:S01]  /*42c0*/  F2FP.BF16.PACK_AB R141, R148, R141 ;  /* 0x0000008d948d723e */ /* 0x000fe200000010ff */
[--C-:B------:R-:W-:Y:S01]  /*42d0*/  FADD.FTZ R30, R30, -R238.reuse ;  /* 0x800000ee1e1e7221 */ /* 0x100fe20000010000 */
[----:B------:R-:W-:Y:S01]  /*42e0*/  BAR.SYNC.DEFER_BLOCKING 0x0 ;  /* 0x0000000000007b1d */ /* 0x000fe20000010000 */
[----:B------:R-:W-:Y:S02]  /*42f0*/  FMUL.FTZ R26, R165, R26 ;  /* 0x0000001aa51a7220 */ /* 0x000fe40000410000 */
[----:B------:R-:W-:Y:S02]  /*4300*/  FADD.FTZ R31, R31, -R238 ;  /* 0x800000ee1f1f7221 */ /* 0x000fe40000010000 */
[----:B------:R-:W-:Y:S02]  /*4310*/  FMUL.FTZ R24, R25, R24 ;  /* 0x0000001819187220 */ /* 0x000fe40000410000 */
[----:B------:R-:W-:Y:S02]  /*4320*/  FMUL.FTZ R139, R138, R139 ;  /* 0x0000008b8a8b7220 */ /* 0x000fe40000410000 */
[----:B------:R-:W-:Y:S02]  /*4330*/  FMUL.FTZ R30, R145, R30 ;  /* 0x0000001e911e7220 */ /* 0x000fe40000410000 */
[----:B------:R-:W-:Y:S01]  /*4340*/  FMUL.FTZ R26, R26, R233 ;  /* 0x000000e91a1a7220 */ /* 0x000fe20000410000 */
[----:B------:R-:W-:Y:S01]  /*4350*/  F2FP.BF16.PACK_AB R140, R139, R24 ;  /* 0x000000188b8c723e */ /* 0x000fe200000010ff */
[----:B------:R-:W-:Y:S01]  /*4360*/  FMUL.FTZ R27, R27, R234 ;  /* 0x000000ea1b1b7220 */ /* 0x000fe20000410000 */
[----:B-1----:R-:W-:Y:S01]  /*4370*/  MOV R3, UR5 ;  /* 0x0000000500037c02 */ /* 0x002fe20008000f00 */
[----:B------:R-:W-:Y:S02]  /*4380*/  FMUL.FTZ R31, R242, R31 ;  /* 0x0000001ff21f7220 */ /* 0x000fe40000410000 */
[----:B------:R-:W-:Y:S01]  /*4390*/  FMUL.FTZ R30, R30, R237 ;  /* 0x000000ed1e1e7220 */ /* 0x000fe20000410000 */
[----:B------:R-:W-:Y:S01]  /*43a0*/  F2FP.BF16.PACK_AB R139, R27, R26 ;  /* 0x0000001a1b8b723e */ /* 0x000fe200000010ff */
[----:B------:R-:W-:Y:S02]  /*43b0*/  IMAD R3, R3, 0x1800, R182 ;  /* 0x0000180003037824 */ /* 0x000fe400078e02b6 */
[----:B--2---:R-:W-:Y:S01]  /*43c0*/  FFMA.FTZ R2, -R239, R239, 1 ;  /* 0x3f800000ef027423 */ /* 0x004fe200000101ef */
[----:B------:R-:W-:Y:S03]  /*43d0*/  STS [R202+0x1c480], R209 ;  /* 0x01c480d1ca007388 */ /* 0x000fe60000000800 */
[----:B------:R-:W-:Y:S01]  /*43e0*/  FMUL.FTZ R31, R31, R2 ;  /* 0x000000021f1f7220 */ /* 0x000fe20000410000 */
[----:B------:R-:W-:Y:S01]  /*43f0*/  SHF.L.U32 R160, R3, 0x1, RZ ;  /* 0x0000000103a07819 */ /* 0x000fe200000006ff */
[----:B------:R-:W-:Y:S03]  /*4400*/  STS [R202+0x1c880], R33 ;  /* 0x01c88021ca007388 */ /* 0x000fe60000000800 */
[----:B------:R-:W-:Y:S01]  /*4410*/  F2FP.BF16.PACK_AB R2, R31, R30 ;  /* 0x0000001e1f02723e */ /* 0x000fe200000010ff */
        /* <DEDUP_REMOVED lines=70> */
[----:B------:R2:W1:Y:S03]  /*4880*/  LDSM.16.M88.4 R28, [R177] ;  /* 0x00000000b11c783b */ /* 0x0004660000000200 */
[C---:B------:R-:W-:Y:S05]  /*4890*/  HMMA.16816.F32.BF16 R72, R8.reuse, R32, R72 ;  /* 0x000000200848723c */ /* 0x040fea0000041848 */
[----:B------:R2:W1:Y:S03]  /*48a0*/  LDSM.16.MT88.2 R32, [R178+0x4000] ;  /* 0x00400000b220783b */ /* 0x0004660000004100 */
[-C--:B------:R-:W-:Y:S03]  /*48b0*/  HMMA.16816.F32.BF16 R76, R8, R34.reuse, R76 ;  /* 0x00000022084c723c */ /* 0x080fe6000004184c */
[----:B------:R2:W1:Y:S05]  /*48c0*/  LDSM.16.M88.4 R24, [R177+0x1000] ;  /* 0x00100000b118783b */ /* 0x00046a0000000200 */
[----:B------:R-:W-:Y:S03]  /*48d0*/  HMMA.16816.F32.BF16 R80, R16, R34, R80 ;  /* 0x000000221050723c */ /* 0x000fe60000041850 */
[----:B------:R2:W1:Y:S05]  /*48e0*/  LDSM.16.MT88.2 R16, [R178+0x2000] ;  /* 0x00200000b210783b */ /* 0x00046a0000004100 */
[-C--:B------:R-:W-:Y:S01]  /*48f0*/  HMMA.16816.F32.BF16 R36, R140, R144.reuse, R36 ;  /* 0x000000908c24723c */ /* 0x080fe20000041824 */
[----:B------:R2:W1:Y:S06]  /*4900*/  LDSM.16.MT88.2 R34, [R178+0x400] ;  /* 0x00040000b222783b */ /* 0x00046c0000004100 */
[----:B------:R2:W1:Y:S01]  /*4910*/  LDSM.16.M88.4 R132, [R176] ;  /* 0x00000000b084783b */ /* 0x0004620000000200 */
[C---:B-----5:R-:W-:Y:S07]  /*4920*/  HMMA.16816.F32.BF16 R40, R136.reuse, R144, R40 ;  /* 0x000000908828723c */ /* 0x060fee0000041828 */
[----:B------:R2:W5:Y:S01]  /*4930*/  LDSM.16.MT88.2 R144, [R178+0x2400] ;  /* 0x00240000b290783b */ /* 0x0005620000004100 */
        /* <DEDUP_REMOVED lines=12> */
[----:B-12-45:R-:W1:Y:S01]  /*4a00*/  S2R R5, SR_CTAID.Y ;  /* 0x0000000000057919 */ /* 0x036e620000002600 */
[----:B------:R-:W-:Y:S01]  /*4a10*/  ULDC.64 UR6, c[0x0][0x208] ;  /* 0x0000820000067ab9 */ /* 0x000fe20000000a00 */
[----:B------:R-:W-:Y:S02]  /*4a20*/  IMAD.MOV.U32 R8, RZ, RZ, R196 ;  /* 0x000000ffff087224 */ /* 0x000fe400078e00c4 */
[----:B------:R-:W-:Y:S03]  /*4a30*/  IMAD.MOV.U32 R9, RZ, RZ, R195 ;  /* 0x000000ffff097224 */ /* 0x000fe600078e00c3 */
[----:B------:R-:W-:Y:S02]  /*4a40*/  UIMAD.WIDE.U32 UR28, UR26, UR6, URZ ;  /* 0x000000061a1c72a5 */ /* 0x000fe4000f8e003f */
[----:B------:R-:W-:Y:S04]  /*4a50*/  USHF.R.S32.HI UR4, URZ, 0x1f, UR26 ;  /* 0x0000001f3f047899 */ /* 0x000fe8000801141a */
[----:B------:R-:W-:Y:S04]  /*4a60*/  UIMAD UR4, UR4, UR6, URZ ;  /* 0x00000006040472a4 */ /* 0x000fe8000f8e023f */
[----:B------:R-:W-:Y:S02]  /*4a70*/  UIMAD UR4, UR26, UR7, UR4 ;  /* 0x000000071a0472a4 */ /* 0x000fe4000f8e0204 */
[----:B------:R-:W-:Y:S02]  /*4a80*/  USHF.L.U32 UR26, UR26, 0x6, URZ ;  /* 0x000000061a1a7899 */ /* 0x000fe4000800063f */
[----:B------:R-:W-:Y:S01]  /*4a90*/  UIADD3 UR4, UR29, UR4, URZ ;  /* 0x000000041d047290 */ /* 0x000fe2000fffe03f */
[----:B-1----:R-:W-:Y:S01]  /*4aa0*/  SHF.R.S32.HI R4, RZ, 0x1f, R5 ;  /* 0x0000001fff047819 */ /* 0x002fe20000011405 */
[C---:B------:R-:W-:Y:S04]  /*4ab0*/  IMAD.WIDE.U32 R8, R5.reuse, c[0x0][0x210], R8 ;  /* 0x0000840005087a25 */ /* 0x040fe800078e0008 */
[----:B------:R-:W-:Y:S01]  /*4ac0*/  IMAD R7, R4, c[0x0][0x210], RZ ;  /* 0x0000840004077a24 */ /* 0x000fe200078e02ff */
[----:B------:R-:W-:Y:S01]  /*4ad0*/  IADD3 R8, P0, R8, UR10, RZ ;  /* 0x0000000a08087c10 */ /* 0x000fe2000ff1e0ff */
[C---:B------:R-:W-:Y:S04]  /*4ae0*/  IMAD.WIDE.U32 R10, R5.reuse, c[0x0][0x288], R192 ;  /* 0x0000a200050a7a25 */ /* 0x040fe800078e00c0 */
[----:B------:R-:W-:Y:S02]  /*4af0*/  IMAD R7, R5, c[0x0][0x214], R7 ;  /* 0x0000850005077a24 */ /* 0x000fe400078e0207 */
[----:B------:R-:W-:Y:S03]  /*4b00*/  IMAD R4, R4, c[0x0][0x288], RZ ;  /* 0x0000a20004047a24 */ /* 0x000fe600078e02ff */
[----:B------:R-:W-:Y:S01]  /*4b10*/  IADD3.X R7, R9, UR16, R7, P0, !PT ;  /* 0x0000001009077c10 */ /* 0x000fe200087fe407 */
[----:B------:R-:W-:Y:S01]  /*4b20*/  IMAD R4, R5, c[0x0][0x28c], R4 ;  /* 0x0000a30005047a24 */ /* 0x000fe200078e0204 */
[----:B------:R-:W-:Y:S01]  /*4b30*/  IADD3 R5, P0, R10, UR9, RZ ;  /* 0x000000090a057c10 */ /* 0x000fe2000ff1e0ff */
[----:B------:R-:W-:Y:S03]  /*4b40*/  IMAD.U32 R10, RZ, RZ, UR28 ;  /* 0x0000001cff0a7e24 */ /* 0x000fe6000f8e00ff */
[----:B------:R-:W-:Y:S01]  /*4b50*/  IADD3.X R4, R11, UR18, R4, P0, !PT ;  /* 0x000000120b047c10 */ /* 0x000fe200087fe404 */
[----:B------:R-:W-:Y:S01]  /*4b60*/  IMAD.U32 R11, RZ, RZ, UR29 ;  /* 0x0000001dff0b7e24 */ /* 0x000fe2000f8e00ff */
[C---:B------:R-:W-:Y:S04]  /*4b70*/  LEA R6, P0, R8.reuse, c[0x0][0x1f0], 0x1 ;  /* 0x00007c0008067a11 */ /* 0x040fe800078008ff */
[----:B------:R-:W-:Y:S02]  /*4b80*/  LEA.HI.X R7, R8, c[0x0][0x1f4], R7, 0x1, P0 ;  /* 0x00007d0008077a11 */ /* 0x000fe400000f0c07 */
[C---:B------:R-:W-:Y:S04]  /*4b90*/  LEA R12, P0, R5.reuse, c[0x0][0x280], 0x2 ;  /* 0x0000a000050c7a11 */ /* 0x040fe800078010ff */
[----:B------:R-:W-:Y:S01]  /*4ba0*/  LEA.HI.X R13, R5, c[0x0][0x284], R4, 0x2, P0 ;  /* 0x0000a100050d7a11 */ /* 0x000fe200000f1404 */
[----:B------:R-:W-:Y:S01]  /*4bb0*/  IMAD.U32 R4, RZ, RZ, UR26 ;  /* 0x0000001aff047e24 */ /* 0x000fe2000f8e00ff */
[C---:B------:R-:W-:Y:S01]  /*4bc0*/  LEA R8, P0, R10.reuse, R6, 0x7 ;  /* 0x000000060a087211 */ /* 0x040fe200078038ff */
[----:B------:R-:W-:Y:S01]  /*4bd0*/  IMAD.U32 R6, RZ, RZ, UR4 ;  /* 0x00000004ff067e24 */ /* 0x000fe2000f8e00ff */
[----:B------:R-:W-:Y:S01]  /*4be0*/  UIADD3 UR26, -UR26, UR8, URZ ;  /* 0x000000081a1a7290 */ /* 0x000fe2000fffe13f */
[----:B------:R-:W-:Y:S03]  /*4bf0*/  SEL R5, RZ, 0x2, P4 ;  /* 0x00000002ff057807 */ /* 0x000fe60002000000 */
[----:B------:R-:W-:Y:S02]  /*4c00*/  LEA.HI.X R9, R10, R7, R6, 0x7, P0 ;  /* 0x000000070a097211 */ /* 0x000fe400000f3c06 */
[C---:B------:R-:W-:Y:S02]  /*4c10*/  LEA R10, P0, R4.reuse, R12, 0x2 ;  /* 0x0000000c040a7211 */ /* 0x040fe400078010ff */
[----:B------:R-:W-:Y:S02]  /*4c20*/  SEL R6, RZ, 0x1, P5 ;  /* 0x00000001ff067807 */ /* 0x000fe40002800000 */
[----:B------:R-:W-:Y:S01]  /*4c30*/  LEA.HI.X.SX32 R11, R4, R13, 0x2, P0 ;  /* 0x0000000d040b7211 */ /* 0x000fe200000f16ff */
[----:B------:R-:W-:Y:S01]  /*4c40*/  IMAD.U32 R4, RZ, RZ, UR22 ;  /* 0x00000016ff047e24 */ /* 0x000fe2000f8e00ff */
[----:B------:R-:W-:Y:S02]  /*4c50*/  ISETP.LT.AND P0, PT, R190, UR26, PT ;  /* 0x0000001abe007c0c */ /* 0x000fe4000bf01270 */
[----:B------:R-:W-:Y:S01]  /*4c60*/  IADD3 R5, R187, R5, R6 ;  /* 0x00000005bb057210 */ /* 0x000fe20007ffe006 */
[----:B------:R-:W-:Y:S01]  /*4c70*/  IMAD R7, R4, 0x3000, R201 ;  /* 0x0000300004077824 */ /* 0x000fe200078e02c9 */
[----:B------:R-:W-:Y:S11]  /*4c80*/  ISETP.GE.OR P0, PT, R204, c[0x0][0x1fc], !P0 ;  /* 0x00007f00cc007a0c */ /* 0x000ff60004706670 */
[----:B------:R-:W-:Y:S02]  /*4c90*/  @!UPT UIADD3 URZ, URZ, URZ, URZ ;  /* 0x0000003f3f3ff290 */ /* 0x000fe4000fffe03f */
[----:B------:R-:W-:Y:S01]  /*4ca0*/  @!PT LDS RZ, [RZ] ;  /* 0x00000000fffff984 */ /* 0x000fe20000000800 */
[----:B------:R-:W-:Y:S01]  /*4cb0*/  @!PT LDS RZ, [RZ] ;  /* 0x00000000fffff984 */ /* 0x000fe20000000800 */
[----:B------:R-:W-:Y:S01]  /*4cc0*/  @!PT LDS RZ, [RZ] ;  /* 0x00000000fffff984 */ /* 0x000fe20000000800 */
[----:B------:R1:W-:Y:S01]  /*4cd0*/  LDGSTS.E.BYPASS.LTC128B.128 [R7], [R8.64], !P0 ;  /* 0x0000000008077fae */ /* 0x0003e2000c101d58 */
[C---:B------:R-:W-:Y:S04]  /*4ce0*/  LOP3.LUT P0, RZ, R5.reuse, 0x2, RZ, 0xc0, !PT ;  /* 0x0000000205ff7812 */ /* 0x040fe8000780c0ff */
[C---:B------:R-:W-:Y:S11]  /*4cf0*/  ISETP.GE.OR P0, PT, R190.reuse, UR26, !P0 ;  /* 0x0000001abe007c0c */ /* 0x040ff6000c706670 */
[----:B------:R-:W-:Y:S02]  /*4d00*/  @!UPT UIADD3 URZ, URZ, URZ, URZ ;  /* 0x0000003f3f3ff290 */ /* 0x000fe4000fffe03f */
[----:B------:R1:W-:Y:S01]  /*4d10*/  LDGSTS.E.BYPASS.LTC128B.128 [R7+0x1000], [R8.64+0x40], !P0 ;  /* 0x0100004008077fae */ /* 0x0003e2000c101d58 */
[----:B------:R-:W-:Y:S01]  /*4d20*/  LOP3.LUT P0, RZ, R5, 0x4, RZ, 0xc0, !PT ;  /* 0x0000000405ff7812 */ /* 0x000fe2000780c0ff */
[----:B------:R-:W-:Y:S03]  /*4d30*/  IMAD.U32 R5, RZ, RZ, UR22 ;  /* 0x00000016ff057e24 */ /* 0x000fe6000f8e00ff */
[----:B------:R-:W-:Y:S01]  /*4d40*/  ISETP.GE.OR P0, PT, R190, UR26, !P0 ;  /* 0x0000001abe007c0c */ /* 0x000fe2000c706670 */
[----:B------:R-:W-:Y:S04]  /*4d50*/  @!P1 IMAD R5, R5, 0x40, R192 ;  /* 0x0000004005059824 */ /* 0x000fe800078e02c0 */
[----:B------:R-:W-:Y:S08]  /*4d60*/  @!P1 IMAD.SHL.U32 R4, R5, 0x4, RZ ;  /* 0x0000000405049824 */ /* 0x000ff000078e00ff */
[----:B------:R1:W-:Y:S08]  /*4d70*/  LDGSTS.E.BYPASS.LTC128B.128 [R7+0x2000], [R8.64+0x80], !P0 ;  /* 0x0200008008077fae */ /* 0x0003f0000c101d58 */
[----:B------:R1:W-:Y:S02]  /*4d80*/  @!P1 LDGSTS.E.BYPASS.LTC128B.128 [R4+0x18280], [R10.64] ;  /* 0x182800000a049fae */ /* 0x0003e4000b901d58 */
.L_x_658:
[-C--:B-12-45:R-:W-:Y:S01]  /*4d90*/  HMMA.16816.F32.BF16 R4, R28, R2.reuse, RZ ;  /* 0x000000021c04723c */ /* 0x0b6fe200000418ff */
[----:B------:R-:W-:Y:S01]  /*4da0*/  LDSM.16.M88.4 R136, [R175] ;  /* 0x00000000af88783b */ /* 0x000fe20000000200 */
[----:B------:R-:W-:Y:S02]  /*4db0*/  UIMAD UR14, UR14, 0x1800, URZ ;  /* 0x000018000e0e78a4 */ /* 0x000fe4000f8e023f */
[----:B------:R-:W-:Y:S01]  /*4dc0*/  UISETP.GE.AND UP0, UPT, UR21, UR19, UPT ;  /* 0x000000131500728c */ /* 0x000fe2000bf06270 */
[----:B------:R-:W-:Y:S01]  /*4dd0*/  LDSM.16.M88.4 R140, [R175+0x1000] ;  /* 0x00100000af8c783b */ /* 0x000fe20000000200 */
[----:B------:R-:W-:Y:S02]  /*4de0*/  UIADD3 UR7, UR5, 0x1, URZ ;  /* 0x0000000105077890 */ /* 0x000fe4000fffe03f */
[C---:B------:R-:W-:Y:S01]  /*4df0*/  HMMA.16816.F32.BF16 R8, R24.reuse, R2, RZ ;  /* 0x000000021808723c */ /* 0x040fe200000418ff */
[----:B------:R-:W1:Y:S01]  /*4e00*/  LDSM.16.MT88.2 R2, [R178+0x800] ;  /* 0x00080000b202783b */ /* 0x000e620000004100 */
[----:B------:R-:W-:Y:S02]  /*4e10*/  UISETP.GE.AND UP3, UPT, UR5, 0x1, UPT ;  /* 0x000000010500788c */ /* 0x000fe4000bf66270 */
[----:B------:R-:W-:Y:S01]  /*4e20*/  UIADD3 UR6, UR23, 0x1, URZ ;  /* 0x0000000117067890 */ /* 0x000fe2000fffe03f */
[----:B------:R-:W2:Y:S01]  /*4e30*/  LDSM.16.MT88.2 R146, [R178+0x2800] ;  /* 0x00280000b292783b */ /* 0x000ea20000004100 */
[----:B------:R-:W-:Y:S02]  /*4e40*/  UISETP.GE.AND UP2, UPT, UR23, 0x1, UPT ;  /* 0x000000011700788c */ /* 0x000fe4000bf46270 */
[-C--:B------:R-:W-:Y:S01]  /*4e50*/  HMMA.16816.F32.BF16 R12, R24, R16.reuse, RZ ;  /* 0x00000010180c723c */ /* 0x080fe200000418ff */
[----:B------:R-:W-:Y:S01]  /*4e60*/  LDSM.16.M88.4 R156, [R174+0x1000] ;  /* 0x00100000ae9c783b */ /* 0x000fe20000000200 */
[----:B------:R-:W-:Y:S02]  /*4e70*/  UIADD3 UR4, UR22, 0x1, URZ ;  /* 0x0000000116047890 */ /* 0x000fe4000fffe03f */
[----:B------:R-:W-:Y:S01]  /*4e80*/  UISETP.GE.AND UP1, UPT, UR22, 0x1, UPT ;  /* 0x000000011600788c */ /* 0x000fe2000bf26270 */
[----:B------:R-:W0:Y:S01]  /*4e90*/  LDGDEPBAR ;  /* 0x00000000000079af */ /* 0x000e220000000000 */
[----:B------:R-:W-:Y:S02]  /*4ea0*/  USEL UR5, UR7, URZ, !UP3 ;  /* 0x0000003f07057287 */ /* 0x000fe4000d800000 */
[C---:B------:R-:W-:Y:S01]  /*4eb0*/  HMMA.16816.F32.BF16 R16, R28.reuse, R16, RZ ;  /* 0x000000101c10723c */ /* 0x040fe200000418ff */
[----:B------:R-:W-:Y:S02]  /*4ec0*/  USEL UR23, UR6, URZ, !UP2 ;  /* 0x0000003f06177287 */ /* 0x000fe4000d000000 */
[----:B------:R-:W-:Y:S05]  /*4ed0*/  USEL UR22, UR4, URZ, !UP1 ;  /* 0x0000003f04167287 */ /* 0x000fea000c800000 */
[-C--:B------:R-:W-:Y:S01]  /*4ee0*/  HMMA.16816.F32.BF16 R20, R28, R32.reuse, RZ ;  /* 0x000000201c14723c */ /* 0x080fe200000418ff */
[----:B------:R-:W3:Y:S04]  /*4ef0*/  LDSM.16.MT88.2 R28, [R178+0x4800] ;  /* 0x00480000b21c783b */ /* 0x000ee80000004100 */
[----:B------:R-:W-:Y:S03]  /*4f00*/  LDSM.16.MT88.2 R30, [R178+0xc00] ;  /* 0x000c0000b21e783b */ /* 0x000fe60000004100 */
[----:B------:R-:W-:Y:S08]  /*4f10*/  HMMA.16816.F32.BF16 R24, R24, R32, RZ ;  /* 0x000000201818723c */ /* 0x000ff000000418ff */
[-C--:B------:R-:W-:Y:S08]  /*4f20*/  HMMA.16816.F32.BF16 R4, R132, R34.reuse, R4 ;  /* 0x000000228404723c */ /* 0x080ff00000041804 */
[C---:B------:R-:W-:Y:S01]  /*4f30*/  HMMA.16816.F32.BF16 R8, R148.reuse, R34, R8 ;  /* 0x000000229408723c */ /* 0x040fe20000041808 */
[----:B------:R-:W4:Y:S07]  /*4f40*/  LDSM.16.M88.4 R32, [R174] ;  /* 0x00000000ae20783b */ /* 0x000f2e0000000200 */
        /* <DEDUP_REMOVED lines=9> */
[C---:B------:R-:W-:Y:S01]  /*4fe0*/  HMMA.16816.F32.BF16 R8, R140.reuse, R2, R8 ;  /* 0x000000028c08723c */ /* 0x040fe20000041808 */
[----:B------:R-:W1:Y:S07]  /*4ff0*/  LDSM.16.MT88.2 R2, [R178+0x4c00] ;  /* 0x004c0000b202783b */ /* 0x000e6e0000004100 */
[-C--:B--2---:R-:W-:Y:S08]  /*5000*/  HMMA.16816.F32.BF16 R12, R140, R146.reuse, R12 ;  /* 0x000000928c0c723c */ /* 0x084ff0000004180c */
[C---:B------:R-:W-:Y:S01]  /*5010*/  HMMA.16816.F32.BF16 R16, R136.reuse, R146, R16 ;  /* 0x000000928810723c */ /* 0x040fe20000041810 */
[----:B------:R-:W2:Y:S07]  /*5020*/  LDSM.16.MT88.2 R146, [R178+0x1000] ;  /* 0x00100000b292783b */ /* 0x000eae0000004100 */
[-C--:B---3--:R-:W-:Y:S01]  /*5030*/  HMMA.16816.F32.BF16 R20, R136, R28.reuse, R20 ;  /* 0x0000001c8814723c */ /* 0x088fe20000041814 */
[----:B------:R-:W-:Y:S07]  /*5040*/  LDSM.16.M88.4 R136, [R176+0x2000] ;  /* 0x00200000b088783b */ /* 0x000fee0000000200 */
[----:B------:R-:W-:Y:S01]  /*5050*/  HMMA.16816.F32.BF16 R24, R140, R28, R24 ;  /* 0x0000001c8c18723c */ /* 0x000fe20000041818 */
[----:B------:R-:W3:Y:S04]  /*5060*/  LDSM.16.MT88.2 R28, [R178+0x5000] ;  /* 0x00500000b21c783b */ /* 0x000ee80000004100 */
[----:B------:R-:W-:Y:S03]  /*5070*/  LDSM.16.M88.4 R140, [R176+0x3000] ;  /* 0x00300000b08c783b */ /* 0x000fe60000000200 */
[-C--:B----4-:R-:W-:Y:S08]  /*5080*/  HMMA.16816.F32.BF16 R4, R32, R30.reuse, R4 ;  /* 0x0000001e2004723c */ /* 0x090ff00000041804 */
[C---:B------:R-:W-:Y:S01]  /*5090*/  HMMA.16816.F32.BF16 R8, R156.reuse, R30, R8 ;  /* 0x0000001e9c08723c */ /* 0x040fe20000041808 */
[----:B------:R-:W4:Y:S07]  /*50a0*/  LDSM.16.MT88.2 R30, [R178+0x1400] ;  /* 0x00140000b21e783b */ /* 0x000f2e0000004100 */
[-C--:B-----5:R-:W-:Y:S08]  /*50b0*/  HMMA.16816.F32.BF16 R12, R156, R144.reuse, R12 ;  /* 0x000000909c0c723c */ /* 0x0a0ff0000004180c */
[C---:B------:R-:W-:Y:S01]  /*50c0*/  HMMA.16816.F32.BF16 R16, R32.reuse, R144, R16 ;  /* 0x000000902010723c */ /* 0x040fe20000041810 */
[----:B------:R-:W5:Y:S07]  /*50d0*/  LDSM.16.MT88.2 R144, [R178+0x3400] ;  /* 0x00340000b290783b */ /* 0x000f6e0000004100 */
[-C--:B-1----:R-:W-:Y:S01]  /*50e0*/  HMMA.16816.F32.BF16 R20, R32, R2.reuse, R20 ;  /* 0x000000022014723c */ /* 0x082fe20000041814 */
[----:B------:R-:W-:Y:S07]  /*50f0*/  LDSM.16.M88.4 R32, [R175+0x2000] ;  /* 0x00200000af20783b */ /* 0x000fee0000000200 */
[----:B------:R-:W-:Y:S01]  /*5100*/  HMMA.16816.F32.BF16 R24, R156, R2, R24 ;  /* 0x000000029c18723c */ /* 0x000fe20000041818 */
[----:B------:R-:W1:Y:S04]  /*5110*/  LDSM.16.MT88.2 R2, [R178+0x5400] ;  /* 0x00540000b202783b */ /* 0x000e680000004100 */
[----:B------:R-:W-:Y:S03]  /*5120*/  LDSM.16.MT88.2 R156, [R178+0x3800] ;  /* 0x00380000b29c783b */ /* 0x000fe60000004100 */
[-C--:B--2---:R-:W-:Y:S08]  /*5130*/  HMMA.16816.F32.BF16 R4, R132, R146.reuse, R4 ;  /* 0x000000928404723c */ /* 0x084ff00000041804 */
[C---:B------:R-:W-:Y:S01]  /*5140*/  HMMA.16816.F32.BF16 R8, R148.reuse, R146, R8 ;  /* 0x000000929408723c */ /* 0x040fe20000041808 */
[----:B------:R-:W2:Y:S07]  /*5150*/  LDSM.16.MT88.2 R146, [R178+0x1800] ;  /* 0x00180000b292783b */ /* 0x000eae0000004100 */
[-C--:B------:R-:W-:Y:S08]  /*5160*/  HMMA.16816.F32.BF16 R12, R148, R152.reuse, R12 ;  /* 0x00000098940c723c */ /* 0x080ff0000004180c */
[C---:B------:R-:W-:Y:S01]  /*5170*/  HMMA.16816.F32.BF16 R16, R132.reuse, R152, R16 ;  /* 0x000000988410723c */ /* 0x040fe20000041810 */
[----:B------:R-:W1:Y:S07]  /*5180*/  LDSM.16.M88.4 R152, [R175+0x3000] ;  /* 0x00300000af98783b */ /* 0x000e6e0000000200 */
        /* <DEDUP_REMOVED lines=12> */
[----:B------:R-:W-:Y:S07]  /*5250*/  LDSM.16.MT88.4 R136, [R179+0x1ec80] ;  /* 0x01ec8000b388783b */ /* 0x000fee0000004200 */
[----:B------:R-:W-:Y:S01]  /*5260*/  HMMA.16816.F32.BF16 R24, R140, R2, R24 ;  /* 0x000000028c18723c */ /* 0x000fe20000041818 */
[----:B------:R-:W1:Y:S07]  /*5270*/  LDSM.16.MT88.2 R2, [R178+0x5c00] ;  /* 0x005c0000b202783b */ /* 0x000e6e0000004100 */
[-C--:B--2---:R-:W-:Y:S08]  /*5280*/  HMMA.16816.F32.BF16 R4, R32, R146.reuse, R4 ;  /* 0x000000922004723c */ /* 0x084ff00000041804 */
[C---:B------:R-:W-:Y:S08]  /*5290*/  HMMA.16816.F32.BF16 R8, R152.reuse, R146, R8 ;  /* 0x000000929808723c */ /* 0x040ff00000041808 */
[-C--:B------:R-:W-:Y:S08]  /*52a0*/  HMMA.16816.F32.BF16 R12, R152, R156.reuse, R12 ;  /* 0x0000009c980c723c */ /* 0x080ff0000004180c */
[C---:B------:R-:W-:Y:S08]  /*52b0*/  HMMA.16816.F32.BF16 R16, R32.reuse, R156, R16 ;  /* 0x0000009c2010723c */ /* 0x040ff00000041810 */
[-C--:B---3--:R-:W-:Y:S07]  /*52c0*/  HMMA.16816.F32.BF16 R20, R32, R28.reuse, R20 ;  /* 0x0000001c2014723c */ /* 0x088fee0000041814 */
[----:B------:R-:W-:Y:S01]  /*52d0*/  IMAD.U32 R35, RZ, RZ, UR14 ;  /* 0x0000000eff237e24 */ /* 0x000fe2000f8e00ff */
[----:B------:R-:W-:Y:S04]  /*52e0*/  HMMA.16816.F32.BF16 R24, R152, R28, R24 ;  /* 0x0000001c9818723c */ /* 0x000fe80000041818 */
[----:B------:R-:W-:Y:S01]  /*52f0*/  IADD3 R33, P0, R210, UR14, RZ ;  /* 0x0000000ed2217c10 */ /* 0x000fe2000ff1e0ff */
[----:B------:R-:W-:Y:S03]  /*5300*/  UMOV UR14, UR21 ;  /* 0x00000015000e7c82 */ /* 0x000fe60008000000 */
[-C--:B----4-:R-:W-:Y:S05]  /*5310*/  HMMA.16816.F32.BF16 R4, R132, R30.reuse, R4 ;  /* 0x0000001e8404723c */ /* 0x090fea0000041804 */
[----:B------:R-:W-:Y:S02]  /*5320*/  LEA.HI.X.SX32 R32, R35, R208, 0x1, P0 ;  /* 0x000000d023207211 */ /* 0x000fe400000f0eff */
[C---:B------:R-:W-:Y:S01]  /*5330*/  LEA R140, P0, R33.reuse, c[0x0][0x220], 0x2 ;  /* 0x00008800218c7a11 */ /* 0x040fe200078010ff */
[C---:B------:R-:W-:Y:S01]  /*5340*/  HMMA.16816.F32.BF16 R8, R148.reuse, R30, R8 ;  /* 0x0000001e9408723c */ /* 0x040fe20000041808 */
[----:B------:R-:W-:Y:S03]  /*5350*/  LDSM.16.MT88.4 R28, [R160+0xd080] ;  /* 0x00d08000a01c783b */ /* 0x000fe60000004200 */
[----:B------:R-:W-:Y:S02]  /*5360*/  LEA.HI.X R141, R33, c[0x0][0x224], R32, 0x2, P0 ;  /* 0x00008900218d7a11 */ /* 0x000fe400000f1420 */
[----:B------:R-:W-:Y:S01]  /*5370*/  LDSM.16.MT88.4 R32, [R160+0xe080] ;  /* 0x00e08000a020783b */ /* 0x000fe20000004200 */
[----:B------:R-:W-:Y:S01]  /*5380*/  PLOP3.LUT P0, PT, PT, PT, UP0, 0x40, 0x0 ;  /* 0x000000000000781c */ /* 0x000fe20003f0e808 */
[-C--:B-----5:R-:W-:Y:S07]  /*5390*/  HMMA.16816.F32.BF16 R12, R148, R144.reuse, R12 ;  /* 0x00000090940c723c */ /* 0x0a0fee000004180c */
        /* <DEDUP_REMOVED lines=22> */
[----:B------:R-:W-:Y:S04]  /*5500*/  LDSM.16.MT88.4 R132, [R179+0x1cc80] ;  /* 0x01cc8000b384783b */ /* 0x000fe80000004200 */
[----:B------:R-:W-:Y:S04]  /*5510*/  RED.E.ADD.F32.FTZ.RN.STRONG.GPU [R140.64+0x4000], R20 ;  /* 0x004000148c00798e */ /* 0x000fe8000c10e798 */
[----:B------:R-:W-:Y:S04]  /*5520*/  RED.E.ADD.F32.FTZ.RN.STRONG.GPU [R140.64+0x4400], R21 ;  /* 0x004400158c00798e */ /* 0x000fe8000c10e798 */
[----:B------:R-:W-:Y:S04]  /*5530*/  RED.E.ADD.F32.FTZ.RN.STRONG.GPU [R140.64+0x4800], R22 ;  /* 0x004800168c00798e */ /* 0x000fe8000c10e798 */
[----:B------:R-:W-:Y:S01]  /*5540*/  RED.E.ADD.F32.FTZ.RN.STRONG.GPU [R140.64+0x4c00], R23 ;  /* 0x004c00178c00798e */ /* 0x000fe2000c10e798 */
[-C--:B-1----:R-:W-:Y:S03]  /*5550*/  HMMA.16816.F32.BF16 R84, R8, R16.reuse, R84 ;  /* 0x000000100854723c */ /* 0x082fe60000041854 */
[----:B------:R-:W1:Y:S04]  /*5560*/  LDSM.16.MT88.4 R20, [R160+0xc480] ;  /* 0x00c48000a014783b */ /* 0x000e680000004200 */
[----:B------:R-:W-:Y:S04]  /*5570*/  RED.E.ADD.F32.FTZ.RN.STRONG.GPU [R140.64+0x5000], R24 ;  /* 0x005000188c00798e */ /* 0x000fe8000c10e798 */
[----:B------:R-:W-:Y:S04]  /*5580*/  RED.E.ADD.F32.FTZ.RN.STRONG.GPU [R140.64+0x5400], R25 ;  /* 0x005400198c00798e */ /* 0x000fe8000c10e798 */
[----:B------:R-:W-:Y:S01]  /*5590*/  RED.E.ADD.F32.FTZ.RN.STRONG.GPU [R140.64+0x5800], R26 ;  /* 0x0058001a8c00798e */ /* 0x000fe2000c10e798 */
[C---:B--2---:R-:W-:Y:S03]  /*55a0*/  HMMA.16816.F32.BF16 R88, R12.reuse, R16, R88 ;  /* 0x000000100c58723c */ /* 0x044fe60000041858 */
[----:B------:R-:W-:Y:S04]  /*55b0*/  RED.E.ADD.F32.FTZ.RN.STRONG.GPU [R140.64+0x5c00], R27 ;  /* 0x005c001b8c00798e */ /* 0x000fe8000c10e798 */
[----:B------:R-:W2:Y:S01]  /*55c0*/  LDSM.16.MT88.4 R24, [R160+0xd480] ;  /* 0x00d48000a018783b */ /* 0x000ea20000004200 */
[-C--:B------:R-:W-:Y:S03]  /*55d0*/  HMMA.16816.F32.BF16 R92, R12, R18.reuse, R92 ;  /* 0x000000120c5c723c */ /* 0x080fe6000004185c */
[----:B------:R-:W-:Y:S05]  /*55e0*/  LDSM.16.MT88.4 R140, [R179+0x1fc80] ;  /* 0x01fc8000b38c783b */ /* 0x000fea0000004200 */
[C---:B------:R-:W-:Y:S01]  /*55f0*/  HMMA.16816.F32.BF16 R96, R8.reuse, R18, R96 ;  /* 0x000000120860723c */ /* 0x040fe20000041860 */
[----:B------:R-:W3:Y:S07]  /*5600*/  LDSM.16.MT88.4 R16, [R160+0xe480] ;  /* 0x00e48000a010783b */ /* 0x000eee0000004200 */
        /* <DEDUP_REMOVED lines=8> */
[----:B------:R-:W-:Y:S07]  /*5690*/  LDSM.16.MT88.4 R12, [R160+0xc880] ;  /* 0x00c88000a00c783b */ /* 0x000fee0000004200 */
[----:B------:R-:W-:Y:S01]  /*56a0*/  HMMA.16816.F32.BF16 R128, R8, R34, R128 ;  /* 0x000000220880723c */ /* 0x000fe20000041880 */
[----:B------:R-:W4:Y:S04]  /*56b0*/  LDSM.16.MT88.4 R8, [R179+0x1d480] ;  /* 0x01d48000b308783b */ /* 0x000f280000004200 */
[----:B------:R-:W5:Y:S03]  /*56c0*/  LDSM.16.MT88.4 R32, [R160+0xd880] ;  /* 0x00d88000a020783b */ /* 0x000f660000004200 */
[-C--:B-1----:R-:W-:Y:S08]  /*56d0*/  HMMA.16816.F32.BF16 R84, R132, R20.reuse, R84 ;  /* 0x000000148454723c */ /* 0x082ff00000041854 */
[C---:B------:R-:W-:Y:S08]  /*56e0*/  HMMA.16816.F32.BF16 R88, R136.reuse, R20, R88 ;  /* 0x000000148858723c */ /* 0x040ff00000041858 */
[-C--:B------:R-:W-:Y:S08]  /*56f0*/  HMMA.16816.F32.BF16 R92, R136, R22.reuse, R92 ;  /* 0x00000016885c723c */ /* 0x080ff0000004185c */
[C---:B------:R-:W-:Y:S01]  /*5700*/  HMMA.16816.F32.BF16 R96, R132.reuse, R22, R96 ;  /* 0x000000168460723c */ /* 0x040fe20000041860 */
[----:B------:R-:W1:Y:S07]  /*5710*/  LDSM.16.MT88.4 R20, [R160+0xe880] ;  /* 0x00e88000a014783b */ /* 0x000e6e0000004200 */
[-C--:B--2---:R-:W-:Y:S08]  /*5720*/  HMMA.16816.F32.BF16 R100, R132, R24.reuse, R100 ;  /* 0x000000188464723c */ /* 0x084ff00000041864 */
[C---:B------:R-:W-:Y:S08]  /*5730*/  HMMA.16816.F32.BF16 R104, R136.reuse, R24, R104 ;  /* 0x000000188868723c */ /* 0x040ff00000041868 */
[-C--:B------:R-:W-:Y:S08]  /*5740*/  HMMA.16816.F32.BF16 R108, R136, R26.reuse, R108 ;  /* 0x0000001a886c723c */ /* 0x080ff0000004186c */
[C---:B------:R-:W-:Y:S01]  /*5750*/  HMMA.16816.F32.BF16 R112, R132.reuse, R26, R112 ;  /* 0x0000001a8470723c */ /* 0x040fe20000041870 */
[----:B------:R-:W-:Y:S07]  /*5760*/  LDSM.16.MT88.4 R24, [R179+0x1dc80] ;  /* 0x01dc8000b318783b */ /* 0x000fee0000004200 */
[-C--:B---3--:R-:W-:Y:S08]  /*5770*/  HMMA.16816.F32.BF16 R116, R132, R16.reuse, R116 ;  /* 0x000000108474723c */ /* 0x088ff00000041874 */
[C---:B------:R-:W-:Y:S08]  /*5780*/  HMMA.16816.F32.BF16 R120, R136.reuse, R16, R120 ;  /* 0x000000108878723c */ /* 0x040ff00000041878 */
[-C--:B------:R-:W-:Y:S01]  /*5790*/  HMMA.16816.F32.BF16 R124, R136, R18.reuse, R124 ;  /* 0x00000012887c723c */ /* 0x080fe2000004187c */
[----:B------:R-:W2:Y:S07]  /*57a0*/  LDSM.16.MT88.4 R136, [R160+0xcc80] ;  /* 0x00cc8000a088783b */ /* 0x000eae0000004200 */
[----:B------:R-:W-:Y:S01]  /*57b0*/  HMMA.16816.F32.BF16 R128, R132, R18, R128 ;  /* 0x000000128480723c */ /* 0x000fe20000041880 */
[----:B------:R-:W3:Y:S04]  /*57c0*/  LDSM.16.MT88.4 R16, [R160+0xdc80] ;  /* 0x00dc8000a010783b */ /* 0x000ee80000004200 */
[----:B------:R-:W1:Y:S03]  /*57d0*/  LDSM.16.MT88.4 R132, [R160+0xec80] ;  /* 0x00ec8000a084783b */ /* 0x000e660000004200 */
        /* <DEDUP_REMOVED lines=13> */
[C---:B------:R-:W-:Y:S08]  /*58b0*/  HMMA.16816.F32.BF16 R88, R140.reuse, R136, R88 ;  /* 0x000000888c58723c */ /* 0x040ff00000041858 */
[-C--:B------:R-:W-:Y:S08]  /*58c0*/  HMMA.16816.F32.BF16 R92, R140, R138.reuse, R92 ;  /* 0x0000008a8c5c723c */ /* 0x080ff0000004185c */
[C---:B------:R-:W-:Y:S08]  /*58d0*/  HMMA.16816.F32.BF16 R96, R24.reuse, R138, R96 ;  /* 0x0000008a1860723c */ /* 0x040ff00000041860 */
[-C--:B---3--:R-:W-:Y:S08]  /*58e0*/  HMMA.16816.F32.BF16 R100, R24, R16.reuse, R100 ;  /* 0x000000101864723c */ /* 0x088ff00000041864 */
[C---:B------:R-:W-:Y:S08]  /*58f0*/  HMMA.16816.F32.BF16 R104, R140.reuse, R16, R104 ;  /* 0x000000108c68723c */ /* 0x040ff00000041868 */
[-C--:B------:R-:W-:Y:S08]  /*5900*/  HMMA.16816.F32.BF16 R108, R140, R18.reuse, R108 ;  /* 0x000000128c6c723c */ /* 0x080ff0000004186c */
[C---:B------:R-:W-:Y:S08]  /*5910*/  HMMA.16816.F32.BF16 R112, R24.reuse, R18, R112 ;  /* 0x000000121870723c */ /* 0x040ff00000041870 */
[-C--:B------:R-:W-:Y:S08]  /*5920*/  HMMA.16816.F32.BF16 R116, R24, R132.reuse, R116 ;  /* 0x000000841874723c */ /* 0x080ff00000041874 */
[C---:B------:R-:W-:Y:S08]  /*5930*/  HMMA.16816.F32.BF16 R120, R140.reuse, R132, R120 ;  /* 0x000000848c78723c */ /* 0x040ff00000041878 */
[-C--:B------:R-:W-:Y:S08]  /*5940*/  HMMA.16816.F32.BF16 R124, R140, R134.reuse, R124 ;  /* 0x000000868c7c723c */ /* 0x080ff0000004187c */
[----:B------:R-:W-:Y:S01]  /*5950*/  HMMA.16816.F32.BF16 R128, R24, R134, R128 ;  /* 0x000000861880723c */ /* 0x000fe20000041880 */
[----:B------:R-:W-:-:S07]  /*5960*/  @P0 BRA `(.L_x_659) ;  /* 0xffffc61000000947 */ /* 0x000fce000383ffff */
.L_x_656:
[----:B------:R-:W1:Y:S01]  /*5970*/  S2R R0, SR_TID.X ;  /* 0x0000000000007919 */ /* 0x000e620000002100 */
[----:B------:R-:W-:Y:S01]  /*5980*/  LEA.HI R7, R188, R188, RZ, 0x1 ;  /* 0x000000bcbc077211 */ /* 0x000fe200078f08ff */
[----:B------:R-:W-:Y:S01]  /*5990*/  FMUL.FTZ R84, R84, c[0x0][0x298] ;  /* 0x0000a60054547a20 */ /* 0x000fe20000410000 */
[----:B------:R-:W-:Y:S01]  /*59a0*/  F2FP.BF16.PACK_AB R36, R37, R36 ;  /* 0x000000242524723e */ /* 0x000fe200000010ff */
[----:B------:R-:W-:Y:S01]  /*59b0*/  BAR.SYNC.DEFER_BLOCKING 0x1, 0x100 ;  /* 0x0044000000007b1d */ /* 0x000fe20000010000 */
[----:B------:R-:W-:Y:S01]  /*59c0*/  SHF.R.S32.HI R9, RZ, 0x1, R7 ;  /* 0x00000001ff097819 */ /* 0x000fe20000011407 */
[----:B------:R-:W-:Y:S01]  /*59d0*/  FMUL.FTZ R85, R85, c[0x0][0x298] ;  /* 0x0000a60055557a20 */ /* 0x000fe20000410000 */
[----:B------:R-:W-:Y:S01]  /*59e0*/  LOP3.LUT R7, R7, 0x3fffffe, RZ, 0xc0, !PT ;  /* 0x03fffffe07077812 */ /* 0x000fe200078ec0ff */
[----:B------:R-:W-:Y:S01]  /*59f0*/  FMUL.FTZ R86, R86, c[0x0][0x298] ;  /* 0x0000a60056567a20 */ /* 0x000fe20000410000 */
[C---:B------:R-:W-:Y:S01]  /*5a00*/  LOP3.LUT P0, RZ, R9.reuse, 0x2, RZ, 0xc0, !PT ;  /* 0x0000000209ff7812 */ /* 0x040fe2000780c0ff */
[----:B------:R-:W-:Y:S01]  /*5a10*/  IMAD.SHL.U32 R8, R9, 0x40, RZ ;  /* 0x0000004009087824 */ /* 0x000fe200078e00ff */
[----:B------:R-:W-:Y:S01]  /*5a20*/  F2FP.BF16.PACK_AB R38, R39, R38 ;  /* 0x000000262726723e */ /* 0x000fe200000010ff */
[----:B------:R-:W-:Y:S01]  /*5a30*/  IMAD.IADD R7, R188, 0x1, -R7 ;  /* 0x00000001bc077824 */ /* 0x000fe200078e0a07 */
[----:B------:R-:W-:Y:S01]  /*5a40*/  F2FP.BF16.PACK_AB R48, R49, R48 ;  /* 0x000000303130723e */ /* 0x000fe200000010ff */
[----:B------:R-:W-:Y:S01]  /*5a50*/  FMUL.FTZ R87, R87, c[0x0][0x298] ;  /* 0x0000a60057577a20 */ /* 0x000fe20000410000 */
[----:B------:R-:W-:Y:S01]  /*5a60*/  LOP3.LUT R8, R8, 0xc0, RZ, 0xc0, !PT ;  /* 0x000000c008087812 */ /* 0x000fe200078ec0ff */
        /* <DEDUP_REMOVED lines=9> */
[--C-:B-1----:R-:W-:Y:S01]  /*5b00*/  SHF.R.S32.HI R3, RZ, 0x1f, R0.reuse ;  /* 0x0000001fff037819 */ /* 0x102fe20000011400 */
[----:B------:R-:W-:Y:S01]  /*5b10*/  FMUL.FTZ R89, R89, c[0x0][0x298] ;  /* 0x0000a60059597a20 */ /* 0x000fe20000410000 */
[----:B------:R-:W-:Y:S01]  /*5b20*/  SHF.R.S32.HI R11, RZ, 0x1f, R0 ;  /* 0x0000001fff0b7819 */ /* 0x000fe20000011400 */
[----:B------:R-:W-:Y:S01]  /*5b30*/  FMUL.FTZ R90, R90, c[0x0][0x298] ;  /* 0x0000a6005a5a7a20 */ /* 0x000fe20000410000 */
[-C--:B------:R-:W-:Y:S01]  /*5b40*/  LEA.HI R2, R3, R0.reuse, RZ, 0x5 ;  /* 0x0000000003027211 */ /* 0x080fe200078f28ff */
[----:B------:R-:W-:Y:S01]  /*5b50*/  FMUL.FTZ R91, R91, c[0x0][0x298] ;  /* 0x0000a6005b5b7a20 */ /* 0x000fe20000410000 */
[-C--:B------:R-:W-:Y:S01]  /*5b60*/  LEA.HI R6, R11, R0.reuse, RZ, 0x2 ;  /* 0x000000000b067211 */ /* 0x080fe200078f10ff */
[----:B------:R-:W-:Y:S01]  /*5b70*/  FMUL.FTZ R92, R92, c[0x0][0x298] ;  /* 0x0000a6005c5c7a20 */ /* 0x000fe20000410000 */
[--C-:B--2---:R-:W-:Y:S01]  /*5b80*/  SHF.R.S32.HI R5, RZ, 0x5, R2.reuse ;  /* 0x00000005ff057819 */ /* 0x104fe20000011402 */
[----:B------:R-:W-:Y:S01]  /*5b90*/  FMUL.FTZ R93, R93, c[0x0][0x298] ;  /* 0x0000a6005d5d7a20 */ /* 0x000fe20000410000 */
[----:B------:R-:W-:Y:S01]  /*5ba0*/  SHF.R.S32.HI R2, RZ, 0x1f, R2 ;  /* 0x0000001fff027819 */ /* 0x000fe20000011402 */
[----:B------:R-:W-:Y:S01]  /*5bb0*/  FMUL.FTZ R94, R94, c[0x0][0x298] ;  /* 0x0000a6005e5e7a20 */ /* 0x000fe20000410000 */
[----:B------:R-:W-:Y:S01]  /*5bc0*/  LEA.HI R4, R11, R0, RZ, 0x7 ;  /* 0x000000000b047211 */ /* 0x000fe200078f38ff */
[----:B------:R-:W-:Y:S01]  /*5bd0*/  FMUL.FTZ R95, R95, c[0x0][0x298] ;  /* 0x0000a6005f5f7a20 */ /* 0x000fe20000410000 */
[----:B------:R-:W-:Y:S01]  /*5be0*/  LEA.HI R2, R2, R5, RZ, 0x2 ;  /* 0x0000000502027211 */ /* 0x000fe200078f10ff */
[----:B------:R-:W-:Y:S01]  /*5bf0*/  FMUL.FTZ R100, R100, c[0x0][0x298] ;  /* 0x0000a60064647a20 */ /* 0x000fe20000410000 */
[----:B------:R-:W-:Y:S01]  /*5c00*/  LOP3.LUT R11, R6, 0xfffffffc, RZ, 0xc0, !PT ;  /* 0xfffffffc060b7812 */ /* 0x000fe200078ec0ff */
[----:B------:R-:W-:Y:S01]  /*5c10*/  FMUL.FTZ R101, R101, c[0x0][0x298] ;  /* 0x0000a60065657a20 */ /* 0x000fe20000410000 */
[----:B------:R-:W-:Y:S01]  /*5c20*/  LOP3.LUT R2, R2, 0xfffffffc, RZ, 0xc0, !PT ;  /* 0xfffffffc02027812 */ /* 0x000fe200078ec0ff */
[----:B------:R-:W-:Y:S01]  /*5c30*/  FMUL.FTZ R102, R102, c[0x0][0x298] ;  /* 0x0000a60066667a20 */ /* 0x000fe20000410000 */
[----:B------:R-:W-:Y:S01]  /*5c40*/  SHF.R.U32.HI R13, RZ, 0x4, R4 ;  /* 0x00000004ff0d7819 */ /* 0x000fe20000011604 */
[----:B------:R-:W-:Y:S01]  /*5c50*/  IMAD.IADD R11, R0, 0x1, -R11 ;  /* 0x00000001000b7824 */ /* 0x000fe200078e0a0b */
[----:B------:R-:W-:Y:S01]  /*5c60*/  F2FP.BF16.PACK_AB R46, R47, R46 ;  /* 0x0000002e2f2e723e */ /* 0x000fe200000010ff */
[----:B------:R-:W-:Y:S01]  /*5c70*/  IMAD.IADD R2, R5, 0x1, -R2 ;  /* 0x0000000105027824 */ /* 0x000fe200078e0a02 */
[----:B------:R-:W-:Y:S01]  /*5c80*/  LOP3.LUT R13, R8, 0x8, R13, 0xf8, !PT ;  /* 0x00000008080d7812 */ /* 0x000fe200078ef80d */
[----:B------:R-:W-:Y:S01]  /*5c90*/  FMUL.FTZ R103, R103, c[0x0][0x298] ;  /* 0x0000a60067677a20 */ /* 0x000fe20000410000 */
[----:B------:R-:W-:Y:S01]  /*5ca0*/  SHF.R.U32.HI R8, RZ, 0x3, R8 ;  /* 0x00000003ff087819 */ /* 0x000fe20000011608 */
[----:B------:R-:W-:Y:S01]  /*5cb0*/  IMAD R2, R2, 0x100, R11 ;  /* 0x0000010002027824 */ /* 0x000fe200078e020b */
[----:B------:R-:W-:Y:S01]  /*5cc0*/  F2FP.BF16.PACK_AB R52, R53, R52 ;  /* 0x000000343534723e */ /* 0x000fe200000010ff */
[----:B------:R-:W-:Y:S01]  /*5cd0*/  FMUL.FTZ R112, R112, c[0x0][0x298] ;  /* 0x0000a60070707a20 */ /* 0x000fe20000410000 */
[----:B------:R-:W-:Y:S01]  /*5ce0*/  LOP3.LUT R8, R13, R8, RZ, 0x3c, !PT ;  /* 0x000000080d087212 */ /* 0x000fe200078e3cff */
[----:B------:R-:W-:Y:S01]  /*5cf0*/  IMAD R7, R7, 0x10, R2 ;  /* 0x0000001007077824 */ /* 0x000fe200078e0202 */
[----:B------:R-:W-:Y:S01]  /*5d00*/  F2FP.BF16.PACK_AB R54, R55, R54 ;  /* 0x000000363736723e */ /* 0x000fe200000010ff */
[----:B------:R-:W-:Y:S01]  /*5d10*/  FMUL.FTZ R113, R113, c[0x0][0x298] ;  /* 0x0000a60071717a20 */ /* 0x000fe20000410000 */
[----:B------:R-:W-:Y:S01]  /*5d20*/  F2FP.BF16.PACK_AB R64, R65, R64 ;  /* 0x000000404140723e */ /* 0x000fe200000010ff */
[----:B------:R-:W-:Y:S01]  /*5d30*/  IMAD.U32 R7, R7, 0x2, R8 ;  /* 0x0000000207077824 */ /* 0x000fe200078e0008 */
[----:B------:R-:W-:Y:S01]  /*5d40*/  F2FP.BF16.PACK_AB R66, R67, R66 ;  /* 0x000000424342723e */ /* 0x000fe200000010ff */
[----:B------:R-:W-:Y:S01]  /*5d50*/  FMUL.FTZ R114, R114, c[0x0][0x298] ;  /* 0x0000a60072727a20 */ /* 0x000fe20000410000 */
[----:B------:R-:W-:Y:S01]  /*5d60*/  F2FP.BF16.PACK_AB R56, R57, R56 ;  /* 0x000000383938723e */ /* 0x000fe200000010ff */
[----:B------:R-:W-:Y:S01]  /*5d70*/  IMAD.SHL.U32 R7, R7, 0x2, RZ ;  /* 0x0000000207077824 */ /* 0x000fe200078e00ff */
[----:B------:R-:W-:Y:S01]  /*5d80*/  F2FP.BF16.PACK_AB R58, R59, R58 ;  /* 0x0000003a3b3a723e */ /* 0x000fe200000010ff */
[----:B------:R-:W-:Y:S01]  /*5d90*/  FMUL.FTZ R115, R115, c[0x0][0x298] ;  /* 0x0000a60073737a20 */ /* 0x000fe20000410000 */
[----:B------:R-:W-:Y:S01]  /*5da0*/  F2FP.BF16.PACK_AB R60, R61, R60 ;  /* 0x0000003c3d3c723e */ /* 0x000fe200000010ff */
[----:B------:R-:W-:Y:S01]  /*5db0*/  FMUL.FTZ R104, R104, c[0x0][0x298] ;  /* 0x0000a60068687a20 */ /* 0x000fe20000410000 */
[C---:B------:R-:W-:Y:S01]  /*5dc0*/  IADD3 R5, R7.reuse, 0x20, RZ ;  /* 0x0000002007057810 */ /* 0x040fe20007ffe0ff */
[----:B------:R-:W-:Y:S01]  /*5dd0*/  STS [R7+0x6080], R36 ;  /* 0x0060802407007388 */ /* 0x000fe20000000800 */
[----:B------:R-:W-:Y:S01]  /*5de0*/  @P0 IADD3 R5, R7, -0x20, RZ ;  /* 0xffffffe007050810 */ /* 0x000fe20007ffe0ff */
[----:B------:R-:W-:Y:S01]  /*5df0*/  FMUL.FTZ R105, R105, c[0x0][0x298] ;  /* 0x0000a60069697a20 */ /* 0x000fe20000410000 */
[----:B------:R-:W-:Y:S01]  /*5e00*/  F2FP.BF16.PACK_AB R62, R63, R62 ;  /* 0x0000003e3f3e723e */ /* 0x000fe200000010ff */
[----:B------:R-:W-:Y:S01]  /*5e10*/  STS [R7+0x6280], R38 ;  /* 0x0062802607007388 */ /* 0x000fe20000000800 */
[----:B------:R-:W-:Y:S01]  /*5e20*/  F2FP.BF16.PACK_AB R68, R69, R68 ;  /* 0x000000444544723e */ /* 0x000fe200000010ff */
        /* <DEDUP_REMOVED lines=27> */
[----:B------:R-:W-:Y:S01]  /*5fe0*/  FMUL.FTZ R117, R117, c[0x0][0x298] ;  /* 0x0000a60075757a20 */ /* 0x000fe20000410000 */
[----:B------:R-:W-:Y:S01]  /*5ff0*/  F2FP.BF16.PACK_AB R92, R93, R92 ;  /* 0x0000005c5d5c723e */ /* 0x000fe200000010ff */
[----:B------:R-:W-:Y:S01]  /*6000*/  FMUL.FTZ R118, R118, c[0x0][0x298] ;  /* 0x0000a60076767a20 */ /* 0x000fe20000410000 */
        /* <DEDUP_REMOVED lines=12> */
[----:B------:R1:W-:Y:S01]  /*60d0*/  STS [R7+0x9080], R56 ;  /* 0x0090803807007388 */ /* 0x0003e20000000800 */
[----:B------:R-:W-:Y:S01]  /*60e0*/  FMUL.FTZ R121, R121, c[0x0][0x298] ;  /* 0x0000a60079797a20 */ /* 0x000fe20000410000 */
[----:B------:R-:W-:Y:S01]  /*60f0*/  F2FP.BF16.PACK_AB R112, R113, R112 ;  /* 0x000000707170723e */ /* 0x000fe200000010ff */
[----:B------:R-:W-:Y:S01]  /*6100*/  FMUL.FTZ R122, R122, c[0x0][0x298] ;  /* 0x0000a6007a7a7a20 */ /* 0x000fe20000410000 */
[----:B------:R2:W-:Y:S01]  /*6110*/  STS [R7+0x9280], R58 ;  /* 0x0092803a07007388 */ /* 0x0005e20000000800 */
        /* <DEDUP_REMOVED lines=10> */
[----:B------:R-:W3:Y:S01]  /*61c0*/  S2UR UR7, SR_CTAID.X ;  /* 0x00000000000779c3 */ /* 0x000ee20000002500 */
[----:B------:R-:W-:Y:S01]  /*61d0*/  STS [R7+0xa080], R68 ;  /* 0x00a0804407007388 */ /* 0x000fe20000000800 */
[----:B------:R-:W-:Y:S01]  /*61e0*/  F2FP.BF16.PACK_AB R108, R109, R108 ;  /* 0x0000006c6d6c723e */ /* 0x000fe200000010ff */
[----:B------:R-:W-:Y:S01]  /*61f0*/  UMOV UR5, 0xffffff80 ;  /* 0xffffff8000057882 */ /* 0x000fe20000000000 */
[----:B------:R-:W-:Y:S01]  /*6200*/  F2FP.BF16.PACK_AB R110, R111, R110 ;  /* 0x0000006e6f6e723e */ /* 0x000fe200000010ff */
[----:B------:R-:W-:Y:S01]  /*6210*/  STS [R7+0xa280], R70 ;  /* 0x00a2804607007388 */ /* 0x000fe20000000800 */
[----:B------:R-:W-:Y:S01]  /*6220*/  F2FP.BF16.PACK_AB R116, R117, R116 ;  /* 0x000000747574723e */ /* 0x000fe200000010ff */
[----:B------:R-:W-:Y:S01]  /*6230*/  ULDC UR4, c[0x0][0x2f0] ;  /* 0x0000bc0000047ab9 */ /* 0x000fe20000000800 */
[----:B------:R-:W-:Y:S01]  /*6240*/  F2FP.BF16.PACK_AB R118, R119, R118 ;  /* 0x000000767776723e */ /* 0x000fe200000010ff */
[----:B------:R-:W-:Y:S01]  /*6250*/  STS [R5+0xa080], R80 ;  /* 0x00a0805005007388 */ /* 0x000fe20000000800 */
[----:B------:R-:W-:Y:S01]  /*6260*/  F2FP.BF16.PACK_AB R128, R129, R128 ;  /* 0x000000808180723e */ /* 0x000fe200000010ff */
[--C-:B-1----:R-:W-:Y:S01]  /*6270*/  IMAD.MOV.U32 R56, RZ, RZ, R204.reuse ;  /* 0x000000ffff387224 */ /* 0x102fe200078e00cc */
[----:B------:R-:W-:Y:S01]  /*6280*/  F2FP.BF16.PACK_AB R130, R131, R130 ;  /* 0x000000828382723e */ /* 0x000fe200000010ff */
[----:B------:R-:W-:Y:S01]  /*6290*/  STS [R5+0xa280], R82 ;  /* 0x00a2805205007388 */ /* 0x000fe20000000800 */
[----:B------:R-:W-:Y:S01]  /*62a0*/  F2FP.BF16.PACK_AB R120, R121, R120 ;  /* 0x000000787978723e */ /* 0x000fe200000010ff */
[----:B------:R-:W-:Y:S01]  /*62b0*/  USHF.R.S32.HI UR6, URZ, 0x1f, UR20 ;  /* 0x0000001f3f067899 */ /* 0x000fe20008011414 */
[----:B------:R-:W-:Y:S01]  /*62c0*/  F2FP.BF16.PACK_AB R122, R123, R122 ;  /* 0x0000007a7b7a723e */ /* 0x000fe200000010ff */
[----:B------:R-:W-:Y:S01]  /*62d0*/  STS [R7+0xb080], R72 ;  /* 0x00b0804807007388 */ /* 0x000fe20000000800 */
[----:B------:R-:W-:Y:S01]  /*62e0*/  F2FP.BF16.PACK_AB R124, R125, R124 ;  /* 0x0000007c7d7c723e */ /* 0x000fe200000010ff */
[----:B------:R-:W-:Y:S01]  /*62f0*/  BSSY B0, `(.L_x_660) ;  /* 0x000004f000007945 */ /* 0x000fe20003800000 */
[----:B------:R-:W-:Y:S01]  /*6300*/  F2FP.BF16.PACK_AB R126, R127, R126 ;  /* 0x0000007e7f7e723e */ /* 0x000fe200000010ff */
[----:B------:R-:W-:Y:S01]  /*6310*/  STS [R7+0xb280], R74 ;  /* 0x00b2804a07007388 */ /* 0x000fe20000000800 */
[----:B------:R-:W-:Y:S01]  /*6320*/  SHF.R.S32.HI R57, RZ, 0x1f, R204 ;  /* 0x0000001fff397819 */ /* 0x000fe200000114cc */
[----:B---3--:R-:W-:-:S02]  /*6330*/  UIMAD UR7, UR7, UR5, UR4 ;  /* 0x00000005070772a4 */ /* 0x008fc4000f8e0204 */
[----:B------:R-:W-:Y:S01]  /*6340*/  STS [R5+0xb080], R76 ;  /* 0x00b0804c05007388 */ /* 0x000fe20000000800 */
[----:B------:R-:W-:Y:S01]  /*6350*/  LEA.HI R0, R3, R0, RZ, 0x2 ;  /* 0x0000000003007211 */ /* 0x000fe200078f10ff */
[----:B------:R-:W-:Y:S02]  /*6360*/  ULDC.64 UR4, c[0x0][0x340] ;  /* 0x0000d00000047ab9 */ /* 0x000fe40000000a00 */
[----:B------:R-:W-:Y:S01]  /*6370*/  STS [R5+0xb280], R78 ;  /* 0x00b2804e05007388 */ /* 0x000fe20000000800 */
[----:B------:R-:W-:Y:S01]  /*6380*/  UISETP.LT.AND UP0, UPT, UR7, 0x80, UPT ;  /* 0x000000800700788c */ /* 0x000fe2000bf01270 */
[----:B--2---:R-:W-:Y:S01]  /*6390*/  SHF.R.S32.HI R58, RZ, 0x2, R0 ;  /* 0x00000002ff3a7819 */ /* 0x004fe20000011400 */
[----:B------:R-:W-:Y:S01]  /*63a0*/  UIMAD UR4, UR6, UR4, URZ ;  /* 0x00000004060472a4 */ /* 0x000fe2000f8e023f */
[----:B------:R-:W-:Y:S01]  /*63b0*/  STS [R7+0x80], R84 ;  /* 0x0000805407007388 */ /* 0x000fe20000000800 */
[----:B------:R-:W-:Y:S01]  /*63c0*/  USEL UR7, UR7, 0x80, UP0 ;  /* 0x0000008007077887 */ /* 0x000fe20008000000 */
[----:B------:R-:W-:Y:S01]  /*63d0*/  IMAD.U32 R0, RZ, RZ, UR20 ;  /* 0x00000014ff007e24 */ /* 0x000fe2000f8e00ff */
[----:B------:R-:W-:Y:S01]  /*63e0*/  UIMAD UR4, UR20, UR5, UR4 ;  /* 0x00000005140472a4 */ /* 0x000fe2000f8e0204 */
[----:B------:R-:W-:Y:S01]  /*63f0*/  STS [R7+0x280], R86 ;  /* 0x0002805607007388 */ /* 0x000fe20000000800 */
[----:B------:R-:W-:-:S02]  /*6400*/  SHF.R.S32.HI R59, RZ, 0x1f, R58 ;  /* 0x0000001fff3b7819 */ /* 0x000fc4000001143a */
[----:B------:R-:W-:Y:S01]  /*6410*/  ISETP.GE.AND P5, PT, R190, UR7, PT ;  /* 0x00000007be007c0c */ /* 0x000fe2000bfa6270 */
[----:B------:R-:W-:Y:S02]  /*6420*/  STS [R5+0x80], R96 ;  /* 0x0000806005007388 */ /* 0x000fe40000000800 */
[----:B------:R-:W-:Y:S02]  /*6430*/  IMAD.WIDE R58, R185, 0x80, R58 ;  /* 0x00000080b93a7825 */ /* 0x000fe400078e023a */
        /* <DEDUP_REMOVED lines=21> */
[----:B------:R-:W-:Y:S06]  /*6590*/  BAR.SYNC.DEFER_BLOCKING 0x1, 0x100 ;  /* 0x0044000000007b1d */ /* 0x000fec0000010000 */
[----:B------:R-:W3:Y:S04]  /*65a0*/  S2R R2, SR_CTAID.Y ;  /* 0x0000000000027919 */ /* 0x000ee80000002600 */
[----:B------:R4:W5:Y:S04]  /*65b0*/  LDS.128 R40, [R186+0x7080] ;  /* 0x00708000ba287984 */ /* 0x0009680000000c00 */
[----:B------:R4:W4:Y:S01]  /*65c0*/  LDS.128 R36, [R186+0x9080] ;  /* 0x00908000ba247984 */ /* 0x0009220000000c00 */
[----:B---3--:R-:W-:Y:S01]  /*65d0*/  SHF.R.S32.HI R4, RZ, 0x1f, R2 ;  /* 0x0000001fff047819 */ /* 0x008fe20000011402 */
[----:B-1----:R-:W-:-:S02]  /*65e0*/  IMAD.WIDE.U32 R6, R2, c[0x0][0x338], R56 ;  /* 0x0000ce0002067a25 */ /* 0x002fc400078e0038 */
[----:B------:R1:W3:Y:S02]  /*65f0*/  LDS.128 R32, [R186+0xb080] ;  /* 0x00b08000ba207984 */ /* 0x0002e40000000c00 */
[----:B--2---:R-:W-:Y:S02]  /*6600*/  IMAD R5, R4, c[0x0][0x338], RZ ;  /* 0x0000ce0004057a24 */ /* 0x004fe400078e02ff */
[----:B------:R1:W2:Y:S02]  /*6610*/  LDS.128 R28, [R186+0x80] ;  /* 0x00008000ba1c7984 */ /* 0x0002a40000000c00 */
[----:B------:R-:W-:Y:S02]  /*6620*/  IMAD R5, R2, c[0x0][0x33c], R5 ;  /* 0x0000cf0002057a24 */ /* 0x000fe400078e0205 */
[----:B------:R1:W1:Y:S02]  /*6630*/  LDS.128 R24, [R186+0x2080] ;  /* 0x00208000ba187984 */ /* 0x0002640000000c00 */
[----:B------:R-:W-:-:S02]  /*6640*/  IMAD.IADD R7, R7, 0x1, R5 ;  /* 0x0000000107077824 */ /* 0x000fc400078e0205 */
[----:B------:R1:W1:Y:S02]  /*6650*/  LDS.128 R20, [R186+0x4080] ;  /* 0x00408000ba147984 */ /* 0x0002640000000c00 */
[----:B------:R-:W-:Y:S02]  /*6660*/  IMAD.WIDE.U32 R60, R0, c[0x0][0x340], R6 ;  /* 0x0000d000003c7a25 */ /* 0x000fe400078e0006 */
[----:B------:R1:W1:Y:S01]  /*6670*/  LDS.128 R16, [R186+0x1080] ;  /* 0x00108000ba107984 */ /* 0x0002620000000c00 */
[----:B------:R-:W-:-:S03]  /*6680*/  IADD3 R0, R204, 0x20, RZ ;  /* 0x00000020cc007810 */ /* 0x000fc60007ffe0ff */
[----:B------:R1:W1:Y:S01]  /*6690*/  LDS.128 R12, [R186+0x3080] ;  /* 0x00308000ba0c7984 */ /* 0x0002620000000c00 */
[----:B------:R-:W-:-:S03]  /*66a0*/  IADD3 R7, R61, UR4, RZ ;  /* 0x000000043d077c10 */ /* 0x000fc6000fffe0ff */
[----:B------:R1:W1:Y:S01]  /*66b0*/  LDS.128 R8, [R186+0x5080] ;  /* 0x00508000ba087984 */ /* 0x0002620000000c00 */
[----:B------:R-:W-:Y:S05]  /*66c0*/  @P5 BRA `(.L_x_661) ;  /* 0x0000011000005947 */ /* 0x000fea0003800000 */
[C---:B------:R-:W-:Y:S01]  /*66d0*/  ISETP.GE.AND P3, PT, R204.reuse, c[0x0][0x324], PT ;  /* 0x0000c900cc007a0c */ /* 0x040fe20003f66270 */
[----:B------:R-:W5:Y:S01]  /*66e0*/  LDS.128 R48, [R186+0x8080] ;  /* 0x00808000ba307984 */ /* 0x000f620000000c00 */
[----:B------:R-:W-:Y:S01]  /*66f0*/  IMAD R5, R59, c[0x0][0x330], RZ ;  /* 0x0000cc003b057a24 */ /* 0x000fe200078e02ff */
[----:B------:R-:W-:Y:S01]  /*6700*/  IADD3 R3, R204, 0x40, RZ ;  /* 0x00000040cc037810 */ /* 0x000fe20007ffe0ff */
[----:B------:R-:W-:Y:S01]  /*6710*/  IMAD.MOV.U32 R6, RZ, RZ, R60 ;  /* 0x000000ffff067224 */ /* 0x000fe200078e003c */
[----:B------:R-:W4:Y:S01]  /*6720*/  LDS.128 R52, [R186+0xa080] ;  /* 0x00a08000ba347984 */ /* 0x000f220000000c00 */
[----:B------:R-:W-:Y:S01]  /*6730*/  IMAD R5, R58, c[0x0][0x334], R5 ;  /* 0x0000cd003a057a24 */ /* 0x000fe200078e0205 */
[----:B------:R-:W-:Y:S01]  /*6740*/  ISETP.GE.AND P2, PT, R0, c[0x0][0x324], PT ;  /* 0x0000c90000007a0c */ /* 0x000fe20003f46270 */
[----:B------:R-:W-:Y:S01]  /*6750*/  IMAD.WIDE.U32 R62, R58, c[0x0][0x330], R6 ;  /* 0x0000cc003a3e7a25 */ /* 0x000fe200078e0006 */
[----:B------:R-:W-:-:S03]  /*6760*/  ISETP.GE.AND P1, PT, R3, c[0x0][0x324], PT ;  /* 0x0000c90003007a0c */ /* 0x000fc60003f26270 */
[----:B------:R-:W-:Y:S01]  /*6770*/  IMAD.IADD R5, R63, 0x1, R5 ;  /* 0x000000013f057824 */ /* 0x000fe200078e0205 */
[----:B------:R-:W3:Y:S01]  /*6780*/  @!P3 LDS.128 R44, [R186+0x6080] ;  /* 0x00608000ba2cb984 */ /* 0x000ee20000000c00 */
[----:B------:R-:W-:-:S04]  /*6790*/  LEA R64, P0, R62, c[0x0][0x318], 0x1 ;  /* 0x0000c6003e407a11 */ /* 0x000fc800078008ff */
[----:B------:R-:W-:-:S05]  /*67a0*/  LEA.HI.X R65, R62, c[0x0][0x31c], R5, 0x1, P0 ;  /* 0x0000c7003e417a11 */ /* 0x000fca00000f0c05 */
[----:B-----5:R5:W-:Y:S04]  /*67b0*/  @!P2 STG.E.128 [R64.64+0x40], R48 ;  /* 0x000040304000a986 */ /* 0x020be8000c101d18 */
[----:B----4-:R5:W-:Y:S04]  /*67c0*/  @!P1 STG.E.128 [R64.64+0x80], R52 ;  /* 0x0000803440009986 */ /* 0x010be8000c101d18 */
[----:B---3--:R5:W-:Y:S02]  /*67d0*/  @!P3 STG.E.128 [R64.64], R44 ;  /* 0x0000002c4000b986 */ /* 0x008be4000c101d18 */
.L_x_661:
[----:B------:R-:W-:Y:S05]  /*67e0*/  BSYNC B0 ;  /* 0x0000000000007941 */ /* 0x000fea0003800000 */
.L_x_660:
[----:B------:R-:W-:Y:S01]  /*67f0*/  IADD3 R190, R190, 0x40, RZ ;  /* 0x00000040bebe7810 */ /* 0x000fe20007ffe0ff */
[----:B------:R-:W-:Y:S03]  /*6800*/  BSSY B0, `(.L_x_662) ;  /* 0x0000014000007945 */ /* 0x000fe60003800000 */
[----:B------:R-:W-:-:S13]  /*6810*/  ISETP.GE.AND P4, PT, R190, UR7, PT ;  /* 0x00000007be007c0c */ /* 0x000fda000bf86270 */
[----:B------:R-:W-:Y:S05]  /*6820*/  @P4 BRA `(.L_x_663) ;  /* 0x0000011000004947 */ /* 0x000fea0003800000 */
[----:B------:R-:W-:Y:S01]  /*6830*/  IADD3 R6, P0, R58, 0x40, RZ ;  /* 0x000000403a067810 */ /* 0x000fe20007f1e0ff */
[----:B-----5:R-:W-:Y:S01]  /*6840*/  IMAD.MOV.U32 R44, RZ, RZ, R60 ;  /* 0x000000ffff2c7224 */ /* 0x020fe200078e003c */
[C---:B------:R-:W-:Y:S01]  /*6850*/  IADD3 R3, R204.reuse, 0x40, RZ ;  /* 0x00000040cc037810 */ /* 0x040fe20007ffe0ff */
[----:B------:R-:W-:Y:S01]  /*6860*/  IMAD.MOV.U32 R45, RZ, RZ, R7 ;  /* 0x000000ffff2d7224 */ /* 0x000fe200078e0007 */
[----:B------:R-:W-:Y:S01]  /*6870*/  ISETP.GE.AND P2, PT, R204, c[0x0][0x324], PT ;  /* 0x0000c900cc007a0c */ /* 0x000fe20003f46270 */
[----:B------:R-:W-:Y:S01]  /*6880*/  IMAD.X R5, RZ, RZ, R59, P0 ;  /* 0x000000ffff057224 */ /* 0x000fe200000e063b */
[----:B------:R-:W-:Y:S01]  /*6890*/  ISETP.GE.AND P0, PT, R3, c[0x0][0x324], PT ;  /* 0x0000c90003007a0c */ /* 0x000fe20003f06270 */
[----:B------:R-:W-:Y:S01]  /*68a0*/  IMAD.WIDE.U32 R44, R6, c[0x0][0x330], R44 ;  /* 0x0000cc00062c7a25 */ /* 0x000fe200078e002c */
[----:B------:R-:W-:-:S03]  /*68b0*/  ISETP.GE.AND P1, PT, R0, c[0x0][0x324], PT ;  /* 0x0000c90000007a0c */ /* 0x000fc60003f26270 */
[----:B------:R-:W-:-:S04]  /*68c0*/  IMAD R5, R5, c[0x0][0x330], RZ ;  /* 0x0000cc0005057a24 */ /* 0x000fc800078e02ff */
[----:B------:R-:W-:Y:S01]  /*68d0*/  IMAD R5, R6, c[0x0][0x334], R5 ;  /* 0x0000cd0006057a24 */ /* 0x000fe200078e0205 */
[----:B------:R-:W-:-:S03]  /*68e0*/  LEA R6, P3, R44, c[0x0][0x318], 0x1 ;  /* 0x0000c6002c067a11 */ /* 0x000fc600078608ff */
[----:B------:R-:W-:-:S05]  /*68f0*/  IMAD.IADD R5, R45, 0x1, R5 ;  /* 0x000000012d057824 */ /* 0x000fca00078e0205 */
[----:B------:R-:W-:-:S05]  /*6900*/  LEA.HI.X R7, R44, c[0x0][0x31c], R5, 0x1, P3 ;  /* 0x0000c7002c077a11 */ /* 0x000fca00018f0c05 */
[----:B------:R5:W-:Y:S04]  /*6910*/  @!P2 STG.E.128 [R6.64], R40 ;  /* 0x000000280600a986 */ /* 0x000be8000c101d18 */
[----:B----4-:R5:W-:Y:S04]  /*6920*/  @!P1 STG.E.128 [R6.64+0x40], R36 ;  /* 0x0000402406009986 */ /* 0x010be8000c101d18 */
[----:B---3--:R5:W-:Y:S02]  /*6930*/  @!P0 STG.E.128 [R6.64+0x80], R32 ;  /* 0x0000802006008986 */ /* 0x008be4000c101d18 */
.L_x_663:
[----:B------:R-:W-:Y:S05]  /*6940*/  BSYNC B0 ;  /* 0x0000000000007941 */ /* 0x000fea0003800000 */
.L_x_662:
[----:B------:R-:W-:Y:S01]  /*6950*/  IMAD R3, R4, c[0x0][0x308], RZ ;  /* 0x0000c20004037a24 */ /* 0x000fe200078e02ff */
[----:B------:R-:W-:Y:S01]  /*6960*/  ULDC.64 UR4, c[0x0][0x310] ;  /* 0x0000c40000047ab9 */ /* 0x000fe20000000a00 */
[C---:B------:R-:W-:Y:S01]  /*6970*/  IMAD.WIDE.U32 R56, R2.reuse, c[0x0][0x308], R56 ;  /* 0x0000c20002387a25 */ /* 0x040fe200078e0038 */
[----:B------:R-:W-:Y:S01]  /*6980*/  UIMAD UR4, UR6, UR4, URZ ;  /* 0x00000004060472a4 */ /* 0x000fe2000f8e023f */
[----:B------:R-:W-:Y:S02]  /*6990*/  BSSY B0, `(.L_x_664) ;  /* 0x0000016000007945 */ /* 0x000fe40003800000 */
[----:B------:R-:W-:Y:S01]  /*69a0*/  IMAD R3, R2, c[0x0][0x30c], R3 ;  /* 0x0000c30002037a24 */ /* 0x000fe200078e0203 */
[----:B------:R-:W-:Y:S01]  /*69b0*/  MOV R2, UR20 ;  /* 0x0000001400027c02 */ /* 0x000fe20008000f00 */
[----:B------:R-:W-:-:S03]  /*69c0*/  UIMAD UR4, UR20, UR5, UR4 ;  /* 0x00000005140472a4 */ /* 0x000fc6000f8e0204 */
[----:B------:R-:W-:-:S05]  /*69d0*/  IADD3 R57, R57, R3, RZ ;  /* 0x0000000339397210 */ /* 0x000fca0007ffe0ff */
[----:B-----5:R-:W-:-:S05]  /*69e0*/  IMAD.WIDE.U32 R6, R2, c[0x0][0x310], R56 ;  /* 0x0000c40002067a25 */ /* 0x020fca00078e0038 */
        /* <DEDUP_REMOVED lines=8> */
[----:B---3--:R-:W-:Y:S01]  /*6a70*/  IMAD.WIDE.U32 R32, R58, c[0x0][0x300], R4 ;  /* 0x0000c0003a207a25 */ /* 0x008fe200078e0004 */
[----:B------:R-:W-:-:S03]  /*6a80*/  ISETP.GE.AND P2, PT, R0, c[0x0][0x2f4], PT ;  /* 0x0000bd0000007a0c */ /* 0x000fc60003f46270 */
[----:B------:R-:W-:Y:S01]  /*6a90*/  IMAD.IADD R3, R33, 0x1, R3 ;  /* 0x0000000121037824 */ /* 0x000fe200078e0203 */
[----:B------:R-:W-:-:S04]  /*6aa0*/  LEA R2, P0, R32, c[0x0][0x2e8], 0x1 ;  /* 0x0000ba0020027a11 */ /* 0x000fc800078008ff */
[----:B------:R-:W-:-:S05]  /*6ab0*/  LEA.HI.X R3, R32, c[0x0][0x2ec], R3, 0x1, P0 ;  /* 0x0000bb0020037a11 */ /* 0x000fca00000f0c03 */
[----:B--2---:R2:W-:Y:S04]  /*6ac0*/  @!P3 STG.E.128 [R2.64], R28 ;  /* 0x0000001c0200b986 */ /* 0x0045e8000c101d18 */
[----:B-1----:R2:W-:Y:S04]  /*6ad0*/  @!P2 STG.E.128 [R2.64+0x40], R24 ;  /* 0x000040180200a986 */ /* 0x0025e8000c101d18 */
[----:B------:R2:W-:Y:S02]  /*6ae0*/  @!P1 STG.E.128 [R2.64+0x80], R20 ;  /* 0x0000801402009986 */ /* 0x0005e4000c101d18 */
.L_x_665:
[----:B------:R-:W-:Y:S05]  /*6af0*/  BSYNC B0 ;  /* 0x0000000000007941 */ /* 0x000fea0003800000 */
.L_x_664:
[----:B------:R-:W-:Y:S05]  /*6b00*/  @P4 EXIT ;  /* 0x000000000000494d */ /* 0x000fea0003800000 */
[----:B--2---:R-:W-:Y:S01]  /*6b10*/  IADD3 R2, P0, R58, 0x40, RZ ;  /* 0x000000403a027810 */ /* 0x004fe20007f1e0ff */
[----:B------:R-:W-:Y:S01]  /*6b20*/  IMAD.MOV.U32 R4, RZ, RZ, R6 ;  /* 0x000000ffff047224 */ /* 0x000fe200078e0006 */
[----:B------:R-:W-:-:S02]  /*6b30*/  ISETP.GE.AND P1, PT, R204, c[0x0][0x2f4], PT ;  /* 0x0000bd00cc007a0c */ /* 0x000fc40003f26270 */
[----:B------:R-:W-:Y:S01]  /*6b40*/  IADD3 R204, R204, 0x40, RZ ;  /* 0x00000040cccc7810 */ /* 0x000fe20007ffe0ff */
[----:B------:R-:W-:Y:S01]  /*6b50*/  IMAD.X R58, RZ, RZ, R59, P0 ;  /* 0x000000ffff3a7224 */ /* 0x000fe200000e063b */
[----:B------:R-:W-:Y:S01]  /*6b60*/  ISETP.GE.AND P0, PT, R0, c[0x0][0x2f4], PT ;  /* 0x0000bd0000007a0c */ /* 0x000fe20003f06270 */
[----:B------:R-:W-:-:S04]  /*6b70*/  IMAD.WIDE.U32 R4, R2, c[0x0][0x300], R4 ;  /* 0x0000c00002047a25 */ /* 0x000fc800078e0004 */
[----:B------:R-:W-:-:S04]  /*6b80*/  IMAD R3, R58, c[0x0][0x300], RZ ;  /* 0x0000c0003a037a24 */ /* 0x000fc800078e02ff */
[----:B------:R-:W-:Y:S01]  /*6b90*/  IMAD R3, R2, c[0x0][0x304], R3 ;  /* 0x0000c10002037a24 */ /* 0x000fe200078e0203 */
[----:B------:R-:W-:-:S03]  /*6ba0*/  LEA R2, P2, R4, c[0x0][0x2e8], 0x1 ;  /* 0x0000ba0004027a11 */ /* 0x000fc600078408ff */
[----:B------:R-:W-:-:S05]  /*6bb0*/  IMAD.IADD R3, R5, 0x1, R3 ;  /* 0x0000000105037824 */ /* 0x000fca00078e0203 */
[----:B------:R-:W-:-:S05]  /*6bc0*/  LEA.HI.X R3, R4, c[0x0][0x2ec], R3, 0x1, P2 ;  /* 0x0000bb0004037a11 */ /* 0x000fca00010f0c03 */
[----:B-1----:R1:W-:Y:S01]  /*6bd0*/  @!P0 STG.E.128 [R2.64+0x40], R12 ;  /* 0x0000400c02008986 */ /* 0x0023e2000c101d18 */
[----:B------:R-:W-:-:S03]  /*6be0*/  ISETP.GE.AND P0, PT, R204, c[0x0][0x2f4], PT ;  /* 0x0000bd00cc007a0c */ /* 0x000fc60003f06270 */
[----:B------:R1:W-:Y:S10]  /*6bf0*/  @!P1 STG.E.128 [R2.64], R16 ;  /* 0x0000001002009986 */ /* 0x0003f4000c101d18 */
[----:B------:R-:W-:Y:S05]  /*6c00*/  @P0 EXIT ;  /* 0x000000000000094d */ /* 0x000fea0003800000 */
[----:B------:R-:W-:Y:S01]  /*6c10*/  STG.E.128 [R2.64+0x80], R8 ;  /* 0x0000800802007986 */ /* 0x000fe2000c101d18 */
[----:B------:R-:W-:Y:S05]  /*6c20*/  EXIT ;  /* 0x000000000000794d */ /* 0x000fea0003800000 */
.L_x_666:
        /* <DEDUP_REMOVED lines=13> */
.L_x_1411:


//--------------------- .text._ZN7cutlass13device_kernelIN5flash19enable_sm80_to_sm89INS1_16FlashAttnBwdSm80INS1_25CollectiveMainloopBwdSm80ILi2ELi2EN4cute5tupleIJNS5_1CILi64EEENS7_ILi128EEENS7_ILi96EEEEEENS_10bfloat16_tEfNS_4arch4Sm80ELb0ELb0ELb1ELb0ELb1ELb0ELb0ELb0ELi2ELi2ELi4ELi2ELb0EEENS1_21CollectiveEpilogueBwdISB_SC_SE_Li256ELb0ELb0ELi2EEENS1_19SingleTileSchedulerILb0ELb0ELb0ELi128EEEEEEEEEvNT_6ParamsE --------------------------
	.section	.text._ZN7cutlass13device_kernelIN5flash19enable_sm80_to_sm89INS1_16FlashAttnBwdSm80INS1_25CollectiveMainloopBwdSm80ILi2ELi2EN4cute5tupleIJNS5_1CILi64EEENS7_ILi128EEENS7_ILi96EEEEEENS_10bfloat16_tEfNS_4arch4Sm80ELb0ELb0ELb1ELb0ELb1ELb0ELb0ELb0ELi2ELi2ELi4ELi2ELb0EEENS1_21CollectiveEpilogueBwdISB_SC_SE_Li256ELb0ELb0ELi2EEENS1_19SingleTileSchedulerILb0ELb0ELb0ELi128EEEEEEEEEvNT_6ParamsE,"ax",@progbits
	.sectioninfo	@"SHI_REGISTERS=255"
	.align	128
.text._ZN7cutlass13device_kernelIN5flash19enable_sm80_to_sm89INS1_16FlashAttnBwdSm80INS1_25CollectiveMainloopBwdSm80ILi2ELi2EN4cute5tupleIJNS5_1CILi64EEENS7_ILi128EEENS7_ILi96EEEEEENS_10bfloat16_tEfNS_4arch4Sm80ELb0ELb0ELb1ELb0ELb1ELb0ELb0ELb0ELi2ELi2ELi4ELi2ELb0EEENS1_21CollectiveEpilogueBwdISB_SC_SE_Li256ELb0ELb0ELi2EEENS1_19SingleTileSchedulerILb0ELb0ELb0ELi128EEEEEEEEEvNT_6ParamsE:
        .type           _ZN7cutlass13device_kernelIN5flash19enable_sm80_to_sm89INS1_16FlashAttnBwdSm80INS1_25CollectiveMainloopBwdSm80ILi2ELi2EN4cute5tupleIJNS5_1CILi64EEENS7_ILi128EEENS7_ILi96EEEEEENS_10bfloat16_tEfNS_4arch4Sm80ELb0ELb0ELb1ELb0ELb1ELb0ELb0ELb0ELi2ELi2ELi4ELi2ELb0EEENS1_21CollectiveEpilogueBwdISB_SC_SE_Li256ELb0ELb0ELi2EEENS1_19SingleTileSchedulerILb0ELb0ELb0ELi128EEEEEEEEEvNT_6ParamsE,@function
        .size           _ZN7cutlass13device_kernelIN5flash19enable_sm80_to_sm89INS1_16FlashAttnBwdSm80INS1_25CollectiveMainloopBwdSm80ILi2ELi2EN4cute5tupleIJNS5_1CILi64EEENS7_ILi128EEENS7_ILi96EEEEEENS_10bfloat16_tEfNS_4arch4Sm80ELb0ELb0ELb1ELb0ELb1ELb0ELb0ELb0ELi2ELi2ELi4ELi2ELb0EEENS1_21CollectiveEpilogueBwdISB_SC_SE_Li256ELb0ELb0ELi2EEENS1_19SingleTileSchedulerILb0ELb0ELb0ELi128EEEEEEEEEvNT_6ParamsE,(.L_x_1412 - _ZN7cutlass13device_kernelIN5flash19enable_sm80_to_sm89INS1_16FlashAttnBwdSm80INS1_25CollectiveMainloopBwdSm80ILi2ELi2EN4cute5tupleIJNS5_1CILi64EEENS7_ILi128EEENS7_ILi96EEEEEENS_10bfloat16_tEfNS_4arch4Sm80ELb0ELb0ELb1ELb0ELb1ELb0ELb0ELb0ELi2ELi2ELi4ELi2ELb0EEENS1_21CollectiveEpilogueBwdISB_SC_SE_Li256ELb0ELb0ELi2EEENS1_19SingleTileSchedulerILb0ELb0ELb0ELi128EEEEEEEEEvNT_6ParamsE)
        .other          _ZN7cutlass13device_kernelIN5flash19enable_sm80_to_sm89INS1_16FlashAttnBwdSm80INS1_25CollectiveMainloopBwdSm80ILi2ELi2EN4cute5tupleIJNS5_1CILi64EEENS7_ILi128EEENS7_ILi96EEEEEENS_10bfloat16_tEfNS_4arch4Sm80ELb0ELb0ELb1ELb0ELb1ELb0ELb0ELb0ELi2ELi2ELi4ELi2ELb0EEENS1_21CollectiveEpilogueBwdISB_SC_SE_Li256ELb0ELb0ELi2EEENS1_19SingleTileSchedulerILb0ELb0ELb0ELi128EEEEEEEEEvNT_6ParamsE,@"STO_CUDA_ENTRY STV_DEFAULT"
_ZN7cutlass13device_kernelIN5flash19enable_sm80_to_sm89INS1_16FlashAttnBwdSm80INS1_25CollectiveMainloopBwdSm80ILi2ELi2EN4cute5tupleIJNS5_1CILi64EEENS7_ILi128EEENS7_ILi96EEEEEENS_10bfloat16_tEfNS_4arch4Sm80ELb0ELb0ELb1ELb0ELb1ELb0ELb0ELb0ELi2ELi2ELi4ELi2ELb0EEENS1_21CollectiveEpilogueBwdISB_SC_SE_Li256ELb0ELb0ELi2EEENS1_19SingleTileSchedulerILb0ELb0ELb0ELi128EEEEEEEEEvNT_6ParamsE:
        /* <DEDUP_REMOVED lines=355> */
.L_x_668:
[----:B------:R-:W-:Y:S05]  /*1630*/  BSYNC B0 ;  /* 0x0000000000007941 */ /* 0x000fea0003800000 */
.L_x_667:
        /* <DEDUP_REMOVED lines=148> */
.L_x_672:
        /* <DEDUP_REMOVED lines=219> */
.L_x_670:
        /* <DEDUP_REMOVED lines=518> */
.L_x_671:
        /* <DEDUP_REMOVED lines=190> */
.L_x_669:
        /* <DEDUP_REMOVED lines=231> */
.L_x_674:
[----:B------:R-:W-:Y:S05]  /*67e0*/  BSYNC B0 ;  /* 0x0000000000007941 */ /* 0x000fea0003800000 */
.L_x_673:
        /* <DEDUP_REMOVED lines=21> */
.L_x_676:
[----:B------:R-:W-:Y:S05]  /*6940*/  BSYNC B0 ;  /* 0x0000000000007941 */ /* 0x000fea0003800000 */
.L_x_675:
        /* <DEDUP_REMOVED lines=26> */
.L_x_678:
[----:B------:R-:W-:Y:S05]  /*6af0*/  BSYNC B0 ;  /* 0x0000000000007941 */ /* 0x000fea0003800000 */
.L_x_677:
        /* <DEDUP_REMOVED lines=19> */
.L_x_679:
        /* <DEDUP_REMOVED lines=13> */
.L_x_1412:


//--------------------- .text._ZN7cutlass13device_kernelIN5flash19enable_sm80_to_sm89INS1_16FlashAttnBwdSm80INS1_25CollectiveMainloopBwdSm80ILi2ELi2EN4cute5tupleIJNS5_1CILi64EEENS7_ILi128EEENS7_ILi96EEEEEENS_10bfloat16_tEfNS_4arch4Sm80ELb0ELb0ELb1ELb0ELb0ELb0ELb0ELb0ELi2ELi2ELi4ELi2ELb0EEENS1_24CollectiveEpilogueBwdGQAISB_fSE_Li256ELb0ELb0EEENS1_19SingleTileSchedulerILb0ELb0ELb0ELi128EEEEEEEEEvNT_6ParamsE --------------------------
	.section	.text._ZN7cutlass13device_kernelIN5flash19enable_sm80_to_sm89INS1_16FlashAttnBwdSm80INS1_25CollectiveMainloopBwdSm80ILi2ELi2EN4cute5tupleIJNS5_1CILi64EEENS7_ILi128EEENS7_ILi96EEEEEENS_10bfloat16_tEfNS_4arch4Sm80ELb0ELb0ELb1ELb0ELb0ELb0ELb0ELb0ELi2ELi2ELi4ELi2ELb0EEENS1_24CollectiveEpilogueBwdGQAISB_fSE_Li256ELb0ELb0EEENS1_19SingleTileSchedulerILb0ELb0ELb0ELi128EEEEEEEEEvNT_6ParamsE,"ax",@progbits
	.sectioninfo	@"SHI_REGISTERS=254"
	.align	128
.text._ZN7cutlass13device_kernelIN5flash19enable_sm80_to_sm89INS1_16FlashAttnBwdSm80INS1_25CollectiveMainloopBwdSm80ILi2ELi2EN4cute5tupleIJNS5_1CILi64EEENS7_ILi128EEENS7_ILi96EEEEEENS_10bfloat16_tEfNS_4arch4Sm80ELb0ELb0ELb1ELb0ELb0ELb0ELb0ELb0ELi2ELi2ELi4ELi2ELb0EEENS1_24CollectiveEpilogueBwdGQAISB_fSE_Li256ELb0ELb0EEENS1_19SingleTileSchedulerILb0ELb0ELb0ELi128EEEEEEEEEvNT_6ParamsE:
        .type           _ZN7cutlass13device_kernelIN5flash19enable_sm80_to_sm89INS1_16FlashAttnBwdSm80INS1_25CollectiveMainloopBwdSm80ILi2ELi2EN4cute5tupleIJNS5_1CILi64EEENS7_ILi128EEENS7_ILi96EEEEEENS_10bfloat16_tEfNS_4arch4Sm80ELb0ELb0ELb1ELb0ELb0ELb0ELb0ELb0ELi2ELi2ELi4ELi2ELb0EEENS1_24CollectiveEpilogueBwdGQAISB_fSE_Li256ELb0ELb0EEENS1_19SingleTileSchedulerILb0ELb0ELb0ELi128EEEEEEEEEvNT_6ParamsE,@function
        .size           _ZN7cutlass13device_kernelIN5flash19enable_sm80_to_sm89INS1_16FlashAttnBwdSm80INS1_25CollectiveMainloopBwdSm80ILi2ELi2EN4cute5tupleIJNS5_1CILi64EEENS7_ILi128EEENS7_ILi96EEEEEENS_10bfloat16_tEfNS_4arch4Sm80ELb0ELb0ELb1ELb0ELb0ELb0ELb0ELb0ELi2ELi2ELi4ELi2ELb0EEENS1_24CollectiveEpilogueBwdGQAISB_fSE_Li256ELb0ELb0EEENS1_19SingleTileSchedulerILb0ELb0ELb0ELi128EEEEEEEEEvNT_6ParamsE,(.L_x_1413 - _ZN7cutlass13device_kernelIN5flash19enable_sm80_to_sm89INS1_16FlashAttnBwdSm80INS1_25CollectiveMainloopBwdSm80ILi2ELi2EN4cute5tupleIJNS5_1CILi64EEENS7_ILi128EEENS7_ILi96EEEEEENS_10bfloat16_tEfNS_4arch4Sm80ELb0ELb0ELb1ELb0ELb0ELb0ELb0ELb0ELi2ELi2ELi4ELi2ELb0EEENS1_24CollectiveEpilogueBwdGQAISB_fSE_Li256ELb0ELb0EEENS1_19SingleTileSchedulerILb0ELb0ELb0ELi128EEEEEEEEEvNT_6ParamsE)
        .other          _ZN7cutlass13device_kernelIN5flash19enable_sm80_to_sm89INS1_16FlashAttnBwdSm80INS1_25CollectiveMainloopBwdSm80ILi2ELi2EN4cute5tupleIJNS5_1CILi64EEENS7_ILi128EEENS7_ILi96EEEEEENS_10bfloat16_tEfNS_4arch4Sm80ELb0ELb0ELb1ELb0ELb0ELb0ELb0ELb0ELi2ELi2ELi4ELi2ELb0EEENS1_24CollectiveEpilogueBwdGQAISB_fSE_Li256ELb0ELb0EEENS1_19SingleTileSchedulerILb0ELb0ELb0ELi128EEEEEEEEEvNT_6ParamsE,@"STO_CUDA_ENTRY STV_DEFAULT"
_ZN7cutlass13device_kernelIN5flash19enable_sm80_to_sm89INS1_16FlashAttnBwdSm80INS1_25CollectiveMainloopBwdSm80ILi2ELi2EN4cute5tupleIJNS5_1CILi64EEENS7_ILi128EEENS7_ILi96EEEEEENS_10bfloat16_tEfNS_4arch4Sm80ELb0ELb0ELb1ELb0ELb0ELb0ELb0ELb0ELi2ELi2ELi4ELi2ELb0EEENS1_24CollectiveEpilogueBwdGQAISB_fSE_Li256ELb0ELb0EEENS1_19SingleTileSchedulerILb0ELb0ELb0ELi128EEEEEEEEEvNT_6ParamsE:
[----:B------:R-:W-:Y:S02]  /*0000*/  MOV R1, c[0x0][0x28] ;  /* 0x00000a0000017a02 */ /* 0x000fe40000000f00 */
[----:B------:R-:W1:Y:S02]  /*0010*/  S2UR UR16, SR_CTAID.Z ;  /* 0x00000000001079c3 */ /* 0x000e640000002700 */
[----:B-1----:R-:W-:-:S13]  /*0020*/  ISETP.LE.AND P0, PT, RZ, UR16, PT ;  /* 0x00000010ff007c0c */ /* 0x002fda000bf03270 */
[----:B------:R-:W-:Y:S05]  /*0030*/  @!P0 EXIT ;  /* 0x000000000000894d */ /* 0x000fea0003800000 */
[----:B------:R-:W1:Y:S01]  /*0040*/  S2R R12, SR_TID.X ;  /* 0x00000000000c7919 */ /* 0x000e620000002100 */
[----:B------:R-:W-:Y:S01]  /*0050*/  IMAD.MOV.U32 R0, RZ, RZ, c[0x0][0x248] ;  /* 0x00009200ff007624 */ /* 0x000fe200078e00ff */
[----:B------:R-:W-:Y:S01]  /*0060*/  USHF.R.S32.HI UR15, URZ, 0x1f, UR16 ;  /* 0x0000001f3f0f7899 */ /* 0x000fe20008011410 */
[----:B------:R-:W-:Y:S01]  /*0070*/  IMAD.MOV.U32 R185, RZ, RZ, 0x10 ;  /* 0x00000010ffb97424 */ /* 0x000fe200078e00ff */
[----:B------:R-:W2:Y:S01]  /*0080*/  S2R R11, SR_CTAID.Y ;  /* 0x00000000000b7919 */ /* 0x000ea20000002600 */
[----:B------:R-:W-:Y:S01]  /*0090*/  ULDC.64 UR4, c[0x0][0x278] ;  /* 0x00009e0000047ab9 */ /* 0x000fe20000000a00 */
[----:B------:R-:W-:Y:S01]  /*00a0*/  ISETP.NE.AND P0, PT, R0, 0x1, PT ;  /* 0x000000010000780c */ /* 0x000fe20003f05270 */
[----:B------:R-:W-:Y:S01]  /*00b0*/  UIMAD UR13, UR15, UR4, URZ ;  /* 0x000000040f0d72a4 */ /* 0x000fe2000f8e023f */
[----:B------:R-:W3:Y:S01]  /*00c0*/  S2R R33, SR_CTAID.X ;  /* 0x0000000000217919 */ /* 0x000ee20000002500 */
[----:B------:R-:W-:Y:S02]  /*00d0*/  UIMAD.WIDE.U32 UR6, UR16, UR4, URZ ;  /* 0x00000004100672a5 */ /* 0x000fe4000f8e003f */
[----:B------:R-:W-:-:S02]  /*00e0*/  UIMAD UR13, UR16, UR5, UR13 ;  /* 0x00000005100d72a4 */ /* 0x000fc4000f8e020d */
[----:B------:R-:W-:Y:S02]  /*00f0*/  ULDC.64 UR18, c[0x0][0x118] ;  /* 0x0000460000127ab9 */ /* 0x000fe40000000a00 */
[----:B------:R-:W-:Y:S02]  /*0100*/  ULDC.64 UR4, c[0x0][0x290] ;  /* 0x0000a40000047ab9 */ /* 0x000fe40000000a00 */
[----:B------:R-:W-:Y:S02]  /*0110*/  UIMAD UR8, UR15, UR4, URZ ;  /* 0x000000040f0872a4 */ /* 0x000fe4000f8e023f */
[----:B------:R-:W-:Y:S02]  /*0120*/  UIMAD.WIDE.U32 UR10, UR16, UR4, URZ ;  /* 0x00000004100a72a5 */ /* 0x000fe4000f8e003f */
[----:B------:R-:W-:Y:S02]  /*0130*/  UIMAD UR5, UR16, UR5, UR8 ;  /* 0x00000005100572a4 */ /* 0x000fe4000f8e0208 */
[----:B------:R-:W-:Y:S01]  /*0140*/  UIADD3 UR13, UR7, UR13, URZ ;  /* 0x0000000d070d7290 */ /* 0x000fe2000fffe03f */
[----:B-1----:R-:W-:Y:S01]  /*0150*/  IMAD.SHL.U32 R196, R12, 0x4, RZ ;  /* 0x000000040cc47824 */ /* 0x002fe200078e00ff */
[----:B------:R-:W-:Y:S01]  /*0160*/  SHF.R.S32.HI R23, RZ, 0x1f, R12 ;  /* 0x0000001fff177819 */ /* 0x000fe2000001140c */
[----:B------:R-:W-:Y:S01]  /*0170*/  UIADD3 UR14, UR11, UR5, URZ ;  /* 0x000000050b0e7290 */ /* 0x000fe2000fffe03f */
[----:B--2---:R-:W-:Y:S01]  /*0180*/  @P0 IMAD.HI.U32 R0, R11, c[0x0][0x24c], RZ ;  /* 0x000093000b000a27 */ /* 0x004fe200078e00ff */
[--C-:B------:R-:W-:Y:S01]  /*0190*/  SHF.R.S32.HI R6, RZ, 0x1f, R11.reuse ;  /* 0x0000001fff067819 */ /* 0x100fe2000001140b */
[----:B------:R-:W-:Y:S01]  /*01a0*/  ULDC.64 UR4, c[0x0][0x1e8] ;  /* 0x00007a0000047ab9 */ /* 0x000fe20000000a00 */
[----:B------:R-:W-:Y:S01]  /*01b0*/  SHF.R.S32.HI R197, RZ, 0x1f, R196 ;  /* 0x0000001fffc57819 */ /* 0x000fe200000114c4 */
[----:B------:R-:W-:Y:S01]  /*01c0*/  IMAD.MOV.U32 R19, RZ, RZ, R11 ;  /* 0x000000ffff137224 */ /* 0x000fe200078e000b */
[----:B------:R-:W-:Y:S01]  /*01d0*/  @P0 SHF.R.U32.HI R19, RZ, c[0x0][0x250], R0 ;  /* 0x00009400ff130a19 */ /* 0x000fe20000011600 */
[----:B------:R-:W-:Y:S01]  /*01e0*/  IMAD R0, R6, c[0x0][0x288], RZ ;  /* 0x0000a20006007a24 */ /* 0x000fe200078e02ff */
[----:B------:R-:W-:Y:S01]  /*01f0*/  LEA.HI R21, R23, R12, RZ, 0x2 ;  /* 0x0000000c17157211 */ /* 0x000fe200078f10ff */
[----:B------:R-:W-:Y:S01]  /*0200*/  IMAD.WIDE.U32 R8, R11, c[0x0][0x288], R196 ;  /* 0x0000a2000b087a25 */ /* 0x000fe200078e00c4 */
[----:B------:R-:W-:-:S02]  /*0210*/  UIMAD UR4, UR15, UR4, URZ ;  /* 0x000000040f0472a4 */ /* 0x000fc4000f8e023f */
[----:B------:R-:W-:Y:S01]  /*0220*/  LOP3.LUT R7, R21, 0xfffffffc, RZ, 0xc0, !PT ;  /* 0xfffffffc15077812 */ /* 0x000fe200078ec0ff */
[C---:B------:R-:W-:Y:S01]  /*0230*/  IMAD R3, R11.reuse, c[0x0][0x28c], R0 ;  /* 0x0000a3000b037a24 */ /* 0x040fe200078e0200 */
[----:B------:R-:W-:Y:S01]  /*0240*/  IADD3 R4, P0, R8, UR10, RZ ;  /* 0x0000000a08047c10 */ /* 0x000fe2000ff1e0ff */
[----:B------:R-:W-:Y:S01]  /*0250*/  IMAD.WIDE.U32 R14, R11, c[0x0][0x270], R196 ;  /* 0x00009c000b0e7a25 */ /* 0x000fe200078e00c4 */
[----:B------:R-:W-:Y:S01]  /*0260*/  LEA.HI R0, R23, R12, RZ, 0x4 ;  /* 0x0000000c17007211 */ /* 0x000fe200078f20ff */
[----:B------:R-:W-:Y:S01]  /*0270*/  ULDC UR12, c[0x0][0x168] ;  /* 0x00005a00000c7ab9 */ /* 0x000fe20000000800 */
[----:B------:R-:W-:Y:S01]  /*0280*/  IADD3.X R3, R9, UR14, R3, P0, !PT ;  /* 0x0000000e09037c10 */ /* 0x000fe200087fe403 */
[----:B------:R-:W-:Y:S01]  /*0290*/  IMAD R2, R6, c[0x0][0x270], RZ ;  /* 0x00009c0006027a24 */ /* 0x000fe200078e02ff */
[----:B------:R-:W-:Y:S01]  /*02a0*/  IADD3 R5, P1, R14, UR6, RZ ;  /* 0x000000060e057c10 */ /* 0x000fe2000ff3e0ff */
[----:B------:R-:W-:Y:S01]  /*02b0*/  IMAD.MOV.U32 R8, RZ, RZ, -0x80 ;  /* 0xffffff80ff087424 */ /* 0x000fe200078e00ff */
[----:B------:R-:W-:Y:S01]  /*02c0*/  SHF.R.S32.HI R14, RZ, 0x4, R0 ;  /* 0x00000004ff0e7819 */ /* 0x000fe20000011400 */
[----:B------:R-:W-:Y:S01]  /*02d0*/  IMAD R2, R11, c[0x0][0x274], R2 ;  /* 0x00009d000b027a24 */ /* 0x000fe200078e0202 */
[----:B------:R-:W-:Y:S01]  /*02e0*/  SHF.R.S32.HI R194, RZ, 0x2, R21 ;  /* 0x00000002ffc27819 */ /* 0x000fe20000011415 */
[----:B---3--:R-:W-:Y:S01]  /*02f0*/  IMAD R9, R33, R8, c[0x0][0x198] ;  /* 0x0000660021097624 */ /* 0x008fe200078e0208 */
[----:B------:R-:W-:Y:S01]  /*0300*/  LEA.HI R8, R23, R12, RZ, 0x3 ;  /* 0x0000000c17087211 */ /* 0x000fe200078f18ff */
[----:B------:R-:W-:Y:S01]  /*0310*/  IMAD.IADD R10, R12, 0x1, -R7 ;  /* 0x000000010c0a7824 */ /* 0x000fe200078e0a07 */
[----:B------:R-:W-:Y:S01]  /*0320*/  IADD3.X R2, R15, UR13, R2, P1, !PT ;  /* 0x0000000d0f027c10 */ /* 0x000fe20008ffe402 */
[----:B------:R-:W-:Y:S01]  /*0330*/  UIMAD UR6, UR16, UR5, UR4 ;  /* 0x00000005100672a4 */ /* 0x000fe2000f8e0204 */
[----:B------:R-:W-:Y:S01]  /*0340*/  LEA.HI R183, R0, R14, RZ, 0x1 ;  /* 0x0000000e00b77211 */ /* 0x000fe200078f08ff */
[----:B------:R-:W-:Y:S01]  /*0350*/  IMAD.SHL.U32 R15, R8, 0x8, RZ ;  /* 0x00000008080f7824 */ /* 0x000fe200078e00ff */
[----:B------:R-:W-:Y:S01]  /*0360*/  SHF.R.S32.HI R195, RZ, 0x1f, R194 ;  /* 0x0000001fffc37819 */ /* 0x000fe200000114c2 */
[----:B------:R-:W-:Y:S01]  /*0370*/  IMAD.SHL.U32 R16, R10, 0x8, RZ ;  /* 0x000000080a107824 */ /* 0x000fe200078e00ff */
[----:B------:R-:W-:Y:S01]  /*0380*/  LOP3.LUT R183, R183, 0xfffffffe, RZ, 0xc0, !PT ;  /* 0xfffffffeb7b77812 */ /* 0x000fe200078ec0ff */
[----:B------:R-:W-:Y:S01]  /*0390*/  ULDC.64 UR4, c[0x0][0x1b8] ;  /* 0x00006e0000047ab9 */ /* 0x000fe20000000a00 */
[----:B------:R-:W-:Y:S01]  /*03a0*/  SHF.R.S32.HI R7, RZ, 0x1f, R19 ;  /* 0x0000001fff077819 */ /* 0x000fe20000011413 */
[----:B------:R-:W-:Y:S01]  /*03b0*/  IMAD R25, R195, c[0x0][0x178], RZ ;  /* 0x00005e00c3197a24 */ /* 0x000fe200078e02ff */
[----:B------:R-:W-:Y:S01]  /*03c0*/  LOP3.LUT R15, R15, 0xc0, RZ, 0xc0, !PT ;  /* 0x000000c00f0f7812 */ /* 0x000fe200078ec0ff */
[----:B------:R-:W-:Y:S01]  /*03d0*/  IMAD.IADD R183, R14, 0x1, -R183 ;  /* 0x000000010eb77824 */ /* 0x000fe200078e0ab7 */
[--C-:B------:R-:W-:Y:S01]  /*03e0*/  SHF.R.S32.HI R17, RZ, 0x1f, R16.reuse ;  /* 0x0000001fff117819 */ /* 0x100fe20000011410 */
[C---:B------:R-:W-:Y:S01]  /*03f0*/  IMAD R14, R7.reuse, c[0x0][0x1e0], RZ ;  /* 0x00007800070e7a24 */ /* 0x040fe200078e02ff */
[----:B------:R-:W-:Y:S01]  /*0400*/  SHF.R.U32.HI R20, RZ, 0x3, R15 ;  /* 0x00000003ff147819 */ /* 0x000fe2000001160f */
[----:B------:R-:W-:Y:S01]  /*0410*/  IMAD R7, R7, c[0x0][0x1b0], RZ ;  /* 0x00006c0007077a24 */ /* 0x000fe200078e02ff */
[----:B------:R-:W-:Y:S01]  /*0420*/  LOP3.LUT R15, R15, 0x18, R16, 0xf8, !PT ;  /* 0x000000180f0f7812 */ /* 0x000fe200078ef810 */
[C---:B------:R-:W-:Y:S01]  /*0430*/  IMAD R14, R19.reuse, c[0x0][0x1e4], R14 ;  /* 0x00007900130e7a24 */ /* 0x040fe200078e020e */
[----:B------:R-:W-:Y:S01]  /*0440*/  UIMAD UR4, UR15, UR4, URZ ;  /* 0x000000040f0472a4 */ /* 0x000fe2000f8e023f */
[----:B------:R-:W-:Y:S01]  /*0450*/  IMAD.WIDE.U32 R26, R19, c[0x0][0x1e0], R16 ;  /* 0x00007800131a7a25 */ /* 0x000fe200078e0010 */
[----:B------:R-:W-:Y:S01]  /*0460*/  LOP3.LUT R20, R15, R20, RZ, 0x3c, !PT ;  /* 0x000000140f147212 */ /* 0x000fe200078e3cff */
[----:B------:R-:W-:Y:S01]  /*0470*/  UISETP.GE.AND UP0, UPT, UR12, 0x41, UPT ;  /* 0x000000410c00788c */ /* 0x000fe2000bf06270 */
[----:B------:R-:W-:Y:S01]  /*0480*/  IADD3 R187, R16, 0x40, RZ ;  /* 0x0000004010bb7810 */ /* 0x000fe20007ffe0ff */
[C---:B------:R-:W-:Y:S01]  /*0490*/  IMAD R18, R194.reuse, c[0x0][0x17c], R25 ;  /* 0x00005f00c2127a24 */ /* 0x040fe200078e0219 */
[----:B------:R-:W-:Y:S01]  /*04a0*/  UIMAD UR4, UR16, UR5, UR4 ;  /* 0x00000005100472a4 */ /* 0x000fe2000f8e0204 */
[----:B------:R-:W-:Y:S01]  /*04b0*/  IMAD.WIDE.U32 R30, R194, c[0x0][0x178], R16 ;  /* 0x00005e00c21e7a25 */ /* 0x000fe200078e0010 */
[----:B------:R-:W-:-:S02]  /*04c0*/  ISETP.GE.AND P6, PT, R16, c[0x0][0x1cc], PT ;  /* 0x0000730010007a0c */ /* 0x000fc40003fc6270 */
[----:B------:R-:W-:Y:S01]  /*04d0*/  ISETP.GE.AND P4, PT, R187, c[0x0][0x1cc], PT ;  /* 0x00007300bb007a0c */ /* 0x000fe20003f86270 */
[C---:B------:R-:W-:Y:S02]  /*04e0*/  IMAD R7, R19.reuse, c[0x0][0x1b4], R7 ;  /* 0x00006d0013077a24 */ /* 0x040fe400078e0207 */
[----:B------:R-:W-:-:S04]  /*04f0*/  IMAD.WIDE.U32 R28, R19, c[0x0][0x1b0], R16 ;  /* 0x00006c00131c7a25 */ /* 0x000fc800078e0010 */
[----:B------:R-:W-:Y:S02]  /*0500*/  IMAD R15, R195, c[0x0][0x208], RZ ;  /* 0x00008200c30f7a24 */ /* 0x000fe400078e02ff */
[----:B------:R-:W-:Y:S02]  /*0510*/  IMAD.IADD R27, R27, 0x1, R14 ;  /* 0x000000011b1b7824 */ /* 0x000fe400078e020e */
[----:B------:R-:W-:Y:S02]  /*0520*/  IMAD.IADD R19, R31, 0x1, R18 ;  /* 0x000000011f137824 */ /* 0x000fe400078e0212 */
[----:B------:R-:W-:Y:S02]  /*0530*/  IMAD.IADD R31, R29, 0x1, R7 ;  /* 0x000000011d1f7824 */ /* 0x000fe400078e0207 */
[----:B------:R-:W-:Y:S02]  /*0540*/  IMAD.MOV.U32 R18, RZ, RZ, R30 ;  /* 0x000000ffff127224 */ /* 0x000fe400078e001e */
[----:B------:R-:W-:-:S02]  /*0550*/  IMAD.U32 R14, RZ, RZ, UR16 ;  /* 0x00000010ff0e7e24 */ /* 0x000fc4000f8e00ff */
[C---:B------:R-:W-:Y:S02]  /*0560*/  IMAD R15, R194.reuse, c[0x0][0x20c], R15 ;  /* 0x00008300c20f7a24 */ /* 0x040fe400078e020f */
[----:B------:R-:W-:-:S04]  /*0570*/  IMAD.WIDE.U32 R24, R194, c[0x0][0x208], R16 ;  /* 0x00008200c2187a25 */ /* 0x000fc800078e0010 */
[----:B------:R-:W-:Y:S02]  /*0580*/  IMAD.MOV.U32 R30, RZ, RZ, R28 ;  /* 0x000000ffff1e7224 */ /* 0x000fe400078e001c */
[----:B------:R-:W-:Y:S02]  /*0590*/  IMAD.U32 R7, RZ, RZ, UR16 ;  /* 0x00000010ff077e24 */ /* 0x000fe4000f8e00ff */
[----:B------:R-:W-:-:S04]  /*05a0*/  IMAD.WIDE.U32 R34, R14, c[0x0][0x1e8], R26 ;  /* 0x00007a000e227a25 */ /* 0x000fc800078e001a */
[C---:B------:R-:W-:Y:S02]  /*05b0*/  IMAD R28, R6.reuse, c[0x0][0x180], RZ ;  /* 0x00006000061c7a24 */ /* 0x040fe400078e02ff */
[----:B------:R-:W-:Y:S02]  /*05c0*/  IMAD.IADD R25, R25, 0x1, R15 ;  /* 0x0000000119197824 */ /* 0x000fe400078e020f */
[----:B------:R-:W-:Y:S02]  /*05d0*/  IMAD R14, R6, c[0x0][0x210], RZ ;  /* 0x00008400060e7a24 */ /* 0x000fe400078e02ff */
[----:B------:R-:W-:Y:S01]  /*05e0*/  IMAD.WIDE.U32 R26, R7, c[0x0][0x1b8], R30 ;  /* 0x00006e00071a7a25 */ /* 0x000fe200078e001e */
[----:B------:R-:W-:-:S03]  /*05f0*/  LEA R30, P0, R5, c[0x0][0x258], 0x2 ;  /* 0x00009600051e7a11 */ /* 0x000fc600078010ff */
[----:B------:R-:W-:Y:S01]  /*0600*/  IMAD.WIDE R32, R33, 0x80, R194 ;  /* 0x0000008021207825 */ /* 0x000fe200078e02c2 */
[----:B------:R-:W-:-:S03]  /*0610*/  LEA.HI.X R31, R5, c[0x0][0x25c], R2, 0x2, P0 ;  /* 0x00009700051f7a11 */ /* 0x000fc600000f1402 */
[C---:B------:R-:W-:Y:S02]  /*0620*/  IMAD R28, R11.reuse, c[0x0][0x184], R28 ;  /* 0x000061000b1c7a24 */ /* 0x040fe400078e021c */
[----:B------:R-:W-:Y:S01]  /*0630*/  IMAD.WIDE.U32 R38, R11, c[0x0][0x180], R18 ;  /* 0x000060000b267a25 */ /* 0x000fe200078e0012 */
[----:B------:R-:W-:Y:S01]  /*0640*/  IADD3 R19, R27, UR4, RZ ;  /* 0x000000041b137c10 */ /* 0x000fe2000fffe0ff */
[----:B------:R-:W-:Y:S02]  /*0650*/  ULDC.64 UR4, c[0x0][0x218] ;  /* 0x0000860000047ab9 */ /* 0x000fe40000000a00 */
[C---:B------:R-:W-:Y:S01]  /*0660*/  IMAD R14, R11.reuse, c[0x0][0x214], R14 ;  /* 0x000085000b0e7a24 */ /* 0x040fe200078e020e */
[----:B------:R-:W-:Y:S01]  /*0670*/  UIMAD UR4, UR15, UR4, URZ ;  /* 0x000000040f0472a4 */ /* 0x000fe2000f8e023f */
[----:B------:R-:W-:Y:S01]  /*0680*/  IMAD.WIDE.U32 R36, R11, c[0x0][0x210], R24 ;  /* 0x000084000b247a25 */ /* 0x000fe200078e0018 */
[----:B------:R-:W-:Y:S01]  /*0690*/  IADD3 R25, R35, UR6, RZ ;  /* 0x0000000623197c10 */ /* 0x000fe2000fffe0ff */
[----:B------:R-:W-:-:S02]  /*06a0*/  ULDC.64 UR6, c[0x0][0x188] ;  /* 0x0000620000067ab9 */ /* 0x000fc40000000a00 */
[----:B------:R-:W-:Y:S01]  /*06b0*/  IMAD.MOV.U32 R18, RZ, RZ, R26 ;  /* 0x000000ffff127224 */ /* 0x000fe200078e001a */
[----:B------:R-:W-:Y:S01]  /*06c0*/  UIMAD UR4, UR16, UR5, UR4 ;  /* 0x00000005100472a4 */ /* 0x000fe2000f8e0204 */
[----:B------:R-:W-:Y:S01]  /*06d0*/  IMAD R5, R33, c[0x0][0x1a8], RZ ;  /* 0x00006a0021057a24 */ /* 0x000fe200078e02ff */
[----:B------:R-:W-:Y:S01]  /*06e0*/  UIMAD UR6, UR15, UR6, URZ ;  /* 0x000000060f0672a4 */ /* 0x000fe2000f8e023f */
[----:B------:R-:W-:Y:S02]  /*06f0*/  IMAD.IADD R29, R39, 0x1, R28 ;  /* 0x00000001271d7824 */ /* 0x000fe400078e021c */
[----:B------:R-:W-:Y:S01]  /*0700*/  IMAD.IADD R15, R37, 0x1, R14 ;  /* 0x00000001250f7824 */ /* 0x000fe200078e020e */
[----:B------:R-:W-:Y:S01]  /*0710*/  UIMAD UR6, UR16, UR7, UR6 ;  /* 0x00000007100672a4 */ /* 0x000fe2000f8e0206 */
[----:B------:R-:W-:Y:S02]  /*0720*/  IMAD.MOV.U32 R28, RZ, RZ, R38 ;  /* 0x000000ffff1c7224 */ /* 0x000fe400078e0026 */
[----:B------:R-:W-:-:S02]  /*0730*/  IMAD.U32 R26, RZ, RZ, UR16 ;  /* 0x00000010ff1a7e24 */ /* 0x000fc4000f8e00ff */
[----:B------:R-:W-:Y:S02]  /*0740*/  IMAD.MOV.U32 R14, RZ, RZ, R36 ;  /* 0x000000ffff0e7224 */ /* 0x000fe400078e0024 */
[----:B------:R-:W-:Y:S02]  /*0750*/  IMAD.U32 R2, RZ, RZ, UR16 ;  /* 0x00000010ff027e24 */ /* 0x000fe4000f8e00ff */
[C---:B------:R-:W-:Y:S02]  /*0760*/  IMAD R5, R32.reuse, c[0x0][0x1ac], R5 ;  /* 0x00006b0020057a24 */ /* 0x040fe400078e0205 */
[----:B------:R-:W-:-:S04]  /*0770*/  IMAD.WIDE.U32 R18, R32, c[0x0][0x1a8], R18 ;  /* 0x00006a0020127a25 */ /* 0x000fc800078e0012 */
[----:B------:R-:W-:Y:S01]  /*0780*/  IMAD.MOV.U32 R24, RZ, RZ, R34 ;  /* 0x000000ffff187224 */ /* 0x000fe200078e0022 */
[----:B------:R-:W-:Y:S01]  /*0790*/  LEA R34, P0, R18, c[0x0][0x190], 0x1 ;  /* 0x0000640012227a11 */ /* 0x000fe200078008ff */
[----:B------:R-:W-:Y:S02]  /*07a0*/  IMAD R7, R33, c[0x0][0x1d8], RZ ;  /* 0x0000760021077a24 */ /* 0x000fe400078e02ff */
[----:B------:R-:W-:-:S04]  /*07b0*/  IMAD.WIDE.U32 R26, R26, c[0x0][0x188], R28 ;  /* 0x000062001a1a7a25 */ /* 0x000fc800078e001c */
[----:B------:R-:W-:Y:S01]  /*07c0*/  IMAD.WIDE.U32 R28, R2, c[0x0][0x218], R14 ;  /* 0x00008600021c7a25 */ /* 0x000fe200078e000e */
[----:B------:R-:W-:Y:S02]  /*07d0*/  IADD3 R2, R27, UR6, RZ ;  /* 0x000000061b027c10 */ /* 0x000fe4000fffe0ff */
[----:B------:R-:W-:Y:S01]  /*07e0*/  LEA R200, P3, R26, c[0x0][0x160], 0x1 ;  /* 0x000058001ac87a11 */ /* 0x000fe200078608ff */
[----:B------:R-:W-:Y:S01]  /*07f0*/  IMAD.IADD R14, R19, 0x1, R5 ;  /* 0x00000001130e7824 */ /* 0x000fe200078e0205 */
[----:B------:R-:W-:Y:S01]  /*0800*/  IADD3 R5, R29, UR4, RZ ;  /* 0x000000041d057c10 */ /* 0x000fe2000fffe0ff */
[----:B------:R-:W-:Y:S01]  /*0810*/  IMAD R7, R32, c[0x0][0x1dc], R7 ;  /* 0x0000770020077a24 */ /* 0x000fe200078e0207 */
[----:B------:R-:W-:Y:S01]  /*0820*/  LEA R192, P2, R28, c[0x0][0x1f0], 0x1 ;  /* 0x00007c001cc07a11 */ /* 0x000fe200078408ff */
[----:B------:R-:W-:Y:S01]  /*0830*/  IMAD.WIDE.U32 R24, R32, c[0x0][0x1d8], R24 ;  /* 0x0000760020187a25 */ /* 0x000fe200078e0018 */
[----:B------:R-:W-:Y:S02]  /*0840*/  LEA.HI.X R35, R18, c[0x0][0x194], R14, 0x1, P0 ;  /* 0x0000650012237a11 */ /* 0x000fe400000f0c0e */
[----:B------:R-:W-:Y:S01]  /*0850*/  LEA.HI.X R193, R28, c[0x0][0x1f4], R5, 0x1, P2 ;  /* 0x00007d001cc17a11 */ /* 0x000fe200010f0c05 */
[----:B------:R-:W-:Y:S01]  /*0860*/  IMAD.IADD R7, R25, 0x1, R7 ;  /* 0x0000000119077824 */ /* 0x000fe200078e0207 */
[C---:B------:R-:W-:Y:S01]  /*0870*/  LEA R36, P1, R24.reuse, c[0x0][0x1c0], 0x1 ;  /* 0x0000700018247a11 */ /* 0x040fe200078208ff */
[----:B------:R-:W-:Y:S01]  /*0880*/  IMAD.MOV.U32 R14, RZ, RZ, c[0x0][0x1d8] ;  /* 0x00007600ff0e7624 */ /* 0x000fe200078e00ff */
[----:B------:R-:W-:Y:S01]  /*0890*/  LEA.HI R18, R21, R194, RZ, 0x1 ;  /* 0x000000c215127211 */ /* 0x000fe200078f08ff */
[----:B------:R-:W-:Y:S01]  /*08a0*/  IMAD.MOV.U32 R5, RZ, RZ, c[0x0][0x1dc] ;  /* 0x00007700ff057624 */ /* 0x000fe200078e00ff */
[----:B------:R-:W-:Y:S01]  /*08b0*/  LEA.HI.X R37, R24, c[0x0][0x1c4], R7, 0x1, P1 ;  /* 0x0000710018257a11 */ /* 0x000fe200008f0c07 */
[----:B------:R-:W-:Y:S01]  /*08c0*/  IMAD.IADD R24, R9, 0x1, -R194 ;  /* 0x0000000109187824 */ /* 0x000fe200078e0ac2 */
[----:B------:R-:W-:Y:S01]  /*08d0*/  LEA R28, P1, R14, R36, 0x7 ;  /* 0x000000240e1c7211 */ /* 0x000fe200078238ff */
[----:B------:R-:W-:Y:S01]  /*08e0*/  IMAD.MOV.U32 R15, RZ, RZ, c[0x0][0x1a8] ;  /* 0x00006a00ff0f7624 */ /* 0x000fe200078e00ff */
[----:B------:R-:W-:Y:S01]  /*08f0*/  LEA.HI.X R201, R26, c[0x0][0x164], R2, 0x1, P3 ;  /* 0x000059001ac97a11 */ /* 0x000fe200018f0c02 */
[----:B------:R-:W-:Y:S01]  /*0900*/  IMAD.MOV.U32 R7, RZ, RZ, c[0x0][0x1ac] ;  /* 0x00006b00ff077624 */ /* 0x000fe200078e00ff */
[----:B------:R-:W-:Y:S01]  /*0910*/  LEA.HI.X R29, R14, R37, R5, 0x7, P1 ;  /* 0x000000250e1d7211 */ /* 0x000fe200008f3c05 */
[----:B------:R-:W-:Y:S01]  /*0920*/  IMAD.SHL.U32 R188, R183, 0x8, RZ ;  /* 0x00000008b7bc7824 */ /* 0x000fe200078e00ff */
[----:B------:R-:W-:-:S02]  /*0930*/  LEA.HI R2, R23, R12, RZ, 0x5 ;  /* 0x0000000c17027211 */ /* 0x000fc400078f28ff */
[----:B------:R-:W-:Y:S02]  /*0940*/  LOP3.LUT R5, R18, 0x7fffffe, RZ, 0xc0, !PT ;  /* 0x07fffffe12057812 */ /* 0x000fe400078ec0ff */
[----:B------:R-:W-:Y:S02]  /*0950*/  IADD3 R14, R16, 0x20, RZ ;  /* 0x00000020100e7810 */ /* 0x000fe40007ffe0ff */
[----:B------:R-:W-:Y:S01]  /*0960*/  SHF.R.S32.HI R25, RZ, 0x5, R2 ;  /* 0x00000005ff197819 */ /* 0x000fe20000011402 */
[----:B------:R-:W-:Y:S01]  /*0970*/  IMAD.IADD R22, R194, 0x1, -R5 ;  /* 0x00000001c2167824 */ /* 0x000fe200078e0a05 */
[----:B------:R-:W-:Y:S02]  /*0980*/  ISETP.GE.AND P5, PT, R14, c[0x0][0x1cc], PT ;  /* 0x000073000e007a0c */ /* 0x000fe40003fa6270 */
[C---:B------:R-:W-:Y:S01]  /*0990*/  ISETP.LT.OR P3, PT, R24.reuse, 0x1, P6 ;  /* 0x000000011800780c */ /* 0x040fe20003761670 */
[----:B------:R-:W-:Y:S01]  /*09a0*/  IMAD R5, R25, 0x8, R22 ;  /* 0x0000000819057824 */ /* 0x000fe200078e0216 */
[----:B------:R-:W-:-:S02]  /*09b0*/  ISETP.LT.OR P2, PT, R24, 0x1, P5 ;  /* 0x000000011800780c */ /* 0x000fc40002f41670 */
[C---:B------:R-:W-:Y:S01]  /*09c0*/  ISETP.LT.OR P1, PT, R24.reuse, 0x1, P4 ;  /* 0x000000011800780c */ /* 0x040fe20002721670 */
[----:B------:R-:W-:Y:S01]  /*09d0*/  IMAD.U32 R5, R5, 0x20, R20 ;  /* 0x0000002005057824 */ /* 0x000fe200078e0014 */
[C---:B------:R-:W-:Y:S02]  /*09e0*/  LEA R32, P0, R15.reuse, R34, 0x7 ;  /* 0x000000220f207211 */ /* 0x040fe400078038ff */
[C---:B------:R-:W-:Y:S02]  /*09f0*/  ISETP.LT.OR P6, PT, R24.reuse, 0x41, P6 ;  /* 0x000000411800780c */ /* 0x040fe400037c1670 */
[C---:B------:R-:W-:Y:S02]  /*0a00*/  ISETP.LT.OR P5, PT, R24.reuse, 0x41, P5 ;  /* 0x000000411800780c */ /* 0x040fe40002fa1670 */
[----:B------:R-:W-:Y:S01]  /*0a10*/  LEA.HI.X R33, R15, R35, R7, 0x7, P0 ;  /* 0x000000230f217211 */ /* 0x000fe200000f3c07 */
[----:B------:R-:W-:Y:S01]  /*0a20*/  IMAD.SHL.U32 R15, R5, 0x2, RZ ;  /* 0x00000002050f7824 */ /* 0x000fe200078e00ff */
[----:B------:R-:W-:-:S02]  /*0a30*/  ISETP.LT.OR P4, PT, R24, 0x41, P4 ;  /* 0x000000411800780c */ /* 0x000fc40002781670 */
[----:B------:R-:W-:Y:S02]  /*0a40*/  LEA R18, P0, R4, c[0x0][0x280], 0x2 ;  /* 0x0000a00004127a11 */ /* 0x000fe400078010ff */
[----:B------:R1:W-:Y:S01]  /*0a50*/  LDGSTS.E.BYPASS.LTC128B.128 [R15+0x6080], [R36.64], !P3 ;  /* 0x06080000240f7fae */ /* 0x0003e2000d901d52 */
[----:B------:R-:W-:Y:S02]  /*0a60*/  LOP3.LUT R27, R8, 0xfffffff8, RZ, 0xc0, !PT ;  /* 0xfffffff8081b7812 */ /* 0x000fe400078ec0ff */
[----:B------:R-:W-:Y:S01]  /*0a70*/  LEA.HI.X R19, R4, c[0x0][0x284], R3, 0x2, P0 ;  /* 0x0000a10004137a11 */ /* 0x000fe200000f1403 */
[----:B------:R1:W-:Y:S01]  /*0a80*/  LDGSTS.E.BYPASS.LTC128B.128 [R15+0x8080], [R36.64+0x40], !P2 ;  /* 0x08080040240f7fae */ /* 0x0003e2000d101d52 */
[----:B------:R-:W-:Y:S01]  /*0a90*/  LOP3.LUT R3, R0, 0xfffffff0, RZ, 0xc0, !PT ;  /* 0xfffffff000037812 */ /* 0x000fe200078ec0ff */
[----:B------:R-:W-:Y:S01]  /*0aa0*/  IMAD.IADD R27, R12, 0x1, -R27 ;  /* 0x000000010c1b7824 */ /* 0x000fe200078e0a1b */
[----:B------:R-:W-:Y:S01]  /*0ab0*/  LEA.HI R4, R23, R12, RZ, 0x6 ;  /* 0x0000000c17047211 */ /* 0x000fe200078f30ff */
[----:B------:R1:W-:Y:S01]  /*0ac0*/  LDGSTS.E.BYPASS.LTC128B.128 [R15+0xa080], [R36.64+0x80], !P1 ;  /* 0x0a080080240f7fae */ /* 0x0003e2000c901d52 */
[----:B------:R-:W-:Y:S01]  /*0ad0*/  ISETP.GE.AND P1, PT, R14, c[0x0][0x19c], PT ;  /* 0x000067000e007a0c */ /* 0x000fe20003f26270 */
[----:B------:R-:W-:Y:S01]  /*0ae0*/  IMAD.IADD R20, R12, 0x1, -R3 ;  /* 0x000000010c147824 */ /* 0x000fe200078e0a03 */
[----:B------:R-:W-:Y:S01]  /*0af0*/  LEA.HI R0, R27, R27, RZ, 0x1 ;  /* 0x0000001b1b007211 */ /* 0x000fe200078f08ff */
[----:B------:R2:W-:Y:S01]  /*0b00*/  LDGSTS.E.BYPASS.LTC128B.128 [R15+0x7080], [R28.64], !P6 ;  /* 0x070800001c0f7fae */ /* 0x0005e2000f101d52 */
[----:B------:R-:W-:-:S02]  /*0b10*/  ISETP.LT.OR P2, PT, R24, 0x1, P1 ;  /* 0x000000011800780c */ /* 0x000fc40000f41670 */
[----:B------:R-:W-:Y:S01]  /*0b20*/  SHF.R.S32.HI R3, RZ, 0x1f, R20 ;  /* 0x0000001fff037819 */ /* 0x000fe20000011414 */
[----:B------:R2:W-:Y:S01]  /*0b30*/  LDGSTS.E.BYPASS.LTC128B.128 [R15+0x9080], [R28.64+0x40], !P5 ;  /* 0x090800401c0f7fae */ /* 0x0005e2000e901d52 */
[----:B------:R-:W-:Y:S02]  /*0b40*/  ISETP.GE.AND P5, PT, R16, c[0x0][0x19c], PT ;  /* 0x0000670010007a0c */ /* 0x000fe40003fa6270 */
[----:B------:R-:W-:Y:S01]  /*0b50*/  LEA.HI R5, R20, R20, RZ, 0x1 ;  /* 0x0000001414057211 */ /* 0x000fe200078f08ff */
[----:B------:R2:W-:Y:S01]  /*0b60*/  LDGSTS.E.BYPASS.LTC128B.128 [R15+0xb080], [R28.64+0x80], !P4 ;  /* 0x0b0800801c0f7fae */ /* 0x0005e2000e101d52 */
[----:B------:R-:W-:Y:S02]  /*0b70*/  ISETP.GE.AND P4, PT, R187, c[0x0][0x19c], PT ;  /* 0x00006700bb007a0c */ /* 0x000fe40003f86270 */
[C---:B------:R-:W-:Y:S02]  /*0b80*/  ISETP.LT.OR P3, PT, R24.reuse, 0x1, P5 ;  /* 0x000000011800780c */ /* 0x040fe40002f61670 */
[----:B------:R-:W-:-:S02]  /*0b90*/  ISETP.LT.OR P0, PT, R24, 0x1, P4 ;  /* 0x000000011800780c */ /* 0x000fc40002701670 */
[----:B------:R-:W-:Y:S02]  /*0ba0*/  LEA.HI R22, R3, R20, RZ, 0x3 ;  /* 0x0000001403167211 */ /* 0x000fe400078f18ff */
[----:B------:R-:W-:Y:S02]  /*0bb0*/  LOP3.LUT R26, R0, 0x7fffffe, RZ, 0xc0, !PT ;  /* 0x07fffffe001a7812 */ /* 0x000fe400078ec0ff */
[----:B------:R-:W-:Y:S02]  /*0bc0*/  LOP3.LUT R7, R5, 0x7fffffe, RZ, 0xc0, !PT ;  /* 0x07fffffe05077812 */ /* 0x000fe400078ec0ff */
[----:B------:R-:W-:Y:S02]  /*0bd0*/  LOP3.LUT R3, R22, 0xfffffff8, RZ, 0xc0, !PT ;  /* 0xfffffff816037812 */ /* 0x000fe400078ec0ff */
[----:B------:R-:W-:Y:S01]  /*0be0*/  ISETP.LT.OR P5, PT, R24, 0x41, P5 ;  /* 0x000000411800780c */ /* 0x000fe20002fa1670 */
[----:B------:R1:W-:Y:S01]  /*0bf0*/  LDGSTS.E.BYPASS.LTC128B.128 [R15+0x80], [R34.64], !P3 ;  /* 0x00080000220f7fae */ /* 0x0003e2000d901d52 */
[----:B------:R-:W-:Y:S01]  /*0c00*/  ISETP.GE.AND P3, PT, R187, c[0x0][0x16c], PT ;  /* 0x00005b00bb007a0c */ /* 0x000fe20003f66270 */
[----:B------:R-:W-:Y:S01]  /*0c10*/  IMAD.IADD R182, R20, 0x1, -R7 ;  /* 0x0000000114b67824 */ /* 0x000fe200078e0a07 */
[----:B------:R-:W-:Y:S01]  /*0c20*/  SHF.R.S32.HI R4, RZ, 0x6, R4 ;  /* 0x00000006ff047819 */ /* 0x000fe20000011404 */
[----:B------:R1:W-:Y:S01]  /*0c30*/  LDGSTS.E.BYPASS.LTC128B.128 [R15+0x2080], [R34.64+0x40], !P2 ;  /* 0x02080040220f7fae */ /* 0x0003e2000d101d52 */
[----:B------:R-:W-:Y:S01]  /*0c40*/  ISETP.GE.AND P2, PT, R16, c[0x0][0x16c], PT ;  /* 0x00005b0010007a0c */ /* 0x000fe20003f46270 */
[----:B------:R-:W-:Y:S01]  /*0c50*/  IMAD.IADD R3, R20, 0x1, -R3 ;  /* 0x0000000114037824 */ /* 0x000fe200078e0a03 */
[----:B------:R-:W-:Y:S01]  /*0c60*/  ISETP.LT.OR P1, PT, R24, 0x41, P1 ;  /* 0x000000411800780c */ /* 0x000fe20000f21670 */
[----:B------:R1:W-:Y:S01]  /*0c70*/  LDGSTS.E.BYPASS.LTC128B.128 [R15+0x4080], [R34.64+0x80], !P0 ;  /* 0x04080080220f7fae */ /* 0x0003e2000c101d52 */
[C---:B------:R-:W-:Y:S01]  /*0c80*/  ISETP.GE.AND P0, PT, R14.reuse, c[0x0][0x16c], PT ;  /* 0x00005b000e007a0c */ /* 0x040fe20003f06270 */
[----:B------:R-:W-:Y:S01]  /*0c90*/  IMAD R184, R183, 0x4, R4 ;  /* 0x00000004b7b87824 */ /* 0x000fe200078e0204 */
[----:B------:R-:W-:Y:S01]  /*0ca0*/  SEL R189, RZ, 0x1, P2 ;  /* 0x00000001ffbd7807 */ /* 0x000fe20001000000 */
[C---:B--2---:R-:W-:Y:S01]  /*0cb0*/  IMAD.IADD R29, R27.reuse, 0x1, -R26 ;  /* 0x000000011b1d7824 */ /* 0x044fe200078e0a1a */
[----:B------:R-:W-:Y:S01]  /*0cc0*/  ISETP.GE.AND P2, PT, R14, c[0x0][0x1fc], PT ;  /* 0x00007f000e007a0c */ /* 0x000fe20003f46270 */
[----:B------:R1:W-:Y:S01]  /*0cd0*/  LDGSTS.E.BYPASS.LTC128B.128 [R15+0x1080], [R32.64], !P5 ;  /* 0x01080000200f7fae */ /* 0x0003e2000e901d52 */
[----:B------:R-:W-:Y:S01]  /*0ce0*/  SEL R26, RZ, 0x4, P3 ;  /* 0x00000004ff1a7807 */ /* 0x000fe20001800000 */
[----:B------:R-:W-:Y:S01]  /*0cf0*/  IMAD R184, R184, 0x8, R29 ;  /* 0x00000008b8b87824 */ /* 0x000fe200078e021d */
[----:B------:R-:W-:Y:S01]  /*0d00*/  SEL R20, RZ, 0x2, P0 ;  /* 0x00000002ff147807 */ /* 0x000fe20000000000 */
[----:B------:R-:W-:Y:S01]  /*0d10*/  IMAD.SHL.U32 R27, R27, 0x40, RZ ;  /* 0x000000401b1b7824 */ /* 0x000fe200078e00ff */
[----:B------:R-:W-:Y:S01]  /*0d20*/  ISETP.GE.AND P3, PT, R16, c[0x0][0x1fc], PT ;  /* 0x00007f0010007a0c */ /* 0x000fe20003f66270 */
[----:B------:R1:W-:Y:S01]  /*0d30*/  LDGSTS.E.BYPASS.LTC128B.128 [R15+0x3080], [R32.64+0x40], !P1 ;  /* 0x03080040200f7fae */ /* 0x0003e2000c901d52 */
[----:B------:R-:W-:-:S02]  /*0d40*/  SEL R7, RZ, 0xffffffff, P2 ;  /* 0xffffffffff077807 */ /* 0x000fc40001000000 */
[----:B------:R-:W-:Y:S02]  /*0d50*/  ISETP.GE.AND P2, PT, R187, c[0x0][0x1fc], PT ;  /* 0x00007f00bb007a0c */ /* 0x000fe40003f46270 */
[----:B------:R-:W-:Y:S01]  /*0d60*/  IADD3 R26, R26, R20, R189 ;  /* 0x000000141a1a7210 */ /* 0x000fe20007ffe0bd */
[----:B------:R-:W-:Y:S01]  /*0d70*/  IMAD.SHL.U32 R7, R7, 0x2, RZ ;  /* 0x0000000207077824 */ /* 0x000fe200078e00ff */
[----:B------:R-:W-:Y:S02]  /*0d80*/  ISETP.LT.OR P4, PT, R24, 0x41, P4 ;  /* 0x000000411800780c */ /* 0x000fe40002781670 */
[----:B------:R-:W-:Y:S02]  /*0d90*/  SEL R24, RZ, 0x1, P3 ;  /* 0x00000001ff187807 */ /* 0x000fe40001800000 */
[----:B------:R-:W-:Y:S02]  /*0da0*/  SEL R20, RZ, 0x4, P2 ;  /* 0x00000004ff147807 */ /* 0x000fe40001000000 */
[----:B------:R-:W-:-:S02]  /*0db0*/  LOP3.LUT P3, RZ, R26, 0x1, RZ, 0xc0, !PT ;  /* 0x000000011aff7812 */ /* 0x000fc4000786c0ff */
[C---:B------:R-:W-:Y:S02]  /*0dc0*/  LOP3.LUT P2, RZ, R26.reuse, 0x2, RZ, 0xc0, !PT ;  /* 0x000000021aff7812 */ /* 0x040fe4000784c0ff */
[----:B------:R-:W-:Y:S02]  /*0dd0*/  LOP3.LUT P5, RZ, R26, 0x4, RZ, 0xc0, !PT ;  /* 0x000000041aff7812 */ /* 0x000fe400078ac0ff */
[----:B------:R-:W-:Y:S01]  /*0de0*/  LEA.HI R28, R2, R25, RZ, 0x1 ;  /* 0x00000019021c7211 */ /* 0x000fe200078f08ff */
[----:B------:R1:W-:Y:S01]  /*0df0*/  LDGSTS.E.BYPASS.LTC128B.128 [R15+0x5080], [R32.64+0x80], !P4 ;  /* 0x05080080200f7fae */ /* 0x0003e2000e101d52 */
[C---:B------:R-:W-:Y:S02]  /*0e00*/  ISETP.GE.OR P3, PT, R194.reuse, c[0x0][0x168], !P3 ;  /* 0x00005a00c2007a0c */ /* 0x040fe40005f66670 */
[C---:B------:R-:W-:Y:S01]  /*0e10*/  ISETP.GE.OR P2, PT, R194.reuse, c[0x0][0x168], !P2 ;  /* 0x00005a00c2007a0c */ /* 0x040fe20005746670 */
[----:B------:R-:W0:Y:S01]  /*0e20*/  LDGDEPBAR ;  /* 0x00000000000079af */ /* 0x000e220000000000 */
[----:B------:R-:W-:-:S02]  /*0e30*/  ISETP.GE.OR P5, PT, R194, c[0x0][0x168], !P5 ;  /* 0x00005a00c2007a0c */ /* 0x000fc40006fa6670 */
[----:B------:R-:W-:Y:S02]  /*0e40*/  LOP3.LUT R28, R28, 0xfffffffe, RZ, 0xc0, !PT ;  /* 0xfffffffe1c1c7812 */ /* 0x000fe400078ec0ff */
[----:B------:R-:W-:Y:S02]  /*0e50*/  LOP3.LUT R29, R7, 0x2, R24, 0xe2, !PT ;  /* 0x00000002071d7812 */ /* 0x000fe400078ee218 */
[----:B------:R-:W-:Y:S01]  /*0e60*/  ISETP.GT.AND P1, PT, R12, 0xf, PT ;  /* 0x0000000f0c00780c */ /* 0x000fe20003f24270 */
[----:B------:R-:W-:Y:S01]  /*0e70*/  IMAD.IADD R7, R25, 0x1, -R28 ;  /* 0x0000000119077824 */ /* 0x000fe200078e0a1c */
[----:B------:R-:W-:Y:S01]  /*0e80*/  LOP3.LUT R24, R29, R20, RZ, 0xfc, !PT ;  /* 0x000000141d187212 */ /* 0x000fe200078efcff */
[----:B------:R1:W-:Y:S01]  /*0e90*/  LDGSTS.E.BYPASS.LTC128B.128 [R15+0xc080], [R200.64], !P3 ;  /* 0x0c080000c80f7fae */ /* 0x0003e2000d901d52 */
[----:B------:R-:W-:Y:S01]  /*0ea0*/  SHF.R.S32.HI R22, RZ, 0x3, R22 ;  /* 0x00000003ff167819 */ /* 0x000fe20000011416 */
[----:B------:R-:W-:Y:S01]  /*0eb0*/  IMAD.SHL.U32 R181, R7, 0x400, RZ ;  /* 0x0000040007b57824 */ /* 0x000fe200078e00ff */
[----:B------:R-:W-:Y:S01]  /*0ec0*/  LOP3.LUT P4, RZ, R24, 0x1, RZ, 0xc0, !PT ;  /* 0x0000000118ff7812 */ /* 0x000fe2000788c0ff */
[----:B------:R1:W-:Y:S01]  /*0ed0*/  LDGSTS.E.BYPASS.LTC128B.128 [R15+0xd080], [R200.64+0x40], !P2 ;  /* 0x0d080040c80f7fae */ /* 0x0003e2000d101d52 */
[----:B------:R-:W-:Y:S01]  /*0ee0*/  IMAD.SHL.U32 R25, R25, 0x10, RZ ;  /* 0x0000001019197824 */ /* 0x000fe200078e00ff */
[----:B------:R-:W-:Y:S01]  /*0ef0*/  LOP3.LUT R26, R27, 0x1c0, RZ, 0xc0, !PT ;  /* 0x000001c01b1a7812 */ /* 0x000fe200078ec0ff */
[----:B------:R-:W-:Y:S01]  /*0f00*/  IMAD R203, R10, 0x2, R181 ;  /* 0x000000020acb7824 */ /* 0x000fe200078e02b5 */
[----:B------:R1:W-:Y:S01]  /*0f10*/  LDGSTS.E.BYPASS.LTC128B.128 [R15+0xe080], [R200.64+0x80], !P5 ;  /* 0x0e080080c80f7fae */ /* 0x0003e2000e901d52 */
[----:B------:R-:W-:Y:S01]  /*0f20*/  ISETP.GE.OR P5, PT, R194, c[0x0][0x168], !P4 ;  /* 0x00005a00c2007a0c */ /* 0x000fe200067a6670 */
[----:B------:R-:W-:Y:S01]  /*0f30*/  IMAD R182, R22, 0x8, R182 ;  /* 0x0000000816b67824 */ /* 0x000fe200078e02b6 */
[----:B------:R-:W-:Y:S01]  /*0f40*/  LOP3.LUT R25, R26, 0x30, R25, 0xf8, !PT ;  /* 0x000000301a197812 */ /* 0x000fe200078ef819 */
[----:B------:R-:W-:Y:S01]  /*0f50*/  IMAD R181, R22, 0x200, R181 ;  /* 0x0000020016b57824 */ /* 0x000fe200078e02b5 */
[--C-:B------:R-:W-:Y:S01]  /*0f60*/  SHF.R.S32.HI R22, RZ, 0x1, R5.reuse ;  /* 0x00000001ff167819 */ /* 0x100fe20000011405 */
[----:B------:R-:W-:Y:S01]  /*0f70*/  IMAD.SHL.U32 R182, R182, 0x20, RZ ;  /* 0x00000020b6b67824 */ /* 0x000fe200078e00ff */
[----:B------:R-:W-:-:S02]  /*0f80*/  SHF.R.S32.HI R5, RZ, 0x1f, R5 ;  /* 0x0000001fff057819 */ /* 0x000fc40000011405 */
[----:B------:R-:W-:Y:S01]  /*0f90*/  LEA.HI R10, R23, R12, RZ, 0x7 ;  /* 0x0000000c170a7211 */ /* 0x000fe200078f38ff */
[----:B------:R-:W-:Y:S01]  /*0fa0*/  @!P1 IMAD.SHL.U32 R23, R12, 0x10, RZ ;  /* 0x000000100c179824 */ /* 0x000fe200078e00ff */
[----:B------:R-:W-:Y:S02]  /*0fb0*/  SHF.R.S32.HI R21, RZ, 0x1f, R21 ;  /* 0x0000001fff157819 */ /* 0x000fe40000011415 */
[----:B------:R-:W-:Y:S02]  /*0fc0*/  SHF.R.U32.HI R20, RZ, 0x3, R26 ;  /* 0x00000003ff147819 */ /* 0x000fe4000001161a */
[C---:B------:R-:W-:Y:S01]  /*0fd0*/  LOP3.LUT P3, RZ, R24.reuse, 0x2, RZ, 0xc0, !PT ;  /* 0x0000000218ff7812 */ /* 0x040fe2000786c0ff */
[----:B------:R2:W-:Y:S01]  /*0fe0*/  @!P1 LDGSTS.E.BYPASS.LTC128B.128 [R23+0x18080], [R30.64] ;  /* 0x180800001e179fae */ /* 0x0005e2000b901d52 */
[----:B------:R-:W-:Y:S01]  /*0ff0*/  LEA.HI R26, R5, R22, RZ, 0x2 ;  /* 0x00000016051a7211 */ /* 0x000fe200078f10ff */
[----:B------:R-:W-:Y:S01]  /*1000*/  IMAD.SHL.U32 R5, R183, 0x10, RZ ;  /* 0x00000010b7057824 */ /* 0x000fe200078e00ff */
[----:B------:R-:W-:Y:S01]  /*1010*/  LOP3.LUT R25, R25, 0x8, R8, 0xf8, !PT ;  /* 0x0000000819197812 */ /* 0x000fe200078ef808 */
[----:B------:R-:W0:Y:S01]  /*1020*/  LDGDEPBAR ;  /* 0x00000000000079af */ /* 0x000e220000000000 */
[----:B------:R-:W-:-:S02]  /*1030*/  LOP3.LUT P2, RZ, R24, 0x4, RZ, 0xc0, !PT ;  /* 0x0000000418ff7812 */ /* 0x000fc4000784c0ff */
[----:B------:R-:W-:Y:S01]  /*1040*/  LEA.HI R21, R21, R194, RZ, 0x3 ;  /* 0x000000c215157211 */ /* 0x000fe200078f18ff */
[----:B------:R1:W-:Y:S01]  /*1050*/  LDGSTS.E.BYPASS.LTC128B.128 [R15+0x12080], [R192.64], !P5 ;  /* 0x12080000c00f7fae */ /* 0x0003e2000e901d52 */
[----:B------:R-:W-:Y:S02]  /*1060*/  SEL R24, RZ, 0xffffffff, P0 ;  /* 0xffffffffff187807 */ /* 0x000fe40000000000 */
[----:B------:R-:W-:Y:S02]  /*1070*/  ISETP.GE.OR P0, PT, R194, c[0x0][0x168], !P3 ;  /* 0x00005a00c2007a0c */ /* 0x000fe40005f06670 */
[----:B------:R-:W-:Y:S01]  /*1080*/  LOP3.LUT R20, R25, R20, RZ, 0x3c, !PT ;  /* 0x0000001419147212 */ /* 0x000fe200078e3cff */
[----:B------:R-:W-:Y:S01]  /*1090*/  IMAD.SHL.U32 R24, R24, 0x2, RZ ;  /* 0x0000000218187824 */ /* 0x000fe200078e00ff */
[----:B------:R-:W-:Y:S02]  /*10a0*/  SHF.R.U32.HI R10, RZ, 0x4, R10 ;  /* 0x00000004ff0a7819 */ /* 0x000fe4000001160a */
[----:B------:R-:W-:Y:S01]  /*10b0*/  LOP3.LUT R25, R21, 0xfffffff8, RZ, 0xc0, !PT ;  /* 0xfffffff815197812 */ /* 0x000fe200078ec0ff */
[----:B------:R-:W-:Y:S01]  /*10c0*/  IMAD R183, R183, 0x200, R20 ;  /* 0x00000200b7b77824 */ /* 0x000fe200078e0214 */
[----:B------:R-:W-:-:S02]  /*10d0*/  LOP3.LUT R5, R5, 0x10, RZ, 0xc0, !PT ;  /* 0x0000001005057812 */ /* 0x000fc400078ec0ff */
[C---:B------:R-:W-:Y:S02]  /*10e0*/  ISETP.GE.OR P5, PT, R194.reuse, c[0x0][0x168], !P2 ;  /* 0x00005a00c2007a0c */ /* 0x040fe400057a6670 */
[----:B------:R-:W-:Y:S01]  /*10f0*/  SHF.R.S32.HI R0, RZ, 0x1, R0 ;  /* 0x00000001ff007819 */ /* 0x000fe20000011400 */
[----:B------:R1:W-:Y:S01]  /*1100*/  LDGSTS.E.BYPASS.LTC128B.128 [R15+0x13080], [R192.64+0x40], !P0 ;  /* 0x13080040c00f7fae */ /* 0x0003e2000c101d52 */
[----:B------:R-:W-:Y:S01]  /*1110*/  LOP3.LUT R5, R5, 0x8, R10, 0xf8, !PT ;  /* 0x0000000805057812 */ /* 0x000fe200078ef80a */
[----:B------:R-:W-:Y:S01]  /*1120*/  IMAD.IADD R10, R194, 0x1, -R25 ;  /* 0x00000001c20a7824 */ /* 0x000fe200078e0a19 */
[----:B------:R-:W-:Y:S01]  /*1130*/  LOP3.LUT R21, R26, 0xfffffffc, RZ, 0xc0, !PT ;  /* 0xfffffffc1a157812 */ /* 0x000fe200078ec0ff */
[C---:B--2---:R-:W-:Y:S01]  /*1140*/  IMAD.SHL.U32 R23, R0.reuse, 0x40, RZ ;  /* 0x0000004000177824 */ /* 0x044fe200078e00ff */
[----:B------:R-:W-:Y:S01]  /*1150*/  LOP3.LUT P0, RZ, R0, 0x2, RZ, 0xc0, !PT ;  /* 0x0000000200ff7812 */ /* 0x000fe2000780c0ff */
[----:B------:R-:W-:Y:S01]  /*1160*/  IMAD.SHL.U32 R25, R10, 0x40, RZ ;  /* 0x000000400a197824 */ /* 0x000fe200078e00ff */
[----:B------:R-:W-:Y:S01]  /*1170*/  LOP3.LUT P6, RZ, R3, 0x4, RZ, 0xc0, !PT ;  /* 0x0000000403ff7812 */ /* 0x000fe200078cc0ff */
[----:B------:R-:W-:Y:S01]  /*1180*/  IMAD.SHL.U32 R0, R4, 0x8, RZ ;  /* 0x0000000804007824 */ /* 0x000fe200078e00ff */
[----:B------:R-:W-:Y:S01]  /*1190*/  LOP3.LUT R23, R23, 0xc0, RZ, 0xc0, !PT ;  /* 0x000000c017177812 */ /* 0x000fe200078ec0ff */
[----:B------:R1:W-:Y:S01]  /*11a0*/  LDGSTS.E.BYPASS.LTC128B.128 [R15+0x14080], [R192.64+0x80], !P5 ;  /* 0x14080080c00f7fae */ /* 0x0003e2000e901d52 */
[----:B------:R-:W-:Y:S01]  /*11b0*/  LOP3.LUT R25, R25, 0x1c0, RZ, 0xc0, !PT ;  /* 0x000001c019197812 */ /* 0x000fe200078ec0ff */
[----:B------:R-:W-:Y:S01]  /*11c0*/  IMAD.IADD R21, R22, 0x1, -R21 ;  /* 0x0000000116157824 */ /* 0x000fe200078e0a15 */
[C---:B------:R-:W-:Y:S01]  /*11d0*/  LOP3.LUT P5, RZ, R3.reuse, 0x2, RZ, 0xc0, !PT ;  /* 0x0000000203ff7812 */ /* 0x040fe200078ac0ff */
[----:B------:R-:W-:Y:S01]  /*11e0*/  IMAD.SHL.U32 R3, R3, 0x40, RZ ;  /* 0x0000004003037824 */ /* 0x000fe200078e00ff */
[----:B------:R-:W-:-:S02]  /*11f0*/  LOP3.LUT R22, R23, 0x8, R8, 0xf8, !PT ;  /* 0x0000000817167812 */ /* 0x000fc400078ef808 */
[----:B------:R-:W-:Y:S02]  /*1200*/  LOP3.LUT R0, R0, 0x18, RZ, 0xc0, !PT ;  /* 0x0000001800007812 */ /* 0x000fe400078ec0ff */
[----:B------:R-:W-:Y:S02]  /*1210*/  SHF.R.U32.HI R8, RZ, 0x3, R25 ;  /* 0x00000003ff087819 */ /* 0x000fe40000011619 */
[----:B------:R-:W-:Y:S02]  /*1220*/  LOP3.LUT R3, R3, 0x1c0, RZ, 0xc0, !PT ;  /* 0x000001c003037812 */ /* 0x000fe400078ec0ff */
[----:B------:R-:W-:Y:S02]  /*1230*/  LOP3.LUT R8, R8, R25, R0, 0x1e, !PT ;  /* 0x0000001908087212 */ /* 0x000fe400078e1e00 */
[----:B------:R-:W-:Y:S02]  /*1240*/  LOP3.LUT R25, R2, 0xffffffe0, RZ, 0xc0, !PT ;  /* 0xffffffe002197812 */ /* 0x000fe400078ec0ff */
[----:B------:R-:W-:Y:S01]  /*1250*/  LOP3.LUT R188, R188, 0x8, RZ, 0xc0, !PT ;  /* 0x00000008bcbc7812 */ /* 0x000fe200078ec0ff */
[----:B------:R-:W-:Y:S01]  /*1260*/  IMAD.IADD R203, R203, 0x1, R8 ;  /* 0x00000001cbcb7824 */ /* 0x000fe200078e0208 */
[----:B------:R-:W-:Y:S01]  /*1270*/  SHF.R.U32.HI R20, RZ, 0x3, R3 ;  /* 0x00000003ff147819 */ /* 0x000fe20000011603 */
[----:B------:R-:W-:Y:S01]  /*1280*/  IMAD.IADD R2, R12, 0x1, -R25 ;  /* 0x000000010c027824 */ /* 0x000fe200078e0a19 */
[----:B------:R-:W-:Y:S01]  /*1290*/  SHF.R.U32.HI R23, RZ, 0x3, R23 ;  /* 0x00000003ff177819 */ /* 0x000fe20000011617 */
[----:B------:R-:W-:Y:S01]  /*12a0*/  IMAD.SHL.U32 R203, R203, 0x2, RZ ;  /* 0x00000002cbcb7824 */ /* 0x000fe200078e00ff */
[----:B------:R-:W-:-:S02]  /*12b0*/  LOP3.LUT R20, R20, R3, R188, 0x1e, !PT ;  /* 0x0000000314147212 */ /* 0x000fc400078e1ebc */
[----:B------:R-:W-:Y:S02]  /*12c0*/  SEL R3, R185, 0xfffffff0, !P0 ;  /* 0xfffffff0b9037807 */ /* 0x000fe40004000000 */
[C---:B------:R-:W-:Y:S01]  /*12d0*/  LOP3.LUT P0, RZ, R21.reuse, 0x2, RZ, 0xc0, !PT ;  /* 0x0000000215ff7812 */ /* 0x040fe2000780c0ff */
[----:B------:R-:W-:Y:S01]  /*12e0*/  IMAD.SHL.U32 R21, R21, 0x40, RZ ;  /* 0x0000004015157824 */ /* 0x000fe200078e00ff */
[----:B------:R-:W-:Y:S01]  /*12f0*/  SHF.R.S32.HI R25, RZ, 0x1f, R2 ;  /* 0x0000001fff197819 */ /* 0x000fe20000011402 */
[----:B------:R-:W-:Y:S01]  /*1300*/  IMAD.IADD R181, R181, 0x1, R20 ;  /* 0x00000001b5b57824 */ /* 0x000fe200078e0214 */
[----:B------:R-:W-:Y:S02]  /*1310*/  LOP3.LUT R23, R22, R23, RZ, 0x3c, !PT ;  /* 0x0000001716177212 */ /* 0x000fe400078e3cff */
[----:B------:R-:W-:Y:S02]  /*1320*/  SEL R178, R185, 0xfffffff0, !P5 ;  /* 0xfffffff0b9b27807 */ /* 0x000fe40006800000 */
[----:B------:R-:W-:Y:S01]  /*1330*/  LOP3.LUT R21, R21, 0xc0, RZ, 0xc0, !PT ;  /* 0x000000c015157812 */ /* 0x000fe200078ec0ff */
[----:B------:R-:W-:Y:S01]  /*1340*/  IMAD.U32 R184, R184, 0x20, R23 ;  /* 0x00000020b8b87824 */ /* 0x000fe200078e0017 */
[----:B------:R-:W-:Y:S01]  /*1350*/  PLOP3.LUT P5, PT, PT, PT, UP0, 0x80, 0x0 ;  /* 0x000000000000781c */ /* 0x000fe20003faf008 */
[----:B------:R-:W-:Y:S01]  /*1360*/  @!P1 IMAD.SHL.U32 R23, R12, 0x10, RZ ;  /* 0x000000100c179824 */ /* 0x000fe200078e00ff */
[----:B------:R-:W-:-:S02]  /*1370*/  LEA.HI R8, R25, R2, RZ, 0x2 ;  /* 0x0000000219087211 */ /* 0x000fc400078f10ff */
[--C-:B------:R-:W-:Y:S02]  /*1380*/  SHF.R.U32.HI R22, RZ, 0x3, R21.reuse ;  /* 0x00000003ff167819 */ /* 0x100fe40000011615 */
[----:B------:R-:W-:Y:S01]  /*1390*/  SHF.R.S32.HI R190, RZ, 0x2, R8 ;  /* 0x00000002ffbe7819 */ /* 0x000fe20000011408 */
[----:B------:R1:W-:Y:S01]  /*13a0*/  @!P1 LDGSTS.E.BYPASS.LTC128B.128 [R23+0x18280], [R18.64] ;  /* 0x1828000012179fae */ /* 0x0003e2000b901d52 */
[C---:B------:R-:W-:Y:S02]  /*13b0*/  LOP3.LUT R188, R22.reuse, R21, R188, 0x1e, !PT ;  /* 0x0000001516bc7212 */ /* 0x040fe400078e1ebc */
[C---:B------:R-:W-:Y:S01]  /*13c0*/  LOP3.LUT R5, R22.reuse, R5, R21, 0x1e, !PT ;  /* 0x0000000516057212 */ /* 0x040fe200078e1e15 */
[C---:B------:R-:W-:Y:S01]  /*13d0*/  IMAD R190, R7.reuse, 0x10, R190 ;  /* 0x0000001007be7824 */ /* 0x040fe200078e02be */
[----:B------:R-:W-:Y:S01]  /*13e0*/  LOP3.LUT R21, R22, R21, R0, 0x1e, !PT ;  /* 0x0000001516157212 */ /* 0x000fe200078e1e00 */
[----:B------:R-:W-:Y:S01]  /*13f0*/  IMAD.MOV.U32 R0, RZ, RZ, 0x20 ;  /* 0x00000020ff007424 */ /* 0x000fe200078e00ff */
[----:B------:R-:W0:Y:S01]  /*1400*/  LDGDEPBAR ;  /* 0x00000000000079af */ /* 0x000e220000000000 */
[----:B------:R-:W-:Y:S01]  /*1410*/  IMAD R7, R7, 0x200, R182 ;  /* 0x0000020007077824 */ /* 0x000fe200078e02b6 */
[----:B------:R-:W-:Y:S01]  /*1420*/  LOP3.LUT R189, R24, 0x2, R189, 0xe2, !PT ;  /* 0x0000000218bd7812 */ /* 0x000fe200078ee2bd */
[----:B------:R-:W-:Y:S01]  /*1430*/  IMAD.IADD R186, R182, 0x1, R5 ;  /* 0x00000001b6ba7824 */ /* 0x000fe200078e0205 */
[----:B------:R-:W0:Y:S01]  /*1440*/  LDGDEPBAR ;  /* 0x00000000000079af */ /* 0x000e220000000000 */
[----:B------:R-:W-:Y:S01]  /*1450*/  IMAD.IADD R188, R7, 0x1, R188 ;  /* 0x0000000107bc7824 */ /* 0x000fe200078e02bc */
[----:B------:R-:W-:Y:S01]  /*1460*/  SEL R0, R0, 0xffffffe0, !P6 ;  /* 0xffffffe000007807 */ /* 0x000fe20007000000 */
[----:B------:R-:W-:Y:S01]  /*1470*/  IMAD.IADD R182, R182, 0x1, R21 ;  /* 0x00000001b6b67824 */ /* 0x000fe200078e0215 */
[----:B------:R-:W-:-:S02]  /*1480*/  IADD3 R198, R15, 0xc080, RZ ;  /* 0x0000c0800fc67810 */ /* 0x000fc40007ffe0ff */
[----:B------:R-:W-:Y:S02]  /*1490*/  IADD3 R191, R15, 0x12080, RZ ;  /* 0x000120800fbf7810 */ /* 0x000fe40007ffe0ff */
[----:B------:R-:W-:Y:S01]  /*14a0*/  SEL R185, R185, 0xfffffff0, !P0 ;  /* 0xfffffff0b9b97807 */ /* 0x000fe20004000000 */
[----:B------:R-:W-:Y:S05]  /*14b0*/  @!P5 BRA `(.L_x_680) ;  /* 0x000001700000d947 */ /* 0x000fea0003800000 */
[----:B------:R-:W-:Y:S01]  /*14c0*/  IMAD.MOV.U32 R20, RZ, RZ, c[0x0][0x208] ;  /* 0x00008200ff147624 */ /* 0x000fe200078e00ff */
[----:B------:R-:W-:Y:S01]  /*14d0*/  UIADD3 UR4, UR12, -0x40, URZ ;  /* 0xffffffc00c047890 */ /* 0x000fe2000fffe03f */
[----:B------:R-:W-:Y:S01]  /*14e0*/  IMAD.MOV.U32 R5, RZ, RZ, 0x6 ;  /* 0x00000006ff057424 */ /* 0x000fe200078e00ff */
[----:B------:R-:W-:Y:S01]  /*14f0*/  BSSY B0, `(.L_x_680) ;  /* 0x0000013000007945 */ /* 0x000fe20003800000 */
[----:B------:R-:W-:-:S03]  /*1500*/  IMAD.SHL.U32 R7, R20, 0x40, RZ ;  /* 0x0000004014077824 */ /* 0x000fc600078e00ff */
[----:B------:R-:W-:Y:S01]  /*1510*/  SHF.L.U64.HI R20, R20, R5, c[0x0][0x20c] ;  /* 0x0000830014147619 */ /* 0x000fe20000010205 */
[C---:B------:R-:W-:Y:S01]  /*1520*/  IMAD.SHL.U32 R5, R7.reuse, 0x2, RZ ;  /* 0x0000000207057824 */ /* 0x040fe200078e00ff */
[----:B------:R-:W-:Y:S02]  /*1530*/  ISETP.LT.AND P6, PT, R194, UR4, PT ;  /* 0x00000004c2007c0c */ /* 0x000fe4000bfc1270 */
[----:B------:R-:W-:Y:S02]  /*1540*/  SHF.L.U64.HI R7, R7, 0x1, R20 ;  /* 0x0000000107077819 */ /* 0x000fe40000010214 */
[----:B------:R-:W-:-:S04]  /*1550*/  IADD3 R20, P5, P0, R5, 0x80, R192 ;  /* 0x0000008005147810 */ /* 0x000fc800078be0c0 */
[----:B------:R-:W-:Y:S02]  /*1560*/  IADD3.X R21, R7, RZ, R193, P5, P0 ;  /* 0x000000ff07157210 */ /* 0x000fe40002fe04c1 */
[----:B------:R-:W-:Y:S02]  /*1570*/  IADD3 R22, P0, R5, R192, RZ ;  /* 0x000000c005167210 */ /* 0x000fe40007f1e0ff */
[----:B------:R-:W-:-:S03]  /*1580*/  ISETP.GE.OR P5, PT, R16, c[0x0][0x1fc], !P6 ;  /* 0x00007f0010007a0c */ /* 0x000fc600077a6670 */
[----:B-1----:R-:W-:Y:S01]  /*1590*/  IMAD.X R23, R7, 0x1, R193, P0 ;  /* 0x0000000107177824 */ /* 0x002fe200000e06c1 */
[----:B------:R-:W-:Y:S02]  /*15a0*/  ISETP.GE.OR P0, PT, R14, c[0x0][0x1fc], !P6 ;  /* 0x00007f000e007a0c */ /* 0x000fe40007706670 */
[----:B------:R-:W-:-:S07]  /*15b0*/  ISETP.GE.OR P6, PT, R187, c[0x0][0x1fc], !P6 ;  /* 0x00007f00bb007a0c */ /* 0x000fce00077c6670 */
[----:B------:R1:W-:Y:S04]  /*15c0*/  LDGSTS.E.BYPASS.LTC128B.128 [R15+0x15080], [R22.64], !P5 ;  /* 0x15080000160f7fae */ /* 0x0003e8000e901d52 */
[----:B------:R1:W-:Y:S04]  /*15d0*/  LDGSTS.E.BYPASS.LTC128B.128 [R15+0x16080], [R22.64+0x40], !P0 ;  /* 0x16080040160f7fae */ /* 0x0003e8000c101d52 */
[----:B------:R1:W-:Y:S01]  /*15e0*/  LDGSTS.E.BYPASS.LTC128B.128 [R15+0x17080], [R20.64], !P6 ;  /* 0x17080000140f7fae */ /* 0x0003e2000f101d52 */
[----:B------:R-:W-:Y:S05]  /*15f0*/  @P1 BRA `(.L_x_681) ;  /* 0x0000002000001947 */ /* 0x000fea0003800000 */
[----:B------:R-:W-:-:S05]  /*1600*/  SHF.L.U32 R5, R12, 0x4, RZ ;  /* 0x000000040c057819 */ /* 0x000fca00000006ff */
[----:B------:R2:W-:Y:S02]  /*1610*/  LDGSTS.E.BYPASS.LTC128B.128 [R5+0x18380], [R18.64+0x100] ;  /* 0x1838010012057fae */ /* 0x0005e4000b901d52 */
.L_x_681:
[----:B------:R-:W-:Y:S05]  /*1620*/  BSYNC B0 ;  /* 0x0000000000007941 */ /* 0x000fea0003800000 */
.L_x_680:
[----:B------:R-:W-:Y:S01]  /*1630*/  UISETP.GE.AND UP0, UPT, UR12, 0x1, UPT ;  /* 0x000000010c00788c */ /* 0x000fe2000bf06270 */
        /* <DEDUP_REMOVED lines=49> */
[----:B-1----:R-:W-:Y:S01]  /*1950*/  CS2R R36, SRZ ;  /* 0x0000000000247805 */ /* 0x002fe2000001ff00 */
[----:B------:R-:W-:Y:S05]  /*1960*/  @!P0 BRA `(.L_x_682) ;  /* 0x00003e4000008947 */ /* 0x000fea0003800000 */
[----:B--2---:R-:W-:Y:S01]  /*1970*/  SHF.R.S32.HI R5, RZ, 0x1f, R4 ;  /* 0x0000001fff057819 */ /* 0x004fe20000011404 */
[----:B------:R-:W-:Y:S01]  /*1980*/  IMAD R6, R6, c[0x0][0x238], RZ ;  /* 0x00008e0006067a24 */ /* 0x000fe200078e02ff */
[----:B------:R-:W-:Y:S01]  /*1990*/  SHF.R.S32.HI R13, RZ, 0x1f, R12 ;  /* 0x0000001fff0d7819 */ /* 0x000fe2000001140c */
[----:B------:R-:W-:Y:S01]  /*19a0*/  ULDC.64 UR4, c[0x0][0x240] ;  /* 0x0000900000047ab9 */ /* 0x000fe20000000a00 */
[----:B------:R-:W-:Y:S01]  /*19b0*/  LEA.HI R5, R5, R4, RZ, 0x2 ;  /* 0x0000000405057211 */ /* 0x000fe200078f10ff */
[C---:B------:R-:W-:Y:S01]  /*19c0*/  IMAD R6, R11.reuse, c[0x0][0x23c], R6 ;  /* 0x00008f000b067a24 */ /* 0x040fe200078e0206 */
[----:B------:R-:W-:Y:S01]  /*19d0*/  LOP3.LUT P0, RZ, R10, 0x4, RZ, 0xc0, !PT ;  /* 0x000000040aff7812 */ /* 0x000fe2000780c0ff */
[----:B------:R-:W-:Y:S01]  /*19e0*/  IMAD.WIDE.U32 R12, R11, c[0x0][0x238], R12 ;  /* 0x00008e000b0c7a25 */ /* 0x000fe200078e000c */
[----:B------:R-:W-:Y:S01]  /*19f0*/  LOP3.LUT R11, R5, 0xfffffffc, RZ, 0xc0, !PT ;  /* 0xfffffffc050b7812 */ /* 0x000fe200078ec0ff */
[----:B------:R-:W-:Y:S01]  /*1a00*/  UIMAD UR4, UR15, UR4, URZ ;  /* 0x000000040f0472a4 */ /* 0x000fe2000f8e023f */
[----:B------:R-:W-:Y:S01]  /*1a10*/  MOV R204, UR16 ;  /* 0x0000001000cc7c02 */ /* 0x000fe20008000f00 */
[----:B------:R-:W-:Y:S01]  /*1a20*/  IMAD.IADD R13, R13, 0x1, R6 ;  /* 0x000000010d0d7824 */ /* 0x000fe200078e0206 */
[----:B------:R-:W-:Y:S01]  /*1a30*/  LEA R181, R181, 0x1c480, 0x1 ;  /* 0x0001c480b5b57811 */ /* 0x000fe200078e08ff */
[----:B------:R-:W-:Y:S01]  /*1a40*/  UIADD3 UR7, UR12, 0x3f, URZ ;  /* 0x0000003f0c077890 */ /* 0x000fe2000fffe03f */
[----:B------:R-:W-:Y:S01]  /*1a50*/  LOP3.LUT R7, R8, 0xfffffffc, RZ, 0xc0, !PT ;  /* 0xfffffffc08077812 */ /* 0x000fe200078ec0ff */
[----:B------:R-:W-:Y:S01]  /*1a60*/  IMAD.IADD R4, R4, 0x1, -R11 ;  /* 0x0000000104047824 */ /* 0x000fe200078e0a0b */
[----:B------:R-:W-:Y:S01]  /*1a70*/  UIMAD UR4, UR16, UR5, UR4 ;  /* 0x00000005100472a4 */ /* 0x000fe2000f8e0204 */
[----:B------:R-:W-:Y:S01]  /*1a80*/  IMAD.WIDE.U32 R204, R204, c[0x0][0x240], R12 ;  /* 0x00009000cccc7a25 */ /* 0x000fe200078e000c */
[----:B------:R-:W-:Y:S01]  /*1a90*/  USHF.R.S32.HI UR6, URZ, 0x1f, UR7 ;  /* 0x0000001f3f067899 */ /* 0x000fe20008011407 */
[----:B------:R-:W-:Y:S01]  /*1aa0*/  LEA R180, R178, R181, 0x1 ;  /* 0x000000b5b2b47211 */ /* 0x000fe200078e08ff */
[----:B------:R-:W-:Y:S01]  /*1ab0*/  CS2R R130, SRZ ;  /* 0x0000000000827805 */ /* 0x000fe2000001ff00 */
[----:B------:R-:W-:Y:S01]  /*1ac0*/  IMAD R179, R0, 0x2, R181 ;  /* 0x0000000200b37824 */ /* 0x000fe200078e02b5 */
[C---:B------:R-:W-:Y:S01]  /*1ad0*/  IADD3 R5, R203.reuse, 0x18480, RZ ;  /* 0x00018480cb057810 */ /* 0x040fe20007ffe0ff */
[----:B------:R-:W-:Y:S01]  /*1ae0*/  IMAD.IADD R7, R2, 0x1, -R7 ;  /* 0x0000000102077824 */ /* 0x000fe200078e0a07 */
[----:B------:R-:W-:Y:S01]  /*1af0*/  IADD3 R199, R203, 0x184c0, RZ ;  /* 0x000184c0cbc77810 */ /* 0x000fe20007ffe0ff */
[----:B------:R-:W-:Y:S01]  /*1b00*/  IMAD R4, R4, -0x8, R9 ;  /* 0xfffffff804047824 */ /* 0x000fe200078e0209 */
[----:B------:R-:W-:Y:S01]  /*1b10*/  ULEA.HI UR6, UR6, UR7, URZ, 0x6 ;  /* 0x0000000706067291 */ /* 0x000fe2000f8f303f */
[----:B------:R-:W-:Y:S01]  /*1b20*/  IMAD.SHL.U32 R184, R184, 0x2, RZ ;  /* 0x00000002b8b87824 */ /* 0x000fe200078e00ff */
[----:B------:R-:W-:Y:S01]  /*1b30*/  @P0 IADD3 R199, R5, -0x40, RZ ;  /* 0xffffffc005c70810 */ /* 0x000fe20007ffe0ff */
[----:B------:R-:W-:Y:S01]  /*1b40*/  IMAD R202, R7, -0x2, R4 ;  /* 0xfffffffe07ca7824 */ /* 0x000fe200078e0204 */
[----:B------:R-:W-:Y:S01]  /*1b50*/  LEA R182, R182, 0x80, 0x1 ;  /* 0x00000080b6b67811 */ /* 0x000fe200078e08ff */
        /* <DEDUP_REMOVED lines=51> */
[----:B------:R-:W-:Y:S01]  /*1e90*/  IADD3 R206, R205, UR4, RZ ;  /* 0x00000004cdce7c10 */ /* 0x000fe2000fffe0ff */
[----:B------:R-:W-:Y:S01]  /*1ea0*/  ULDC UR10, c[0x0][0x278] ;  /* 0x00009e00000a7ab9 */ /* 0x000fe20000000800 */
[----:B------:R-:W-:Y:S01]  /*1eb0*/  IADD3 R177, R188, R185, RZ ;  /* 0x000000b9bcb17210 */ /* 0x000fe20007ffe0ff */
[----:B------:R-:W-:-:S02]  /*1ec0*/  ULDC UR9, c[0x0][0x290] ;  /* 0x0000a40000097ab9 */ /* 0x000fc40000000800 */
[----:B------:R-:W-:Y:S02]  /*1ed0*/  UMOV UR5, URZ ;  /* 0x0000003f00057c82 */ /* 0x000fe40008000000 */
[----:B------:R-:W-:Y:S02]  /*1ee0*/  UMOV UR22, 0x1 ;  /* 0x0000000100167882 */ /* 0x000fe40000000000 */
[----:B------:R-:W-:Y:S02]  /*1ef0*/  UMOV UR17, URZ ;  /* 0x0000003f00117c82 */ /* 0x000fe40008000000 */
[----:B------:R-:W-:Y:S02]  /*1f00*/  UMOV UR21, URZ ;  /* 0x0000003f00157c82 */ /* 0x000fe40008000000 */
[----:B------:R-:W-:Y:S02]  /*1f10*/  ULDC UR11, c[0x0][0x168] ;  /* 0x00005a00000b7ab9 */ /* 0x000fe40000000800 */
[----:B------:R-:W-:-:S02]  /*1f20*/  UIMAD UR10, UR16, UR10, URZ ;  /* 0x0000000a100a72a4 */ /* 0x000fc4000f8e023f */
[----:B------:R-:W-:Y:S02]  /*1f30*/  UIMAD UR9, UR16, UR9, URZ ;  /* 0x00000009100972a4 */ /* 0x000fe4000f8e023f */
[----:B------:R-:W-:Y:S02]  /*1f40*/  USHF.R.S32.HI UR20, URZ, 0x6, UR6 ;  /* 0x000000063f147899 */ /* 0x000fe40008011406 */
[----:B------:R-:W-:Y:S02]  /*1f50*/  ULDC UR8, c[0x0][0x168] ;  /* 0x00005a0000087ab9 */ /* 0x000fe40000000800 */
.L_x_685:
        /* <DEDUP_REMOVED lines=169> */
[----:B--2345:R-:W2:Y:S01]  /*29f0*/  @!P1 S2R R3, SR_CTAID.Y ;  /* 0x0000000000039919 */ /* 0x03cea20000002600 */
[----:B------:R-:W-:Y:S02]  /*2a00*/  USHF.R.S32.HI UR4, URZ, 0x1f, UR23 ;  /* 0x0000001f3f047899 */ /* 0x000fe40008011417 */
[----:B------:R-:W-:Y:S02]  /*2a10*/  ULDC.64 UR6, c[0x0][0x178] ;  /* 0x00005e0000067ab9 */ /* 0x000fe40000000a00 */
[----:B------:R-:W-:Y:S02]  /*2a20*/  UIMAD UR4, UR4, UR6, URZ ;  /* 0x00000006040472a4 */ /* 0x000fe4000f8e023f */
[----:B------:R-:W-:Y:S02]  /*2a30*/  UIMAD.WIDE.U32 UR24, UR23, UR6, URZ ;  /* 0x00000006171872a5 */ /* 0x000fe4000f8e003f */
[----:B------:R-:W-:Y:S02]  /*2a40*/  UIMAD UR4, UR23, UR7, UR4 ;  /* 0x00000007170472a4 */ /* 0x000fe4000f8e0204 */
[----:B------:R-:W-:Y:S02]  /*2a50*/  UIMAD UR23, UR23, -0x40, UR11 ;  /* 0xffffffc0171778a4 */ /* 0x000fe4000f8e020b */
[----:B------:R-:W-:Y:S01]  /*2a60*/  IMAD.U32 R9, RZ, RZ, UR24 ;  /* 0x00000018ff097e24 */ /* 0x000fe2000f8e00ff */
[----:B------:R-:W-:Y:S01]  /*2a70*/  UIADD3 UR4, UR25, UR4, URZ ;  /* 0x0000000419047290 */ /* 0x000fe2000fffe03f */
[----:B------:R-:W-:Y:S02]  /*2a80*/  IMAD.U32 R2, RZ, RZ, UR24 ;  /* 0x00000018ff027e24 */ /* 0x000fe4000f8e00ff */
[----:B------:R-:W-:Y:S02]  /*2a90*/  ISETP.LT.AND P6, PT, R194, UR23, PT ;  /* 0x00000017c2007c0c */ /* 0x000fe4000bfc1270 */
[----:B------:R-:W-:Y:S02]  /*2aa0*/  LEA R8, P5, R9, R200, 0x7 ;  /* 0x000000c809087211 */ /* 0x000fe400078a38ff */
[----:B------:R-:W-:Y:S01]  /*2ab0*/  ISETP.GE.OR P6, PT, R187, c[0x0][0x16c], !P6 ;  /* 0x00005b00bb007a0c */ /* 0x000fe200077c6670 */
[C---:B--2---:R-:W-:Y:S01]  /*2ac0*/  @!P1 IMAD.WIDE.U32 R6, R3.reuse, c[0x0][0x270], R196 ;  /* 0x00009c0003069a25 */ /* 0x044fe200078e00c4 */
[----:B------:R-:W-:Y:S04]  /*2ad0*/  @!P1 SHF.R.S32.HI R4, RZ, 0x1f, R3 ;  /* 0x0000001fff049819 */ /* 0x000fe80000011403 */
[----:B------:R-:W-:Y:S01]  /*2ae0*/  @!P1 IADD3 R5, P0, R6, UR10, RZ ;  /* 0x0000000a06059c10 */ /* 0x000fe2000ff1e0ff */
[----:B------:R-:W-:Y:S04]  /*2af0*/  @!P1 IMAD R4, R4, c[0x0][0x270], RZ ;  /* 0x00009c0004049a24 */ /* 0x000fe800078e02ff */
[----:B------:R-:W-:Y:S02]  /*2b00*/  @!P1 IMAD R4, R3, c[0x0][0x274], R4 ;  /* 0x00009d0003049a24 */ /* 0x000fe400078e0204 */
[----:B------:R-:W-:Y:S03]  /*2b10*/  IMAD.U32 R3, RZ, RZ, UR4 ;  /* 0x00000004ff037e24 */ /* 0x000fe6000f8e00ff */
[----:B------:R-:W-:Y:S02]  /*2b20*/  @!P1 IADD3.X R4, R7, UR13, R4, P0, !PT ;  /* 0x0000000d07049c10 */ /* 0x000fe400087fe404 */
[----:B------:R-:W-:Y:S01]  /*2b30*/  LEA.HI.X R9, R2, R201, R3, 0x7, P5 ;  /* 0x000000c902097211 */ /* 0x000fe200028f3c03 */
[----:B------:R-:W-:Y:S01]  /*2b40*/  IMAD.U32 R2, RZ, RZ, UR17 ;  /* 0x00000011ff027e24 */ /* 0x000fe2000f8e00ff */
[----:B------:R-:W-:Y:S01]  /*2b50*/  LOP3.LUT P5, RZ, R189, 0x1, RZ, 0xc0, !PT ;  /* 0x00000001bdff7812 */ /* 0x000fe200078ac0ff */
[----:B------:R-:W-:Y:S01]  /*2b60*/  IMAD.U32 R3, RZ, RZ, UR22 ;  /* 0x00000016ff037e24 */ /* 0x000fe2000f8e00ff */
[----:B------:R-:W-:Y:S02]  /*2b70*/  @!P1 LEA R6, P0, R5, c[0x0][0x258], 0x2 ;  /* 0x0000960005069a11 */ /* 0x000fe400078010ff */
[----:B------:R-:W-:Y:S01]  /*2b80*/  ISETP.GE.OR P5, PT, R194, UR23, !P5 ;  /* 0x00000017c2007c0c */ /* 0x000fe2000efa6670 */
[----:B------:R-:W-:Y:S01]  /*2b90*/  @!P1 IMAD R3, R3, 0x40, R196 ;  /* 0x0000004003039824 */ /* 0x000fe200078e02c4 */
[----:B------:R-:W-:Y:S01]  /*2ba0*/  @!P1 LEA.HI.X R7, R5, c[0x0][0x25c], R4, 0x2, P0 ;  /* 0x0000970005079a11 */ /* 0x000fe200000f1404 */
[----:B------:R-:W-:Y:S01]  /*2bb0*/  IMAD.U32 R5, RZ, RZ, UR22 ;  /* 0x00000016ff057e24 */ /* 0x000fe2000f8e00ff */
[----:B------:R-:W-:Y:S01]  /*2bc0*/  LOP3.LUT P0, RZ, R189, 0x2, RZ, 0xc0, !PT ;  /* 0x00000002bdff7812 */ /* 0x000fe2000780c0ff */
[----:B------:R-:W-:Y:S01]  /*2bd0*/  @!P1 IMAD.SHL.U32 R11, R3, 0x4, RZ ;  /* 0x00000004030b9824 */ /* 0x000fe200078e00ff */
[----:B------:R-:W-:Y:S01]  /*2be0*/  @!P1 LEA R2, R2, 0x40, 0x6 ;  /* 0x0000004002029811 */ /* 0x000fe200078e30ff */
[----:B------:R-:W-:Y:S01]  /*2bf0*/  IMAD R4, R5, 0x3000, R198 ;  /* 0x0000300005047824 */ /* 0x000fe200078e02c6 */
[----:B------:R-:W-:Y:S03]  /*2c00*/  ISETP.GE.OR P0, PT, R194, UR23, !P0 ;  /* 0x00000017c2007c0c */ /* 0x000fe6000c706670 */
[----:B------:R-:W-:Y:S02]  /*2c10*/  @!P1 IMAD.WIDE R6, R2, 0x4, R6 ;  /* 0x0000000402069825 */ /* 0x000fe400078e0206 */
[----:B------:R-:W-:Y:S01]  /*2c20*/  @!PT LDS RZ, [RZ] ;  /* 0x00000000fffff984 */ /* 0x000fe20000000800 */
[----:B------:R-:W-:Y:S01]  /*2c30*/  @!PT LDS RZ, [RZ] ;  /* 0x00000000fffff984 */ /* 0x000fe20000000800 */
[----:B------:R-:W-:Y:S01]  /*2c40*/  @!PT LDS RZ, [RZ] ;  /* 0x00000000fffff984 */ /* 0x000fe20000000800 */
[----:B------:R2:W-:Y:S08]  /*2c50*/  LDGSTS.E.BYPASS.LTC128B.128 [R4], [R8.64], !P5 ;  /* 0x0000000008047fae */ /* 0x0005f0000e901d52 */
[----:B------:R2:W-:Y:S06]  /*2c60*/  LDGSTS.E.BYPASS.LTC128B.128 [R4+0x1000], [R8.64+0x40], !P0 ;  /* 0x0100004008047fae */ /* 0x0005ec000c101d52 */
[----:B------:R2:W-:Y:S06]  /*2c70*/  LDGSTS.E.BYPASS.LTC128B.128 [R4+0x2000], [R8.64+0x80], !P6 ;  /* 0x0200008008047fae */ /* 0x0005ec000f101d52 */
[----:B------:R2:W-:Y:S02]  /*2c80*/  @!P1 LDGSTS.E.BYPASS.LTC128B.128 [R11+0x18080], [R6.64] ;  /* 0x18080000060b9fae */ /* 0x0005e4000b901d52 */
.L_x_683:
[-C--:B-12345:R-:W-:Y:S01]  /*2c90*/  HMMA.16816.F32.BF16 R4, R132, R136.reuse, RZ ;  /* 0x000000888404723c */ /* 0x0befe200000418ff */
[----:B------:R-:W-:Y:S01]  /*2ca0*/  LDSM.16.M88.4 R168, [R176+0x8080] ;  /* 0x00808000b0a8783b */ /* 0x000fe20000000200 */
[----:B------:R-:W-:Y:S01]  /*2cb0*/  UIMAD UR4, UR5, 0x1800, URZ ;  /* 0x00001800050478a4 */ /* 0x000fe2000f8e023f */
[C---:B------:R-:W-:Y:S01]  /*2cc0*/  ISETP.GT.AND P5, PT, R202.reuse, RZ, PT ;  /* 0x000000ffca00720c */ /* 0x040fe20003fa4270 */
[----:B------:R-:W-:Y:S01]  /*2cd0*/  UIADD3 UR23, UR17, 0x2, URZ ;  /* 0x0000000211177890 */ /* 0x000fe2000fffe03f */
[C---:B------:R-:W-:Y:S02]  /*2ce0*/  ISETP.GT.AND P0, PT, R202.reuse, 0x1, PT ;  /* 0x00000001ca00780c */ /* 0x040fe40003f04270 */
[----:B------:R-:W-:Y:S01]  /*2cf0*/  ISETP.GT.AND P6, PT, R202, 0x20, PT ;  /* 0x00000020ca00780c */ /* 0x000fe20003fc4270 */
[C---:B------:R-:W-:Y:S01]  /*2d00*/  HMMA.16816.F32.BF16 R8, R140.reuse, R136, RZ ;  /* 0x000000888c08723c */ /* 0x040fe200000418ff */
[----:B------:R-:W0:Y:S01]  /*2d10*/  LDGDEPBAR ;  /* 0x00000000000079af */ /* 0x000e220000000000 */
[----:B------:R-:W-:Y:S02]  /*2d20*/  UISETP.GE.AND UP0, UPT, UR23, UR20, UPT ;  /* 0x000000141700728c */ /* 0x000fe4000bf06270 */
[----:B------:R-:W-:Y:S02]  /*2d30*/  MOV R33, UR4 ;  /* 0x0000000400217c02 */ /* 0x000fe40008000f00 */
[C---:B------:R-:W-:Y:S01]  /*2d40*/  FSEL R245, R207.reuse, -INF , P5 ;  /* 0xff800000cff57808 */ /* 0x040fe20002800000 */
[----:B------:R-:W-:Y:S01]  /*2d50*/  FFMA.FTZ R207, -R207, R207, 1 ;  /* 0x3f800000cfcf7423 */ /* 0x000fe200000101cf */
[-C--:B------:R-:W-:Y:S01]  /*2d60*/  HMMA.16816.F32.BF16 R12, R140, R138.reuse, RZ ;  /* 0x0000008a8c0c723c */ /* 0x080fe200000418ff */
[----:B------:R-:W-:Y:S03]  /*2d70*/  IADD3 R33, R188, 0x800, R33 ;  /* 0x00000800bc217810 */ /* 0x000fe60007ffe021 */
[C---:B------:R-:W-:Y:S01]  /*2d80*/  FSEL R247, R208.reuse, -INF , P0 ;  /* 0xff800000d0f77808 */ /* 0x040fe20000000000 */
[----:B------:R-:W-:Y:S01]  /*2d90*/  FFMA.FTZ R245, R245, c[0x0][0x29c], -R242 ;  /* 0x0000a700f5f57a23 */ /* 0x000fe200000108f2 */
[----:B------:R-:W-:Y:S01]  /*2da0*/  SHF.L.U32 R3, R33, 0x1, RZ ;  /* 0x0000000121037819 */ /* 0x000fe200000006ff */
[----:B------:R-:W-:Y:S01]  /*2db0*/  FFMA.FTZ R208, -R208, R208, 1 ;  /* 0x3f800000d0d07423 */ /* 0x000fe200000101d0 */
[C---:B------:R-:W-:Y:S01]  /*2dc0*/  HMMA.16816.F32.BF16 R16, R132.reuse, R138, RZ ;  /* 0x0000008a8410723c */ /* 0x040fe200000418ff */
[----:B------:R-:W-:Y:S02]  /*2dd0*/  LDSM.16.M88.4 R136, [R184+0x8080] ;  /* 0x00808000b888783b */ /* 0x000fe40000000200 */
[----:B------:R-:W-:Y:S01]  /*2de0*/  MUFU.EX2 R245, R245 ;  /* 0x000000f500f57308 */ /* 0x000fe20000000800 */
[----:B------:R-:W-:Y:S04]  /*2df0*/  FSEL R251, R221, -INF , P6 ;  /* 0xff800000ddfb7808 */ /* 0x000fe80003000000 */
[-C--:B------:R-:W-:Y:S08]  /*2e00*/  HMMA.16816.F32.BF16 R20, R132, R144.reuse, RZ ;  /* 0x000000908414723c */ /* 0x080ff000000418ff */
[C---:B------:R-:W-:Y:S07]  /*2e10*/  HMMA.16816.F32.BF16 R24, R140.reuse, R144, RZ ;  /* 0x000000908c18723c */ /* 0x040fee00000418ff */
[----:B------:R-:W-:Y:S01]  /*2e20*/  MOV R144, UR4 ;  /* 0x0000000400907c02 */ /* 0x000fe20008000f00 */
[-C--:B------:R-:W-:Y:S01]  /*2e30*/  HMMA.16816.F32.BF16 R28, R140, R146.reuse, RZ ;  /* 0x000000928c1c723c */ /* 0x080fe200000418ff */
[----:B------:R-:W-:Y:S03]  /*2e40*/  LDSM.16.M88.4 R140, [R3+0x12880] ;  /* 0x01288000038c783b */ /* 0x000fe60000000200 */
[----:B------:R-:W-:Y:S04]  /*2e50*/  IADD3 R145, R185, 0x800, R144 ;  /* 0x00000800b9917810 */ /* 0x000fe80007ffe090 */
[----:B------:R-:W-:Y:S01]  /*2e60*/  HMMA.16816.F32.BF16 R32, R132, R146, RZ ;  /* 0x000000928420723c */ /* 0x000fe200000418ff */
[----:B------:R-:W1:Y:S03]  /*2e70*/  LDSM.16.M88.4 R132, [R3+0x12080] ;  /* 0x012080000384783b */ /* 0x000e660000000200 */
[----:B------:R-:W-:Y:S04]  /*2e80*/  IADD3 R145, R188, R145, RZ ;  /* 0x00000091bc917210 */ /* 0x000fe80007ffe0ff */
[-C--:B------:R-:W-:Y:S05]  /*2e90*/  HMMA.16816.F32.BF16 R4, R148, R152.reuse, R4 ;  /* 0x000000989404723c */ /* 0x080fea0000041804 */
[----:B------:R-:W-:Y:S02]  /*2ea0*/  SHF.L.U32 R2, R145, 0x1, RZ ;  /* 0x0000000191027819 */ /* 0x000fe400000006ff */
[----:B------:R-:W2:Y:S01]  /*2eb0*/  LDSM.16.M88.4 R144, [R184+0x9080] ;  /* 0x00908000b890783b */ /* 0x000ea20000000200 */
[C---:B------:R-:W-:Y:S07]  /*2ec0*/  HMMA.16816.F32.BF16 R8, R156.reuse, R152, R8 ;  /* 0x000000989c08723c */ /* 0x040fee0000041808 */
[----:B------:R-:W3:Y:S01]  /*2ed0*/  LDSM.16.M88.4 R164, [R2+0x12080] ;  /* 0x0120800002a4783b */ /* 0x000ee20000000200 */
[-C--:B------:R-:W-:Y:S07]  /*2ee0*/  HMMA.16816.F32.BF16 R12, R156, R154.reuse, R12 ;  /* 0x0000009a9c0c723c */ /* 0x080fee000004180c */
[----:B------:R-:W4:Y:S01]  /*2ef0*/  LDSM.16.M88.4 R172, [R2+0x12880] ;  /* 0x0128800002ac783b */ /* 0x000f220000000200 */
[C---:B------:R-:W-:Y:S07]  /*2f00*/  HMMA.16816.F32.BF16 R16, R148.reuse, R154, R16 ;  /* 0x0000009a9410723c */ /* 0x040fee0000041810 */
[----:B------:R-:W-:Y:S01]  /*2f10*/  LDSM.16.M88.4 R152, [R176+0xa080] ;  /* 0x00a08000b098783b */ /* 0x000fe20000000200 */
[-C--:B------:R-:W-:Y:S08]  /*2f20*/  HMMA.16816.F32.BF16 R20, R148, R160.reuse, R20 ;  /* 0x000000a09414723c */ /* 0x080ff00000041814 */
[C---:B------:R-:W-:Y:S08]  /*2f30*/  HMMA.16816.F32.BF16 R24, R156.reuse, R160, R24 ;  /* 0x000000a09c18723c */ /* 0x040ff00000041818 */
[-C--:B------:R-:W-:Y:S01]  /*2f40*/  HMMA.16816.F32.BF16 R28, R156, R162.reuse, R28 ;  /* 0x000000a29c1c723c */ /* 0x080fe2000004181c */
[----:B------:R-:W-:Y:S07]  /*2f50*/  LDSM.16.M88.4 R156, [R2+0x13880] ;  /* 0x01388000029c783b */ /* 0x000fee0000000200 */
[----:B------:R-:W-:Y:S01]  /*2f60*/  HMMA.16816.F32.BF16 R32, R148, R162, R32 ;  /* 0x000000a29420723c */ /* 0x000fe20000041820 */
[----:B------:R-:W5:Y:S06]  /*2f70*/  LDSM.16.M88.4 R148, [R176+0x9080] ;  /* 0x00908000b094783b */ /* 0x000f6c0000000200 */
[----:B------:R-:W-:Y:S01]  /*2f80*/  FSEL R163, R213, -INF , P5 ;  /* 0xff800000d5a37808 */ /* 0x000fe20002800000 */
[-C--:B-1----:R-:W-:Y:S05]  /*2f90*/  HMMA.16816.F32.BF16 R4, R132, R136.reuse, R4 ;  /* 0x000000888404723c */ /* 0x082fea0000041804 */
[--C-:B------:R-:W-:Y:S02]  /*2fa0*/  FFMA.FTZ R163, R163, c[0x0][0x29c], -R236.reuse ;  /* 0x0000a700a3a37a23 */ /* 0x100fe400000108ec */
[----:B------:R-:W-:Y:S01]  /*2fb0*/  FFMA.FTZ R213, -R213, R213, 1 ;  /* 0x3f800000d5d57423 */ /* 0x000fe200000101d5 */
[C---:B------:R-:W-:Y:S03]  /*2fc0*/  HMMA.16816.F32.BF16 R8, R140.reuse, R136, R8 ;  /* 0x000000888c08723c */ /* 0x040fe60000041808 */
[----:B------:R-:W-:Y:S05]  /*2fd0*/  MUFU.EX2 R163, R163 ;  /* 0x000000a300a37308 */ /* 0x000fea0000000800 */
[-C--:B------:R-:W-:Y:S08]  /*2fe0*/  HMMA.16816.F32.BF16 R12, R140, R138.reuse, R12 ;  /* 0x0000008a8c0c723c */ /* 0x080ff0000004180c */
[C---:B------:R-:W-:Y:S07]  /*2ff0*/  HMMA.16816.F32.BF16 R16, R132.reuse, R138, R16 ;  /* 0x0000008a8410723c */ /* 0x040fee0000041810 */
[----:B------:R-:W-:Y:S01]  /*3000*/  FSEL R138, R210, -INF , P5 ;  /* 0xff800000d28a7808 */ /* 0x000fe20002800000 */
[-C--:B--2---:R-:W-:Y:S04]  /*3010*/  HMMA.16816.F32.BF16 R20, R132, R144.reuse, R20 ;  /* 0x000000908414723c */ /* 0x084fe80000041814 */
[--C-:B------:R-:W-:Y:S02]  /*3020*/  FFMA.FTZ R160, R138, c[0x0][0x29c], -R243.reuse ;  /* 0x0000a7008aa07a23 */ /* 0x100fe400000108f3 */
[----:B------:R-:W-:Y:S01]  /*3030*/  LDSM.16.M88.4 R136, [R184+0xa080] ;  /* 0x00a08000b888783b */ /* 0x000fe20000000200 */
[----:B------:R-:W-:Y:S01]  /*3040*/  FFMA.FTZ R210, -R210, R210, 1 ;  /* 0x3f800000d2d27423 */ /* 0x000fe200000101d2 */
[C---:B------:R-:W-:Y:S02]  /*3050*/  HMMA.16816.F32.BF16 R24, R140.reuse, R144, R24 ;  /* 0x000000908c18723c */ /* 0x040fe40000041818 */
[----:B------:R-:W1:Y:S05]  /*3060*/  MUFU.EX2 R160, R160 ;  /* 0x000000a000a07308 */ /* 0x000e6a0000000800 */
[----:B------:R-:W-:Y:S01]  /*3070*/  FSEL R144, R219, -INF , P6 ;  /* 0xff800000db907808 */ /* 0x000fe20003000000 */
[-C--:B------:R-:W-:Y:S04]  /*3080*/  HMMA.16816.F32.BF16 R28, R140, R146.reuse, R28 ;  /* 0x000000928c1c723c */ /* 0x080fe8000004181c */
[--C-:B------:R-:W-:Y:S03]  /*3090*/  FFMA.FTZ R162, R144, c[0x0][0x29c], -R243.reuse ;  /* 0x0000a70090a27a23 */ /* 0x100fe600000108f3 */
[C---:B------:R-:W-:Y:S01]  /*30a0*/  FSEL R140, R211.reuse, -INF , P0 ;  /* 0xff800000d38c7808 */ /* 0x040fe20000000000 */
[----:B------:R-:W-:Y:S01]  /*30b0*/  HMMA.16816.F32.BF16 R32, R132, R146, R32 ;  /* 0x000000928420723c */ /* 0x000fe20000041820 */
[----:B------:R-:W2:Y:S01]  /*30c0*/  LDSM.16.M88.4 R132, [R3+0x13080] ;  /* 0x013080000384783b */ /* 0x000ea20000000200 */
[----:B------:R-:W-:Y:S02]  /*30d0*/  MUFU.EX2 R162, R162 ;  /* 0x000000a200a27308 */ /* 0x000fe40000000800 */
[----:B------:R-:W-:Y:S02]  /*30e0*/  FFMA.FTZ R161, R140, c[0x0][0x29c], -R243 ;  /* 0x0000a7008ca17a23 */ /* 0x000fe400000108f3 */
[----:B------:R-:W-:Y:S02]  /*30f0*/  FFMA.FTZ R211, -R211, R211, 1 ;  /* 0x3f800000d3d37423 */ /* 0x000fe400000101d3 */
[-C--:B---3--:R-:W-:Y:S01]  /*3100*/  HMMA.16816.F32.BF16 R4, R164, R168.reuse, R4 ;  /* 0x000000a8a404723c */ /* 0x088fe20000041804 */
[----:B------:R3:W1:Y:S03]  /*3110*/  LDSM.16.M88.4 R140, [R3+0x13880] ;  /* 0x01388000038c783b */ /* 0x0006660000000200 */
[----:B------:R-:W1:Y:S04]  /*3120*/  MUFU.EX2 R161, R161 ;  /* 0x000000a100a17308 */ /* 0x000e680000000800 */
[C---:B----4-:R-:W-:Y:S07]  /*3130*/  HMMA.16816.F32.BF16 R8, R172.reuse, R168, R8 ;  /* 0x000000a8ac08723c */ /* 0x050fee0000041808 */
[----:B------:R-:W-:Y:S01]  /*3140*/  FSEL R168, R209, -INF , P5 ;  /* 0xff800000d1a87808 */ /* 0x000fe20002800000 */
[-C--:B------:R-:W-:Y:S03]  /*3150*/  HMMA.16816.F32.BF16 R12, R172, R170.reuse, R12 ;  /* 0x000000aaac0c723c */ /* 0x080fe6000004180c */
[----:B------:R-:W-:Y:S01]  /*3160*/  ISETP.GT.AND P5, PT, R202, 0x21, PT ;  /* 0x00000021ca00780c */ /* 0x000fe20003fa4270 */
[----:B------:R-:W-:Y:S03]  /*3170*/  FFMA.FTZ R168, R168, c[0x0][0x29c], -R239 ;  /* 0x0000a700a8a87a23 */ /* 0x000fe600000108ef */
[----:B------:R-:W-:Y:S01]  /*3180*/  FSEL R144, R220, -INF , P5 ;  /* 0xff800000dc907808 */ /* 0x000fe20002800000 */
[C---:B------:R-:W-:Y:S04]  /*3190*/  HMMA.16816.F32.BF16 R16, R164.reuse, R170, R16 ;  /* 0x000000aaa410723c */ /* 0x040fe80000041810 */
[----:B------:R-:W-:Y:S01]  /*31a0*/  FFMA.FTZ R169, R144, c[0x0][0x29c], -R243 ;  /* 0x0000a70090a97a23 */ /* 0x000fe200000108f3 */
[C---:B---3--:R-:W-:Y:S01]  /*31b0*/  FSEL R3, R214.reuse, -INF , P0 ;  /* 0xff800000d6037808 */ /* 0x048fe20000000000 */
[----:B------:R-:W3:Y:S01]  /*31c0*/  LDSM.16.M88.4 R144, [R184+0xb080] ;  /* 0x00b08000b890783b */ /* 0x000ee20000000200 */
[----:B------:R-:W-:Y:S01]  /*31d0*/  FFMA.FTZ R214, -R214, R214, 1 ;  /* 0x3f800000d6d67423 */ /* 0x000fe200000101d6 */
[-C--:B-----5:R-:W-:Y:S02]  /*31e0*/  HMMA.16816.F32.BF16 R20, R164, R148.reuse, R20 ;  /* 0x00000094a414723c */ /* 0x0a0fe40000041814 */
[----:B------:R-:W-:Y:S02]  /*31f0*/  MUFU.EX2 R169, R169 ;  /* 0x000000a900a97308 */ /* 0x000fe40000000800 */
[--C-:B------:R-:W-:Y:S01]  /*3200*/  FFMA.FTZ R3, R3, c[0x0][0x29c], -R236.reuse ;  /* 0x0000a70003037a23 */ /* 0x100fe200000108ec */
[----:B------:R-:W-:Y:S02]  /*3210*/  FSEL R249, R222, -INF , P5 ;  /* 0xff800000def97808 */ /* 0x000fe40002800000 */
[----:B------:R-:W-:Y:S01]  /*3220*/  FSEL R170, R212, -INF , P0 ;  /* 0xff800000d4aa7808 */ /* 0x000fe20000000000 */
[C---:B------:R-:W-:Y:S04]  /*3230*/  HMMA.16816.F32.BF16 R24, R172.reuse, R148, R24 ;  /* 0x00000094ac18723c */ /* 0x040fe80000041818 */
[----:B------:R-:W-:Y:S01]  /*3240*/  FFMA.FTZ R170, R170, c[0x0][0x29c], -R239 ;  /* 0x0000a700aaaa7a23 */ /* 0x000fe200000108ef */
[----:B------:R-:W-:Y:S03]  /*3250*/  ISETP.GT.AND P0, PT, R202, 0x40, PT ;  /* 0x00000040ca00780c */ /* 0x000fe60003f04270 */
[-C--:B------:R-:W-:Y:S04]  /*3260*/  HMMA.16816.F32.BF16 R28, R172, R150.reuse, R28 ;  /* 0x00000096ac1c723c */ /* 0x080fe8000004181c */
[----:B------:R-:W-:Y:S02]  /*3270*/  FSEL R148, R223, -INF , P0 ;  /* 0xff800000df947808 */ /* 0x000fe40000000000 */
[C---:B------:R-:W-:Y:S01]  /*3280*/  FSEL R171, R229.reuse, -INF , P0 ;  /* 0xff800000e5ab7808 */ /* 0x040fe20000000000 */
[----:B------:R-:W-:Y:S01]  /*3290*/  FFMA.FTZ R229, -R229, R229, 1 ;  /* 0x3f800000e5e57423 */ /* 0x000fe200000101e5 */
[----:B------:R-:W-:Y:S04]  /*32a0*/  HMMA.16816.F32.BF16 R32, R164, R150, R32 ;  /* 0x00000096a420723c */ /* 0x000fe80000041820 */
[----:B------:R-:W-:Y:S01]  /*32b0*/  FSEL R172, R216, -INF , P5 ;  /* 0xff800000d8ac7808 */ /* 0x000fe20002800000 */
[--C-:B------:R-:W-:Y:S01]  /*32c0*/  FFMA.FTZ R171, R171, c[0x0][0x29c], -R236.reuse ;  /* 0x0000a700abab7a23 */ /* 0x100fe200000108ec */
[----:B------:R-:W-:Y:S01]  /*32d0*/  FSEL R246, R225, -INF , P0 ;  /* 0xff800000e1f67808 */ /* 0x000fe20000000000 */
[----:B------:R-:W-:Y:S01]  /*32e0*/  FFMA.FTZ R164, R148, c[0x0][0x29c], -R243 ;  /* 0x0000a70094a47a23 */ /* 0x000fe200000108f3 */
[-C--:B--2---:R-:W-:Y:S03]  /*32f0*/  HMMA.16816.F32.BF16 R4, R132, R136.reuse, R4 ;  /* 0x000000888404723c */ /* 0x084fe60000041804 */
[----:B------:R-:W-:Y:S02]  /*3300*/  MUFU.EX2 R171, R171 ;  /* 0x000000ab00ab7308 */ /* 0x000fe40000000800 */
[C---:B------:R-:W-:Y:S01]  /*3310*/  FSEL R167, R218.reuse, -INF , P5 ;  /* 0xff800000daa77808 */ /* 0x040fe20002800000 */
[----:B------:R-:W-:Y:S01]  /*3320*/  FFMA.FTZ R218, -R218, R218, 1 ;  /* 0x3f800000dada7423 */ /* 0x000fe200000101da */
[C---:B------:R-:W-:Y:S01]  /*3330*/  ISETP.GT.AND P5, PT, R202.reuse, 0x60, PT ;  /* 0x00000060ca00780c */ /* 0x040fe20003fa4270 */
[C---:B-1----:R-:W-:Y:S04]  /*3340*/  HMMA.16816.F32.BF16 R8, R140.reuse, R136, R8 ;  /* 0x000000888c08723c */ /* 0x042fe80000041808 */
[----:B------:R-:W-:Y:S01]  /*3350*/  FSEL R166, R215, -INF , P6 ;  /* 0xff800000d7a67808 */ /* 0x000fe20003000000 */
[----:B------:R-:W-:Y:S01]  /*3360*/  MUFU.EX2 R164, R164 ;  /* 0x000000a400a47308 */ /* 0x000fe20000000800 */
[----:B------:R-:W-:Y:S01]  /*3370*/  FSEL R165, R217, -INF , P6 ;  /* 0xff800000d9a57808 */ /* 0x000fe20003000000 */
[--C-:B------:R-:W-:Y:S01]  /*3380*/  FFMA.FTZ R167, R167, c[0x0][0x29c], -R236.reuse ;  /* 0x0000a700a7a77a23 */ /* 0x100fe200000108ec */
[-C--:B------:R-:W-:Y:S03]  /*3390*/  HMMA.16816.F32.BF16 R12, R140, R138.reuse, R12 ;  /* 0x0000008a8c0c723c */ /* 0x080fe6000004180c */
[----:B------:R-:W-:Y:S01]  /*33a0*/  ISETP.GT.AND P6, PT, R202, 0x41, PT ;  /* 0x00000041ca00780c */ /* 0x000fe20003fc4270 */
[----:B------:R-:W-:Y:S01]  /*33b0*/  FFMA.FTZ R165, R165, c[0x0][0x29c], -R236 ;  /* 0x0000a700a5a57a23 */ /* 0x000fe200000108ec */
[----:B------:R-:W-:Y:S01]  /*33c0*/  FSEL R174, R227, -INF , P0 ;  /* 0xff800000e3ae7808 */ /* 0x000fe20000000000 */
[----:B------:R-:W-:Y:S01]  /*33d0*/  FFMA.FTZ R166, R166, c[0x0][0x29c], -R239 ;  /* 0x0000a700a6a67a23 */ /* 0x000fe200000108ef */
[----:B------:R-:W-:Y:S01]  /*33e0*/  FSEL R148, R224, -INF , P6 ;  /* 0xff800000e0947808 */ /* 0x000fe20003000000 */
[C---:B------:R-:W-:Y:S01]  /*33f0*/  HMMA.16816.F32.BF16 R16, R132.reuse, R138, R16 ;  /* 0x0000008a8410723c */ /* 0x040fe20000041810 */
[----:B------:R-:W-:Y:S01]  /*3400*/  LDSM.16.M88.4 R136, [R176+0xb080] ;  /* 0x00b08000b088783b */ /* 0x000fe20000000200 */
[----:B------:R-:W-:Y:S02]  /*3410*/  MUFU.EX2 R165, R165 ;  /* 0x000000a500a57308 */ /* 0x000fe40000000800 */
[----:B------:R-:W-:Y:S01]  /*3420*/  FFMA.FTZ R173, R148, c[0x0][0x29c], -R243 ;  /* 0x0000a70094ad7a23 */ /* 0x000fe200000108f3 */
[----:B------:R-:W-:Y:S01]  /*3430*/  FSEL R148, R237, -INF , P5 ;  /* 0xff800000ed947808 */ /* 0x000fe20002800000 */
[----:B------:R-:W-:Y:S01]  /*3440*/  FFMA.FTZ R172, R172, c[0x0][0x29c], -R239 ;  /* 0x0000a700acac7a23 */ /* 0x000fe200000108ef */
[----:B------:R-:W-:Y:S01]  /*3450*/  ISETP.GT.AND P0, PT, R202, 0x61, PT ;  /* 0x00000061ca00780c */ /* 0x000fe20003f04270 */
[-C--:B---3--:R-:W-:Y:S04]  /*3460*/  HMMA.16816.F32.BF16 R20, R132, R144.reuse, R20 ;  /* 0x000000908414723c */ /* 0x088fe80000041814 */
[----:B------:R-:W-:Y:S01]  /*3470*/  FFMA.FTZ R175, R148, c[0x0][0x29c], -R243 ;  /* 0x0000a70094af7a23 */ /* 0x000fe200000108f3 */
[----:B------:R-:W-:Y:S01]  /*3480*/  MUFU.EX2 R173, R173 ;  /* 0x000000ad00ad7308 */ /* 0x000fe20000000800 */
[----:B------:R1:W2:Y:S01]  /*3490*/  LDSM.16.M88.4 R148, [R2+0x13080] ;  /* 0x013080000294783b */ /* 0x0002a20000000200 */
[----:B------:R-:W-:Y:S01]  /*34a0*/  FFMA.FTZ R174, R174, c[0x0][0x29c], -R239 ;  /* 0x0000a700aeae7a23 */ /* 0x000fe200000108ef */
[C---:B------:R-:W-:Y:S04]  /*34b0*/  HMMA.16816.F32.BF16 R24, R140.reuse, R144, R24 ;  /* 0x000000908c18723c */ /* 0x040fe80000041818 */
[C---:B------:R-:W-:Y:S01]  /*34c0*/  FSEL R244, R238.reuse, -INF , P0 ;  /* 0xff800000eef47808 */ /* 0x040fe20000000000 */
[----:B------:R-:W-:Y:S02]  /*34d0*/  FFMA.FTZ R238, -R238, R238, 1 ;  /* 0x3f800000eeee7423 */ /* 0x000fe400000101ee */
[--C-:B------:R-:W-:Y:S01]  /*34e0*/  FFMA.FTZ R144, R247, c[0x0][0x29c], -R242.reuse ;  /* 0x0000a700f7907a23 */ /* 0x100fe200000108f2 */
[-C--:B------:R-:W-:Y:S01]  /*34f0*/  HMMA.16816.F32.BF16 R28, R140, R146.reuse, R28 ;  /* 0x000000928c1c723c */ /* 0x080fe2000004181c */
[----:B------:R-:W3:Y:S01]  /*3500*/  LDS R140, [R234+0x18280] ;  /* 0x01828000ea8c7984 */ /* 0x000ee20000000800 */
[----:B------:R-:W-:Y:S02]  /*3510*/  MUFU.EX2 R166, R166 ;  /* 0x000000a600a67308 */ /* 0x000fe40000000800 */
[----:B------:R-:W-:Y:S01]  /*3520*/  FSEL R145, R226, -INF , P6 ;  /* 0xff800000e2917808 */ /* 0x000fe20003000000 */
[----:B------:R-:W-:Y:S02]  /*3530*/  FFMA.FTZ R243, R244, c[0x0][0x29c], -R243 ;  /* 0x0000a700f4f37a23 */ /* 0x000fe400000108f3 */
[--C-:B------:R-:W-:Y:S01]  /*3540*/  FFMA.FTZ R141, R249, c[0x0][0x29c], -R242.reuse ;  /* 0x0000a700f98d7a23 */ /* 0x100fe200000108f2 */
[----:B------:R-:W-:Y:S04]  /*3550*/  HMMA.16816.F32.BF16 R32, R132, R146, R32 ;  /* 0x000000928420723c */ /* 0x000fe80000041820 */
[----:B------:R-:W4:Y:S01]  /*3560*/  MUFU.EX2 R144, R144 ;  /* 0x0000009000907308 */ /* 0x000f220000000800 */
[--C-:B------:R-:W-:Y:S01]  /*3570*/  FFMA.FTZ R143, R145, c[0x0][0x29c], -R242.reuse ;  /* 0x0000a700918f7a23 */ /* 0x100fe200000108f2 */
[----:B------:R-:W-:Y:S01]  /*3580*/  FSEL R145, R240, -INF , P5 ;  /* 0xff800000f0917808 */ /* 0x000fe20002800000 */
[--C-:B-1----:R-:W-:Y:S01]  /*3590*/  FFMA.FTZ R2, R251, c[0x0][0x29c], -R242.reuse ;  /* 0x0000a700fb027a23 */ /* 0x102fe200000108f2 */
[----:B------:R-:W-:Y:S01]  /*35a0*/  FSEL R147, R241, -INF , P0 ;  /* 0xff800000f1937808 */ /* 0x000fe20000000000 */
[--C-:B------:R-:W-:Y:S03]  /*35b0*/  FFMA.FTZ R142, R246, c[0x0][0x29c], -R242.reuse ;  /* 0x0000a700f68e7a23 */ /* 0x100fe600000108f2 */
[--C-:B------:R-:W-:Y:S02]  /*35c0*/  FFMA.FTZ R146, R145, c[0x0][0x29c], -R242.reuse ;  /* 0x0000a70091927a23 */ /* 0x100fe400000108f2 */
[----:B------:R-:W1:Y:S01]  /*35d0*/  MUFU.EX2 R141, R141 ;  /* 0x0000008d008d7308 */ /* 0x000e620000000800 */
[----:B------:R-:W-:Y:S02]  /*35e0*/  FFMA.FTZ R242, R147, c[0x0][0x29c], -R242 ;  /* 0x0000a70093f27a23 */ /* 0x000fe400000108f2 */
[----:B------:R-:W-:Y:S02]  /*35f0*/  FFMA.FTZ R217, -R217, R217, 1 ;  /* 0x3f800000d9d97423 */ /* 0x000fe400000101d9 */
[----:B------:R-:W-:Y:S02]  /*3600*/  FFMA.FTZ R225, -R225, R225, 1 ;  /* 0x3f800000e1e17423 */ /* 0x000fe400000101e1 */
[----:B------:R-:W-:Y:S01]  /*3610*/  FFMA.FTZ R237, -R237, R237, 1 ;  /* 0x3f800000eded7423 */ /* 0x000fe200000101ed */
[-C--:B--2---:R-:W-:Y:S02]  /*3620*/  HMMA.16816.F32.BF16 R4, R148, R152.reuse, R4 ;  /* 0x000000989404723c */ /* 0x084fe40000041804 */
[----:B------:R-:W2:Y:S06]  /*3630*/  MUFU.EX2 R145, R146 ;  /* 0x0000009200917308 */ /* 0x000eac0000000800 */
[C---:B------:R-:W-:Y:S04]  /*3640*/  HMMA.16816.F32.BF16 R8, R156.reuse, R152, R8 ;  /* 0x000000989c08723c */ /* 0x040fe80000041808 */
[----:B------:R-:W5:Y:S03]  /*3650*/  MUFU.EX2 R143, R143 ;  /* 0x0000008f008f7308 */ /* 0x000f660000000800 */
[C---:B------:R-:W-:Y:S01]  /*3660*/  FSEL R152, R232.reuse, -INF , P0 ;  /* 0xff800000e8987808 */ /* 0x040fe20000000000 */
[-C--:B------:R-:W-:Y:S04]  /*3670*/  HMMA.16816.F32.BF16 R12, R156, R154.reuse, R12 ;  /* 0x0000009a9c0c723c */ /* 0x080fe8000004180c */
[----:B------:R-:W-:Y:S02]  /*3680*/  FFMA.FTZ R232, -R232, R232, 1 ;  /* 0x3f800000e8e87423 */ /* 0x000fe400000101e8 */
[----:B------:R-:W1:Y:S02]  /*3690*/  MUFU.EX2 R142, R142 ;  /* 0x0000008e008e7308 */ /* 0x000e640000000800 */
[C---:B------:R-:W-:Y:S04]  /*36a0*/  HMMA.16816.F32.BF16 R16, R148.reuse, R154, R16 ;  /* 0x0000009a9410723c */ /* 0x040fe80000041810 */
[--C-:B---3--:R-:W-:Y:S03]  /*36b0*/  FADD.FTZ R147, R4, -R140.reuse ;  /* 0x8000008c04937221 */ /* 0x108fe60000010000 */
[----:B------:R-:W-:Y:S01]  /*36c0*/  FSEL R154, R231, -INF , P5 ;  /* 0xff800000e79a7808 */ /* 0x000fe20002800000 */
[-C--:B------:R-:W-:Y:S01]  /*36d0*/  HMMA.16816.F32.BF16 R20, R148, R136.reuse, R20 ;  /* 0x000000889414723c */ /* 0x080fe20000041814 */
[----:B------:R3:W1:Y:S03]  /*36e0*/  MUFU.EX2 R146, R168 ;  /* 0x000000a800927308 */ /* 0x0006660000000800 */
[--C-:B------:R-:W-:Y:S02]  /*36f0*/  FFMA.FTZ R153, R154, c[0x0][0x29c], -R239.reuse ;  /* 0x0000a7009a997a23 */ /* 0x100fe400000108ef */
[----:B------:R-:W-:Y:S01]  /*3700*/  FMUL.FTZ R147, R160, R147 ;  /* 0x00000093a0937220 */ /* 0x000fe20000410000 */
[----:B------:R-:W-:Y:S01]  /*3710*/  F2FP.BF16.PACK_AB R160, R161, R160 ;  /* 0x000000a0a1a0723e */ /* 0x000fe200000010ff */
[C---:B------:R-:W-:Y:S03]  /*3720*/  HMMA.16816.F32.BF16 R24, R156.reuse, R136, R24 ;  /* 0x000000889c18723c */ /* 0x040fe60000041818 */
[----:B------:R-:W-:Y:S01]  /*3730*/  MUFU.EX2 R153, R153 ;  /* 0x0000009900997308 */ /* 0x000fe20000000800 */
[----:B------:R-:W-:Y:S02]  /*3740*/  FMUL.FTZ R147, R147, R210 ;  /* 0x000000d293937220 */ /* 0x000fe40000410000 */
[----:B------:R-:W-:Y:S02]  /*3750*/  FFMA.FTZ R231, -R231, R231, 1 ;  /* 0x3f800000e7e77423 */ /* 0x000fe400000101e7 */
[-C--:B------:R-:W-:Y:S05]  /*3760*/  HMMA.16816.F32.BF16 R28, R156, R138.reuse, R28 ;  /* 0x0000008a9c1c723c */ /* 0x080fea000004181c */
[----:B------:R-:W1:Y:S02]  /*3770*/  MUFU.EX2 R155, R170 ;  /* 0x000000aa009b7308 */ /* 0x000e640000000800 */
[----:B------:R-:W-:Y:S01]  /*3780*/  FADD.FTZ R158, R5, -R140 ;  /* 0x8000008c059e7221 */ /* 0x000fe20000010000 */
[----:B------:R-:W-:Y:S01]  /*3790*/  HMMA.16816.F32.BF16 R32, R148, R138, R32 ;  /* 0x0000008a9420723c */ /* 0x000fe20000041820 */
[----:B------:R-:W1:Y:S03]  /*37a0*/  LDS R138, [R234+0x182a0] ;  /* 0x0182a000ea8a7984 */ /* 0x000e660000000800 */
[----:B------:R-:W-:Y:S01]  /*37b0*/  FMUL.FTZ R154, R161, R158 ;  /* 0x0000009ea19a7220 */ /* 0x000fe20000410000 */
[----:B------:R-:W-:Y:S01]  /*37c0*/  FSEL R156, R228, -INF , P6 ;  /* 0xff800000e49c7808 */ /* 0x000fe20003000000 */
[----:B---3--:R-:W-:Y:S01]  /*37d0*/  FFMA.FTZ R168, -R241, R241, 1 ;  /* 0x3f800000f1a87423 */ /* 0x008fe200000101f1 */
[----:B------:R-:W-:Y:S01]  /*37e0*/  FSEL R151, R230, -INF , P6 ;  /* 0xff800000e6977808 */ /* 0x000fe20003000000 */
[----:B------:R-:W-:Y:S01]  /*37f0*/  FMUL.FTZ R154, R154, R211 ;  /* 0x000000d39a9a7220 */ /* 0x000fe20000410000 */
[----:B------:R-:W-:Y:S01]  /*3800*/  FSEL R149, R233, -INF , P5 ;  /* 0xff800000e9957808 */ /* 0x000fe20002800000 */
[----:B------:R-:W-:Y:S02]  /*3810*/  MUFU.EX2 R2, R2 ;  /* 0x0000000200027308 */ /* 0x000fe40000000800 */
[----:B------:R-:W-:Y:S01]  /*3820*/  FSEL R139, R235, -INF , P0 ;  /* 0xff800000eb8b7808 */ /* 0x000fe20000000000 */
[--C-:B------:R-:W-:Y:S01]  /*3830*/  FFMA.FTZ R151, R151, c[0x0][0x29c], -R236.reuse ;  /* 0x0000a70097977a23 */ /* 0x100fe200000108ec */
[----:B----4-:R-:W-:Y:S01]  /*3840*/  F2FP.BF16.PACK_AB R150, R144, R245 ;  /* 0x000000f59096723e */ /* 0x010fe200000010ff */
[--C-:B------:R-:W-:Y:S01]  /*3850*/  FFMA.FTZ R149, R149, c[0x0][0x29c], -R236.reuse ;  /* 0x0000a70095957a23 */ /* 0x100fe200000108ec */
[----:B------:R-:W-:Y:S01]  /*3860*/  F2FP.BF16.PACK_AB R154, R154, R147 ;  /* 0x000000939a9a723e */ /* 0x000fe200000010ff */
[----:B------:R-:W-:Y:S01]  /*3870*/  FFMA.FTZ R236, R139, c[0x0][0x29c], -R236 ;  /* 0x0000a7008bec7a23 */ /* 0x000fe200000108ec */
[----:B------:R-:W-:Y:S01]  /*3880*/  PLOP3.LUT P0, PT, PT, PT, UP0, 0x80, 0x0 ;  /* 0x000000000000781c */ /* 0x000fe20003f0f008 */
[--C-:B------:R-:W-:Y:S01]  /*3890*/  FADD.FTZ R139, R16, -R140.reuse ;  /* 0x8000008c108b7221 */ /* 0x100fe20000010000 */
[----:B------:R-:W-:Y:S01]  /*38a0*/  MUFU.EX2 R174, R174 ;  /* 0x000000ae00ae7308 */ /* 0x000fe20000000800 */
[--C-:B------:R-:W-:Y:S02]  /*38b0*/  FADD.FTZ R16, R17, -R140.reuse ;  /* 0x8000008c11107221 */ /* 0x100fe40000010000 */
[----:B------:R-:W-:Y:S01]  /*38c0*/  FMUL.FTZ R139, R162, R139 ;  /* 0x0000008ba28b7220 */ /* 0x000fe20000410000 */
[----:B------:R-:W-:Y:S01]  /*38d0*/  F2FP.BF16.PACK_AB R162, R169, R162 ;  /* 0x000000a2a9a2723e */ /* 0x000fe200000010ff */
[--C-:B------:R-:W-:Y:S02]  /*38e0*/  FADD.FTZ R147, R20, -R140.reuse ;  /* 0x8000008c14937221 */ /* 0x100fe40000010000 */
[----:B------:R-:W-:Y:S02]  /*38f0*/  FADD.FTZ R148, R21, -R140 ;  /* 0x8000008c15947221 */ /* 0x000fe40000010000 */
[----:B------:R-:W-:Y:S01]  /*3900*/  FMUL.FTZ R16, R169, R16 ;  /* 0x00000010a9107220 */ /* 0x000fe20000410000 */
[----:B------:R-:W3:Y:S01]  /*3910*/  MUFU.EX2 R17, R172 ;  /* 0x000000ac00117308 */ /* 0x000ee20000000800 */
[----:B------:R-:W-:Y:S02]  /*3920*/  FFMA.FTZ R20, -R219, R219, 1 ;  /* 0x3f800000db147423 */ /* 0x000fe400000101db */
[----:B------:R-:W-:Y:S02]  /*3930*/  FFMA.FTZ R21, -R220, R220, 1 ;  /* 0x3f800000dc157423 */ /* 0x000fe400000101dc */
[----:B------:R-:W-:Y:S02]  /*3940*/  FMUL.FTZ R20, R139, R20 ;  /* 0x000000148b147220 */ /* 0x000fe40000410000 */
[----:B------:R-:W-:Y:S02]  /*3950*/  FMUL.FTZ R21, R16, R21 ;  /* 0x0000001510157220 */ /* 0x000fe40000410000 */
[----:B------:R-:W-:Y:S01]  /*3960*/  FMUL.FTZ R148, R173, R148 ;  /* 0x00000094ad947220 */ /* 0x000fe20000410000 */
[----:B------:R-:W-:Y:S01]  /*3970*/  MUFU.EX2 R175, R175 ;  /* 0x000000af00af7308 */ /* 0x000fe20000000800 */
[--C-:B-1----:R-:W-:Y:S01]  /*3980*/  FADD.FTZ R157, R7, -R138.reuse ;  /* 0x8000008a079d7221 */ /* 0x102fe20000010000 */
[----:B------:R-:W-:Y:S01]  /*3990*/  F2FP.BF16.PACK_AB R20, R21, R20 ;  /* 0x000000141514723e */ /* 0x000fe200000010ff */
[----:B------:R-:W-:Y:S02]  /*39a0*/  FFMA.FTZ R139, -R224, R224, 1 ;  /* 0x3f800000e08b7423 */ /* 0x000fe400000101e0 */
[----:B------:R-:W-:Y:S02]  /*39b0*/  FMUL.FTZ R157, R144, R157 ;  /* 0x0000009d909d7220 */ /* 0x000fe40000410000 */
[----:B------:R-:W1:Y:S01]  /*39c0*/  LDS R144, [R234+0x18300] ;  /* 0x01830000ea907984 */ /* 0x000e620000000800 */
[----:B------:R-:W-:Y:S02]  /*39d0*/  FMUL.FTZ R139, R148, R139 ;  /* 0x0000008b948b7220 */ /* 0x000fe40000410000 */
[--C-:B------:R-:W-:Y:S01]  /*39e0*/  FADD.FTZ R148, R6, -R138.reuse ;  /* 0x8000008a06947221 */ /* 0x100fe20000010000 */
[----:B------:R-:W4:Y:S01]  /*39f0*/  LDS R234, [R234+0x18320] ;  /* 0x01832000eaea7984 */ /* 0x000f220000000800 */
[--C-:B------:R-:W-:Y:S01]  /*3a00*/  FADD.FTZ R21, R18, -R138.reuse ;  /* 0x8000008a12157221 */ /* 0x100fe20000010000 */
[----:B------:R-:W-:Y:S01]  /*3a10*/  MUFU.EX2 R244, R243 ;  /* 0x000000f300f47308 */ /* 0x000fe20000000800 */
[--C-:B------:R-:W-:Y:S01]  /*3a20*/  FADD.FTZ R18, R19, -R138.reuse ;  /* 0x8000008a13127221 */ /* 0x100fe20000010000 */
[----:B------:R-:W-:Y:S01]  /*3a30*/  STS [R203+0x18480], R160 ;  /* 0x018480a0cb007388 */ /* 0x000fe20000000800 */
[--C-:B------:R-:W-:Y:S02]  /*3a40*/  FADD.FTZ R19, R22, -R138.reuse ;  /* 0x8000008a16137221 */ /* 0x100fe40000010000 */
[--C-:B------:R-:W-:Y:S01]  /*3a50*/  FADD.FTZ R22, R23, -R138.reuse ;  /* 0x8000008a17167221 */ /* 0x100fe20000010000 */
[----:B------:R1:W-:Y:S01]  /*3a60*/  STS [R203+0x18880], R150 ;  /* 0x01888096cb007388 */ /* 0x0003e20000000800 */
[--C-:B------:R-:W-:Y:S02]  /*3a70*/  FADD.FTZ R34, R34, -R138.reuse ;  /* 0x8000008a22227221 */ /* 0x100fe40000010000 */
[----:B------:R-:W-:Y:S01]  /*3a80*/  FADD.FTZ R35, R35, -R138 ;  /* 0x8000008a23237221 */ /* 0x000fe20000010000 */
[----:B------:R-:W-:Y:S01]  /*3a90*/  MUFU.EX2 R242, R242 ;  /* 0x000000f200f27308 */ /* 0x000fe20000000800 */
[----:B------:R-:W-:Y:S01]  /*3aa0*/  FMUL.FTZ R147, R164, R147 ;  /* 0x00000093a4937220 */ /* 0x000fe20000410000 */
[----:B------:R-:W-:Y:S01]  /*3ab0*/  STS [R199], R162 ;  /* 0x000000a2c7007388 */ /* 0x000fe20000000800 */
[----:B------:R-:W-:Y:S01]  /*3ac0*/  FFMA.FTZ R16, -R223, R223, 1 ;  /* 0x3f800000df107423 */ /* 0x000fe200000101df */
[----:B------:R-:W-:Y:S01]  /*3ad0*/  F2FP.BF16.PACK_AB R164, R173, R164 ;  /* 0x000000a4ada4723e */ /* 0x000fe200000010ff */
[--C-:B------:R-:W-:Y:S02]  /*3ae0*/  FFMA.FTZ R156, R156, c[0x0][0x29c], -R239.reuse ;  /* 0x0000a7009c9c7a23 */ /* 0x100fe400000108ef */
[----:B------:R-:W-:Y:S02]  /*3af0*/  FFMA.FTZ R239, R152, c[0x0][0x29c], -R239 ;  /* 0x0000a70098ef7a23 */ /* 0x000fe400000108ef */
[----:B------:R-:W-:Y:S01]  /*3b00*/  FMUL.FTZ R16, R147, R16 ;  /* 0x0000001093107220 */ /* 0x000fe20000410000 */
[----:B------:R3:W-:Y:S01]  /*3b10*/  MUFU.EX2 R138, R3 ;  /* 0x00000003008a7308 */ /* 0x0007e20000000800 */
[----:B------:R-:W-:Y:S02]  /*3b20*/  FMUL.FTZ R18, R141, R18 ;  /* 0x000000128d127220 */ /* 0x000fe40000410000 */
[----:B------:R-:W-:Y:S01]  /*3b30*/  FFMA.FTZ R23, -R222, R222, 1 ;  /* 0x3f800000de177423 */ /* 0x000fe200000101de */
[----:B------:R-:W-:Y:S01]  /*3b40*/  F2FP.BF16.PACK_AB R16, R139, R16 ;  /* 0x000000108b10723e */ /* 0x000fe200000010ff */
[----:B--2---:R-:W-:Y:S02]  /*3b50*/  FMUL.FTZ R34, R145, R34 ;  /* 0x0000002291227220 */ /* 0x004fe40000410000 */
[----:B------:R-:W-:Y:S02]  /*3b60*/  FMUL.FTZ R18, R18, R23 ;  /* 0x0000001712127220 */ /* 0x000fe40000410000 */
[----:B------:R-:W-:Y:S01]  /*3b70*/  FFMA.FTZ R23, -R240, R240, 1 ;  /* 0x3f800000f0177423 */ /* 0x000fe200000101f0 */
[----:B------:R-:W2:Y:S01]  /*3b80*/  MUFU.EX2 R147, R156 ;  /* 0x0000009c00937308 */ /* 0x000ea20000000800 */
[C---:B-----5:R-:W-:Y:S02]  /*3b90*/  FMUL.FTZ R22, R143.reuse, R22 ;  /* 0x000000168f167220 */ /* 0x060fe40000410000 */
[----:B------:R-:W-:Y:S02]  /*3ba0*/  FMUL.FTZ R23, R34, R23 ;  /* 0x0000001722177220 */ /* 0x000fe40000410000 */
[----:B------:R-:W-:Y:S01]  /*3bb0*/  FMUL.FTZ R158, R142, R19 ;  /* 0x000000138e9e7220 */ /* 0x000fe20000410000 */
[----:B------:R-:W-:Y:S01]  /*3bc0*/  F2FP.BF16.PACK_AB R142, R143, R142 ;  /* 0x0000008e8f8e723e */ /* 0x000fe200000010ff */
[----:B------:R-:W-:Y:S02]  /*3bd0*/  FFMA.FTZ R19, -R226, R226, 1 ;  /* 0x3f800000e2137423 */ /* 0x000fe400000101e2 */
[--C-:B-1----:R-:W-:Y:S01]  /*3be0*/  FADD.FTZ R29, R29, -R144.reuse ;  /* 0x800000901d1d7221 */ /* 0x102fe20000010000 */
[----:B------:R-:W1:Y:S01]  /*3bf0*/  MUFU.EX2 R152, R239 ;  /* 0x000000ef00987308 */ /* 0x000e620000000800 */
[----:B------:R-:W-:Y:S02]  /*3c00*/  FMUL.FTZ R19, R22, R19 ;  /* 0x0000001316137220 */ /* 0x000fe40000410000 */
[--C-:B------:R-:W-:Y:S02]  /*3c10*/  FADD.FTZ R22, R13, -R144.reuse ;  /* 0x800000900d167221 */ /* 0x100fe40000010000 */
[--C-:B---3--:R-:W-:Y:S02]  /*3c20*/  FADD.FTZ R3, R8, -R144.reuse ;  /* 0x8000009008037221 */ /* 0x108fe40000010000 */
[--C-:B------:R-:W-:Y:S02]  /*3c30*/  FADD.FTZ R8, R9, -R144.reuse ;  /* 0x8000009009087221 */ /* 0x100fe40000010000 */
[----:B------:R-:W-:Y:S01]  /*3c40*/  FMUL.FTZ R3, R146, R3 ;  /* 0x0000000392037220 */ /* 0x000fe20000410000 */
[----:B------:R-:W-:Y:S01]  /*3c50*/  MUFU.EX2 R34, R167 ;  /* 0x000000a700227308 */ /* 0x000fe20000000800 */
[--C-:B------:R-:W-:Y:S01]  /*3c60*/  FADD.FTZ R9, R12, -R144.reuse ;  /* 0x800000900c097221 */ /* 0x100fe20000010000 */
[----:B------:R-:W-:Y:S01]  /*3c70*/  F2FP.BF16.PACK_AB R146, R155, R146 ;  /* 0x000000929b92723e */ /* 0x000fe200000010ff */
[----:B------:R-:W-:Y:S02]  /*3c80*/  FFMA.FTZ R12, -R209, R209, 1 ;  /* 0x3f800000d10c7423 */ /* 0x000fe400000101d1 */
[----:B------:R-:W-:Y:S02]  /*3c90*/  FMUL.FTZ R8, R155, R8 ;  /* 0x000000089b087220 */ /* 0x000fe40000410000 */
[----:B------:R-:W-:Y:S02]  /*3ca0*/  FFMA.FTZ R13, -R212, R212, 1 ;  /* 0x3f800000d40d7423 */ /* 0x000fe400000101d4 */
[----:B------:R-:W-:Y:S01]  /*3cb0*/  FMUL.FTZ R9, R166, R9 ;  /* 0x00000009a6097220 */ /* 0x000fe20000410000 */
[----:B------:R-:W-:Y:S01]  /*3cc0*/  F2FP.BF16.PACK_AB R166, R17, R166 ;  /* 0x000000a611a6723e */ /* 0x000fe200000010ff */
[----:B------:R-:W-:Y:S01]  /*3cd0*/  FMUL.FTZ R3, R3, R12 ;  /* 0x0000000c03037220 */ /* 0x000fe20000410000 */
[----:B------:R-:W-:Y:S01]  /*3ce0*/  MUFU.EX2 R149, R149 ;  /* 0x0000009500957308 */ /* 0x000fe20000000800 */
[--C-:B------:R-:W-:Y:S02]  /*3cf0*/  FADD.FTZ R12, R25, -R144.reuse ;  /* 0x80000090190c7221 */ /* 0x100fe40000010000 */
[----:B------:R-:W-:Y:S02]  /*3d00*/  FMUL.FTZ R8, R8, R13 ;  /* 0x0000000d08087220 */ /* 0x000fe40000410000 */
[--C-:B------:R-:W-:Y:S02]  /*3d10*/  FADD.FTZ R13, R24, -R144.reuse ;  /* 0x80000090180d7221 */ /* 0x100fe40000010000 */
[----:B------:R-:W-:Y:S01]  /*3d20*/  FMUL.FTZ R22, R17, R22 ;  /* 0x0000001611167220 */ /* 0x000fe20000410000 */
[----:B------:R-:W-:Y:S01]  /*3d30*/  F2FP.BF16.PACK_AB R8, R8, R3 ;  /* 0x000000030808723e */ /* 0x000fe200000010ff */
[----:B------:R-:W-:Y:S01]  /*3d40*/  FFMA.FTZ R17, -R216, R216, 1 ;  /* 0x3f800000d8117423 */ /* 0x000fe200000101d8 */
[----:B------:R-:W3:Y:S01]  /*3d50*/  MUFU.EX2 R24, R151 ;  /* 0x0000009700187308 */ /* 0x000ee20000000800 */
[----:B------:R-:W-:Y:S01]  /*3d60*/  FMUL.FTZ R21, R2, R21 ;  /* 0x0000001502157220 */ /* 0x000fe20000410000 */
[----:B------:R-:W-:Y:S01]  /*3d70*/  F2FP.BF16.PACK_AB R2, R141, R2 ;  /* 0x000000028d02723e */ /* 0x000fe200000010ff */
[----:B--2---:R-:W-:Y:S01]  /*3d80*/  FMUL.FTZ R12, R147, R12 ;  /* 0x0000000c930c7220 */ /* 0x004fe20000410000 */
[----:B------:R-:W-:Y:S01]  /*3d90*/  MOV R3, UR5 ;  /* 0x0000000500037c02 */ /* 0x000fe20008000f00 */
[----:B------:R-:W-:Y:S02]  /*3da0*/  FMUL.FTZ R22, R22, R17 ;  /* 0x0000001116167220 */ /* 0x000fe40000410000 */
[----:B------:R-:W-:Y:S01]  /*3db0*/  FFMA.FTZ R17, -R228, R228, 1 ;  /* 0x3f800000e4117423 */ /* 0x000fe200000101e4 */
[----:B------:R2:W-:Y:S01]  /*3dc0*/  STS [R199+0x400], R2 ;  /* 0x00040002c7007388 */ /* 0x0005e20000000800 */
[----:B------:R-:W-:Y:S01]  /*3dd0*/  FADD.FTZ R28, R28, -R144 ;  /* 0x800000901c1c7221 */ /* 0x000fe20000010000 */
[----:B-1----:R-:W-:Y:S01]  /*3de0*/  F2FP.BF16.PACK_AB R144, R152, R153 ;  /* 0x000000999890723e */ /* 0x002fe200000010ff */
[----:B------:R-:W-:Y:S01]  /*3df0*/  FMUL.FTZ R13, R174, R13 ;  /* 0x0000000dae0d7220 */ /* 0x000fe20000410000 */
[----:B------:R-:W2:Y:S01]  /*3e00*/  MUFU.EX2 R236, R236 ;  /* 0x000000ec00ec7308 */ /* 0x000ea20000000800 */
[----:B------:R-:W-:Y:S01]  /*3e10*/  FMUL.FTZ R29, R152, R29 ;  /* 0x0000001d981d7220 */ /* 0x000fe20000410000 */
[----:B------:R-:W-:Y:S01]  /*3e20*/  STS [R203+0x19480], R146 ;  /* 0x01948092cb007388 */ /* 0x000fe20000000800 */
[----:B------:R-:W-:Y:S01]  /*3e30*/  FFMA.FTZ R152, -R227, R227, 1 ;  /* 0x3f800000e3987423 */ /* 0x000fe200000101e3 */
[----:B------:R-:W-:Y:S01]  /*3e40*/  F2FP.BF16.PACK_AB R174, R147, R174 ;  /* 0x000000ae93ae723e */ /* 0x000fe200000010ff */
[----:B------:R-:W-:Y:S02]  /*3e50*/  FMUL.FTZ R28, R153, R28 ;  /* 0x0000001c991c7220 */ /* 0x000fe40000410000 */
[----:B------:R-:W-:Y:S02]  /*3e60*/  FMUL.FTZ R13, R13, R152 ;  /* 0x000000980d0d7220 */ /* 0x000fe40000410000 */
[----:B------:R-:W-:Y:S02]  /*3e70*/  FMUL.FTZ R12, R12, R17 ;  /* 0x000000110c0c7220 */ /* 0x000fe40000410000 */
[----:B------:R-:W-:Y:S01]  /*3e80*/  FMUL.FTZ R29, R29, R232 ;  /* 0x000000e81d1d7220 */ /* 0x000fe20000410000 */
[----:B---3--:R-:W-:Y:S01]  /*3e90*/  F2FP.BF16.PACK_AB R150, R24, R171 ;  /* 0x000000ab1896723e */ /* 0x008fe200000010ff */
[----:B------:R-:W-:Y:S01]  /*3ea0*/  FMUL.FTZ R28, R28, R231 ;  /* 0x000000e71c1c7220 */ /* 0x000fe20000410000 */
[----:B------:R-:W-:Y:S01]  /*3eb0*/  F2FP.BF16.PACK_AB R152, R12, R13 ;  /* 0x0000000d0c98723e */ /* 0x000fe200000010ff */
[----:B------:R-:W-:Y:S01]  /*3ec0*/  FFMA.FTZ R170, -R215, R215, 1 ;  /* 0x3f800000d7aa7423 */ /* 0x000fe200000101d7 */
[----:B------:R-:W-:Y:S01]  /*3ed0*/  F2FP.BF16.PACK_AB R12, R138, R163 ;  /* 0x000000a38a0c723e */ /* 0x000fe200000010ff */
[----:B------:R-:W-:Y:S02]  /*3ee0*/  FFMA.FTZ R156, -R221, R221, 1 ;  /* 0x3f800000dd9c7423 */ /* 0x000fe400000101dd */
[----:B------:R-:W-:Y:S01]  /*3ef0*/  FMUL.FTZ R9, R9, R170 ;  /* 0x000000aa09097220 */ /* 0x000fe20000410000 */
[----:B------:R-:W-:Y:S01]  /*3f00*/  F2FP.BF16.PACK_AB R170, R29, R28 ;  /* 0x0000001c1daa723e */ /* 0x000fe200000010ff */
[----:B------:R-:W-:Y:S01]  /*3f10*/  STS [R203+0x19880], R12 ;  /* 0x0198800ccb007388 */ /* 0x000fe20000000800 */
[----:B------:R-:W-:Y:S01]  /*3f20*/  F2FP.BF16.PACK_AB R28, R34, R165 ;  /* 0x000000a5221c723e */ /* 0x000fe200000010ff */
[----:B------:R-:W-:Y:S01]  /*3f30*/  FMUL.FTZ R21, R21, R156 ;  /* 0x0000009c15157220 */ /* 0x000fe20000410000 */
[----:B------:R-:W-:Y:S01]  /*3f40*/  F2FP.BF16.PACK_AB R156, R242, R145 ;  /* 0x00000091f29c723e */ /* 0x000fe200000010ff */
[----:B------:R-:W-:Y:S01]  /*3f50*/  STS [R199+0x1000], R166 ;  /* 0x001000a6c7007388 */ /* 0x000fe20000000800 */
[--C-:B------:R-:W-:Y:S01]  /*3f60*/  FADD.FTZ R32, R32, -R140.reuse ;  /* 0x8000008c20207221 */ /* 0x100fe20000010000 */
[----:B--2---:R-:W-:Y:S01]  /*3f70*/  F2FP.BF16.PACK_AB R2, R236, R149 ;  /* 0x00000095ec02723e */ /* 0x004fe200000010ff */
[----:B------:R-:W-:Y:S01]  /*3f80*/  FADD.FTZ R33, R33, -R140 ;  /* 0x8000008c21217221 */ /* 0x000fe20000010000 */
[----:B------:R-:W-:Y:S01]  /*3f90*/  STS [R199+0x1400], R28 ;  /* 0x0014001cc7007388 */ /* 0x000fe20000000800 */
[----:B------:R-:W-:Y:S01]  /*3fa0*/  F2FP.BF16.PACK_AB R140, R244, R175 ;  /* 0x000000aff48c723e */ /* 0x000fe200000010ff */
[----:B------:R-:W-:Y:S01]  /*3fb0*/  FMUL.FTZ R148, R245, R148 ;  /* 0x00000094f5947220 */ /* 0x000fe20000410000 */
[----:B------:R-:W-:Y:S01]  /*3fc0*/  F2FP.BF16.PACK_AB R18, R18, R21 ;  /* 0x000000151212723e */ /* 0x000fe200000010ff */
[----:B------:R-:W-:Y:S01]  /*3fd0*/  STS [R203+0x1a480], R164 ;  /* 0x01a480a4cb007388 */ /* 0x000fe20000000800 */
[--C-:B----4-:R-:W-:Y:S01]  /*3fe0*/  FADD.FTZ R11, R11, -R234.reuse ;  /* 0x800000ea0b0b7221 */ /* 0x110fe20000010000 */
[----:B------:R-:W-:Y:S01]  /*3ff0*/  F2FP.BF16.PACK_AB R22, R22, R9 ;  /* 0x000000091616723e */ /* 0x000fe200000010ff */
[----:B------:R-:W-:Y:S01]  /*4000*/  FMUL.FTZ R148, R148, R207 ;  /* 0x000000cf94947220 */ /* 0x000fe20000410000 */
[----:B------:R-:W-:Y:S01]  /*4010*/  STS [R203+0x1a880], R142 ;  /* 0x01a8808ecb007388 */ /* 0x000fe20000000800 */
[----:B------:R-:W-:Y:S02]  /*4020*/  FMUL.FTZ R157, R157, R208 ;  /* 0x000000d09d9d7220 */ /* 0x000fe40000410000 */
[--C-:B------:R-:W-:Y:S01]  /*4030*/  FADD.FTZ R10, R10, -R234.reuse ;  /* 0x800000ea0a0a7221 */ /* 0x100fe20000010000 */
[----:B------:R-:W-:Y:S01]  /*4040*/  STS [R199+0x2000], R140 ;  /* 0x0020008cc7007388 */ /* 0x000fe20000000800 */
[----:B------:R-:W-:Y:S01]  /*4050*/  FMUL.FTZ R11, R138, R11 ;  /* 0x0000000b8a0b7220 */ /* 0x000fe20000410000 */
[----:B------:R-:W-:Y:S01]  /*4060*/  F2FP.BF16.PACK_AB R148, R157, R148 ;  /* 0x000000949d94723e */ /* 0x000fe200000010ff */
[--C-:B------:R-:W-:Y:S01]  /*4070*/  FADD.FTZ R15, R15, -R234.reuse ;  /* 0x800000ea0f0f7221 */ /* 0x100fe20000010000 */
[----:B------:R-:W-:Y:S01]  /*4080*/  STS [R199+0x2400], R156 ;  /* 0x0024009cc7007388 */ /* 0x000fe20000000800 */
[----:B------:R-:W-:Y:S02]  /*4090*/  FMUL.FTZ R10, R163, R10 ;  /* 0x0000000aa30a7220 */ /* 0x000fe40000410000 */
        /* <DEDUP_REMOVED lines=11> */
[----:B------:R1:W-:Y:S01]  /*4150*/  STS [R199+0x3400], R2 ;  /* 0x00340002c7007388 */ /* 0x0003e20000000800 */
[----:B------:R-:W-:Y:S02]  /*4160*/  FMUL.FTZ R35, R242, R35 ;  /* 0x00000023f2237220 */ /* 0x000fe40000410000 */
[----:B------:R-:W-:Y:S01]  /*4170*/  FMUL.FTZ R33, R244, R33 ;  /* 0x00000021f4217220 */ /* 0x000fe20000410000 */
[----:B------:R-:W-:Y:S01]  /*4180*/  BAR.SYNC.DEFER_BLOCKING 0x0 ;  /* 0x0000000000007b1d */ /* 0x000fe20000010000 */
[----:B------:R-:W-:Y:S01]  /*4190*/  FMUL.FTZ R158, R158, R225 ;  /* 0x000000e19e9e7220 */ /* 0x000fe20000410000 */
[----:B------:R-:W-:Y:S01]  /*41a0*/  F2FP.BF16.PACK_AB R14, R15, R14 ;  /* 0x0000000e0f0e723e */ /* 0x000fe200000010ff */
[--C-:B------:R-:W-:Y:S02]  /*41b0*/  FADD.FTZ R27, R27, -R234.reuse ;  /* 0x800000ea1b1b7221 */ /* 0x100fe40000010000 */
[----:B------:R-:W-:Y:S01]  /*41c0*/  FMUL.FTZ R32, R175, R32 ;  /* 0x00000020af207220 */ /* 0x000fe20000410000 */
[----:B------:R-:W-:Y:S01]  /*41d0*/  F2FP.BF16.PACK_AB R158, R19, R158 ;  /* 0x0000009e139e723e */ /* 0x000fe200000010ff */
[--C-:B------:R-:W-:Y:S02]  /*41e0*/  FADD.FTZ R26, R26, -R234.reuse ;  /* 0x800000ea1a1a7221 */ /* 0x100fe40000010000 */
[----:B------:R-:W-:Y:S02]  /*41f0*/  FMUL.FTZ R33, R33, R238 ;  /* 0x000000ee21217220 */ /* 0x000fe40000410000 */
[----:B------:R-:W-:Y:S02]  /*4200*/  FMUL.FTZ R168, R35, R168 ;  /* 0x000000a823a87220 */ /* 0x000fe40000410000 */
[----:B------:R-:W-:Y:S02]  /*4210*/  FMUL.FTZ R27, R24, R27 ;  /* 0x0000001b181b7220 */ /* 0x000fe40000410000 */
[----:B------:R-:W-:Y:S01]  /*4220*/  FMUL.FTZ R32, R32, R237 ;  /* 0x000000ed20207220 */ /* 0x000fe20000410000 */
[----:B------:R-:W-:Y:S01]  /*4230*/  F2FP.BF16.PACK_AB R168, R168, R23 ;  /* 0x00000017a8a8723e */ /* 0x000fe200000010ff */
[--C-:B------:R-:W-:Y:S02]  /*4240*/  FADD.FTZ R30, R30, -R234.reuse ;  /* 0x800000ea1e1e7221 */ /* 0x100fe40000010000 */
[----:B------:R-:W-:Y:S01]  /*4250*/  FMUL.FTZ R26, R171, R26 ;  /* 0x0000001aab1a7220 */ /* 0x000fe20000410000 */
[----:B------:R-:W-:Y:S01]  /*4260*/  F2FP.BF16.PACK_AB R32, R33, R32 ;  /* 0x000000202120723e */ /* 0x000fe200000010ff */
[----:B------:R-:W-:Y:S02]  /*4270*/  FFMA.FTZ R230, -R230, R230, 1 ;  /* 0x3f800000e6e67423 */ /* 0x000fe400000101e6 */
[----:B------:R-:W-:Y:S01]  /*4280*/  FADD.FTZ R31, R31, -R234 ;  /* 0x800000ea1f1f7221 */ /* 0x000fe20000010000 */
[----:B------:R-:W-:Y:S01]  /*4290*/  STS [R203+0x1c480], R154 ;  /* 0x01c4809acb007388 */ /* 0x000fe20000000800 */
[----:B------:R-:W-:Y:S02]  /*42a0*/  FMUL.FTZ R30, R149, R30 ;  /* 0x0000001e951e7220 */ /* 0x000fe40000410000 */
[----:B------:R-:W-:Y:S01]  /*42b0*/  FMUL.FTZ R26, R26, R229 ;  /* 0x000000e51a1a7220 */ /* 0x000fe20000410000 */
[----:B------:R-:W-:Y:S01]  /*42c0*/  STS [R203+0x1c880], R148 ;  /* 0x01c88094cb007388 */ /* 0x000fe20000000800 */
[----:B------:R-:W-:Y:S02]  /*42d0*/  FMUL.FTZ R27, R27, R230 ;  /* 0x000000e61b1b7220 */ /* 0x000fe40000410000 */
[----:B------:R-:W-:Y:S01]  /*42e0*/  FMUL.FTZ R31, R236, R31 ;  /* 0x0000001fec1f7220 */ /* 0x000fe20000410000 */
[----:B------:R-:W-:Y:S01]  /*42f0*/  STS [R199+0x4000], R20 ;  /* 0x00400014c7007388 */ /* 0x000fe20000000800 */
[----:B------:R-:W-:Y:S02]  /*4300*/  FFMA.FTZ R233, -R233, R233, 1 ;  /* 0x3f800000e9e97423 */ /* 0x000fe400000101e9 */
[----:B-1----:R-:W-:Y:S01]  /*4310*/  FFMA.FTZ R2, -R235, R235, 1 ;  /* 0x3f800000eb027423 */ /* 0x002fe200000101eb */
[----:B------:R-:W-:Y:S01]  /*4320*/  STS [R199+0x4400], R18 ;  /* 0x00440012c7007388 */ /* 0x000fe20000000800 */
[----:B------:R-:W-:Y:S02]  /*4330*/  FMUL.FTZ R30, R30, R233 ;  /* 0x000000e91e1e7220 */ /* 0x000fe40000410000 */
[----:B------:R-:W-:Y:S01]  /*4340*/  FMUL.FTZ R31, R31, R2 ;  /* 0x000000021f1f7220 */ /* 0x000fe20000410000 */
[----:B------:R-:W-:Y:S01]  /*4350*/  STS [R203+0x1d480], R8 ;  /* 0x01d48008cb007388 */ /* 0x000fe20000000800 */
[----:B------:R-:W-:Y:S01]  /*4360*/  F2FP.BF16.PACK_AB R2, R27, R26 ;  /* 0x0000001a1b02723e */ /* 0x000fe200000010ff */
[----:B------:R-:W-:Y:S02]  /*4370*/  IMAD R3, R3, 0x1800, R186 ;  /* 0x0000180003037824 */ /* 0x000fe400078e02ba */
[----:B------:R-:W-:Y:S01]  /*4380*/  STS [R203+0x1d880], R10 ;  /* 0x01d8800acb007388 */ /* 0x000fe20000000800 */
[----:B------:R-:W-:Y:S02]  /*4390*/  F2FP.BF16.PACK_AB R140, R31, R30 ;  /* 0x0000001e1f8c723e */ /* 0x000fe400000010ff */
[----:B------:R-:W-:Y:S01]  /*43a0*/  SHF.L.U32 R160, R3, 0x1, RZ ;  /* 0x0000000103a07819 */ /* 0x000fe200000006ff */
        /* <DEDUP_REMOVED lines=91> */
[----:B------:R-:W-:Y:S02]  /*4960*/  USHF.R.S32.HI UR4, URZ, 0x1f, UR23 ;  /* 0x0000001f3f047899 */ /* 0x000fe40008011417 */
[----:B------:R-:W-:Y:S02]  /*4970*/  ULDC.64 UR6, c[0x0][0x208] ;  /* 0x0000820000067ab9 */ /* 0x000fe40000000a00 */
[----:B------:R-:W-:Y:S02]  /*4980*/  UIMAD UR4, UR4, UR6, URZ ;  /* 0x00000006040472a4 */ /* 0x000fe4000f8e023f */
[----:B------:R-:W-:Y:S02]  /*4990*/  UIMAD.WIDE.U32 UR24, UR23, UR6, URZ ;  /* 0x00000006171872a5 */ /* 0x000fe4000f8e003f */
[----:B------:R-:W-:Y:S02]  /*49a0*/  UIMAD UR4, UR23, UR7, UR4 ;  /* 0x00000007170472a4 */ /* 0x000fe4000f8e0204 */
[----:B------:R-:W-:Y:S02]  /*49b0*/  USHF.L.U32 UR23, UR23, 0x6, URZ ;  /* 0x0000000617177899 */ /* 0x000fe4000800063f */
[----:B------:R-:W-:Y:S02]  /*49c0*/  UIADD3 UR4, UR25, UR4, URZ ;  /* 0x0000000419047290 */ /* 0x000fe4000fffe03f */
[----:B------:R-:W-:Y:S06]  /*49d0*/  UIADD3 UR6, -UR23, UR8, URZ ;  /* 0x0000000817067290 */ /* 0x000fec000fffe13f */
[----:B------:R-:W-:Y:S01]  /*49e0*/  ISETP.GE.OR P6, PT, R194, UR6, !P4 ;  /* 0x00000006c2007c0c */ /* 0x000fe2000e7c6670 */
[C---:B-1----:R-:W-:Y:S01]  /*49f0*/  IMAD.WIDE.U32 R6, R5.reuse, c[0x0][0x288], R196 ;  /* 0x0000a20005067a25 */ /* 0x042fe200078e00c4 */
[----:B------:R-:W-:Y:S05]  /*4a00*/  SHF.R.S32.HI R4, RZ, 0x1f, R5 ;  /* 0x0000001fff047819 */ /* 0x000fea0000011405 */
[----:B------:R-:W-:Y:S04]  /*4a10*/  IMAD R4, R4, c[0x0][0x288], RZ ;  /* 0x0000a20004047a24 */ /* 0x000fe800078e02ff */
[----:B------:R-:W-:Y:S01]  /*4a20*/  IMAD R4, R5, c[0x0][0x28c], R4 ;  /* 0x0000a30005047a24 */ /* 0x000fe200078e0204 */
[----:B------:R-:W-:Y:S01]  /*4a30*/  IADD3 R5, P0, R6, UR9, RZ ;  /* 0x0000000906057c10 */ /* 0x000fe2000ff1e0ff */
[----:B------:R-:W-:Y:S03]  /*4a40*/  IMAD.U32 R6, RZ, RZ, UR24 ;  /* 0x00000018ff067e24 */ /* 0x000fe6000f8e00ff */
[----:B------:R-:W-:Y:S01]  /*4a50*/  IADD3.X R4, R7, UR14, R4, P0, !PT ;  /* 0x0000000e07047c10 */ /* 0x000fe200087fe404 */
[----:B------:R-:W-:Y:S01]  /*4a60*/  IMAD.U32 R7, RZ, RZ, UR25 ;  /* 0x00000019ff077e24 */ /* 0x000fe2000f8e00ff */
[C---:B------:R-:W-:Y:S02]  /*4a70*/  LEA R8, P0, R5.reuse, c[0x0][0x280], 0x2 ;  /* 0x0000a00005087a11 */ /* 0x040fe400078010ff */
[----:B------:R-:W-:Y:S02]  /*4a80*/  LEA R10, P5, R6, R192, 0x7 ;  /* 0x000000c0060a7211 */ /* 0x000fe400078a38ff */
[----:B------:R-:W-:Y:S01]  /*4a90*/  LEA.HI.X R9, R5, c[0x0][0x284], R4, 0x2, P0 ;  /* 0x0000a10005097a11 */ /* 0x000fe200000f1404 */
[----:B------:R-:W-:Y:S02]  /*4aa0*/  IMAD.U32 R4, RZ, RZ, UR23 ;  /* 0x00000017ff047e24 */ /* 0x000fe4000f8e00ff */
[----:B------:R-:W-:Y:S03]  /*4ab0*/  IMAD.U32 R5, RZ, RZ, UR4 ;  /* 0x00000004ff057e24 */ /* 0x000fe6000f8e00ff */
[----:B------:R-:W-:Y:S02]  /*4ac0*/  LEA R8, P0, R4, R8, 0x2 ;  /* 0x0000000804087211 */ /* 0x000fe400078010ff */
[----:B------:R-:W-:Y:S01]  /*4ad0*/  LEA.HI.X R11, R6, R193, R5, 0x7, P5 ;  /* 0x000000c1060b7211 */ /* 0x000fe200028f3c05 */
[----:B------:R-:W-:Y:S01]  /*4ae0*/  IMAD.U32 R5, RZ, RZ, UR21 ;  /* 0x00000015ff057e24 */ /* 0x000fe2000f8e00ff */
[----:B------:R-:W-:Y:S01]  /*4af0*/  LEA.HI.X.SX32 R9, R4, R9, 0x2, P0 ;  /* 0x0000000904097211 */ /* 0x000fe200000f16ff */
[----:B------:R-:W-:Y:S01]  /*4b00*/  IMAD.U32 R4, RZ, RZ, UR21 ;  /* 0x00000015ff047e24 */ /* 0x000fe2000f8e00ff */
[C---:B------:R-:W-:Y:S01]  /*4b10*/  ISETP.GE.OR P5, PT, R194.reuse, UR6, !P3 ;  /* 0x00000006c2007c0c */ /* 0x040fe2000dfa6670 */
[----:B------:R-:W-:Y:S01]  /*4b20*/  @!P1 IMAD R5, R5, 0x40, R196 ;  /* 0x0000004005059824 */ /* 0x000fe200078e02c4 */
[----:B------:R-:W-:Y:S01]  /*4b30*/  ISETP.GE.OR P0, PT, R194, UR6, !P2 ;  /* 0x00000006c2007c0c */ /* 0x000fe2000d706670 */
[----:B------:R-:W-:Y:S02]  /*4b40*/  IMAD R6, R4, 0x3000, R191 ;  /* 0x0000300004067824 */ /* 0x000fe400078e02bf */
[----:B------:R-:W-:Y:S03]  /*4b50*/  @!P1 IMAD.SHL.U32 R7, R5, 0x4, RZ ;  /* 0x0000000405079824 */ /* 0x000fe600078e00ff */
[----:B------:R-:W-:Y:S01]  /*4b60*/  @!PT LDS RZ, [RZ] ;  /* 0x00000000fffff984 */ /* 0x000fe20000000800 */
[----:B------:R-:W-:Y:S01]  /*4b70*/  @!PT LDS RZ, [RZ] ;  /* 0x00000000fffff984 */ /* 0x000fe20000000800 */
[----:B------:R-:W-:Y:S01]  /*4b80*/  @!PT LDS RZ, [RZ] ;  /* 0x00000000fffff984 */ /* 0x000fe20000000800 */
[----:B------:R1:W-:Y:S05]  /*4b90*/  LDGSTS.E.BYPASS.LTC128B.128 [R6], [R10.64], !P6 ;  /* 0x000000000a067fae */ /* 0x0003ea000f101d52 */
[----:B------:R1:W-:Y:S05]  /*4ba0*/  LDGSTS.E.BYPASS.LTC128B.128 [R6+0x1000], [R10.64+0x40], !P5 ;  /* 0x010000400a067fae */ /* 0x0003ea000e901d52 */
[----:B------:R1:W-:Y:S05]  /*4bb0*/  LDGSTS.E.BYPASS.LTC128B.128 [R6+0x2000], [R10.64+0x80], !P0 ;  /* 0x020000800a067fae */ /* 0x0003ea000c101d52 */
[----:B------:R1:W-:Y:S02]  /*4bc0*/  @!P1 LDGSTS.E.BYPASS.LTC128B.128 [R7+0x18280], [R8.64] ;  /* 0x1828000008079fae */ /* 0x0003e4000b901d52 */
.L_x_684:
[-C--:B-12-45:R-:W-:Y:S01]  /*4bd0*/  HMMA.16816.F32.BF16 R4, R28, R2.reuse, RZ ;  /* 0x000000021c04723c */ /* 0x0b6fe200000418ff */
[----:B------:R-:W-:Y:S01]  /*4be0*/  LDSM.16.M88.4 R136, [R179] ;  /* 0x00000000b388783b */ /* 0x000fe20000000200 */
[----:B------:R-:W-:Y:S02]  /*4bf0*/  UIMAD UR4, UR17, 0x1800, URZ ;  /* 0x00001800110478a4 */ /* 0x000fe4000f8e023f */
[----:B------:R-:W-:Y:S01]  /*4c00*/  UIADD3 UR17, UR17, 0x1, URZ ;  /* 0x0000000111117890 */ /* 0x000fe2000fffe03f */
[----:B------:R-:W-:Y:S01]  /*4c10*/  LDSM.16.M88.4 R140, [R179+0x1000] ;  /* 0x00100000b38c783b */ /* 0x000fe20000000200 */
[----:B------:R-:W-:Y:S02]  /*4c20*/  UIADD3 UR7, UR5, 0x1, URZ ;  /* 0x0000000105077890 */ /* 0x000fe4000fffe03f */
[C---:B------:R-:W-:Y:S01]  /*4c30*/  HMMA.16816.F32.BF16 R8, R24.reuse, R2, RZ ;  /* 0x000000021808723c */ /* 0x040fe200000418ff */
[----:B------:R-:W1:Y:S01]  /*4c40*/  LDSM.16.MT88.2 R2, [R182+0x800] ;  /* 0x00080000b602783b */ /* 0x000e620000004100 */
[----:B------:R-:W-:Y:S02]  /*4c50*/  UISETP.GE.AND UP0, UPT, UR17, UR20, UPT ;  /* 0x000000141100728c */ /* 0x000fe4000bf06270 */
[----:B------:R-:W-:Y:S01]  /*4c60*/  UISETP.GE.AND UP3, UPT, UR5, 0x1, UPT ;  /* 0x000000010500788c */ /* 0x000fe2000bf66270 */
[----:B------:R-:W2:Y:S01]  /*4c70*/  LDSM.16.MT88.2 R146, [R182+0x2800] ;  /* 0x00280000b692783b */ /* 0x000ea20000004100 */
[----:B------:R-:W-:Y:S02]  /*4c80*/  UIADD3 UR6, UR22, 0x1, URZ ;  /* 0x0000000116067890 */ /* 0x000fe4000fffe03f */
[-C--:B------:R-:W-:Y:S01]  /*4c90*/  HMMA.16816.F32.BF16 R12, R24, R16.reuse, RZ ;  /* 0x00000010180c723c */ /* 0x080fe200000418ff */
[----:B------:R-:W-:Y:S01]  /*4ca0*/  LDSM.16.M88.4 R156, [R178+0x1000] ;  /* 0x00100000b29c783b */ /* 0x000fe20000000200 */
[----:B------:R-:W-:Y:S02]  /*4cb0*/  UISETP.GE.AND UP2, UPT, UR22, 0x1, UPT ;  /* 0x000000011600788c */ /* 0x000fe4000bf46270 */
[----:B------:R-:W-:Y:S01]  /*4cc0*/  UISETP.GE.AND UP1, UPT, UR21, 0x1, UPT ;  /* 0x000000011500788c */ /* 0x000fe2000bf26270 */
[----:B------:R-:W0:Y:S01]  /*4cd0*/  LDGDEPBAR ;  /* 0x00000000000079af */ /* 0x000e220000000000 */
[----:B------:R-:W-:Y:S02]  /*4ce0*/  USEL UR5, UR7, URZ, !UP3 ;  /* 0x0000003f07057287 */ /* 0x000fe4000d800000 */
[C---:B------:R-:W-:Y:S01]  /*4cf0*/  HMMA.16816.F32.BF16 R16, R28.reuse, R16, RZ ;  /* 0x000000101c10723c */ /* 0x040fe200000418ff */
[----:B------:R-:W-:Y:S07]  /*4d00*/  USEL UR22, UR6, URZ, !UP2 ;  /* 0x0000003f06167287 */ /* 0x000fee000d000000 */
        /* <DEDUP_REMOVED lines=66> */
[----:B------:R-:W-:Y:S03]  /*5130*/  UIADD3 UR4, UR21, 0x1, URZ ;  /* 0x0000000115047890 */ /* 0x000fe6000fffe03f */
[-C--:B----4-:R-:W-:Y:S01]  /*5140*/  HMMA.16816.F32.BF16 R4, R132, R30.reuse, R4 ;  /* 0x0000001e8404723c */ /* 0x090fe20000041804 */
[----:B------:R-:W-:Y:S04]  /*5150*/  USEL UR21, UR4, URZ, !UP1 ;  /* 0x0000003f04157287 */ /* 0x000fe8000c800000 */
        /* <DEDUP_REMOVED lines=101> */
.L_x_682:
[----:B------:R-:W1:Y:S01]  /*57b0*/  S2R R2, SR_CTAID.Y ;  /* 0x0000000000027919 */ /* 0x000e620000002600 */
[----:B------:R-:W3:Y:S01]  /*57c0*/  S2UR UR5, SR_CTAID.X ;  /* 0x00000000000579c3 */ /* 0x000ee20000002500 */
[----:B------:R-:W-:Y:S01]  /*57d0*/  MOV R3, 0x1 ;  /* 0x0000000100037802 */ /* 0x000fe20000000f00 */
[----:B------:R-:W-:Y:S01]  /*57e0*/  USHF.R.S32.HI UR17, URZ, 0x1f, UR16 ;  /* 0x0000001f3f117899 */ /* 0x000fe20008011410 */
[----:B------:R-:W4:Y:S01]  /*57f0*/  S2R R0, SR_TID.X ;  /* 0x0000000000007919 */ /* 0x000f220000002100 */
[----:B------:R-:W-:Y:S01]  /*5800*/  ULDC.64 UR6, c[0x0][0x330] ;  /* 0x0000cc0000067ab9 */ /* 0x000fe20000000a00 */
[----:B------:R-:W-:Y:S01]  /*5810*/  ISETP.NE.AND P1, PT, R3, c[0x0][0x338], PT ;  /* 0x0000ce0003007a0c */ /* 0x000fe20003f25270 */
[----:B------:R-:W-:-:S04]  /*5820*/  UIMAD UR6, UR17, UR6, URZ ;  /* 0x00000006110672a4 */ /* 0x000fc8000f8e023f */
[----:B------:R-:W-:-:S08]  /*5830*/  UIMAD UR6, UR16, UR7, UR6 ;  /* 0x00000007100672a4 */ /* 0x000fd0000f8e0206 */
[----:B-1----:R-:W-:Y:S01]  /*5840*/  @P1 IMAD.HI.U32 R4, R2, c[0x0][0x33c], RZ ;  /* 0x0000cf0002041a27 */ /* 0x002fe200078e00ff */
[----:B---3--:R-:W-:Y:S01]  /*5850*/  UIMAD UR5, UR5, 0x3000, URZ ;  /* 0x00003000050578a4 */ /* 0x008fe2000f8e023f */
[----:B------:R-:W-:Y:S02]  /*5860*/  SHF.R.S32.HI R9, RZ, 0x1f, R2 ;  /* 0x0000001fff097819 */ /* 0x000fe40000011402 */
[----:B------:R-:W-:Y:S01]  /*5870*/  MOV R8, R2 ;  /* 0x0000000200087202 */ /* 0x000fe20000000f00 */
[----:B------:R-:W-:Y:S01]  /*5880*/  USHF.R.S32.HI UR4, URZ, 0x1f, UR5 ;  /* 0x0000001f3f047899 */ /* 0x000fe20008011405 */
[----:B------:R-:W-:Y:S02]  /*5890*/  @P1 SHF.R.U32.HI R4, RZ, c[0x0][0x340], R4 ;  /* 0x0000d000ff041a19 */ /* 0x000fe40000011604 */
[----:B----4-:R-:W-:Y:S02]  /*58a0*/  IADD3 R6, P0, R0, UR5, RZ ;  /* 0x0000000500067c10 */ /* 0x010fe4000ff1e0ff */
[----:B------:R-:W-:-:S02]  /*58b0*/  @P1 SHF.R.S32.HI R3, RZ, 0x1f, R4 ;  /* 0x0000001fff031819 */ /* 0x000fc40000011404 */
[----:B------:R-:W-:Y:S01]  /*58c0*/  LEA.HI.X.SX32 R7, R0, UR4, 0x1, P0 ;  /* 0x0000000400077c11 */ /* 0x000fe200080f0eff */
[----:B------:R-:W-:Y:S01]  /*58d0*/  ULDC.64 UR4, c[0x0][0x308] ;  /* 0x0000c20000047ab9 */ /* 0x000fe20000000a00 */
[----:B------:R-:W-:Y:S01]  /*58e0*/  @P1 MOV R9, R3 ;  /* 0x0000000300091202 */ /* 0x000fe20000000f00 */
[----:B------:R-:W-:Y:S01]  /*58f0*/  UIMAD UR4, UR17, UR4, URZ ;  /* 0x00000004110472a4 */ /* 0x000fe2000f8e023f */
[----:B------:R-:W-:Y:S02]  /*5900*/  @P1 MOV R8, R4 ;  /* 0x0000000400081202 */ /* 0x000fe40000000f00 */
[----:B------:R-:W-:Y:S01]  /*5910*/  MOV R2, UR16 ;  /* 0x0000001000027c02 */ /* 0x000fe20008000f00 */
[----:B------:R-:W-:Y:S01]  /*5920*/  IMAD R3, R9, c[0x0][0x328], RZ ;  /* 0x0000ca0009037a24 */ /* 0x000fe200078e02ff */
[----:B------:R-:W-:Y:S01]  /*5930*/  UIMAD UR4, UR16, UR5, UR4 ;  /* 0x00000005100472a4 */ /* 0x000fe2000f8e0204 */
[----:B--2---:R-:W-:-:S04]  /*5940*/  IMAD.WIDE.U32 R4, R8, c[0x0][0x328], R6 ;  /* 0x0000ca0008047a25 */ /* 0x004fc800078e0006 */
[C---:B------:R-:W-:Y:S02]  /*5950*/  IMAD R0, R8.reuse, c[0x0][0x32c], R3 ;  /* 0x0000cb0008007a24 */ /* 0x040fe400078e0203 */
[----:B------:R-:W-:Y:S02]  /*5960*/  IMAD R3, R9, c[0x0][0x300], RZ ;  /* 0x0000c00009037a24 */ /* 0x000fe400078e02ff */
[C---:B------:R-:W-:Y:S01]  /*5970*/  IMAD.WIDE.U32 R6, R8.reuse, c[0x0][0x300], R6 ;  /* 0x0000c00008067a25 */ /* 0x040fe200078e0006 */
[----:B------:R-:W-:Y:S02]  /*5980*/  IADD3 R5, R5, R0, RZ ;  /* 0x0000000005057210 */ /* 0x000fe40007ffe0ff */
[----:B------:R-:W-:Y:S01]  /*5990*/  MOV R0, UR16 ;  /* 0x0000001000007c02 */ /* 0x000fe20008000f00 */
[----:B------:R-:W-:-:S04]  /*59a0*/  IMAD R3, R8, c[0x0][0x304], R3 ;  /* 0x0000c10008037a24 */ /* 0x000fc800078e0203 */
[----:B------:R-:W-:Y:S01]  /*59b0*/  IMAD.WIDE.U32 R4, R0, c[0x0][0x330], R4 ;  /* 0x0000cc0000047a25 */ /* 0x000fe200078e0004 */
[----:B------:R-:W-:-:S04]  /*59c0*/  IADD3 R7, R7, R3, RZ ;  /* 0x0000000307077210 */ /* 0x000fc80007ffe0ff */
[----:B------:R-:W-:Y:S01]  /*59d0*/  IADD3 R3, R5, UR6, RZ ;  /* 0x0000000605037c10 */ /* 0x000fe2000fffe0ff */
[----:B------:R-:W-:Y:S01]  /*59e0*/  IMAD.WIDE.U32 R6, R2, c[0x0][0x308], R6 ;  /* 0x0000c20002067a25 */ /* 0x000fe200078e0006 */
[----:B------:R-:W-:-:S03]  /*59f0*/  LEA R8, P1, R4, c[0x0][0x310], 0x2 ;  /* 0x0000c40004087a11 */ /* 0x000fc600078210ff */
[----:B------:R-:W-:Y:S01]  /*5a00*/  FMUL.FTZ R5, R84, c[0x0][0x298] ;  /* 0x0000a60054057a20 */ /* 0x000fe20000410000 */
[----:B------:R-:W-:Y:S01]  /*5a10*/  LEA.HI.X R9, R4, c[0x0][0x314], R3, 0x2, P1 ;  /* 0x0000c50004097a11 */ /* 0x000fe200008f1403 */
[----:B------:R-:W-:Y:S01]  /*5a20*/  BAR.SYNC.DEFER_BLOCKING 0x1, 0x100 ;  /* 0x0044000000007b1d */ /* 0x000fe20000010000 */
[----:B------:R-:W-:Y:S02]  /*5a30*/  IADD3 R0, R7, UR4, RZ ;  /* 0x0000000407007c10 */ /* 0x000fe4000fffe0ff */
[----:B------:R-:W-:-:S03]  /*5a40*/  LEA R2, P0, R6, c[0x0][0x2e8], 0x2 ;  /* 0x0000ba0006027a11 */ /* 0x000fc600078010ff */
        /* <DEDUP_REMOVED lines=55> */
[----:B------:R1:W-:Y:S01]  /*5dc0*/  RED.E.ADD.F32.FTZ.RN.STRONG.GPU [R8.64+0xbc00], R79 ;  /* 0x00bc004f0800798e */ /* 0x0003e2000c10e792 */
[----:B------:R-:W-:-:S03]  /*5dd0*/  FMUL.FTZ R15, R96, c[0x0][0x298] ;  /* 0x0000a600600f7a20 */ /* 0x000fc60000410000 */
[----:B------:R-:W-:Y:S01]  /*5de0*/  RED.E.ADD.F32.FTZ.RN.STRONG.GPU [R2.64], R5 ;  /* 0x000000050200798e */ /* 0x000fe2000c10e792 */
[----:B------:R-:W-:-:S03]  /*5df0*/  FMUL.FTZ R97, R97, c[0x0][0x298] ;  /* 0x0000a60061617a20 */ /* 0x000fc60000410000 */
[----:B------:R-:W-:Y:S01]  /*5e00*/  RED.E.ADD.F32.FTZ.RN.STRONG.GPU [R2.64+0x400], R85 ;  /* 0x000400550200798e */ /* 0x000fe2000c10e792 */
[----:B------:R-:W-:-:S03]  /*5e10*/  FMUL.FTZ R17, R98, c[0x0][0x298] ;  /* 0x0000a60062117a20 */ /* 0x000fc60000410000 */
[----:B------:R-:W-:Y:S01]  /*5e20*/  RED.E.ADD.F32.FTZ.RN.STRONG.GPU [R2.64+0x800], R7 ;  /* 0x000800070200798e */ /* 0x000fe2000c10e792 */
[----:B------:R-:W-:-:S03]  /*5e30*/  FMUL.FTZ R99, R99, c[0x0][0x298] ;  /* 0x0000a60063637a20 */ /* 0x000fc60000410000 */
[----:B------:R-:W-:Y:S04]  /*5e40*/  RED.E.ADD.F32.FTZ.RN.STRONG.GPU [R2.64+0xc00], R87 ;  /* 0x000c00570200798e */ /* 0x000fe8000c10e792 */
[----:B------:R-:W-:Y:S01]  /*5e50*/  RED.E.ADD.F32.FTZ.RN.STRONG.GPU [R2.64+0x1000], R11 ;  /* 0x0010000b0200798e */ /* 0x000fe2000c10e792 */
[----:B------:R-:W-:-:S03]  /*5e60*/  FMUL.FTZ R93, R93, c[0x0][0x298] ;  /* 0x0000a6005d5d7a20 */ /* 0x000fc60000410000 */
[----:B------:R-:W-:Y:S01]  /*5e70*/  RED.E.ADD.F32.FTZ.RN.STRONG.GPU [R2.64+0x1400], R89 ;  /* 0x001400590200798e */ /* 0x000fe2000c10e792 */
[----:B------:R-:W-:Y:S02]  /*5e80*/  FMUL.FTZ R19, R94, c[0x0][0x298] ;  /* 0x0000a6005e137a20 */ /* 0x000fe40000410000 */
[----:B-1----:R-:W-:Y:S01]  /*5e90*/  FMUL.FTZ R9, R92, c[0x0][0x298] ;  /* 0x0000a6005c097a20 */ /* 0x002fe20000410000 */
        /* <DEDUP_REMOVED lines=76> */
.L_x_686:
        /* <DEDUP_REMOVED lines=10> */
.L_x_1413:


//--------------------- .text._ZN7cutlass13device_kernelIN5flash19enable_sm80_to_sm89INS1_16FlashAttnBwdSm80INS1_25CollectiveMainloopBwdSm80ILi2ELi2EN4cute5tupleIJNS5_1CILi64EEENS7_ILi128EEENS7_ILi96EEEEEENS_10bfloat16_tEfNS_4arch4Sm80ELb0ELb0ELb1ELb0ELb1ELb0ELb0ELb0ELi2ELi2ELi4ELi2ELb0EEENS1_24CollectiveEpilogueBwdGQAISB_fSE_Li256ELb0ELb1EEENS1_19SingleTileSchedulerILb0ELb0ELb0ELi128EEEEEEEEEvNT_6ParamsE --------------------------
	.section	.text._ZN7cutlass13device_kernelIN5flash19enable_sm80_to_sm89INS1_16FlashAttnBwdSm80INS1_25CollectiveMainloopBwdSm80ILi2ELi2EN4cute5tupleIJNS5_1CILi64EEENS7_ILi128EEENS7_ILi96EEEEEENS_10bfloat16_tEfNS_4arch4Sm80ELb0ELb0ELb1ELb0ELb1ELb0ELb0ELb0ELi2ELi2ELi4ELi2ELb0EEENS1_24CollectiveEpilogueBwdGQAISB_fSE_Li256ELb0ELb1EEENS1_19SingleTileSchedulerILb0ELb0ELb0ELi128EEEEEEEEEvNT_6ParamsE,"ax",@progbits
	.sectioninfo	@"SHI_REGISTERS=254"
	.align	128
.text._ZN7cutlass13device_kernelIN5flash19enable_sm80_to_sm89INS1_16FlashAttnBwdSm80INS1_25CollectiveMainloopBwdSm80ILi2ELi2EN4cute5tupleIJNS5_1CILi64EEENS7_ILi128EEENS7_ILi96EEEEEENS_10bfloat16_tEfNS_4arch4Sm80ELb0ELb0ELb1ELb0ELb1ELb0ELb0ELb0ELi2ELi2ELi4ELi2ELb0EEENS1_24CollectiveEpilogueBwdGQAISB_fSE_Li256ELb0ELb1EEENS1_19SingleTileSchedulerILb0ELb0ELb0ELi128EEEEEEEEEvNT_6ParamsE:
        .type           _ZN7cutlass13device_kernelIN5flash19enable_sm80_to_sm89INS1_16FlashAttnBwdSm80INS1_25CollectiveMainloopBwdSm80ILi2ELi2EN4cute5tupleIJNS5_1CILi64EEENS7_ILi128EEENS7_ILi96EEEEEENS_10bfloat16_tEfNS_4arch4Sm80ELb0ELb0ELb1ELb0ELb1ELb0ELb0ELb0ELi2ELi2ELi4ELi2ELb0EEENS1_24CollectiveEpilogueBwdGQAISB_fSE_Li256ELb0ELb1EEENS1_19SingleTileSchedulerILb0ELb0ELb0ELi128EEEEEEEEEvNT_6ParamsE,@function
        .size           _ZN7cutlass13device_kernelIN5flash19enable_sm80_to_sm89INS1_16FlashAttnBwdSm80INS1_25CollectiveMainloopBwdSm80ILi2ELi2EN4cute5tupleIJNS5_1CILi64EEENS7_ILi128EEENS7_ILi96EEEEEENS_10bfloat16_tEfNS_4arch4Sm80ELb0ELb0ELb1ELb0ELb1ELb0ELb0ELb0ELi2ELi2ELi4ELi2ELb0EEENS1_24CollectiveEpilogueBwdGQAISB_fSE_Li256ELb0ELb1EEENS1_19SingleTileSchedulerILb0ELb0ELb0ELi128EEEEEEEEEvNT_6ParamsE,(.L_x_1414 - _ZN7cutlass13device_kernelIN5flash19enable_sm80_to_sm89INS1_16FlashAttnBwdSm80INS1_25CollectiveMainloopBwdSm80ILi2ELi2EN4cute5tupleIJNS5_1CILi64EEENS7_ILi128EEENS7_ILi96EEEEEENS_10bfloat16_tEfNS_4arch4Sm80ELb0ELb0ELb1ELb0ELb1ELb0ELb0ELb0ELi2ELi2ELi4ELi2ELb0EEENS1_24CollectiveEpilogueBwdGQAISB_fSE_Li256ELb0ELb1EEENS1_19SingleTileSchedulerILb0ELb0ELb0ELi128EEEEEEEEEvNT_6ParamsE)
        .other          _ZN7cutlass13device_kernelIN5flash19enable_sm80_to_sm89INS1_16FlashAttnBwdSm80INS1_25CollectiveMainloopBwdSm80ILi2ELi2EN4cute5tupleIJNS5_1CILi64EEENS7_ILi128EEENS7_ILi96EEEEEENS_10bfloat16_tEfNS_4arch4Sm80ELb0ELb0ELb1ELb0ELb1ELb0ELb0ELb0ELi2ELi2ELi4ELi2ELb0EEENS1_24CollectiveEpilogueBwdGQAISB_fSE_Li256ELb0ELb1EEENS1_19SingleTileSchedulerILb0ELb0ELb0ELi128EEEEEEEEEvNT_6ParamsE,@"STO_CUDA_ENTRY STV_DEFAULT"
_ZN7cutlass13device_kernelIN5flash19enable_sm80_to_sm89INS1_16FlashAttnBwdSm80INS1_25CollectiveMainloopBwdSm80ILi2ELi2EN4cute5tupleIJNS5_1CILi64EEENS7_ILi128EEENS7_ILi96EEEEEENS_10bfloat16_tEfNS_4arch4Sm80ELb0ELb0ELb1ELb0ELb1ELb0ELb0ELb0ELi2ELi2ELi4ELi2ELb0EEENS1_24CollectiveEpilogueBwdGQAISB_fSE_Li256ELb0ELb1EEENS1_19SingleTileSchedulerILb0ELb0ELb0ELi128EEEEEEEEEvNT_6ParamsE:
        /* <DEDUP_REMOVED lines=15> */
[----:B------:R-:W-:Y:S02]  /*00f0*/  ULDC UR10, c[0x0][0x168] ;  /* 0x00005a00000a7ab9 */ /* 0x000fe40000000800 */
        /* <DEDUP_REMOVED lines=23> */
[----:B------:R-:W-:Y:S01]  /*0270*/  UIMAD UR7, UR11, UR5, UR4 ;  /* 0x000000050b0772a4 */ /* 0x000fe2000f8e0204 */
        /* <DEDUP_REMOVED lines=11> */
[----:B------:R-:W-:Y:S01]  /*0330*/  ULDC.64 UR4, c[0x0][0x1b8] ;  /* 0x00006e0000047ab9 */ /* 0x000fe20000000a00 */
[----:B------:R-:W-:Y:S01]  /*0340*/  LEA.HI R183, R0, R14, RZ, 0x1 ;  /* 0x0000000e00b77211 */ /* 0x000fe200078f08ff */
[----:B------:R-:W-:Y:S01]  /*0350*/  IMAD.SHL.U32 R15, R8, 0x8, RZ ;  /* 0x00000008080f7824 */ /* 0x000fe200078e00ff */
[----:B------:R-:W-:Y:S01]  /*0360*/  SHF.R.S32.HI R195, RZ, 0x1f, R194 ;  /* 0x0000001fffc37819 */ /* 0x000fe200000114c2 */
[----:B------:R-:W-:Y:S01]  /*0370*/  IMAD.SHL.U32 R16, R10, 0x8, RZ ;  /* 0x000000080a107824 */ /* 0x000fe200078e00ff */
[----:B------:R-:W-:Y:S01]  /*0380*/  LOP3.LUT R183, R183, 0xfffffffe, RZ, 0xc0, !PT ;  /* 0xfffffffeb7b77812 */ /* 0x000fe200078ec0ff */
[----:B------:R-:W-:Y:S01]  /*0390*/  UIMAD UR4, UR6, UR4, URZ ;  /* 0x00000004060472a4 */ /* 0x000fe2000f8e023f */
        /* <DEDUP_REMOVED lines=10> */
[----:B------:R-:W-:Y:S01]  /*0440*/  UIMAD UR4, UR11, UR5, UR4 ;  /* 0x000000050b0472a4 */ /* 0x000fe2000f8e0204 */
[----:B------:R-:W-:Y:S01]  /*0450*/  IMAD.WIDE.U32 R26, R19, c[0x0][0x1e0], R16 ;  /* 0x00007800131a7a25 */ /* 0x000fe200078e0010 */
[----:B------:R-:W-:Y:S01]  /*0460*/  LOP3.LUT R20, R15, R20, RZ, 0x3c, !PT ;  /* 0x000000140f147212 */ /* 0x000fe200078e3cff */
[----:B------:R-:W-:Y:S01]  /*0470*/  ULDC.64 UR8, c[0x0][0x188] ;  /* 0x0000620000087ab9 */ /* 0x000fe20000000a00 */
[----:B------:R-:W-:Y:S01]  /*0480*/  IADD3 R187, R16, 0x40, RZ ;  /* 0x0000004010bb7810 */ /* 0x000fe20007ffe0ff */
[C---:B------:R-:W-:Y:S01]  /*0490*/  IMAD R18, R194.reuse, c[0x0][0x17c], R25 ;  /* 0x00005f00c2127a24 */ /* 0x040fe200078e0219 */
[----:B------:R-:W-:Y:S01]  /*04a0*/  UIMAD UR8, UR6, UR8, URZ ;  /* 0x00000008060872a4 */ /* 0x000fe2000f8e023f */
[----:B------:R-:W-:Y:S01]  /*04b0*/  IMAD.WIDE.U32 R30, R194, c[0x0][0x178], R16 ;  /* 0x00005e00c21e7a25 */ /* 0x000fe200078e0010 */
[----:B------:R-:W-:Y:S01]  /*04c0*/  ISETP.GE.AND P6, PT, R16, c[0x0][0x1cc], PT ;  /* 0x0000730010007a0c */ /* 0x000fe20003fc6270 */
[----:B------:R-:W-:Y:S01]  /*04d0*/  UISETP.GE.AND UP0, UPT, UR10, 0x41, UPT ;  /* 0x000000410a00788c */ /* 0x000fe2000bf06270 */
[----:B------:R-:W-:Y:S01]  /*04e0*/  ISETP.GE.AND P4, PT, R187, c[0x0][0x1cc], PT ;  /* 0x00007300bb007a0c */ /* 0x000fe20003f86270 */
[C---:B------:R-:W-:Y:S01]  /*04f0*/  IMAD R7, R19.reuse, c[0x0][0x1b4], R7 ;  /* 0x00006d0013077a24 */ /* 0x040fe200078e0207 */
[----:B------:R-:W-:Y:S01]  /*0500*/  UIMAD UR8, UR11, UR9, UR8 ;  /* 0x000000090b0872a4 */ /* 0x000fe2000f8e0208 */
        /* <DEDUP_REMOVED lines=26> */
[----:B------:R-:W-:Y:S02]  /*06b0*/  IADD3 R25, R35, UR7, RZ ;  /* 0x0000000723197c10 */ /* 0x000fe4000fffe0ff */
[----:B------:R-:W-:Y:S01]  /*06c0*/  UIMAD UR4, UR11, UR5, UR4 ;  /* 0x000000050b0472a4 */ /* 0x000fe2000f8e0204 */
[----:B------:R-:W-:-:S02]  /*06d0*/  IMAD.MOV.U32 R18, RZ, RZ, R26 ;  /* 0x000000ffff127224 */ /* 0x000fc400078e001a */
[----:B------:R-:W-:Y:S02]  /*06e0*/  IMAD R5, R33, c[0x0][0x1a8], RZ ;  /* 0x00006a0021057a24 */ /* 0x000fe400078e02ff */
[----:B------:R-:W-:Y:S02]  /*06f0*/  IMAD.IADD R29, R39, 0x1, R28 ;  /* 0x00000001271d7824 */ /* 0x000fe400078e021c */
[----:B------:R-:W-:Y:S02]  /*0700*/  IMAD.IADD R15, R37, 0x1, R14 ;  /* 0x00000001250f7824 */ /* 0x000fe400078e020e */
[----:B------:R-:W-:Y:S02]  /*0710*/  IMAD.MOV.U32 R28, RZ, RZ, R38 ;  /* 0x000000ffff1c7224 */ /* 0x000fe400078e0026 */
[----:B------:R-:W-:Y:S02]  /*0720*/  IMAD.U32 R26, RZ, RZ, UR11 ;  /* 0x0000000bff1a7e24 */ /* 0x000fe4000f8e00ff */
[----:B------:R-:W-:-:S02]  /*0730*/  IMAD.MOV.U32 R14, RZ, RZ, R36 ;  /* 0x000000ffff0e7224 */ /* 0x000fc400078e0024 */
        /* <DEDUP_REMOVED lines=8> */
[----:B------:R-:W-:Y:S01]  /*07c0*/  IADD3 R2, R27, UR8, RZ ;  /* 0x000000081b027c10 */ /* 0x000fe2000fffe0ff */
[----:B------:R-:W-:Y:S01]  /*07d0*/  ULDC.64 UR8, c[0x0][0x118] ;  /* 0x0000460000087ab9 */ /* 0x000fe20000000a00 */
        /* <DEDUP_REMOVED lines=228> */
.L_x_688:
[----:B------:R-:W-:Y:S05]  /*1620*/  BSYNC B0 ;  /* 0x0000000000007941 */ /* 0x000fea0003800000 */
.L_x_687:
        /* <DEDUP_REMOVED lines=61> */
[----:B------:R-:W-:Y:S01]  /*1a00*/  UIADD3 UR10, UR10, 0x3f, URZ ;  /* 0x0000003f0a0a7890 */ /* 0x000fe2000fffe03f */
[----:B------:R-:W-:Y:S01]  /*1a10*/  MOV R204, UR11 ;  /* 0x0000000b00cc7c02 */ /* 0x000fe20008000f00 */
[----:B------:R-:W-:Y:S01]  /*1a20*/  UIMAD UR4, UR6, UR4, URZ ;  /* 0x00000004060472a4 */ /* 0x000fe2000f8e023f */
[----:B------:R-:W-:Y:S01]  /*1a30*/  LEA R181, R181, 0x1c480, 0x1 ;  /* 0x0001c480b5b57811 */ /* 0x000fe200078e08ff */
[----:B------:R-:W-:Y:S01]  /*1a40*/  IMAD.IADD R13, R13, 0x1, R6 ;  /* 0x000000010d0d7824 */ /* 0x000fe200078e0206 */
[----:B------:R-:W-:Y:S01]  /*1a50*/  LOP3.LUT R7, R8, 0xfffffffc, RZ, 0xc0, !PT ;  /* 0xfffffffc08077812 */ /* 0x000fe200078ec0ff */
[----:B------:R-:W-:Y:S01]  /*1a60*/  IMAD.IADD R4, R4, 0x1, -R11 ;  /* 0x0000000104047824 */ /* 0x000fe200078e0a0b */
[----:B------:R-:W-:Y:S01]  /*1a70*/  USHF.R.S32.HI UR7, URZ, 0x1f, UR10 ;  /* 0x0000001f3f077899 */ /* 0x000fe2000801140a */
[----:B------:R-:W-:Y:S01]  /*1a80*/  IMAD.WIDE.U32 R204, R204, c[0x0][0x240], R12 ;  /* 0x00009000cccc7a25 */ /* 0x000fe200078e000c */
[----:B------:R-:W-:Y:S01]  /*1a90*/  UIMAD UR4, UR11, UR5, UR4 ;  /* 0x000000050b0472a4 */ /* 0x000fe2000f8e0204 */
[----:B------:R-:W-:Y:S01]  /*1aa0*/  LEA R180, R178, R181, 0x1 ;  /* 0x000000b5b2b47211 */ /* 0x000fe200078e08ff */
[----:B------:R-:W-:Y:S01]  /*1ab0*/  ULEA.HI UR7, UR7, UR10, URZ, 0x6 ;  /* 0x0000000a07077291 */ /* 0x000fe2000f8f303f */
[----:B------:R-:W-:Y:S01]  /*1ac0*/  IMAD R179, R0, 0x2, R181 ;  /* 0x0000000200b37824 */ /* 0x000fe200078e02b5 */
[C---:B------:R-:W-:Y:S01]  /*1ad0*/  IADD3 R5, R203.reuse, 0x18480, RZ ;  /* 0x00018480cb057810 */ /* 0x040fe20007ffe0ff */
[----:B------:R-:W-:Y:S01]  /*1ae0*/  IMAD.IADD R7, R2, 0x1, -R7 ;  /* 0x0000000102077824 */ /* 0x000fe200078e0a07 */
[----:B------:R-:W-:Y:S01]  /*1af0*/  IADD3 R199, R203, 0x184c0, RZ ;  /* 0x000184c0cbc77810 */ /* 0x000fe20007ffe0ff */
[----:B------:R-:W-:Y:S01]  /*1b00*/  IMAD R4, R4, -0x8, R9 ;  /* 0xfffffff804047824 */ /* 0x000fe200078e0209 */
[----:B------:R-:W-:Y:S01]  /*1b10*/  @P0 IADD3 R199, R5, -0x40, RZ ;  /* 0xffffffc005c70810 */ /* 0x000fe20007ffe0ff */
[----:B------:R-:W-:Y:S01]  /*1b20*/  IMAD.SHL.U32 R184, R184, 0x2, RZ ;  /* 0x00000002b8b87824 */ /* 0x000fe200078e00ff */
[----:B------:R-:W-:Y:S01]  /*1b30*/  LEA R182, R182, 0x80, 0x1 ;  /* 0x00000080b6b67811 */ /* 0x000fe200078e08ff */
        /* <DEDUP_REMOVED lines=57> */
[----:B------:R-:W-:Y:S02]  /*1ed0*/  USHF.R.S32.HI UR18, URZ, 0x6, UR7 ;  /* 0x000000063f127899 */ /* 0x000fe40008011407 */
[----:B------:R-:W-:Y:S02]  /*1ee0*/  UMOV UR5, URZ ;  /* 0x0000003f00057c82 */ /* 0x000fe40008000000 */
[----:B------:R-:W-:Y:S02]  /*1ef0*/  UMOV UR20, 0x1 ;  /* 0x0000000100147882 */ /* 0x000fe40000000000 */
[----:B------:R-:W-:Y:S02]  /*1f00*/  UMOV UR15, URZ ;  /* 0x0000003f000f7c82 */ /* 0x000fe40008000000 */
[----:B------:R-:W-:Y:S02]  /*1f10*/  UMOV UR19, URZ ;  /* 0x0000003f00137c82 */ /* 0x000fe40008000000 */
[----:B------:R-:W-:-:S02]  /*1f20*/  ULDC UR14, c[0x0][0x168] ;  /* 0x00005a00000e7ab9 */ /* 0x000fc40000000800 */
[----:B------:R-:W-:Y:S02]  /*1f30*/  UIMAD UR13, UR11, UR13, URZ ;  /* 0x0000000d0b0d72a4 */ /* 0x000fe4000f8e023f */
[----:B------:R-:W-:Y:S02]  /*1f40*/  UIMAD UR12, UR11, UR12, URZ ;  /* 0x0000000c0b0c72a4 */ /* 0x000fe4000f8e023f */
[----:B------:R-:W-:Y:S02]  /*1f50*/  ULDC UR7, c[0x0][0x168] ;  /* 0x00005a0000077ab9 */ /* 0x000fe40000000800 */
.L_x_692:
        /* <DEDUP_REMOVED lines=101> */
[----:B------:R-:W1:Y:S01]  /*25b0*/  MUFU.TANH R211, R211 ;  /* 0x000000d300d37308 */ /* 0x000e620000002400 */
        /* <DEDUP_REMOVED lines=67> */
[----:B--234-:R-:W2:Y:S01]  /*29f0*/  @!P1 S2R R3, SR_CTAID.Y ;  /* 0x0000000000039919 */ /* 0x01cea20000002600 */
        /* <DEDUP_REMOVED lines=41> */
.L_x_690:
[-C--:B-1234-:R-:W-:Y:S01]  /*2c90*/  HMMA.16816.F32.BF16 R4, R132, R136.reuse, RZ ;  /* 0x000000888404723c */ /* 0x09efe200000418ff */
        /* <DEDUP_REMOVED lines=459> */
[----:B-12-4-:R-:W1:Y:S01]  /*4950*/  S2R R5, SR_CTAID.Y ;  /* 0x0000000000057919 */ /* 0x016e620000002600 */
        /* <DEDUP_REMOVED lines=39> */
.L_x_691:
[-C--:B-12-4-:R-:W-:Y:S01]  /*4bd0*/  HMMA.16816.F32.BF16 R4, R28, R2.reuse, RZ ;  /* 0x000000021c04723c */ /* 0x096fe200000418ff */
        /* <DEDUP_REMOVED lines=189> */
.L_x_689:
[----:B------:R-:W1:Y:S01]  /*57b0*/  S2UR UR13, SR_CTAID.Y ;  /* 0x00000000000d79c3 */ /* 0x000e620000002600 */
[----:B------:R-:W-:Y:S01]  /*57c0*/  UMOV UR4, 0x1 ;  /* 0x0000000100047882 */ /* 0x000fe20000000000 */
[----:B------:R-:W3:Y:S01]  /*57d0*/  S2R R0, SR_TID.X ;  /* 0x0000000000007919 */ /* 0x000ee20000002100 */
[----:B------:R-:W-:Y:S01]  /*57e0*/  ULDC.64 UR16, c[0x0][0x338] ;  /* 0x0000ce0000107ab9 */ /* 0x000fe20000000a00 */
[----:B------:R-:W-:Y:S01]  /*57f0*/  BSSY B0, `(.L_x_693) ;  /* 0x0000057000007945 */ /* 0x000fe20003800000 */
[----:B------:R-:W-:Y:S01]  /*5800*/  UISETP.NE.AND UP0, UPT, UR4, UR16, UPT ;  /* 0x000000100400728c */ /* 0x000fe2000bf05270 */
[----:B------:R-:W-:Y:S01]  /*5810*/  FMUL.FTZ R84, R84, c[0x0][0x298] ;  /* 0x0000a60054547a20 */ /* 0x000fe20000410000 */
[----:B------:R-:W-:Y:S01]  /*5820*/  ULDC UR11, c[0x0][0x340] ;  /* 0x0000d000000b7ab9 */ /* 0x000fe20000000800 */
[----:B------:R-:W4:Y:S01]  /*5830*/  S2UR UR10, SR_CTAID.X ;  /* 0x00000000000a79c3 */ /* 0x000f220000002500 */
[----:B------:R-:W-:Y:S01]  /*5840*/  ULDC UR4, c[0x0][0x358] ;  /* 0x0000d60000047ab9 */ /* 0x000fe20000000800 */
[----:B------:R-:W-:Y:S01]  /*5850*/  FMUL.FTZ R85, R85, c[0x0][0x298] ;  /* 0x0000a60055557a20 */ /* 0x000fe20000410000 */
[----:B------:R-:W-:Y:S01]  /*5860*/  ULDC UR5, c[0x0][0x2f4] ;  /* 0x0000bd0000057ab9 */ /* 0x000fe20000000800 */
[----:B------:R-:W-:-:S02]  /*5870*/  FMUL.FTZ R86, R86, c[0x0][0x298] ;  /* 0x0000a60056567a20 */ /* 0x000fc40000410000 */
[----:B------:R-:W-:Y:S02]  /*5880*/  FMUL.FTZ R87, R87, c[0x0][0x298] ;  /* 0x0000a60057577a20 */ /* 0x000fe40000410000 */
[----:B------:R-:W5:Y:S01]  /*5890*/  S2UR UR7, SR_CTAID.Z ;  /* 0x00000000000779c3 */ /* 0x000f620000002700 */
[----:B------:R-:W-:Y:S02]  /*58a0*/  FMUL.FTZ R88, R88, c[0x0][0x298] ;  /* 0x0000a60058587a20 */ /* 0x000fe40000410000 */
[----:B------:R-:W-:Y:S02]  /*58b0*/  FMUL.FTZ R89, R89, c[0x0][0x298] ;  /* 0x0000a60059597a20 */ /* 0x000fe40000410000 */
[----:B------:R-:W-:Y:S02]  /*58c0*/  FMUL.FTZ R90, R90, c[0x0][0x298] ;  /* 0x0000a6005a5a7a20 */ /* 0x000fe40000410000 */
[----:B------:R-:W-:Y:S01]  /*58d0*/  FMUL.FTZ R91, R91, c[0x0][0x298] ;  /* 0x0000a6005b5b7a20 */ /* 0x000fe20000410000 */
[----:B-1----:R-:W-:Y:S01]  /*58e0*/  UIMAD.WIDE.U32 UR18, UR13, UR17, URZ ;  /* 0x000000110d1272a5 */ /* 0x002fe2000f8e003f */
[----:B------:R-:W-:Y:S01]  /*58f0*/  FMUL.FTZ R96, R96, c[0x0][0x298] ;  /* 0x0000a60060607a20 */ /* 0x000fe20000410000 */
[----:B------:R-:W-:Y:S01]  /*5900*/  USHF.R.S32.HI UR15, URZ, 0x1f, UR13 ;  /* 0x0000001f3f0f7899 */ /* 0x000fe2000801140d */
[----:B---3--:R-:W-:Y:S01]  /*5910*/  ISETP.NE.AND P1, PT, R0, RZ, PT ;  /* 0x000000ff0000720c */ /* 0x008fe20003f25270 */
[----:B------:R-:W-:Y:S01]  /*5920*/  UMOV UR17, UR13 ;  /* 0x0000000d00117c82 */ /* 0x000fe20008000000 */
[----:B------:R-:W-:Y:S01]  /*5930*/  FMUL.FTZ R97, R97, c[0x0][0x298] ;  /* 0x0000a60061617a20 */ /* 0x000fe20000410000 */
[----:B------:R-:W-:Y:S01]  /*5940*/  @UP0 USHF.R.U32.HI UR17, URZ, UR11, UR19 ;  /* 0x0000000b3f110299 */ /* 0x000fe20008011613 */
[----:B------:R-:W-:Y:S01]  /*5950*/  FMUL.FTZ R98, R98, c[0x0][0x298] ;  /* 0x0000a60062627a20 */ /* 0x000fe20000410000 */
[----:B----4-:R-:W-:Y:S01]  /*5960*/  UIMAD UR11, UR10, UR4, URZ ;  /* 0x000000040a0b72a4 */ /* 0x010fe2000f8e023f */
[----:B------:R-:W-:Y:S01]  /*5970*/  FMUL.FTZ R99, R99, c[0x0][0x298] ;  /* 0x0000a60063637a20 */ /* 0x000fe20000410000 */
[----:B------:R-:W-:Y:S01]  /*5980*/  @UP0 USHF.R.S32.HI UR4, URZ, 0x1f, UR17 ;  /* 0x0000001f3f040899 */ /* 0x000fe20008011411 */
[----:B------:R-:W-:Y:S01]  /*5990*/  FMUL.FTZ R92, R92, c[0x0][0x298] ;  /* 0x0000a6005c5c7a20 */ /* 0x000fe20000410000 */
[----:B------:R-:W-:Y:S01]  /*59a0*/  UMOV UR14, UR13 ;  /* 0x0000000d000e7c82 */ /* 0x000fe20008000000 */
[----:B------:R-:W-:Y:S01]  /*59b0*/  FMUL.FTZ R93, R93, c[0x0][0x298] ;  /* 0x0000a6005d5d7a20 */ /* 0x000fe20000410000 */
[----:B------:R-:W-:Y:S01]  /*59c0*/  @UP0 UMOV UR14, UR17 ;  /* 0x00000011000e0c82 */ /* 0x000fe20008000000 */
[----:B------:R-:W-:Y:S01]  /*59d0*/  FMUL.FTZ R94, R94, c[0x0][0x298] ;  /* 0x0000a6005e5e7a20 */ /* 0x000fe20000410000 */
[----:B-----5:R-:W-:Y:S01]  /*59e0*/  UIMAD UR12, UR7, UR5, URZ ;  /* 0x00000005070c72a4 */ /* 0x020fe2000f8e023f */
        /* <DEDUP_REMOVED lines=47> */
[----:B------:R-:W-:Y:S01]  /*5ce0*/  FMUL.FTZ R127, R127, c[0x0][0x298] ;  /* 0x0000a6007f7f7a20 */ /* 0x000fe20000410000 */
[----:B------:R-:W-:Y:S06]  /*5cf0*/  BAR.SYNC.DEFER_BLOCKING 0x1, 0x100 ;  /* 0x0044000000007b1d */ /* 0x000fec0000010000 */
[----:B------:R-:W-:Y:S05]  /*5d00*/  @P1 BRA `(.L_x_694) ;  /* 0x0000005000001947 */ /* 0x000fea0003800000 */
.L_x_695:
[----:B------:R-:W3:Y:S01]  /*5d10*/  LDG.E.STRONG.GPU R4, [R2.64] ;  /* 0x0000000802047981 */ /* 0x000ee2000c1ef900 */
[----:B------:R-:W-:Y:S01]  /*5d20*/  YIELD ;  /* 0x0000000000007946 */ /* 0x000fe20003800000 */
[----:B---3--:R-:W-:Y:S01]  /*5d30*/  ISETP.NE.AND P0, PT, R4, UR13, PT ;  /* 0x0000000d04007c0c */ /* 0x008fe2000bf05270 */
[----:B------:R-:W-:-:S12]  /*5d40*/  CCTL.IVALL ;  /* 0x00000000ff00798f */ /* 0x000fd80002000000 */
[----:B------:R-:W-:Y:S05]  /*5d50*/  @P0 BRA `(.L_x_695) ;  /* 0xffffffb000000947 */ /* 0x000fea000383ffff */
.L_x_694:
[----:B------:R-:W-:Y:S05]  /*5d60*/  BSYNC B0 ;  /* 0x0000000000007941 */ /* 0x000fea0003800000 */
.L_x_693:
[----:B--2---:R-:W-:Y:S01]  /*5d70*/  MOV R5, 0xffffffff ;  /* 0xffffffff00057802 */ /* 0x004fe20000000f00 */
[----:B------:R-:W-:Y:S05]  /*5d80*/  BRA.CONV ~URZ, `(.L_x_696) ;  /* 0x000000237f007947 */ /* 0x000fea000b800000 */
[----:B------:R-:W-:Y:S02]  /*5d90*/  MOV R6, 0x5db0 ;  /* 0x00005db000067802 */ /* 0x000fe40000000f00 */
[----:B------:R-:W-:Y:S05]  /*5da0*/  CALL.REL.NOINC `($__internal_6_$__cuda_sm70_warpsync) ;  /* 0x00000b2000007944 */ /* 0x000fea0003c00000 */
.L_x_696:
[----:B------:R-:W-:Y:S01]  /*5db0*/  UIMAD UR4, UR10, 0x3000, URZ ;  /* 0x000030000a0478a4 */ /* 0x000fe2000f8e023f */
[----:B------:R-:W1:Y:S01]  /*5dc0*/  S2R R4, SR_CTAID.Z ;  /* 0x0000000000047919 */ /* 0x000e620000002700 */
[----:B------:R-:W-:Y:S01]  /*5dd0*/  IMAD.U32 R6, RZ, RZ, UR14 ;  /* 0x0000000eff067e24 */ /* 0x000fe2000f8e00ff */
[----:B------:R-:W-:-:S06]  /*5de0*/  NOP ;  /* 0x0000000000007918 */ /* 0x000fcc0000000000 */
[----:B------:R-:W-:Y:S01]  /*5df0*/  USHF.R.S32.HI UR16, URZ, 0x1f, UR4 ;  /* 0x0000001f3f107899 */ /* 0x000fe20008011404 */
[C---:B------:R-:W-:Y:S01]  /*5e00*/  IADD3 R8, P0, R0.reuse, UR4, RZ ;  /* 0x0000000400087c10 */ /* 0x040fe2000ff1e0ff */
[----:B------:R-:W-:Y:S01]  /*5e10*/  IMAD.U32 R7, RZ, RZ, UR15 ;  /* 0x0000000fff077e24 */ /* 0x000fe2000f8e00ff */
[----:B------:R-:W-:Y:S02]  /*5e20*/  ULDC.64 UR4, c[0x0][0x328] ;  /* 0x0000ca0000047ab9 */ /* 0x000fe40000000a00 */
[----:B------:R-:W-:Y:S01]  /*5e30*/  UIMAD UR4, UR15, UR4, URZ ;  /* 0x000000040f0472a4 */ /* 0x000fe2000f8e023f */
[----:B------:R-:W-:-:S03]  /*5e40*/  LEA.HI.X.SX32 R9, R0, UR16, 0x1, P0 ;  /* 0x0000001000097c11 */ /* 0x000fc600080f0eff */
[----:B------:R-:W-:Y:S02]  /*5e50*/  UIMAD UR16, UR14, UR5, UR4 ;  /* 0x000000050e1072a4 */ /* 0x000fe4000f8e0204 */
[----:B------:R-:W-:Y:S01]  /*5e60*/  IMAD.WIDE.U32 R6, R6, c[0x0][0x328], R8 ;  /* 0x0000ca0006067a25 */ /* 0x000fe200078e0008 */
[----:B------:R-:W-:Y:S02]  /*5e70*/  ULDC.64 UR4, c[0x0][0x330] ;  /* 0x0000cc0000047ab9 */ /* 0x000fe40000000a00 */
        /* <DEDUP_REMOVED lines=57> */
[----:B-1----:R-:W-:Y:S05]  /*6210*/  CALL.REL.NOINC `($__internal_6_$__cuda_sm70_warpsync) ;  /* 0x000006b000007944 */ /* 0x002fea0003c00000 */
.L_x_697:
        /* <DEDUP_REMOVED lines=12> */
.L_x_699:
[----:B------:R-:W-:Y:S05]  /*62e0*/  BSYNC B0 ;  /* 0x0000000000007941 */ /* 0x000fea0003800000 */
.L_x_698:
[----:B------:R-:W-:Y:S01]  /*62f0*/  ULDC.64 UR4, c[0x0][0x348] ;  /* 0x0000d20000047ab9 */ /* 0x000fe20000000a00 */
[----:B------:R-:W-:Y:S01]  /*6300*/  BSSY B0, `(.L_x_700) ;  /* 0x000000b000007945 */ /* 0x000fe20003800000 */
[----:B------:R-:W-:-:S04]  /*6310*/  UIADD3 UR4, UP0, UR11, UR4, URZ ;  /* 0x000000040b047290 */ /* 0x000fc8000ff1e03f */
[----:B------:R-:W-:Y:S02]  /*6320*/  UIADD3.X UR5, UR12, UR5, URZ, UP0, !UPT ;  /* 0x000000050c057290 */ /* 0x000fe400087fe43f */
[----:B--2---:R-:W-:-:S04]  /*6330*/  MOV R2, UR4 ;  /* 0x0000000400027c02 */ /* 0x004fc80008000f00 */
[----:B------:R-:W-:Y:S01]  /*6340*/  MOV R3, UR5 ;  /* 0x0000000500037c02 */ /* 0x000fe20008000f00 */
[----:B------:R-:W-:Y:S05]  /*6350*/  @P1 BRA `(.L_x_701) ;  /* 0x0000005000001947 */ /* 0x000fea0003800000 */
.L_x_702:
[----:B------:R-:W2:Y:S01]  /*6360*/  LDG.E.STRONG.GPU R0, [R2.64] ;  /* 0x0000000802007981 */ /* 0x000ea2000c1ef900 */
[----:B------:R-:W-:Y:S01]  /*6370*/  YIELD ;  /* 0x0000000000007946 */ /* 0x000fe20003800000 */
[----:B--2---:R-:W-:Y:S01]  /*6380*/  ISETP.NE.AND P0, PT, R0, UR13, PT ;  /* 0x0000000d00007c0c */ /* 0x004fe2000bf05270 */
[----:B------:R-:W-:-:S12]  /*6390*/  CCTL.IVALL ;  /* 0x00000000ff00798f */ /* 0x000fd80002000000 */
[----:B------:R-:W-:Y:S05]  /*63a0*/  @P0 BRA `(.L_x_702) ;  /* 0xffffffb000000947 */ /* 0x000fea000383ffff */
.L_x_701:
[----:B------:R-:W-:Y:S05]  /*63b0*/  BSYNC B0 ;  /* 0x0000000000007941 */ /* 0x000fea0003800000 */
.L_x_700:
[----:B------:R-:W-:Y:S05]  /*63c0*/  BRA.CONV ~URZ, `(.L_x_703) ;  /* 0x000000237f007947 */ /* 0x000fea000b800000 */
[----:B------:R-:W-:Y:S02]  /*63d0*/  MOV R6, 0x63f0 ;  /* 0x000063f000067802 */ /* 0x000fe40000000f00 */
[----:B-1----:R-:W-:Y:S05]  /*63e0*/  CALL.REL.NOINC `($__internal_6_$__cuda_sm70_warpsync) ;  /* 0x000004e000007944 */ /* 0x002fea0003c00000 */
.L_x_703:
[----:B------:R-:W-:Y:S01]  /*63f0*/  ULDC.64 UR4, c[0x0][0x300] ;  /* 0x0000c00000047ab9 */ /* 0x000fe20000000a00 */
[----:B------:R-:W-:Y:S01]  /*6400*/  IMAD.U32 R6, RZ, RZ, UR14 ;  /* 0x0000000eff067e24 */ /* 0x000fe2000f8e00ff */
        /* <DEDUP_REMOVED lines=63> */
[----:B-12---:R-:W-:Y:S05]  /*6800*/  CALL.REL.NOINC `($__internal_6_$__cuda_sm70_warpsync) ;  /* 0x000000c000007944 */ /* 0x006fea0003c00000 */
.L_x_704:
        /* <DEDUP_REMOVED lines=12> */
        .weak           $__internal_6_$__cuda_sm70_warpsync
        .type           $__internal_6_$__cuda_sm70_warpsync,@function
        .size           $__internal_6_$__cuda_sm70_warpsync,(.L_x_1414 - $__internal_6_$__cuda_sm70_warpsync)
$__internal_6_$__cuda_sm70_warpsync:
[----:B------:R-:W-:Y:S01]  /*68d0*/  MOV R7, 0x0 ;  /* 0x0000000000077802 */ /* 0x000fe20000000f00 */
[----:B------:R-:W-:Y:S04]  /*68e0*/  WARPSYNC R5 ;  /* 0x0000000500007348 */ /* 0x000fe80003800000 */
[----:B------:R-:W-:Y:S05]  /*68f0*/  RET.REL.NODEC R6 `(_ZN7cutlass13device_kernelIN5flash19enable_sm80_to_sm89INS1_16FlashAttnBwdSm80INS1_25CollectiveMainloopBwdSm80ILi2ELi2EN4cute5tupleIJNS5_1CILi64EEENS7_ILi128EEENS7_ILi96EEEEEENS_10bfloat16_tEfNS_4arch4Sm80ELb0ELb0ELb1ELb0ELb1ELb0ELb0ELb0ELi2ELi2ELi4ELi2ELb0EEENS1_24CollectiveEpilogueBwdGQAISB_fSE_Li256ELb0ELb1EEENS1_19SingleTileSchedulerILb0ELb0ELb0ELi128EEEEEEEEEvNT_6ParamsE) ;  /* 0xffff970006007950 */ /* 0x000fea0003c3ffff */
.L_x_705:
        /* <DEDUP_REMOVED lines=16> */
.L_x_1414:


//--------------------- .text._ZN7cutlass13device_kernelIN5flash19enable_sm80_to_sm89INS1_16FlashAttnBwdSm80INS1_25CollectiveMainloopBwdSm80ILi2ELi2EN4cute5tupleIJNS5_1CILi64EEENS7_ILi128EEENS7_ILi96EEEEEENS_10bfloat16_tEfNS_4arch4Sm80ELb0ELb0ELb1ELb1ELb0ELb0ELb0ELb0ELi2ELi2ELi4ELi2ELb0EEENS1_21CollectiveEpilogueBwdISB_SC_SE_Li256ELb1ELb0ELi2EEENS1_19SingleTileSchedulerILb1ELb0ELb0ELi128EEEEEEEEEvNT_6ParamsE --------------------------
	.section	.text._ZN7cutlass13device_kernelIN5flash19enable_sm80_to_sm89INS1_16FlashAttnBwdSm80INS1_25CollectiveMainloopBwdSm80ILi2ELi2EN4cute5tupleIJNS5_1CILi64EEENS7_ILi128EEENS7_ILi96EEEEEENS_10bfloat16_tEfNS_4arch4Sm80ELb0ELb0ELb1ELb1ELb0ELb0ELb0ELb0ELi2ELi2ELi4ELi2ELb0EEENS1_21CollectiveEpilogueBwdISB_SC_SE_Li256ELb1ELb0ELi2EEENS1_19SingleTileSchedulerILb1ELb0ELb0ELi128EEEEEEEEEvNT_6ParamsE,"ax",@progbits
	.sectioninfo	@"SHI_REGISTERS=255"
	.align	128
.text._ZN7cutlass13device_kernelIN5flash19enable_sm80_to_sm89INS1_16FlashAttnBwdSm80INS1_25CollectiveMainloopBwdSm80ILi2ELi2EN4cute5tupleIJNS5_1CILi64EEENS7_ILi128EEENS7_ILi96EEEEEENS_10bfloat16_tEfNS_4arch4Sm80ELb0ELb0ELb1ELb1ELb0ELb0ELb0ELb0ELi2ELi2ELi4ELi2ELb0EEENS1_21CollectiveEpilogueBwdISB_SC_SE_Li256ELb1ELb0ELi2EEENS1_19SingleTileSchedulerILb1ELb0ELb0ELi128EEEEEEEEEvNT_6ParamsE:
        .type           _ZN7cutlass13device_kernelIN5flash19enable_sm80_to_sm89INS1_16FlashAttnBwdSm80INS1_25CollectiveMainloopBwdSm80ILi2ELi2EN4cute5tupleIJNS5_1CILi64EEENS7_ILi128EEENS7_ILi96EEEEEENS_10bfloat16_tEfNS_4arch4Sm80ELb0ELb0ELb1ELb1ELb0ELb0ELb0ELb0ELi2ELi2ELi4ELi2ELb0EEENS1_21CollectiveEpilogueBwdISB_SC_SE_Li256ELb1ELb0ELi2EEENS1_19SingleTileSchedulerILb1ELb0ELb0ELi128EEEEEEEEEvNT_6ParamsE,@function
        .size           _ZN7cutlass13device_kernelIN5flash19enable_sm80_to_sm89INS1_16FlashAttnBwdSm80INS1_25CollectiveMainloopBwdSm80ILi2ELi2EN4cute5tupleIJNS5_1CILi64EEENS7_ILi128EEENS7_ILi96EEEEEENS_10bfloat16_tEfNS_4arch4Sm80ELb0ELb0ELb1ELb1ELb0ELb0ELb0ELb0ELi2ELi2ELi4ELi2ELb0EEENS1_21CollectiveEpilogueBwdISB_SC_SE_Li256ELb1ELb0ELi2EEENS1_19SingleTileSchedulerILb1ELb0ELb0ELi128EEEEEEEEEvNT_6ParamsE,(.L_x_1416 - _ZN7cutlass13device_kernelIN5flash19enable_sm80_to_sm89INS1_16FlashAttnBwdSm80INS1_25CollectiveMainloopBwdSm80ILi2ELi2EN4cute5tupleIJNS5_1CILi64EEENS7_ILi128EEENS7_ILi96EEEEEENS_10bfloat16_tEfNS_4arch4Sm80ELb0ELb0ELb1ELb1ELb0ELb0ELb0ELb0ELi2ELi2ELi4ELi2ELb0EEENS1_21CollectiveEpilogueBwdISB_SC_SE_Li256ELb1ELb0ELi2EEENS1_19SingleTileSchedulerILb1ELb0ELb0ELi128EEEEEEEEEvNT_6ParamsE)
        .other          _ZN7cutlass13device_kernelIN5flash19enable_sm80_to_sm89INS1_16FlashAttnBwdSm80INS1_25CollectiveMainloopBwdSm80ILi2ELi2EN4cute5tupleIJNS5_1CILi64EEENS7_ILi128EEENS7_ILi96EEEEEENS_10bfloat16_tEfNS_4arch4Sm80ELb0ELb0ELb1ELb1ELb0ELb0ELb0ELb0ELi2ELi2ELi4ELi2ELb0EEENS1_21CollectiveEpilogueBwdISB_SC_SE_Li256ELb1ELb0ELi2EEENS1_19SingleTileSchedulerILb1ELb0ELb0ELi128EEEEEEEEEvNT_6ParamsE,@"STO_CUDA_ENTRY STV_DEFAULT"
_ZN7cutlass13device_kernelIN5flash19enable_sm80_to_sm89INS1_16FlashAttnBwdSm80INS1_25CollectiveMainloopBwdSm80ILi2ELi2EN4cute5tupleIJNS5_1CILi64EEENS7_ILi128EEENS7_ILi96EEEEEENS_10bfloat16_tEfNS_4arch4Sm80ELb0ELb0ELb1ELb1ELb0ELb0ELb0ELb0ELi2ELi2ELi4ELi2ELb0EEENS1_21CollectiveEpilogueBwdISB_SC_SE_Li256ELb1ELb0ELi2EEENS1_19SingleTileSchedulerILb1ELb0ELb0ELi128EEEEEEEEEvNT_6ParamsE:
[----:B------:R-:W-:Y:S02]  /*0000*/  MOV R1, c[0x0][0x28] ;  /* 0x00000a0000017a02 */ /* 0x000fe40000000f00 */
[----:B------:R-:W1:Y:S01]  /*0010*/  S2R R2, SR_TID.X ;  /* 0x0000000000027919 */ /* 0x000e620000002100 */
[----:B------:R-:W-:Y:S01]  /*0020*/  MOV R10, 0x4 ;  /* 0x00000004000a7802 */ /* 0x000fe20000000f00 */
[----:B------:R-:W-:Y:S02]  /*0030*/  ULDC.64 UR14, c[0x0][0x118] ;  /* 0x00004600000e7ab9 */ /* 0x000fe40000000a00 */
[----:B------:R-:W2:Y:S04]  /*0040*/  S2R R193, SR_CTAID.Z ;  /* 0x0000000000c17919 */ /* 0x000ea80000002700 */
[----:B------:R-:W3:Y:S04]  /*0050*/  S2R R3, SR_CTAID.X ;  /* 0x0000000000037919 */ /* 0x000ee80000002500 */
[----:B------:R-:W4:Y:S01]  /*0060*/  S2R R0, SR_CTAID.Y ;  /* 0x0000000000007919 */ /* 0x000f220000002600 */
[----:B-1----:R-:W-:-:S05]  /*0070*/  SHF.R.U32.HI R6, RZ, 0x5, R2 ;  /* 0x00000005ff067819 */ /* 0x002fca0000011602 */
[----:B------:R-:W1:Y:S02]  /*0080*/  SHFL.IDX PT, R4, R6, RZ, 0x1f ;  /* 0x00001fff06047589 */ /* 0x000e6400000e0000 */
[----:B-1----:R-:W-:Y:S01]  /*0090*/  ISETP.NE.AND P0, PT, R4, RZ, PT ;  /* 0x000000ff0400720c */ /* 0x002fe20003f05270 */
[----:B--2---:R-:W-:-:S12]  /*00a0*/  IMAD.WIDE R4, R193, R10, c[0x0][0x3c0] ;  /* 0x0000f000c1047625 */ /* 0x004fd800078e020a */
[----:B------:R-:W-:Y:S05]  /*00b0*/  @!P0 BRA `(.L_x_706) ;  /* 0x0000012000008947 */ /* 0x000fea0003800000 */
[----:B---34-:R-:W-:-:S04]  /*00c0*/  ISETP.NE.U32.AND P0, PT, RZ, c[0x0][0x3c0], PT ;  /* 0x0000f000ff007a0c */ /* 0x018fc80003f05070 */
[----:B------:R-:W-:-:S13]  /*00d0*/  ISETP.NE.AND.EX P0, PT, RZ, c[0x0][0x3c4], PT, P0 ;  /* 0x0000f100ff007a0c */ /* 0x000fda0003f05300 */
[----:B------:R-:W-:Y:S05]  /*00e0*/  @!P0 BRA `(.L_x_707) ;  /* 0x0000002000008947 */ /* 0x000fea0003800000 */
[----:B------:R1:W5:Y:S01]  /*00f0*/  LDG.E R5, [R4.64] ;  /* 0x0000000e04057981 */ /* 0x000362000c1e1900 */
[----:B------:R-:W-:Y:S05]  /*0100*/  BRA `(.L_x_708) ;  /* 0x0000009000007947 */ /* 0x000fea0003800000 */
.L_x_707:
        /* <DEDUP_REMOVED lines=8> */
.L_x_709:
[----:B------:R-:W-:Y:S02]  /*0190*/  MOV R5, c[0x0][0x3a4] ;  /* 0x0000e90000057a02 */ /* 0x000fe40000000f00 */
.L_x_708:
[----:B-1----:R-:W-:-:S05]  /*01a0*/  IMAD.SHL.U32 R4, R3, 0x80, RZ ;  /* 0x0000008003047824 */ /* 0x002fca00078e00ff */
[----:B-----5:R-:W-:-:S04]  /*01b0*/  ISETP.GE.AND P0, PT, R4, R5, PT ;  /* 0x000000050400720c */ /* 0x020fc80003f06270 */
[----:B------:R-:W-:Y:S01]  /*01c0*/  SEL R193, R193, 0xffffffff, !P0 ;  /* 0xffffffffc1c17807 */ /* 0x000fe20004000000 */
[----:B------:R-:W-:Y:S05]  /*01d0*/  BRA `(.L_x_710) ;  /* 0x0000011000007947 */ /* 0x000fea0003800000 */
.L_x_706:
[----:B---34-:R-:W-:-:S04]  /*01e0*/  ISETP.NE.U32.AND P0, PT, RZ, c[0x0][0x3c0], PT ;  /* 0x0000f000ff007a0c */ /* 0x018fc80003f05070 */
[----:B------:R-:W-:-:S13]  /*01f0*/  ISETP.NE.AND.EX P0, PT, RZ, c[0x0][0x3c4], PT, P0 ;  /* 0x0000f100ff007a0c */ /* 0x000fda0003f05300 */
[----:B------:R-:W-:Y:S05]  /*0200*/  @!P0 BRA `(.L_x_711) ;  /* 0x0000002000008947 */ /* 0x000fea0003800000 */
[----:B------:R1:W5:Y:S01]  /*0210*/  LDG.E R5, [R4.64] ;  /* 0x0000000e04057981 */ /* 0x000362000c1e1900 */
[----:B------:R-:W-:Y:S05]  /*0220*/  BRA `(.L_x_712) ;  /* 0x0000009000007947 */ /* 0x000fea0003800000 */
.L_x_711:
        /* <DEDUP_REMOVED lines=8> */
.L_x_713:
[----:B------:R-:W-:Y:S02]  /*02b0*/  MOV R5, c[0x0][0x3a4] ;  /* 0x0000e90000057a02 */ /* 0x000fe40000000f00 */
.L_x_712:
[----:B-1----:R-:W-:-:S05]  /*02c0*/  IMAD.SHL.U32 R4, R3, 0x80, RZ ;  /* 0x0000008003047824 */ /* 0x002fca00078e00ff */
[----:B-----5:R-:W-:-:S04]  /*02d0*/  ISETP.GE.AND P0, PT, R4, R5, PT ;  /* 0x000000050400720c */ /* 0x020fc80003f06270 */
[----:B------:R-:W-:-:S04]  /*02e0*/  SEL R193, R193, 0xffffffff, !P0 ;  /* 0xffffffffc1c17807 */ /* 0x000fc80004000000 */
.L_x_710:
[----:B------:R-:W-:-:S13]  /*02f0*/  ISETP.GE.AND P0, PT, R193, RZ, PT ;  /* 0x000000ffc100720c */ /* 0x000fda0003f06270 */
        /* <DEDUP_REMOVED lines=8> */
[----:B------:R-:W2:Y:S02]  /*0380*/  @P4 LDG.E R4, [R14.64] ;  /* 0x0000000e0e044981 */ /* 0x000ea4000c1e1900 */
[----:B------:R-:W-:Y:S01]  /*0390*/  @P0 IMAD.WIDE R8, R193, R10, c[0x0][0x2d8] ;  /* 0x0000b600c1080625 */ /* 0x000fe200078e020a */
[----:B------:R-:W-:-:S03]  /*03a0*/  CS2R R6, SRZ ;  /* 0x0000000000067805 */ /* 0x000fc6000001ff00 */
[----:B------:R-:W-:Y:S02]  /*03b0*/  IMAD.MOV.U32 R5, RZ, RZ, RZ ;  /* 0x000000ffff057224 */ /* 0x000fe400078e00ff */
[----:B------:R2:W3:Y:S01]  /*03c0*/  @P0 LDG.E R8, [R8.64] ;  /* 0x0000000e08080981 */ /* 0x0004e2000c1e1900 */
[----:B------:R-:W-:-:S03]  /*03d0*/  IMAD.WIDE R12, R193, R10, c[0x0][0x2d0] ;  /* 0x0000b400c10c7625 */ /* 0x000fc600078e020a */
[----:B------:R1:W5:Y:S04]  /*03e0*/  @P4 LDG.E R5, [R14.64] ;  /* 0x0000000e0e054981 */ /* 0x000368000c1e1900 */
[----:B------:R1:W5:Y:S01]  /*03f0*/  @P3 LDG.E R7, [R12.64] ;  /* 0x0000000e0c073981 */ /* 0x000362000c1e1900 */
[----:B------:R-:W-:Y:S01]  /*0400*/  ULDC UR12, c[0x0][0x168] ;  /* 0x00005a00000c7ab9 */ /* 0x000fe20000000800 */
[----:B--2---:R-:W-:-:S05]  /*0410*/  @P4 IMAD R9, R193, 0x40, R4 ;  /* 0x00000040c1094824 */ /* 0x004fca00078e0204 */
[----:B------:R-:W-:-:S04]  /*0420*/  @P4 SHF.R.S32.HI R4, RZ, 0x1f, R9 ;  /* 0x0000001fff044819 */ /* 0x000fc80000011409 */
[----:B------:R-:W-:Y:S01]  /*0430*/  @P4 LEA.HI R4, R4, R9, RZ, 0x6 ;  /* 0x0000000904044211 */ /* 0x000fe200078f30ff */
[----:B---3--:R1:W2:Y:S03]  /*0440*/  @P0 R2UR UR12, R8 ;  /* 0x00000000080c03c2 */ /* 0x0082a600000e0000 */
[----:B------:R-:W-:Y:S01]  /*0450*/  @P4 LOP3.LUT R6, R4, 0xffffffc0, RZ, 0xc0, !PT ;  /* 0xffffffc004064812 */ /* 0x000fe200078ec0ff */
[----:B------:R-:W-:Y:S01]  /*0460*/  IMAD.MOV.U32 R4, RZ, RZ, c[0x0][0x198] ;  /* 0x00006600ff047624 */ /* 0x000fe200078e00ff */
[----:B------:R-:W-:Y:S05]  /*0470*/  @P0 BRA `(.L_x_714) ;  /* 0x0000006000000947 */ /* 0x000fea0003800000 */
[----:B------:R-:W-:Y:S05]  /*0480*/  @!P4 BRA `(.L_x_714) ;  /* 0x000000500000c947 */ /* 0x000fea0003800000 */
[----:B------:R-:W3:Y:S04]  /*0490*/  LDG.E R9, [R14.64] ;  /* 0x0000000e0e097981 */ /* 0x000ee8000c1e1900 */
[----:B-1----:R-:W4:Y:S01]  /*04a0*/  LDG.E R8, [R14.64+0x4] ;  /* 0x0000040e0e087981 */ /* 0x002f22000c1e1900 */
[----:B--23--:R-:W1:Y:S08]  /*04b0*/  R2UR UR12, R9 ;  /* 0x00000000090c73c2 */ /* 0x00ce7000000e0000 */
[----:B----4-:R-:W1:Y:S02]  /*04c0*/  R2UR UR4, R8 ;  /* 0x00000000080473c2 */ /* 0x010e6400000e0000 */
[----:B-1----:R-:W-:-:S06]  /*04d0*/  UIADD3 UR12, -UR12, UR4, URZ ;  /* 0x000000040c0c7290 */ /* 0x002fcc000fffe13f */
.L_x_714:
[----:B------:R-:W-:-:S04]  /*04e0*/  ISETP.NE.U32.AND P0, PT, RZ, c[0x0][0x2e0], PT ;  /* 0x0000b800ff007a0c */ /* 0x000fc80003f05070 */
[----:B------:R-:W-:-:S13]  /*04f0*/  ISETP.NE.AND.EX P0, PT, RZ, c[0x0][0x2e4], PT, P0 ;  /* 0x0000b900ff007a0c */ /* 0x000fda0003f05300 */
[----:B------:R-:W-:Y:S05]  /*0500*/  @!P0 BRA `(.L_x_715) ;  /* 0x0000003000008947 */ /* 0x000fea0003800000 */
[----:B------:R-:W-:-:S05]  /*0510*/  IMAD.WIDE R10, R193, R10, c[0x0][0x2e0] ;  /* 0x0000b800c10a7625 */ /* 0x000fca00078e020a */
[----:B------:R3:W5:Y:S01]  /*0520*/  LDG.E R4, [R10.64] ;  /* 0x0000000e0a047981 */ /* 0x000762000c1e1900 */
[----:B------:R-:W-:Y:S05]  /*0530*/  BRA `(.L_x_716) ;  /* 0x0000004000007947 */ /* 0x000fea0003800000 */
.L_x_715:
[----:B------:R-:W-:Y:S05]  /*0540*/  @!P3 BRA `(.L_x_716) ;  /* 0x000000300000b947 */ /* 0x000fea0003800000 */
[----:B------:R-:W3:Y:S04]  /*0550*/  LDG.E R4, [R12.64] ;  /* 0x0000000e0c047981 */ /* 0x000ee8000c1e1900 */
[----:B------:R-:W3:Y:S02]  /*0560*/  LDG.E R9, [R12.64+0x4] ;  /* 0x0000040e0c097981 */ /* 0x000ee4000c1e1900 */
[----:B---3--:R-:W-:Y:S02]  /*0570*/  IADD3 R4, -R4, R9, RZ ;  /* 0x0000000904047210 */ /* 0x008fe40007ffe1ff */
.L_x_716:
[----:B--2---:R-:W-:Y:S01]  /*0580*/  UISETP.GE.AND UP0, UPT, UR12, 0x1, UPT ;  /* 0x000000010c00788c */ /* 0x004fe2000bf06270 */
        /* <DEDUP_REMOVED lines=51> */
[----:B---3--:R-:W-:Y:S01]  /*08c0*/  IMAD R10, R6, 0x60, RZ ;  /* 0x00000060060a7824 */ /* 0x008fe200078e02ff */
[----:B-1----:R-:W-:Y:S01]  /*08d0*/  SHF.R.S32.HI R15, RZ, 0x1f, R0 ;  /* 0x0000001fff0f7819 */ /* 0x002fe20000011400 */
[----:B------:R-:W-:Y:S01]  /*08e0*/  IMAD.SHL.U32 R191, R2, 0x4, RZ ;  /* 0x0000000402bf7824 */ /* 0x000fe200078e00ff */
[--C-:B------:R-:W-:Y:S01]  /*08f0*/  SHF.R.S32.HI R9, RZ, 0x1f, R2.reuse ;  /* 0x0000001fff097819 */ /* 0x100fe20000011402 */
[----:B------:R-:W-:Y:S01]  /*0900*/  IMAD.MOV.U32 R11, RZ, RZ, c[0x0][0x248] ;  /* 0x00009200ff0b7624 */ /* 0x000fe200078e00ff */
[CC--:B------:R-:W-:Y:S01]  /*0910*/  IADD3 R8, P0, R10.reuse, R2.reuse, RZ ;  /* 0x000000020a087210 */ /* 0x0c0fe20007f1e0ff */
[----:B------:R-:W-:Y:S01]  /*0920*/  IMAD R13, R15, c[0x0][0x270], RZ ;  /* 0x00009c000f0d7a24 */ /* 0x000fe200078e02ff */
[----:B------:R-:W-:Y:S01]  /*0930*/  SHF.R.S32.HI R17, RZ, 0x1f, R2 ;  /* 0x0000001fff117819 */ /* 0x000fe20000011402 */
[----:B------:R-:W-:Y:S01]  /*0940*/  IMAD.MOV.U32 R185, RZ, RZ, 0x10 ;  /* 0x00000010ffb97424 */ /* 0x000fe200078e00ff */
[----:B------:R-:W-:Y:S01]  /*0950*/  LEA.HI.X.SX32 R9, R10, R9, 0x1, P0 ;  /* 0x000000090a097211 */ /* 0x000fe200000f0eff */
[C---:B------:R-:W-:Y:S01]  /*0960*/  IMAD R32, R0.reuse, c[0x0][0x274], R13 ;  /* 0x00009d0000207a24 */ /* 0x040fe200078e020d */
[----:B------:R-:W-:Y:S01]  /*0970*/  LEA.HI R10, R17, R2, RZ, 0x4 ;  /* 0x00000002110a7211 */ /* 0x000fe200078f20ff */
[----:B------:R-:W-:Y:S01]  /*0980*/  UISETP.GE.AND UP0, UPT, UR12, 0x41, UPT ;  /* 0x000000410c00788c */ /* 0x000fe2000bf06270 */
[----:B------:R-:W-:Y:S01]  /*0990*/  SHF.R.S32.HI R12, RZ, 0x1f, R6 ;  /* 0x0000001fff0c7819 */ /* 0x000fe20000011406 */
[----:B------:R-:W-:Y:S01]  /*09a0*/  IMAD.WIDE.U32 R8, R0, c[0x0][0x238], R8 ;  /* 0x00008e0000087a25 */ /* 0x000fe200078e0008 */
[----:B------:R-:W-:-:S02]  /*09b0*/  IADD3 R22, P0, R191, R6, RZ ;  /* 0x00000006bf167210 */ /* 0x000fc40007f1e0ff */
[----:B------:R-:W-:Y:S02]  /*09c0*/  LEA.HI R19, R17, R2, RZ, 0x2 ;  /* 0x0000000211137211 */ /* 0x000fe400078f10ff */
[----:B------:R-:W-:Y:S02]  /*09d0*/  SHF.R.S32.HI R13, RZ, 0x4, R10 ;  /* 0x00000004ff0d7819 */ /* 0x000fe4000001140a */
[----:B------:R-:W-:Y:S01]  /*09e0*/  ISETP.NE.AND P2, PT, R11, 0x1, PT ;  /* 0x000000010b00780c */ /* 0x000fe20003f45270 */
[----:B------:R-:W-:Y:S01]  /*09f0*/  IMAD.MOV.U32 R11, RZ, RZ, R0 ;  /* 0x000000ffff0b7224 */ /* 0x000fe200078e0000 */
[----:B------:R-:W-:Y:S02]  /*0a00*/  LEA.HI.X.SX32 R23, R191, R12, 0x1, P0 ;  /* 0x0000000cbf177211 */ /* 0x000fe400000f0eff */
[----:B------:R-:W-:Y:S02]  /*0a10*/  SHF.R.S32.HI R192, RZ, 0x2, R19 ;  /* 0x00000002ffc07819 */ /* 0x000fe40000011413 */
[----:B------:R-:W-:Y:S01]  /*0a20*/  LEA.HI R12, R10, R13, RZ, 0x1 ;  /* 0x0000000d0a0c7211 */ /* 0x000fe200078f08ff */
[----:B------:R-:W-:Y:S01]  /*0a30*/  IMAD.WIDE.U32 R20, R0, c[0x0][0x270], R22 ;  /* 0x00009c0000147a25 */ /* 0x000fe200078e0016 */
[----:B------:R-:W-:-:S02]  /*0a40*/  SHF.R.S32.HI R6, RZ, 0x1f, R192 ;  /* 0x0000001fff067819 */ /* 0x000fc400000114c0 */
[----:B-----5:R-:W-:Y:S01]  /*0a50*/  IADD3 R43, P1, R192, R5, RZ ;  /* 0x00000005c02b7210 */ /* 0x020fe20007f3e0ff */
[----:B------:R-:W-:Y:S01]  /*0a60*/  IMAD.IADD R33, R21, 0x1, R32 ;  /* 0x0000000115217824 */ /* 0x000fe200078e0220 */
[----:B------:R-:W-:Y:S01]  /*0a70*/  LOP3.LUT R12, R12, 0xfffffffe, RZ, 0xc0, !PT ;  /* 0xfffffffe0c0c7812 */ /* 0x000fe200078ec0ff */
[----:B------:R-:W-:Y:S01]  /*0a80*/  @P2 IMAD.HI.U32 R14, R0, c[0x0][0x24c], RZ ;  /* 0x00009300000e2a27 */ /* 0x000fe200078e00ff */
[-C--:B------:R-:W-:Y:S02]  /*0a90*/  LEA.HI.X.SX32 R38, R5, R6.reuse, 0x1, P1 ;  /* 0x0000000605267211 */ /* 0x080fe400008f0eff */
[----:B------:R-:W-:Y:S01]  /*0aa0*/  IADD3 R28, P0, R192, R7, RZ ;  /* 0x00000007c01c7210 */ /* 0x000fe20007f1e0ff */
[----:B------:R-:W-:Y:S01]  /*0ab0*/  IMAD.IADD R5, R13, 0x1, -R12 ;  /* 0x000000010d057824 */ /* 0x000fe200078e0a0c */
[----:B------:R-:W-:Y:S01]  /*0ac0*/  LOP3.LUT R13, R19, 0xfffffffc, RZ, 0xc0, !PT ;  /* 0xfffffffc130d7812 */ /* 0x000fe200078ec0ff */
[----:B------:R-:W-:Y:S01]  /*0ad0*/  IMAD.MOV.U32 R32, RZ, RZ, R20 ;  /* 0x000000ffff207224 */ /* 0x000fe200078e0014 */
[----:B------:R-:W-:Y:S01]  /*0ae0*/  LEA.HI.X.SX32 R29, R7, R6, 0x1, P0 ;  /* 0x00000006071d7211 */ /* 0x000fe200000f0eff */
[----:B------:R-:W-:Y:S01]  /*0af0*/  IMAD R7, R15, c[0x0][0x238], RZ ;  /* 0x00008e000f077a24 */ /* 0x000fe200078e02ff */
[----:B------:R-:W-:Y:S01]  /*0b00*/  @P2 SHF.R.U32.HI R11, RZ, c[0x0][0x250], R14 ;  /* 0x00009400ff0b2a19 */ /* 0x000fe2000001160e */
[----:B------:R-:W-:Y:S01]  /*0b10*/  IMAD.IADD R6, R2, 0x1, -R13 ;  /* 0x0000000102067824 */ /* 0x000fe200078e0a0d */
[-C--:B------:R-:W-:Y:S01]  /*0b20*/  LEA.HI R18, R17, R2.reuse, RZ, 0x3 ;  /* 0x0000000211127211 */ /* 0x080fe200078f18ff */
[----:B------:R-:W-:Y:S01]  /*0b30*/  IMAD R21, R15, c[0x0][0x288], RZ ;  /* 0x0000a2000f157a24 */ /* 0x000fe200078e02ff */
[----:B------:R-:W-:Y:S01]  /*0b40*/  SHF.R.S32.HI R20, RZ, 0x1f, R11 ;  /* 0x0000001fff147819 */ /* 0x000fe2000001140b */
[----:B------:R-:W-:Y:S01]  /*0b50*/  IMAD R194, R0, c[0x0][0x23c], R7 ;  /* 0x00008f0000c27a24 */ /* 0x000fe200078e0207 */
[----:B------:R-:W-:Y:S01]  /*0b60*/  LEA.HI R16, R17, R2, RZ, 0x5 ;  /* 0x0000000211107211 */ /* 0x000fe200078f28ff */
[----:B------:R-:W-:-:S02]  /*0b70*/  IMAD.SHL.U32 R12, R6, 0x8, RZ ;  /* 0x00000008060c7824 */ /* 0x000fc400078e00ff */
[C---:B------:R-:W-:Y:S01]  /*0b80*/  IMAD R24, R0.reuse, c[0x0][0x28c], R21 ;  /* 0x0000a30000187a24 */ /* 0x040fe200078e0215 */
[----:B------:R-:W-:Y:S01]  /*0b90*/  SHF.R.S32.HI R37, RZ, 0x5, R16 ;  /* 0x00000005ff257819 */ /* 0x000fe20000011410 */
[----:B------:R-:W-:Y:S01]  /*0ba0*/  IMAD.WIDE.U32 R22, R0, c[0x0][0x288], R22 ;  /* 0x0000a20000167a25 */ /* 0x000fe200078e0016 */
[----:B------:R-:W-:Y:S02]  /*0bb0*/  SHF.R.S32.HI R13, RZ, 0x1f, R12 ;  /* 0x0000001fff0d7819 */ /* 0x000fe4000001140c */
[----:B------:R-:W-:Y:S01]  /*0bc0*/  SEL R21, R193, RZ, !P4 ;  /* 0x000000ffc1157207 */ /* 0x000fe20006000000 */
[----:B------:R-:W-:Y:S01]  /*0bd0*/  IMAD.SHL.U32 R7, R18, 0x8, RZ ;  /* 0x0000000812077824 */ /* 0x000fe200078e00ff */
[----:B------:R-:W-:Y:S01]  /*0be0*/  IADD3 R187, R12, 0x40, RZ ;  /* 0x000000400cbb7810 */ /* 0x000fe20007ffe0ff */
[----:B------:R-:W-:Y:S02]  /*0bf0*/  IMAD.IADD R195, R9, 0x1, R194 ;  /* 0x0000000109c37824 */ /* 0x000fe400078e02c2 */
[----:B------:R-:W-:Y:S01]  /*0c00*/  IMAD R9, R3, -0x80, R4 ;  /* 0xffffff8003097824 */ /* 0x000fe200078e0204 */
[----:B------:R-:W-:Y:S01]  /*0c10*/  LOP3.LUT R7, R7, 0xc0, RZ, 0xc0, !PT ;  /* 0x000000c007077812 */ /* 0x000fe200078ec0ff */
[----:B------:R-:W-:Y:S01]  /*0c20*/  IMAD.WIDE R28, R3, 0x80, R28 ;  /* 0x00000080031c7825 */ /* 0x000fe200078e021c */
[----:B------:R-:W-:-:S02]  /*0c30*/  LEA.HI R3, R19, R192, RZ, 0x1 ;  /* 0x000000c013037211 */ /* 0x000fc400078f08ff */
[----:B------:R-:W-:Y:S01]  /*0c40*/  SHF.R.U32.HI R14, RZ, 0x3, R7 ;  /* 0x00000003ff0e7819 */ /* 0x000fe20000011607 */
[----:B------:R-:W-:Y:S01]  /*0c50*/  IMAD R26, R20, c[0x0][0x1e0], RZ ;  /* 0x00007800141a7a24 */ /* 0x000fe200078e02ff */
[----:B------:R-:W-:Y:S01]  /*0c60*/  LOP3.LUT R3, R3, 0x7fffffe, RZ, 0xc0, !PT ;  /* 0x07fffffe03037812 */ /* 0x000fe200078ec0ff */
[----:B------:R-:W-:Y:S01]  /*0c70*/  IMAD.IADD R25, R23, 0x1, R24 ;  /* 0x0000000117197824 */ /* 0x000fe200078e0218 */
[----:B------:R-:W-:Y:S01]  /*0c80*/  LOP3.LUT R7, R7, 0x18, R12, 0xf8, !PT ;  /* 0x0000001807077812 */ /* 0x000fe200078ef80c */
[----:B------:R-:W-:Y:S01]  /*0c90*/  IMAD.MOV.U32 R24, RZ, RZ, R22 ;  /* 0x000000ffff187224 */ /* 0x000fe200078e0016 */
[----:B------:R-:W-:Y:S01]  /*0ca0*/  SHF.R.S32.HI R19, RZ, 0x1f, R19 ;  /* 0x0000001fff137819 */ /* 0x000fe20000011413 */
[----:B------:R-:W-:Y:S01]  /*0cb0*/  IMAD R26, R11, c[0x0][0x1e4], R26 ;  /* 0x000079000b1a7a24 */ /* 0x000fe200078e021a */
[----:B------:R-:W-:Y:S01]  /*0cc0*/  LOP3.LUT R14, R7, R14, RZ, 0x3c, !PT ;  /* 0x0000000e070e7212 */ /* 0x000fe200078e3cff */
[----:B------:R-:W-:Y:S01]  /*0cd0*/  IMAD.WIDE.U32 R22, R11, c[0x0][0x1e0], R12 ;  /* 0x000078000b167a25 */ /* 0x000fe200078e000c */
[----:B------:R-:W-:-:S03]  /*0ce0*/  LEA.HI R19, R19, R192, RZ, 0x3 ;  /* 0x000000c013137211 */ /* 0x000fc600078f18ff */
[----:B------:R-:W-:Y:S01]  /*0cf0*/  IMAD.MOV.U32 R194, RZ, RZ, R8 ;  /* 0x000000ffffc27224 */ /* 0x000fe200078e0008 */
[----:B------:R-:W-:Y:S01]  /*0d00*/  SHF.R.S32.HI R8, RZ, 0x1f, R193 ;  /* 0x0000001fff087819 */ /* 0x000fe200000114c1 */
[----:B------:R-:W-:Y:S01]  /*0d10*/  IMAD.IADD R27, R23, 0x1, R26 ;  /* 0x00000001171b7824 */ /* 0x000fe200078e021a */
[----:B------:R-:W-:Y:S01]  /*0d20*/  LOP3.LUT R19, R19, 0xfffffff8, RZ, 0xc0, !PT ;  /* 0xfffffff813137812 */ /* 0x000fe200078ec0ff */
[----:B------:R-:W-:Y:S02]  /*0d30*/  IMAD R20, R20, c[0x0][0x1b0], RZ ;  /* 0x00006c0014147a24 */ /* 0x000fe400078e02ff */
[----:B------:R-:W-:Y:S01]  /*0d40*/  IMAD.MOV.U32 R26, RZ, RZ, R22 ;  /* 0x000000ffff1a7224 */ /* 0x000fe200078e0016 */
[----:B------:R-:W-:Y:S01]  /*0d50*/  SEL R22, R8, RZ, !P4 ;  /* 0x000000ff08167207 */ /* 0x000fe20006000000 */
[----:B------:R-:W-:Y:S01]  /*0d60*/  IMAD.IADD R30, R192, 0x1, -R3 ;  /* 0x00000001c01e7824 */ /* 0x000fe200078e0a03 */
[----:B------:R-:W-:Y:S01]  /*0d70*/  SEL R8, R8, RZ, !P3 ;  /* 0x000000ff08087207 */ /* 0x000fe20005800000 */
[----:B------:R-:W-:Y:S01]  /*0d80*/  IMAD R20, R11, c[0x0][0x1b4], R20 ;  /* 0x00006d000b147a24 */ /* 0x000fe200078e0214 */
[----:B------:R-:W-:Y:S01]  /*0d90*/  SEL R3, R193, RZ, !P3 ;  /* 0x000000ffc1037207 */ /* 0x000fe20005800000 */
[----:B------:R-:W-:Y:S01]  /*0da0*/  IMAD.WIDE.U32 R34, R11, c[0x0][0x1b0], R12 ;  /* 0x00006c000b227a25 */ /* 0x000fe200078e000c */
[----:B------:R-:W-:-:S03]  /*0db0*/  ISETP.GE.AND P3, PT, R12, c[0x0][0x1cc], PT ;  /* 0x000073000c007a0c */ /* 0x000fc60003f66270 */
[----:B------:R-:W-:Y:S02]  /*0dc0*/  IMAD R11, R37, 0x8, R30 ;  /* 0x00000008250b7824 */ /* 0x000fe400078e021e */
[C---:B------:R-:W-:Y:S02]  /*0dd0*/  IMAD R4, R22.reuse, c[0x0][0x278], RZ ;  /* 0x00009e0016047a24 */ /* 0x040fe400078e02ff */
[----:B------:R-:W-:Y:S02]  /*0de0*/  IMAD.U32 R11, R11, 0x20, R14 ;  /* 0x000000200b0b7824 */ /* 0x000fe400078e000e */
[----:B------:R-:W-:Y:S02]  /*0df0*/  IMAD R14, R22, c[0x0][0x290], RZ ;  /* 0x0000a400160e7a24 */ /* 0x000fe400078e02ff */
[C---:B------:R-:W-:Y:S02]  /*0e00*/  IMAD R7, R21.reuse, c[0x0][0x27c], R4 ;  /* 0x00009f0015077a24 */ /* 0x040fe400078e0204 */
[----:B------:R-:W-:-:S04]  /*0e10*/  IMAD.WIDE.U32 R32, R21, c[0x0][0x278], R32 ;  /* 0x00009e0015207a25 */ /* 0x000fc800078e0020 */
[----:B------:R-:W-:Y:S01]  /*0e20*/  IMAD R4, R8, c[0x0][0x1e8], RZ ;  /* 0x00007a0008047a24 */ /* 0x000fe200078e02ff */
[----:B------:R-:W-:Y:S01]  /*0e30*/  LEA R198, P0, R32, c[0x0][0x258], 0x2 ;  /* 0x0000960020c67a11 */ /* 0x000fe200078010ff */
[C---:B------:R-:W-:Y:S02]  /*0e40*/  IMAD R14, R21.reuse, c[0x0][0x294], R14 ;  /* 0x0000a500150e7a24 */ /* 0x040fe400078e020e */
[----:B------:R-:W-:-:S04]  /*0e50*/  IMAD.WIDE.U32 R24, R21, c[0x0][0x290], R24 ;  /* 0x0000a40015187a25 */ /* 0x000fc800078e0018 */
[----:B------:R-:W-:Y:S01]  /*0e60*/  IMAD.IADD R7, R33, 0x1, R7 ;  /* 0x0000000121077824 */ /* 0x000fe200078e0207 */
[----:B------:R-:W-:Y:S01]  /*0e70*/  LEA R196, P1, R24, c[0x0][0x280], 0x2 ;  /* 0x0000a00018c47a11 */ /* 0x000fe200078210ff */
[C---:B------:R-:W-:Y:S02]  /*0e80*/  IMAD R4, R3.reuse, c[0x0][0x1ec], R4 ;  /* 0x00007b0003047a24 */ /* 0x040fe400078e0204 */
[----:B------:R-:W-:Y:S01]  /*0e90*/  IMAD.WIDE.U32 R26, R3, c[0x0][0x1e8], R26 ;  /* 0x00007a00031a7a25 */ /* 0x000fe200078e001a */
[----:B------:R-:W-:-:S03]  /*0ea0*/  LEA.HI.X R199, R32, c[0x0][0x25c], R7, 0x2, P0 ;  /* 0x0000970020c77a11 */ /* 0x000fc600000f1407 */
[----:B------:R-:W-:Y:S02]  /*0eb0*/  IMAD.IADD R14, R25, 0x1, R14 ;  /* 0x00000001190e7824 */ /* 0x000fe400078e020e */
[----:B------:R-:W-:Y:S02]  /*0ec0*/  IMAD.IADD R35, R35, 0x1, R20 ;  /* 0x0000000123237824 */ /* 0x000fe400078e0214 */
[----:B------:R-:W-:Y:S01]  /*0ed0*/  IMAD R8, R8, c[0x0][0x1b8], RZ ;  /* 0x00006e0008087a24 */ /* 0x000fe200078e02ff */
[----:B------:R-:W-:Y:S01]  /*0ee0*/  LEA.HI.X R197, R24, c[0x0][0x284], R14, 0x2, P1 ;  /* 0x0000a10018c57a11 */ /* 0x000fe200008f140e */
[----:B------:R-:W-:Y:S01]  /*0ef0*/  IMAD.IADD R27, R27, 0x1, R4 ;  /* 0x000000011b1b7824 */ /* 0x000fe200078e0204 */
[----:B------:R-:W-:Y:S01]  /*0f00*/  IADD3 R4, R12, 0x20, RZ ;  /* 0x000000200c047810 */ /* 0x000fe20007ffe0ff */
[----:B------:R-:W-:Y:S01]  /*0f10*/  IMAD R7, R29, c[0x0][0x1d8], RZ ;  /* 0x000076001d077a24 */ /* 0x000fe200078e02ff */
[----:B------:R-:W-:Y:S01]  /*0f20*/  ISETP.GE.AND P1, PT, R187, c[0x0][0x1cc], PT ;  /* 0x00007300bb007a0c */ /* 0x000fe20003f26270 */
[C---:B------:R-:W-:Y:S01]  /*0f30*/  IMAD R8, R3.reuse, c[0x0][0x1bc], R8 ;  /* 0x00006f0003087a24 */ /* 0x040fe200078e0208 */
[----:B------:R-:W-:Y:S01]  /*0f40*/  ISETP.GE.AND P2, PT, R4, c[0x0][0x1cc], PT ;  /* 0x0000730004007a0c */ /* 0x000fe20003f46270 */
[----:B------:R-:W-:-:S04]  /*0f50*/  IMAD.WIDE.U32 R34, R3, c[0x0][0x1b8], R34 ;  /* 0x00006e0003227a25 */ /* 0x000fc800078e0022 */
[----:B------:R-:W-:Y:S02]  /*0f60*/  IMAD.IADD R14, R9, 0x1, -R192 ;  /* 0x00000001090e7824 */ /* 0x000fe400078e0ac0 */
[C---:B------:R-:W-:Y:S02]  /*0f70*/  IMAD R7, R28.reuse, c[0x0][0x1dc], R7 ;  /* 0x000077001c077a24 */ /* 0x040fe400078e0207 */
[----:B------:R-:W-:Y:S01]  /*0f80*/  IMAD.WIDE.U32 R30, R28, c[0x0][0x1d8], R26 ;  /* 0x000076001c1e7a25 */ /* 0x000fe200078e001a */
[C---:B------:R-:W-:Y:S02]  /*0f90*/  ISETP.LT.OR P6, PT, R14.reuse, 0x1, P3 ;  /* 0x000000010e00780c */ /* 0x040fe40001fc1670 */
[----:B------:R-:W-:Y:S01]  /*0fa0*/  ISETP.LT.OR P5, PT, R14, 0x1, P2 ;  /* 0x000000010e00780c */ /* 0x000fe200017a1670 */
[----:B------:R-:W-:Y:S01]  /*0fb0*/  IMAD R3, R29, c[0x0][0x1a8], RZ ;  /* 0x00006a001d037a24 */ /* 0x000fe200078e02ff */
[----:B------:R-:W-:Y:S01]  /*0fc0*/  LEA R26, P0, R30, c[0x0][0x1c0], 0x1 ;  /* 0x000070001e1a7a11 */ /* 0x000fe200078008ff */
[----:B------:R-:W-:Y:S01]  /*0fd0*/  IMAD.IADD R35, R35, 0x1, R8 ;  /* 0x0000000123237824 */ /* 0x000fe200078e0208 */
[C---:B------:R-:W-:Y:S01]  /*0fe0*/  ISETP.LT.OR P4, PT, R14.reuse, 0x1, P1 ;  /* 0x000000010e00780c */ /* 0x040fe20000f81670 */
[----:B------:R-:W-:Y:S01]  /*0ff0*/  IMAD.IADD R7, R31, 0x1, R7 ;  /* 0x000000011f077824 */ /* 0x000fe200078e0207 */
[C---:B------:R-:W-:Y:S01]  /*1000*/  ISETP.LT.OR P3, PT, R14.reuse, 0x41, P3 ;  /* 0x000000410e00780c */ /* 0x040fe20001f61670 */
[----:B------:R-:W-:Y:S01]  /*1010*/  IMAD.MOV.U32 R23, RZ, RZ, c[0x0][0x1d8] ;  /* 0x00007600ff177624 */ /* 0x000fe200078e00ff */
[----:B------:R-:W-:Y:S01]  /*1020*/  ISETP.LT.OR P2, PT, R14, 0x41, P2 ;  /* 0x000000410e00780c */ /* 0x000fe20001741670 */
[----:B------:R-:W-:Y:S01]  /*1030*/  IMAD R3, R28, c[0x0][0x1ac], R3 ;  /* 0x00006b001c037a24 */ /* 0x000fe200078e0203 */
[----:B------:R-:W-:Y:S01]  /*1040*/  LEA.HI.X R27, R30, c[0x0][0x1c4], R7, 0x1, P0 ;  /* 0x000071001e1b7a11 */ /* 0x000fe200000f0c07 */
[----:B------:R-:W-:Y:S01]  /*1050*/  IMAD.WIDE.U32 R28, R28, c[0x0][0x1a8], R34 ;  /* 0x00006a001c1c7a25 */ /* 0x000fe200078e0022 */
[----:B------:R-:W-:-:S02]  /*1060*/  ISETP.LT.OR P1, PT, R14, 0x41, P1 ;  /* 0x000000410e00780c */ /* 0x000fc40000f21670 */
[----:B------:R-:W-:Y:S01]  /*1070*/  LEA R24, P0, R23, R26, 0x7 ;  /* 0x0000001a17187211 */ /* 0x000fe200078038ff */
[----:B------:R-:W-:Y:S01]  /*1080*/  IMAD.MOV.U32 R7, RZ, RZ, c[0x0][0x1dc] ;  /* 0x00007700ff077624 */ /* 0x000fe200078e00ff */
[----:B------:R-:W-:Y:S01]  /*1090*/  LEA.HI R8, R17, R2, RZ, 0x6 ;  /* 0x0000000211087211 */ /* 0x000fe200078f30ff */
[----:B------:R-:W-:Y:S01]  /*10a0*/  IMAD.IADD R3, R29, 0x1, R3 ;  /* 0x000000011d037824 */ /* 0x000fe200078e0203 */
[----:B------:R-:W-:Y:S01]  /*10b0*/  LOP3.LUT R29, R18, 0xfffffff8, RZ, 0xc0, !PT ;  /* 0xfffffff8121d7812 */ /* 0x000fe200078ec0ff */
[----:B------:R-:W-:Y:S01]  /*10c0*/  IMAD.SHL.U32 R11, R11, 0x2, RZ ;  /* 0x000000020b0b7824 */ /* 0x000fe200078e00ff */
[----:B------:R-:W-:Y:S01]  /*10d0*/  LEA.HI.X R25, R23, R27, R7, 0x7, P0 ;  /* 0x0000001b17197211 */ /* 0x000fe200000f3c07 */
[----:B------:R-:W-:Y:S01]  /*10e0*/  IMAD.MOV.U32 R7, RZ, RZ, c[0x0][0x1a8] ;  /* 0x00006a00ff077624 */ /* 0x000fe200078e00ff */
[----:B------:R-:W-:Y:S01]  /*10f0*/  LEA R34, P0, R28, c[0x0][0x190], 0x1 ;  /* 0x000064001c227a11 */ /* 0x000fe200078008ff */
[----:B------:R-:W-:Y:S01]  /*1100*/  IMAD.IADD R29, R2, 0x1, -R29 ;  /* 0x00000001021d7824 */ /* 0x000fe200078e0a1d */
[----:B------:R-:W-:Y:S01]  /*1110*/  @!PT LDS RZ, [RZ] ;  /* 0x00000000fffff984 */ /* 0x000fe20000000800 */
[----:B------:R-:W-:Y:S01]  /*1120*/  @!PT LDS RZ, [RZ] ;  /* 0x00000000fffff984 */ /* 0x000fe20000000800 */
[----:B------:R-:W-:Y:S01]  /*1130*/  @!PT LDS RZ, [RZ] ;  /* 0x00000000fffff984 */ /* 0x000fe20000000800 */
[----:B------:R1:W-:Y:S01]  /*1140*/  LDGSTS.E.BYPASS.LTC128B.128 [R11+0x6080], [R26.64], !P6 ;  /* 0x060800001a0b7fae */ /* 0x0003e2000f101d4e */
[----:B------:R-:W-:Y:S01]  /*1150*/  SHF.R.S32.HI R8, RZ, 0x6, R8 ;  /* 0x00000006ff087819 */ /* 0x000fe20000011408 */
[----:B------:R-:W-:Y:S01]  /*1160*/  IMAD R40, R38, c[0x0][0x178], RZ ;  /* 0x00005e0026287a24 */ /* 0x000fe200078e02ff */
[----:B------:R-:W-:Y:S01]  /*1170*/  LEA.HI.X R35, R28, c[0x0][0x194], R3, 0x1, P0 ;  /* 0x000065001c237a11 */ /* 0x000fe200000f0c03 */
[----:B------:R1:W-:Y:S01]  /*1180*/  LDGSTS.E.BYPASS.LTC128B.128 [R11+0x8080], [R26.64+0x40], !P5 ;  /* 0x080800401a0b7fae */ /* 0x0003e2000e901d4e */
[----:B------:R-:W-:Y:S01]  /*1190*/  LEA.HI R20, R29, R29, RZ, 0x1 ;  /* 0x0000001d1d147211 */ /* 0x000fe200078f08ff */
[----:B------:R-:W-:Y:S01]  /*11a0*/  IMAD.MOV.U32 R3, RZ, RZ, c[0x0][0x1ac] ;  /* 0x00006b00ff037624 */ /* 0x000fe200078e00ff */
[----:B------:R-:W-:Y:S01]  /*11b0*/  ISETP.GE.AND P0, PT, R12, c[0x0][0x19c], PT ;  /* 0x000067000c007a0c */ /* 0x000fe20003f06270 */
[----:B------:R1:W-:Y:S01]  /*11c0*/  LDGSTS.E.BYPASS.LTC128B.128 [R11+0xa080], [R26.64+0x80], !P4 ;  /* 0x0a0800801a0b7fae */ /* 0x0003e2000e101d4e */
[----:B------:R-:W-:Y:S01]  /*11d0*/  ISETP.GE.AND P5, PT, R4, c[0x0][0x19c], PT ;  /* 0x0000670004007a0c */ /* 0x000fe20003fa6270 */
[----:B------:R-:W-:Y:S01]  /*11e0*/  IMAD R184, R5, 0x4, R8 ;  /* 0x0000000405b87824 */ /* 0x000fe200078e0208 */
[----:B------:R-:W-:Y:S01]  /*11f0*/  ISETP.GE.AND P4, PT, R187, c[0x0][0x19c], PT ;  /* 0x00006700bb007a0c */ /* 0x000fe20003f86270 */
[----:B------:R2:W-:Y:S01]  /*1200*/  LDGSTS.E.BYPASS.LTC128B.128 [R11+0x7080], [R24.64], !P3 ;  /* 0x07080000180b7fae */ /* 0x0005e2000d901d4e */
[----:B------:R-:W-:Y:S01]  /*1210*/  ISETP.LT.OR P6, PT, R14, 0x1, P0 ;  /* 0x000000010e00780c */ /* 0x000fe200007c1670 */
[----:B------:R-:W-:Y:S01]  /*1220*/  IMAD R38, R38, c[0x0][0x208], RZ ;  /* 0x0000820026267a24 */ /* 0x000fe200078e02ff */
[C---:B------:R-:W-:Y:S01]  /*1230*/  ISETP.LT.OR P3, PT, R14.reuse, 0x1, P5 ;  /* 0x000000010e00780c */ /* 0x040fe20002f61670 */
[----:B------:R2:W-:Y:S01]  /*1240*/  LDGSTS.E.BYPASS.LTC128B.128 [R11+0x9080], [R24.64+0x40], !P2 ;  /* 0x09080040180b7fae */ /* 0x0005e2000d101d4e */
[C---:B------:R-:W-:Y:S01]  /*1250*/  ISETP.LT.OR P2, PT, R14.reuse, 0x1, P4 ;  /* 0x000000010e00780c */ /* 0x040fe20002741670 */
[C---:B------:R-:W-:Y:S01]  /*1260*/  IMAD R40, R43.reuse, c[0x0][0x17c], R40 ;  /* 0x00005f002b287a24 */ /* 0x040fe200078e0228 */
[C---:B------:R-:W-:Y:S01]  /*1270*/  ISETP.LT.OR P0, PT, R14.reuse, 0x41, P0 ;  /* 0x000000410e00780c */ /* 0x040fe20000701670 */
[----:B------:R2:W-:Y:S01]  /*1280*/  LDGSTS.E.BYPASS.LTC128B.128 [R11+0xb080], [R24.64+0x80], !P1 ;  /* 0x0b080080180b7fae */ /* 0x0005e2000c901d4e */
[C---:B------:R-:W-:Y:S01]  /*1290*/  ISETP.LT.OR P5, PT, R14.reuse, 0x41, P5 ;  /* 0x000000410e00780c */ /* 0x040fe20002fa1670 */
[C---:B------:R-:W-:Y:S01]  /*12a0*/  IMAD R38, R43.reuse, c[0x0][0x20c], R38 ;  /* 0x000083002b267a24 */ /* 0x040fe200078e0226 */
[----:B------:R-:W-:Y:S01]  /*12b0*/  ISETP.LT.OR P4, PT, R14, 0x41, P4 ;  /* 0x000000410e00780c */ /* 0x000fe20002781670 */
[--C-:B------:R-:W-:Y:S01]  /*12c0*/  IMAD.WIDE.U32 R44, R43, c[0x0][0x178], R12.reuse ;  /* 0x00005e002b2c7a25 */ /* 0x100fe200078e000c */
[----:B------:R-:W-:Y:S01]  /*12d0*/  IADD3 R204, R11, 0xc080, RZ ;  /* 0x0000c0800bcc7810 */ /* 0x000fe20007ffe0ff */
[----:B------:R3:W-:Y:S01]  /*12e0*/  LDGSTS.E.BYPASS.LTC128B.128 [R11+0x80], [R34.64], !P6 ;  /* 0x00080000220b7fae */ /* 0x0007e2000f101d4e */
[----:B------:R-:W-:Y:S01]  /*12f0*/  ISETP.GE.AND P6, PT, R187, c[0x0][0x1fc], PT ;  /* 0x00007f00bb007a0c */ /* 0x000fe20003fc6270 */
[----:B------:R-:W-:Y:S01]  /*1300*/  IMAD.WIDE.U32 R42, R43, c[0x0][0x208], R12 ;  /* 0x000082002b2a7a25 */ /* 0x000fe200078e000c */
[----:B------:R-:W-:Y:S01]  /*1310*/  IADD3 R201, R11, 0x12080, RZ ;  /* 0x000120800bc97810 */ /* 0x000fe20007ffe0ff */
[----:B------:R3:W-:Y:S02]  /*1320*/  LDGSTS.E.BYPASS.LTC128B.128 [R11+0x2080], [R34.64+0x40], !P3 ;  /* 0x02080040220b7fae */ /* 0x0007e4000d901d4e */
[----:B------:R-:W-:-:S02]  /*1330*/  IMAD.SHL.U32 R28, R37, 0x10, RZ ;  /* 0x00000010251c7824 */ /* 0x000fc400078e00ff */
[----:B------:R-:W-:Y:S01]  /*1340*/  IMAD.IADD R41, R45, 0x1, R40 ;  /* 0x000000012d297824 */ /* 0x000fe200078e0228 */
[----:B-1----:R-:W-:Y:S01]  /*1350*/  LOP3.LUT R26, R20, 0x7fffffe, RZ, 0xc0, !PT ;  /* 0x07fffffe141a7812 */ /* 0x002fe200078ec0ff */
[----:B------:R-:W-:Y:S01]  /*1360*/  IMAD.IADD R39, R43, 0x1, R38 ;  /* 0x000000012b277824 */ /* 0x000fe200078e0226 */
[----:B------:R3:W-:Y:S01]  /*1370*/  LDGSTS.E.BYPASS.LTC128B.128 [R11+0x4080], [R34.64+0x80], !P2 ;  /* 0x04080080220b7fae */ /* 0x0007e2000d101d4e */
[----:B------:R-:W-:Y:S01]  /*1380*/  IMAD.MOV.U32 R40, RZ, RZ, R44 ;  /* 0x000000ffff287224 */ /* 0x000fe200078e002c */
[----:B------:R-:W-:Y:S01]  /*1390*/  SHF.R.S32.HI R20, RZ, 0x1, R20 ;  /* 0x00000001ff147819 */ /* 0x000fe20000011414 */
[C---:B------:R-:W-:Y:S01]  /*13a0*/  IMAD.IADD R23, R29.reuse, 0x1, -R26 ;  /* 0x000000011d177824 */ /* 0x040fe200078e0a1a */
[----:B------:R-:W-:Y:S01]  /*13b0*/  LEA.HI R26, R16, R37, RZ, 0x1 ;  /* 0x00000025101a7211 */ /* 0x000fe200078f08ff */
[----:B------:R-:W-:Y:S02]  /*13c0*/  IMAD.SHL.U32 R29, R29, 0x40, RZ ;  /* 0x000000401d1d7824 */ /* 0x000fe400078e00ff */
[----:B------:R-:W-:Y:S01]  /*13d0*/  IMAD R184, R184, 0x8, R23 ;  /* 0x00000008b8b87824 */ /* 0x000fe200078e0217 */
[----:B------:R-:W-:Y:S01]  /*13e0*/  LOP3.LUT R26, R26, 0xfffffffe, RZ, 0xc0, !PT ;  /* 0xfffffffe1a1a7812 */ /* 0x000fe200078ec0ff */
[----:B------:R-:W-:Y:S01]  /*13f0*/  IMAD.MOV.U32 R38, RZ, RZ, R42 ;  /* 0x000000ffff267224 */ /* 0x000fe200078e002a */
[----:B--2---:R-:W-:Y:S01]  /*1400*/  LEA R24, P1, R7, R34, 0x7 ;  /* 0x0000002207187211 */ /* 0x004fe200078238ff */
[----:B------:R-:W-:Y:S01]  /*1410*/  IMAD.WIDE.U32 R40, R0, c[0x0][0x180], R40 ;  /* 0x0000600000287a25 */ /* 0x000fe200078e0028 */
[----:B------:R-:W-:-:S02]  /*1420*/  LOP3.LUT R29, R29, 0x1c0, RZ, 0xc0, !PT ;  /* 0x000001c01d1d7812 */ /* 0x000fc400078ec0ff */
[----:B------:R-:W-:Y:S01]  /*1430*/  LEA.HI.X R25, R7, R35, R3, 0x7, P1 ;  /* 0x0000002307197211 */ /* 0x000fe200008f3c03 */
[----:B------:R-:W-:Y:S01]  /*1440*/  IMAD.IADD R7, R37, 0x1, -R26 ;  /* 0x0000000125077824 */ /* 0x000fe200078e0a1a */
[----:B------:R-:W-:Y:S01]  /*1450*/  LOP3.LUT R3, R10, 0xfffffff0, RZ, 0xc0, !PT ;  /* 0xfffffff00a037812 */ /* 0x000fe200078ec0ff */
[----:B------:R-:W-:Y:S01]  /*1460*/  IMAD.WIDE.U32 R38, R0, c[0x0][0x210], R38 ;  /* 0x0000840000267a25 */ /* 0x000fe200078e0026 */
[----:B------:R-:W-:Y:S01]  /*1470*/  ISETP.GE.AND P1, PT, R12, c[0x0][0x16c], PT ;  /* 0x00005b000c007a0c */ /* 0x000fe20003f26270 */
[----:B------:R1:W-:Y:S02]  /*1480*/  LDGSTS.E.BYPASS.LTC128B.128 [R11+0x1080], [R24.64], !P0 ;  /* 0x01080000180b7fae */ /* 0x0003e4000c101d4e */
[----:B------:R-:W-:Y:S01]  /*1490*/  IMAD.IADD R14, R2, 0x1, -R3 ;  /* 0x00000001020e7824 */ /* 0x000fe200078e0a03 */
[----:B------:R-:W-:Y:S01]  /*14a0*/  SEL R189, RZ, 0x1, P1 ;  /* 0x00000001ffbd7807 */ /* 0x000fe20000800000 */
[----:B------:R-:W-:Y:S01]  /*14b0*/  IMAD.SHL.U32 R181, R7, 0x400, RZ ;  /* 0x0000040007b57824 */ /* 0x000fe200078e00ff */
[----:B------:R-:W-:Y:S01]  /*14c0*/  ISETP.GE.AND P1, PT, R187, c[0x0][0x16c], PT ;  /* 0x00005b00bb007a0c */ /* 0x000fe20003f26270 */
[----:B------:R-:W-:Y:S01]  /*14d0*/  IMAD R30, R22, c[0x0][0x218], RZ ;  /* 0x00008600161e7a24 */ /* 0x000fe200078e02ff */
[----:B------:R-:W-:Y:S01]  /*14e0*/  SHF.R.S32.HI R3, RZ, 0x1f, R14 ;  /* 0x0000001fff037819 */ /* 0x000fe2000001140e */
[----:B------:R-:W-:Y:S01]  /*14f0*/  IMAD R6, R6, 0x2, R181 ;  /* 0x0000000206067824 */ /* 0x000fe200078e02b5 */
[----:B------:R-:W-:Y:S01]  /*1500*/  SEL R10, RZ, 0x4, P1 ;  /* 0x00000004ff0a7807 */ /* 0x000fe20000800000 */
[----:B------:R1:W-:Y:S01]  /*1510*/  LDGSTS.E.BYPASS.LTC128B.128 [R11+0x3080], [R24.64+0x40], !P5 ;  /* 0x03080040180b7fae */ /* 0x0003e2000e901d4e */
[----:B------:R-:W-:Y:S01]  /*1520*/  ISETP.GE.AND P1, PT, R12, c[0x0][0x1fc], PT ;  /* 0x00007f000c007a0c */ /* 0x000fe20003f26270 */
[----:B------:R-:W-:Y:S01]  /*1530*/  IMAD.WIDE.U32 R194, R21, c[0x0][0x240], R194 ;  /* 0x0000900015c27a25 */ /* 0x000fe200078e00c2 */
[-C--:B------:R-:W-:Y:S01]  /*1540*/  LEA.HI R31, R14, R14.reuse, RZ, 0x1 ;  /* 0x0000000e0e1f7211 */ /* 0x080fe200078f08ff */
[----:B------:R1:W-:Y:S01]  /*1550*/  LDGSTS.E.BYPASS.LTC128B.128 [R11+0x5080], [R24.64+0x80], !P4 ;  /* 0x05080080180b7fae */ /* 0x0003e2000e101d4e */
[----:B------:R-:W-:Y:S01]  /*1560*/  LEA.HI R26, R3, R14, RZ, 0x3 ;  /* 0x0000000e031a7211 */ /* 0x000fe200078f18ff */
[----:B------:R-:W-:Y:S01]  /*1570*/  IMAD.SHL.U32 R188, R5, 0x8, RZ ;  /* 0x0000000805bc7824 */ /* 0x000fe200078e00ff */
[----:B------:R-:W-:Y:S01]  /*1580*/  SEL R23, RZ, 0x1, P1 ;  /* 0x00000001ff177807 */ /* 0x000fe20000800000 */
[----:B------:R-:W0:Y:S01]  /*1590*/  LDGDEPBAR ;  /* 0x00000000000079af */ /* 0x000e220000000000 */
[----:B------:R-:W-:-:S02]  /*15a0*/  LOP3.LUT R33, R31, 0x7fffffe, RZ, 0xc0, !PT ;  /* 0x07fffffe1f217812 */ /* 0x000fc400078ec0ff */
[----:B------:R-:W-:Y:S02]  /*15b0*/  ISETP.GE.AND P1, PT, R4, c[0x0][0x1fc], PT ;  /* 0x00007f0004007a0c */ /* 0x000fe40003f26270 */
[----:B------:R-:W-:Y:S01]  /*15c0*/  LOP3.LUT R3, R26, 0xfffffff8, RZ, 0xc0, !PT ;  /* 0xfffffff81a037812 */ /* 0x000fe200078ec0ff */
[C---:B------:R-:W-:Y:S01]  /*15d0*/  IMAD.IADD R33, R14.reuse, 0x1, -R33 ;  /* 0x000000010e217824 */ /* 0x040fe200078e0a21 */
[----:B------:R-:W-:Y:S02]  /*15e0*/  SHF.R.S32.HI R26, RZ, 0x3, R26 ;  /* 0x00000003ff1a7819 */ /* 0x000fe4000001141a */
[----:B------:R-:W-:Y:S01]  /*15f0*/  SEL R27, RZ, 0xffffffff, P1 ;  /* 0xffffffffff1b7807 */ /* 0x000fe20000800000 */
[----:B------:R-:W-:Y:S01]  /*1600*/  IMAD.IADD R3, R14, 0x1, -R3 ;  /* 0x000000010e037824 */ /* 0x000fe200078e0a03 */
[----:B------:R-:W-:Y:S01]  /*1610*/  ISETP.GE.AND P1, PT, R4, c[0x0][0x16c], PT ;  /* 0x00005b0004007a0c */ /* 0x000fe20003f26270 */
[----:B------:R-:W-:Y:S01]  /*1620*/  IMAD R182, R26, 0x8, R33 ;  /* 0x000000081ab67824 */ /* 0x000fe200078e0221 */
[----:B------:R-:W-:Y:S01]  /*1630*/  LOP3.LUT R188, R188, 0x8, RZ, 0xc0, !PT ;  /* 0x00000008bcbc7812 */ /* 0x000fe200078ec0ff */
[----:B------:R-:W-:Y:S01]  /*1640*/  IMAD R181, R26, 0x200, R181 ;  /* 0x000002001ab57824 */ /* 0x000fe200078e02b5 */
[----:B------:R-:W-:Y:S01]  /*1650*/  SEL R14, RZ, 0x2, P1 ;  /* 0x00000002ff0e7807 */ /* 0x000fe20000800000 */
[C---:B------:R-:W-:Y:S01]  /*1660*/  IMAD R33, R15.reuse, c[0x0][0x180], RZ ;  /* 0x000060000f217a24 */ /* 0x040fe200078e02ff */
[--C-:B------:R-:W-:Y:S01]  /*1670*/  SHF.R.S32.HI R26, RZ, 0x1, R31.reuse ;  /* 0x00000001ff1a7819 */ /* 0x100fe2000001141f */
[----:B------:R-:W-:Y:S01]  /*1680*/  IMAD R15, R15, c[0x0][0x210], RZ ;  /* 0x000084000f0f7a24 */ /* 0x000fe200078e02ff */
[----:B------:R-:W-:Y:S01]  /*1690*/  SHF.R.S32.HI R31, RZ, 0x1f, R31 ;  /* 0x0000001fff1f7819 */ /* 0x000fe2000001141f */
[----:B------:R-:W-:Y:S01]  /*16a0*/  IMAD.SHL.U32 R182, R182, 0x20, RZ ;  /* 0x00000020b6b67824 */ /* 0x000fe200078e00ff */
[----:B------:R-:W-:Y:S01]  /*16b0*/  IADD3 R10, R10, R14, R189 ;  /* 0x0000000e0a0a7210 */ /* 0x000fe20007ffe0bd */
[C---:B------:R-:W-:Y:S01]  /*16c0*/  IMAD R14, R0.reuse, c[0x0][0x184], R33 ;  /* 0x00006100000e7a24 */ /* 0x040fe200078e0221 */
[----:B------:R-:W-:Y:S01]  /*16d0*/  LOP3.LUT R33, R29, 0x30, R28, 0xf8, !PT ;  /* 0x000000301d217812 */ /* 0x000fe200078ef81c */
[----:B------:R-:W-:Y:S01]  /*16e0*/  IMAD R15, R0, c[0x0][0x214], R15 ;  /* 0x00008500000f7a24 */ /* 0x000fe200078e020f */
[----:B------:R-:W-:Y:S01]  /*16f0*/  LEA.HI R31, R31, R26, RZ, 0x2 ;  /* 0x0000001a1f1f7211 */ /* 0x000fe200078f10ff */
[----:B------:R-:W-:Y:S01]  /*1700*/  IMAD.SHL.U32 R28, R27, 0x2, RZ ;  /* 0x000000021b1c7824 */ /* 0x000fe200078e00ff */
[----:B------:R-:W-:Y:S01]  /*1710*/  SHF.R.U32.HI R29, RZ, 0x3, R29 ;  /* 0x00000003ff1d7819 */ /* 0x000fe2000001161d */
[----:B------:R-:W-:Y:S01]  /*1720*/  IMAD.IADD R41, R41, 0x1, R14 ;  /* 0x0000000129297824 */ /* 0x000fe200078e020e */
[----:B------:R-:W-:Y:S01]  /*1730*/  LOP3.LUT R0, R33, 0x8, R18, 0xf8, !PT ;  /* 0x0000000821007812 */ /* 0x000fe200078ef812 */
[----:B------:R-:W-:Y:S01]  /*1740*/  IMAD.IADD R39, R39, 0x1, R15 ;  /* 0x0000000127277824 */ /* 0x000fe200078e020f */
[----:B------:R-:W-:Y:S01]  /*1750*/  LOP3.LUT R31, R31, 0xfffffffc, RZ, 0xc0, !PT ;  /* 0xfffffffc1f1f7812 */ /* 0x000fe200078ec0ff */
[----:B------:R-:W-:Y:S01]  /*1760*/  IMAD.WIDE.U32 R40, R21, c[0x0][0x188], R40 ;  /* 0x0000620015287a25 */ /* 0x000fe200078e0028 */
[----:B------:R-:W-:-:S02]  /*1770*/  LOP3.LUT R14, R0, R29, RZ, 0x3c, !PT ;  /* 0x0000001d000e7212 */ /* 0x000fc400078e3cff */
[----:B------:R-:W-:Y:S01]  /*1780*/  LOP3.LUT R23, R28, 0x2, R23, 0xe2, !PT ;  /* 0x000000021c177812 */ /* 0x000fe200078ee217 */
[----:B------:R-:W-:Y:S01]  /*1790*/  IMAD.IADD R0, R26, 0x1, -R31 ;  /* 0x000000011a007824 */ /* 0x000fe200078e0a1f */
[----:B------:R-:W-:Y:S01]  /*17a0*/  LEA R208, P3, R40, c[0x0][0x160], 0x1 ;  /* 0x0000580028d07a11 */ /* 0x000fe200078608ff */
[----:B------:R-:W-:Y:S01]  /*17b0*/  IMAD R26, R22, c[0x0][0x188], RZ ;  /* 0x00006200161a7a24 */ /* 0x000fe200078e02ff */
[----:B------:R-:W-:Y:S01]  /*17c0*/  LOP3.LUT P0, RZ, R10, 0x4, RZ, 0xc0, !PT ;  /* 0x000000040aff7812 */ /* 0x000fe2000780c0ff */
[----:B------:R-:W-:Y:S02]  /*17d0*/  IMAD R28, R22, c[0x0][0x240], RZ ;  /* 0x00009000161c7a24 */ /* 0x000fe400078e02ff */
[C---:B------:R-:W-:Y:S01]  /*17e0*/  IMAD R26, R21.reuse, c[0x0][0x18c], R26 ;  /* 0x00006300151a7a24 */ /* 0x040fe200078e021a */
[----:B------:R-:W-:Y:S01]  /*17f0*/  ISETP.GE.OR P0, PT, R192, UR12, !P0 ;  /* 0x0000000cc0007c0c */ /* 0x000fe2000c706670 */
[C---:B------:R-:W-:Y:S02]  /*1800*/  IMAD R22, R21.reuse, c[0x0][0x21c], R30 ;  /* 0x0000870015167a24 */ /* 0x040fe400078e021e */
[----:B------:R-:W-:-:S04]  /*1810*/  IMAD.WIDE.U32 R38, R21, c[0x0][0x218], R38 ;  /* 0x0000860015267a25 */ /* 0x000fc800078e0026 */
[----:B------:R-:W-:Y:S01]  /*1820*/  IMAD.IADD R26, R41, 0x1, R26 ;  /* 0x00000001291a7824 */ /* 0x000fe200078e021a */
[----:B------:R-:W-:Y:S01]  /*1830*/  LEA R202, P2, R38, c[0x0][0x1f0], 0x1 ;  /* 0x00007c0026ca7a11 */ /* 0x000fe200078408ff */
[----:B------:R-:W-:Y:S02]  /*1840*/  IMAD.IADD R22, R39, 0x1, R22 ;  /* 0x0000000127167824 */ /* 0x000fe400078e0216 */
[----:B------:R-:W-:Y:S01]  /*1850*/  IMAD R15, R21, c[0x0][0x244], R28 ;  /* 0x00009100150f7a24 */ /* 0x000fe200078e021c */
[----:B------:R-:W-:Y:S01]  /*1860*/  LEA.HI.X R209, R40, c[0x0][0x164], R26, 0x1, P3 ;  /* 0x0000590028d17a11 */ /* 0x000fe200018f0c1a */
[----:B------:R-:W-:Y:S01]  /*1870*/  IMAD R183, R5, 0x200, R14 ;  /* 0x0000020005b77824 */ /* 0x000fe200078e020e */
[----:B------:R-:W-:Y:S01]  /*1880*/  LEA.HI.X R203, R38, c[0x0][0x1f4], R22, 0x1, P2 ;  /* 0x00007d0026cb7a11 */ /* 0x000fe200010f0c16 */
[----:B------:R-:W-:Y:S01]  /*1890*/  IMAD.IADD R200, R195, 0x1, R15 ;  /* 0x00000001c3c87824 */ /* 0x000fe200078e020f */
[----:B------:R-:W-:Y:S02]  /*18a0*/  LOP3.LUT P3, RZ, R10, 0x1, RZ, 0xc0, !PT ;  /* 0x000000010aff7812 */ /* 0x000fe4000786c0ff */
[----:B------:R-:W-:-:S02]  /*18b0*/  SEL R22, RZ, 0x4, P6 ;  /* 0x00000004ff167807 */ /* 0x000fc40003000000 */
[----:B------:R-:W-:Y:S01]  /*18c0*/  LOP3.LUT P6, RZ, R10, 0x2, RZ, 0xc0, !PT ;  /* 0x000000020aff7812 */ /* 0x000fe200078cc0ff */
[C---:B------:R-:W-:Y:S01]  /*18d0*/  IMAD.IADD R10, R192.reuse, 0x1, -R19 ;  /* 0x00000001c00a7824 */ /* 0x040fe200078e0a13 */
[----:B------:R-:W-:Y:S01]  /*18e0*/  ISETP.GE.OR P3, PT, R192, UR12, !P3 ;  /* 0x0000000cc0007c0c */ /* 0x000fe2000df66670 */
[----:B------:R-:W-:Y:S01]  /*18f0*/  IMAD.SHL.U32 R19, R20, 0x40, RZ ;  /* 0x0000004014137824 */ /* 0x000fe200078e00ff */
[----:B------:R-:W-:Y:S02]  /*1900*/  ISETP.GT.AND P2, PT, R2, 0xf, PT ;  /* 0x0000000f0200780c */ /* 0x000fe40003f44270 */
[----:B------:R-:W-:Y:S02]  /*1910*/  ISETP.GE.OR P6, PT, R192, UR12, !P6 ;  /* 0x0000000cc0007c0c */ /* 0x000fe4000f7c6670 */
[----:B------:R-:W-:Y:S02]  /*1920*/  LOP3.LUT R22, R23, R22, RZ, 0xfc, !PT ;  /* 0x0000001617167212 */ /* 0x000fe400078efcff */
[----:B------:R-:W-:-:S02]  /*1930*/  LOP3.LUT R19, R19, 0xc0, RZ, 0xc0, !PT ;  /* 0x000000c013137812 */ /* 0x000fc400078ec0ff */
[----:B------:R-:W-:Y:S02]  /*1940*/  LOP3.LUT P5, RZ, R22, 0x1, RZ, 0xc0, !PT ;  /* 0x0000000116ff7812 */ /* 0x000fe400078ac0ff */
[----:B------:R-:W-:Y:S01]  /*1950*/  LEA.HI R21, R17, R2, RZ, 0x7 ;  /* 0x0000000211157211 */ /* 0x000fe200078f38ff */
[----:B------:R3:W-:Y:S01]  /*1960*/  LDGSTS.E.BYPASS.LTC128B.128 [R11+0xc080], [R208.64], !P3 ;  /* 0x0c080000d00b7fae */ /* 0x0007e2000d901d4e */
[----:B-1----:R-:W-:Y:S01]  /*1970*/  LOP3.LUT R24, R19, 0x8, R18, 0xf8, !PT ;  /* 0x0000000813187812 */ /* 0x002fe200078ef812 */
[----:B------:R-:W-:Y:S01]  /*1980*/  @!P2 IMAD.SHL.U32 R23, R2, 0x10, RZ ;  /* 0x000000100217a824 */ /* 0x000fe200078e00ff */
[----:B------:R-:W-:Y:S01]  /*1990*/  LOP3.LUT P4, RZ, R22, 0x2, RZ, 0xc0, !PT ;  /* 0x0000000216ff7812 */ /* 0x000fe2000788c0ff */
[----:B------:R3:W-:Y:S01]  /*19a0*/  LDGSTS.E.BYPASS.LTC128B.128 [R11+0xd080], [R208.64+0x40], !P6 ;  /* 0x0d080040d00b7fae */ /* 0x0007e2000f101d4e */
[----:B------:R-:W-:Y:S01]  /*19b0*/  ISETP.GE.OR P6, PT, R192, UR12, !P5 ;  /* 0x0000000cc0007c0c */ /* 0x000fe2000efc6670 */
[----:B------:R-:W-:Y:S01]  /*19c0*/  IMAD.SHL.U32 R17, R8, 0x8, RZ ;  /* 0x0000000808117824 */ /* 0x000fe200078e00ff */
[----:B------:R-:W-:Y:S01]  /*19d0*/  SHF.R.U32.HI R19, RZ, 0x3, R19 ;  /* 0x00000003ff137819 */ /* 0x000fe20000011613 */
[----:B------:R3:W-:Y:S01]  /*19e0*/  LDGSTS.E.BYPASS.LTC128B.128 [R11+0xe080], [R208.64+0x80], !P0 ;  /* 0x0e080080d00b7fae */ /* 0x0007e2000c101d4e */
[----:B------:R-:W-:Y:S01]  /*19f0*/  LOP3.LUT P0, RZ, R20, 0x2, RZ, 0xc0, !PT ;  /* 0x0000000214ff7812 */ /* 0x000fe2000780c0ff */
[----:B------:R-:W-:Y:S01]  /*1a00*/  IMAD.SHL.U32 R20, R10, 0x40, RZ ;  /* 0x000000400a147824 */ /* 0x000fe200078e00ff */
[----:B------:R-:W-:Y:S01]  /*1a10*/  LOP3.LUT P3, RZ, R22, 0x4, RZ, 0xc0, !PT ;  /* 0x0000000416ff7812 */ /* 0x000fe2000786c0ff */
[----:B------:R1:W-:Y:S01]  /*1a20*/  @!P2 LDGSTS.E.BYPASS.LTC128B.128 [R23+0x18080], [R198.64] ;  /* 0x18080000c617afae */ /* 0x0003e2000b901d4e */
[----:B------:R-:W-:-:S02]  /*1a30*/  SEL R22, RZ, 0xffffffff, P1 ;  /* 0xffffffffff167807 */ /* 0x000fc40000800000 */
[----:B------:R-:W-:Y:S01]  /*1a40*/  LOP3.LUT R20, R20, 0x1c0, RZ, 0xc0, !PT ;  /* 0x000001c014147812 */ /* 0x000fe200078ec0ff */
[----:B------:R-:W0:Y:S01]  /*1a50*/  LDGDEPBAR ;  /* 0x00000000000079af */ /* 0x000e220000000000 */
[----:B------:R-:W-:Y:S01]  /*1a60*/  ISETP.GE.OR P1, PT, R192, UR12, !P4 ;  /* 0x0000000cc0007c0c */ /* 0x000fe2000e726670 */
[----:B------:R-:W-:Y:S01]  /*1a70*/  IMAD.SHL.U32 R22, R22, 0x2, RZ ;  /* 0x0000000216167824 */ /* 0x000fe200078e00ff */
[----:B------:R-:W-:Y:S01]  /*1a80*/  LOP3.LUT R19, R24, R19, RZ, 0x3c, !PT ;  /* 0x0000001318137212 */ /* 0x000fe200078e3cff */
[----:B------:R3:W-:Y:S01]  /*1a90*/  LDGSTS.E.BYPASS.LTC128B.128 [R11+0x12080], [R202.64], !P6 ;  /* 0x12080000ca0b7fae */ /* 0x0007e2000f101d4e */
[----:B------:R-:W-:Y:S02]  /*1aa0*/  LOP3.LUT R17, R17, 0x18, RZ, 0xc0, !PT ;  /* 0x0000001811117812 */ /* 0x000fe400078ec0ff */
[----:B------:R-:W-:Y:S01]  /*1ab0*/  ISETP.GE.OR P6, PT, R192, UR12, !P3 ;  /* 0x0000000cc0007c0c */ /* 0x000fe2000dfc6670 */
[----:B------:R-:W-:Y:S01]  /*1ac0*/  IMAD.U32 R184, R184, 0x20, R19 ;  /* 0x00000020b8b87824 */ /* 0x000fe200078e0013 */
[----:B------:R-:W-:Y:S01]  /*1ad0*/  LOP3.LUT R19, R16, 0xffffffe0, RZ, 0xc0, !PT ;  /* 0xffffffe010137812 */ /* 0x000fe200078ec0ff */
[----:B------:R-:W-:Y:S01]  /*1ae0*/  IMAD.SHL.U32 R16, R3, 0x40, RZ ;  /* 0x0000004003107824 */ /* 0x000fe200078e00ff */
[----:B------:R-:W-:-:S02]  /*1af0*/  SHF.R.U32.HI R21, RZ, 0x4, R21 ;  /* 0x00000004ff157819 */ /* 0x000fc40000011615 */
[----:B------:R-:W-:Y:S01]  /*1b00*/  LOP3.LUT R189, R22, 0x2, R189, 0xe2, !PT ;  /* 0x0000000216bd7812 */ /* 0x000fe200078ee2bd */
[----:B------:R3:W-:Y:S01]  /*1b10*/  LDGSTS.E.BYPASS.LTC128B.128 [R11+0x13080], [R202.64+0x40], !P1 ;  /* 0x13080040ca0b7fae */ /* 0x0007e2000c901d4e */
[----:B------:R-:W-:Y:S02]  /*1b20*/  LOP3.LUT P1, RZ, R3, 0x2, RZ, 0xc0, !PT ;  /* 0x0000000203ff7812 */ /* 0x000fe4000782c0ff */
[----:B------:R-:W-:Y:S02]  /*1b30*/  LOP3.LUT R16, R16, 0x1c0, RZ, 0xc0, !PT ;  /* 0x000001c010107812 */ /* 0x000fe400078ec0ff */
[----:B------:R-:W-:Y:S01]  /*1b40*/  SEL R178, R185, 0xfffffff0, !P1 ;  /* 0xfffffff0b9b27807 */ /* 0x000fe20004800000 */
[----:B------:R3:W-:Y:S01]  /*1b50*/  LDGSTS.E.BYPASS.LTC128B.128 [R11+0x14080], [R202.64+0x80], !P6 ;  /* 0x14080080ca0b7fae */ /* 0x0007e2000f101d4e */
[----:B------:R-:W-:Y:S01]  /*1b60*/  PLOP3.LUT P1, PT, PT, PT, UP0, 0x80, 0x0 ;  /* 0x000000000000781c */ /* 0x000fe20003f2f008 */
[----:B-1----:R-:W-:Y:S01]  /*1b70*/  IMAD.SHL.U32 R23, R5, 0x10, RZ ;  /* 0x0000001005177824 */ /* 0x002fe200078e00ff */
[----:B------:R-:W-:-:S02]  /*1b80*/  SHF.R.U32.HI R5, RZ, 0x3, R16 ;  /* 0x00000003ff057819 */ /* 0x000fc40000011610 */
[----:B------:R-:W-:Y:S02]  /*1b90*/  LOP3.LUT P6, RZ, R3, 0x4, RZ, 0xc0, !PT ;  /* 0x0000000403ff7812 */ /* 0x000fe400078cc0ff */
[----:B------:R-:W-:Y:S02]  /*1ba0*/  LOP3.LUT R18, R23, 0x10, RZ, 0xc0, !PT ;  /* 0x0000001017127812 */ /* 0x000fe400078ec0ff */
[----:B------:R-:W-:Y:S02]  /*1bb0*/  SHF.R.U32.HI R23, RZ, 0x3, R20 ;  /* 0x00000003ff177819 */ /* 0x000fe40000011614 */
[----:B------:R-:W-:Y:S02]  /*1bc0*/  LOP3.LUT R18, R18, 0x8, R21, 0xf8, !PT ;  /* 0x0000000812127812 */ /* 0x000fe400078ef815 */
[----:B------:R-:W-:Y:S02]  /*1bd0*/  LOP3.LUT R23, R23, R20, R17, 0x1e, !PT ;  /* 0x0000001417177212 */ /* 0x000fe400078e1e11 */
[----:B------:R-:W-:-:S02]  /*1be0*/  SEL R3, R185, 0xfffffff0, !P0 ;  /* 0xfffffff0b9037807 */ /* 0x000fc40004000000 */
[----:B------:R-:W-:Y:S01]  /*1bf0*/  LOP3.LUT P0, RZ, R0, 0x2, RZ, 0xc0, !PT ;  /* 0x0000000200ff7812 */ /* 0x000fe2000780c0ff */
[----:B------:R-:W-:Y:S02]  /*1c00*/  IMAD.IADD R205, R6, 0x1, R23 ;  /* 0x0000000106cd7824 */ /* 0x000fe400078e0217 */
[----:B------:R-:W-:Y:S01]  /*1c10*/  IMAD.IADD R6, R2, 0x1, -R19 ;  /* 0x0000000102067824 */ /* 0x000fe200078e0a13 */
[----:B------:R-:W-:Y:S01]  /*1c20*/  SEL R185, R185, 0xfffffff0, !P0 ;  /* 0xfffffff0b9b97807 */ /* 0x000fe20004000000 */
[----:B------:R-:W-:Y:S01]  /*1c30*/  IMAD.SHL.U32 R19, R0, 0x40, RZ ;  /* 0x0000004000137824 */ /* 0x000fe200078e00ff */
[----:B------:R-:W-:Y:S01]  /*1c40*/  LOP3.LUT R0, R5, R16, R188, 0x1e, !PT ;  /* 0x0000001005007212 */ /* 0x000fe200078e1ebc */
[----:B------:R-:W-:Y:S01]  /*1c50*/  IMAD.SHL.U32 R205, R205, 0x2, RZ ;  /* 0x00000002cdcd7824 */ /* 0x000fe200078e00ff */
[----:B------:R-:W-:Y:S02]  /*1c60*/  SHF.R.S32.HI R21, RZ, 0x1f, R6 ;  /* 0x0000001fff157819 */ /* 0x000fe40000011406 */
[----:B------:R-:W-:Y:S01]  /*1c70*/  LOP3.LUT R19, R19, 0xc0, RZ, 0xc0, !PT ;  /* 0x000000c013137812 */ /* 0x000fe200078ec0ff */
[----:B------:R-:W-:Y:S01]  /*1c80*/  IMAD.IADD R181, R181, 0x1, R0 ;  /* 0x00000001b5b57824 */ /* 0x000fe200078e0200 */
[----:B------:R-:W-:Y:S01]  /*1c90*/  LEA.HI R14, R21, R6, RZ, 0x2 ;  /* 0x00000006150e7211 */ /* 0x000fe200078f10ff */
[----:B------:R-:W-:Y:S01]  /*1ca0*/  @!P2 IMAD.SHL.U32 R21, R2, 0x10, RZ ;  /* 0x000000100215a824 */ /* 0x000fe200078e00ff */
[----:B------:R-:W-:Y:S01]  /*1cb0*/  SHF.R.U32.HI R16, RZ, 0x3, R19 ;  /* 0x00000003ff107819 */ /* 0x000fe20000011613 */
[----:B------:R-:W-:Y:S01]  /*1cc0*/  IMAD.MOV.U32 R0, RZ, RZ, 0x20 ;  /* 0x00000020ff007424 */ /* 0x000fe200078e00ff */
[----:B------:R-:W-:-:S02]  /*1cd0*/  SHF.R.S32.HI R190, RZ, 0x2, R14 ;  /* 0x00000002ffbe7819 */ /* 0x000fc4000001140e */
[C---:B------:R-:W-:Y:S01]  /*1ce0*/  LOP3.LUT R5, R16.reuse, R18, R19, 0x1e, !PT ;  /* 0x0000001210057212 */ /* 0x040fe200078e1e13 */
[----:B------:R3:W-:Y:S01]  /*1cf0*/  @!P2 LDGSTS.E.BYPASS.LTC128B.128 [R21+0x18280], [R196.64] ;  /* 0x18280000c415afae */ /* 0x0007e2000b901d4e */
[CC--:B------:R-:W-:Y:S01]  /*1d00*/  LOP3.LUT R188, R16.reuse, R19.reuse, R188, 0x1e, !PT ;  /* 0x0000001310bc7212 */ /* 0x0c0fe200078e1ebc */
[C---:B------:R-:W-:Y:S01]  /*1d10*/  IMAD R190, R7.reuse, 0x10, R190 ;  /* 0x0000001007be7824 */ /* 0x040fe200078e02be */
[----:B------:R-:W-:Y:S01]  /*1d20*/  LOP3.LUT R17, R16, R19, R17, 0x1e, !PT ;  /* 0x0000001310117212 */ /* 0x000fe200078e1e11 */
[----:B------:R-:W-:Y:S01]  /*1d30*/  IMAD R7, R7, 0x200, R182 ;  /* 0x0000020007077824 */ /* 0x000fe200078e02b6 */
[----:B------:R-:W0:Y:S01]  /*1d40*/  LDGDEPBAR ;  /* 0x00000000000079af */ /* 0x000e220000000000 */
[----:B------:R-:W-:Y:S01]  /*1d50*/  IMAD.IADD R186, R182, 0x1, R5 ;  /* 0x00000001b6ba7824 */ /* 0x000fe200078e0205 */
[----:B------:R-:W-:Y:S01]  /*1d60*/  SEL R0, R0, 0xffffffe0, !P6 ;  /* 0xffffffe000007807 */ /* 0x000fe20007000000 */
[----:B------:R-:W-:Y:S01]  /*1d70*/  IMAD.IADD R188, R7, 0x1, R188 ;  /* 0x0000000107bc7824 */ /* 0x000fe200078e02bc */
[----:B------:R-:W0:Y:S01]  /*1d80*/  LDGDEPBAR ;  /* 0x00000000000079af */ /* 0x000e220000000000 */
[----:B------:R-:W-:Y:S01]  /*1d90*/  IMAD.IADD R182, R182, 0x1, R17 ;  /* 0x00000001b6b67824 */ /* 0x000fe200078e0211 */
[----:B------:R-:W-:Y:S01]  /*1da0*/  IADD3 R5, R205, 0x18480, RZ ;  /* 0x00018480cd057810 */ /* 0x000fe20007ffe0ff */
        /* <DEDUP_REMOVED lines=14> */
[----:B------:R-:W-:Y:S01]  /*1e90*/  IMAD.X R19, R13, 0x1, R203, P0 ;  /* 0x000000010d137824 */ /* 0x000fe200000e06cb */
        /* <DEDUP_REMOVED lines=8> */
.L_x_719:
[----:B------:R-:W-:Y:S05]  /*1f20*/  BSYNC B0 ;  /* 0x0000000000007941 */ /* 0x000fea0003800000 */
.L_x_718:
[----:B--2---:R-:W-:Y:S01]  /*1f30*/  SHF.R.S32.HI R7, RZ, 0x1f, R8 ;  /* 0x0000001fff077819 */ /* 0x004fe20000011408 */
[----:B------:R-:W0:Y:S01]  /*1f40*/  LDGDEPBAR ;  /* 0x00000000000079af */ /* 0x000e220000000000 */
[----:B------:R-:W-:Y:S01]  /*1f50*/  LOP3.LUT P0, RZ, R10, 0x4, RZ, 0xc0, !PT ;  /* 0x000000040aff7812 */ /* 0x000fe2000780c0ff */
[----:B------:R-:W-:Y:S01]  /*1f60*/  UIADD3 UR6, UR12, 0x3f, URZ ;  /* 0x0000003f0c067890 */ /* 0x000fe2000fffe03f */
[----:B------:R-:W-:Y:S01]  /*1f70*/  LEA.HI R2, R7, R8, RZ, 0x2 ;  /* 0x0000000807027211 */ /* 0x000fe200078f10ff */
[----:B------:R-:W-:Y:S01]  /*1f80*/  IMAD.SHL.U32 R184, R184, 0x2, RZ ;  /* 0x00000002b8b87824 */ /* 0x000fe200078e00ff */
[----:B-1-3--:R-:W-:Y:S01]  /*1f90*/  LOP3.LUT R11, R14, 0xfffffffc, RZ, 0xc0, !PT ;  /* 0xfffffffc0e0b7812 */ /* 0x00afe200078ec0ff */
[----:B------:R-:W-:Y:S01]  /*1fa0*/  USHF.R.S32.HI UR4, URZ, 0x1f, UR6 ;  /* 0x0000001f3f047899 */ /* 0x000fe20008011406 */
[----:B------:R-:W-:Y:S01]  /*1fb0*/  LOP3.LUT R7, R2, 0xfffffffc, RZ, 0xc0, !PT ;  /* 0xfffffffc02077812 */ /* 0x000fe200078ec0ff */
[----:B------:R-:W-:Y:S01]  /*1fc0*/  CS2R R130, SRZ ;  /* 0x0000000000827805 */ /* 0x000fe2000001ff00 */
[----:B------:R-:W-:Y:S01]  /*1fd0*/  LEA R181, R181, 0x1c480, 0x1 ;  /* 0x0001c480b5b57811 */ /* 0x000fe200078e08ff */
[----:B------:R-:W-:Y:S01]  /*1fe0*/  IMAD.IADD R11, R6, 0x1, -R11 ;  /* 0x00000001060b7824 */ /* 0x000fe200078e0a0b */
[----:B------:R-:W-:Y:S01]  /*1ff0*/  IADD3 R207, R205, 0x184c0, RZ ;  /* 0x000184c0cdcf7810 */ /* 0x000fe20007ffe0ff */
[----:B------:R-:W-:Y:S01]  /*2000*/  IMAD.IADD R8, R8, 0x1, -R7 ;  /* 0x0000000108087824 */ /* 0x000fe200078e0a07 */
[----:B------:R-:W-:Y:S01]  /*2010*/  ULEA.HI UR4, UR4, UR6, URZ, 0x6 ;  /* 0x0000000604047291 */ /* 0x000fe2000f8f303f */
[----:B------:R-:W-:Y:S01]  /*2020*/  IMAD R179, R0, 0x2, R181 ;  /* 0x0000000200b37824 */ /* 0x000fe200078e02b5 */
[----:B------:R-:W-:Y:S01]  /*2030*/  @P0 IADD3 R207, R5, -0x40, RZ ;  /* 0xffffffc005cf0810 */ /* 0x000fe20007ffe0ff */
[----:B------:R-:W-:Y:S01]  /*2040*/  IMAD R8, R8, -0x8, R9 ;  /* 0xfffffff808087824 */ /* 0x000fe200078e0209 */
[----:B------:R-:W-:Y:S01]  /*2050*/  SHF.L.U32 R183, R183, 0x1, RZ ;  /* 0x00000001b7b77819 */ /* 0x000fe200000006ff */
[----:B------:R-:W-:Y:S01]  /*2060*/  IMAD R180, R178, 0x2, R181 ;  /* 0x00000002b2b47824 */ /* 0x000fe200078e02b5 */
[----:B------:R-:W-:Y:S01]  /*2070*/  LEA R182, R182, 0x80, 0x1 ;  /* 0x00000080b6b67811 */ /* 0x000fe200078e08ff */
[----:B------:R-:W-:Y:S01]  /*2080*/  IMAD R206, R11, -0x2, R8 ;  /* 0xfffffffe0bce7824 */ /* 0x000fe200078e0208 */
        /* <DEDUP_REMOVED lines=49> */
[----:B------:R-:W-:Y:S01]  /*23a0*/  IADD3 R177, R188, R185, RZ ;  /* 0x000000b9bcb17210 */ /* 0x000fe20007ffe0ff */
[----:B------:R-:W-:Y:S01]  /*23b0*/  IMAD R0, R0, 0x2, R180 ;  /* 0x0000000200007824 */ /* 0x000fe200078e02b4 */
[----:B------:R-:W-:-:S02]  /*23c0*/  UMOV UR5, URZ ;  /* 0x0000003f00057c82 */ /* 0x000fc40008000000 */
[----:B------:R-:W-:Y:S02]  /*23d0*/  UMOV UR11, 0x1 ;  /* 0x00000001000b7882 */ /* 0x000fe40000000000 */
[----:B------:R-:W-:Y:S02]  /*23e0*/  UMOV UR8, URZ ;  /* 0x0000003f00087c82 */ /* 0x000fe40008000000 */
[----:B------:R-:W-:Y:S02]  /*23f0*/  USHF.R.S32.HI UR9, URZ, 0x6, UR4 ;  /* 0x000000063f097899 */ /* 0x000fe40008011404 */
[----:B------:R-:W-:Y:S02]  /*2400*/  UMOV UR10, URZ ;  /* 0x0000003f000a7c82 */ /* 0x000fe40008000000 */
.L_x_722:
        /* <DEDUP_REMOVED lines=169> */
[----:B--234-:R-:W-:Y:S01]  /*2ea0*/  LOP3.LUT P1, RZ, R189, 0x1, RZ, 0xc0, !PT ;  /* 0x00000001bdff7812 */ /* 0x01cfe2000782c0ff */
[----:B------:R-:W-:Y:S01]  /*2eb0*/  USHF.R.S32.HI UR4, URZ, 0x1f, UR13 ;  /* 0x0000001f3f047899 */ /* 0x000fe2000801140d */
[----:B------:R-:W-:Y:S01]  /*2ec0*/  IMAD.U32 R5, RZ, RZ, UR11 ;  /* 0x0000000bff057e24 */ /* 0x000fe2000f8e00ff */
[----:B------:R-:W-:Y:S02]  /*2ed0*/  ULDC.64 UR6, c[0x0][0x178] ;  /* 0x00005e0000067ab9 */ /* 0x000fe40000000a00 */
[----:B------:R-:W-:Y:S01]  /*2ee0*/  UIMAD UR4, UR4, UR6, URZ ;  /* 0x00000006040472a4 */ /* 0x000fe2000f8e023f */
[----:B------:R-:W-:Y:S01]  /*2ef0*/  IMAD R4, R5, 0x3000, R204 ;  /* 0x0000300005047824 */ /* 0x000fe200078e02cc */
[----:B------:R-:W-:Y:S02]  /*2f00*/  UIMAD.WIDE.U32 UR16, UR13, UR6, URZ ;  /* 0x000000060d1072a5 */ /* 0x000fe4000f8e003f */
[----:B------:R-:W-:Y:S02]  /*2f10*/  UIMAD UR4, UR13, UR7, UR4 ;  /* 0x000000070d0472a4 */ /* 0x000fe4000f8e0204 */
[----:B------:R-:W-:Y:S02]  /*2f20*/  UIMAD UR13, UR13, -0x40, UR12 ;  /* 0xffffffc00d0d78a4 */ /* 0x000fe4000f8e020c */
[----:B------:R-:W-:Y:S01]  /*2f30*/  UIADD3 UR4, UR17, UR4, URZ ;  /* 0x0000000411047290 */ /* 0x000fe2000fffe03f */
[----:B------:R-:W-:Y:S02]  /*2f40*/  IMAD.U32 R9, RZ, RZ, UR16 ;  /* 0x00000010ff097e24 */ /* 0x000fe4000f8e00ff */
[----:B------:R-:W-:Y:S01]  /*2f50*/  IMAD.U32 R2, RZ, RZ, UR16 ;  /* 0x00000010ff027e24 */ /* 0x000fe2000f8e00ff */
[C---:B------:R-:W-:Y:S02]  /*2f60*/  ISETP.GE.OR P1, PT, R192.reuse, UR13, !P1 ;  /* 0x0000000dc0007c0c */ /* 0x040fe4000cf26670 */
[----:B------:R-:W-:Y:S01]  /*2f70*/  IMAD.U32 R3, RZ, RZ, UR4 ;  /* 0x00000004ff037e24 */ /* 0x000fe2000f8e00ff */
[----:B------:R-:W-:Y:S02]  /*2f80*/  LEA R8, P0, R9, R208, 0x7 ;  /* 0x000000d009087211 */ /* 0x000fe400078038ff */
[----:B------:R-:W-:Y:S02]  /*2f90*/  ISETP.LT.AND P6, PT, R192, UR13, PT ;  /* 0x0000000dc0007c0c */ /* 0x000fe4000bfc1270 */
[----:B------:R-:W-:Y:S01]  /*2fa0*/  LEA.HI.X R9, R2, R209, R3, 0x7, P0 ;  /* 0x000000d102097211 */ /* 0x000fe200000f3c03 */
[----:B------:R-:W-:Y:S01]  /*2fb0*/  IMAD.U32 R2, RZ, RZ, UR11 ;  /* 0x0000000bff027e24 */ /* 0x000fe2000f8e00ff */
[----:B------:R-:W-:Y:S02]  /*2fc0*/  LOP3.LUT P0, RZ, R189, 0x2, RZ, 0xc0, !PT ;  /* 0x00000002bdff7812 */ /* 0x000fe4000780c0ff */
[----:B------:R-:W-:Y:S01]  /*2fd0*/  ISETP.GE.OR P6, PT, R187, c[0x0][0x16c], !P6 ;  /* 0x00005b00bb007a0c */ /* 0x000fe200077c6670 */
[----:B------:R-:W-:Y:S01]  /*2fe0*/  @!P2 IMAD R2, R2, 0x40, R191 ;  /* 0x000000400202a824 */ /* 0x000fe200078e02bf */
[----:B------:R-:W-:Y:S01]  /*2ff0*/  @!PT LDS RZ, [RZ] ;  /* 0x00000000fffff984 */ /* 0x000fe20000000800 */
[----:B------:R-:W-:Y:S01]  /*3000*/  @!PT LDS RZ, [RZ] ;  /* 0x00000000fffff984 */ /* 0x000fe20000000800 */
[----:B------:R-:W-:Y:S01]  /*3010*/  @!PT LDS RZ, [RZ] ;  /* 0x00000000fffff984 */ /* 0x000fe20000000800 */
[----:B------:R2:W-:Y:S01]  /*3020*/  LDGSTS.E.BYPASS.LTC128B.128 [R4], [R8.64], !P1 ;  /* 0x0000000008047fae */ /* 0x0005e2000c901d4e */
[----:B------:R-:W-:Y:S02]  /*3030*/  ISETP.GE.OR P0, PT, R192, UR13, !P0 ;  /* 0x0000000dc0007c0c */ /* 0x000fe4000c706670 */
[----:B------:R-:W-:Y:S02]  /*3040*/  MOV R3, UR8 ;  /* 0x0000000800037c02 */ /* 0x000fe40008000f00 */
[----:B------:R-:W-:Y:S02]  /*3050*/  @!P2 SHF.L.U32 R6, R2, 0x2, RZ ;  /* 0x000000020206a819 */ /* 0x000fe400000006ff */
[----:B------:R-:W-:Y:S05]  /*3060*/  @!P2 LEA R3, R3, 0x40, 0x6 ;  /* 0x000000400303a811 */ /* 0x000fea00078e30ff */
[----:B------:R-:W-:Y:S02]  /*3070*/  @!P2 IMAD.WIDE R10, R3, 0x4, R198 ;  /* 0x00000004030aa825 */ /* 0x000fe400078e02c6 */
[----:B------:R2:W-:Y:S05]  /*3080*/  LDGSTS.E.BYPASS.LTC128B.128 [R4+0x1000], [R8.64+0x40], !P0 ;  /* 0x0100004008047fae */ /* 0x0005ea000c101d4e */
[----:B------:R2:W-:Y:S05]  /*3090*/  LDGSTS.E.BYPASS.LTC128B.128 [R4+0x2000], [R8.64+0x80], !P6 ;  /* 0x0200008008047fae */ /* 0x0005ea000f101d4e */
[----:B------:R2:W-:Y:S02]  /*30a0*/  @!P2 LDGSTS.E.BYPASS.LTC128B.128 [R6+0x18080], [R10.64] ;  /* 0x180800000a06afae */ /* 0x0005e4000b901d4e */
.L_x_720:
[-C--:B-1234-:R-:W-:Y:S01]  /*30b0*/  HMMA.16816.F32.BF16 R4, R132, R136.reuse, RZ ;  /* 0x000000888404723c */ /* 0x09efe200000418ff */
[----:B------:R-:W-:Y:S01]  /*30c0*/  LDSM.16.M88.4 R164, [R184+0x8080] ;  /* 0x00808000b8a4783b */ /* 0x000fe20000000200 */
[----:B------:R-:W-:Y:S01]  /*30d0*/  UMOV UR4, 0x1800 ;  /* 0x0000180000047882 */ /* 0x000fe20000000000 */
[C---:B------:R-:W-:Y:S01]  /*30e0*/  ISETP.GT.AND P1, PT, R206.reuse, RZ, PT ;  /* 0x000000ffce00720c */ /* 0x040fe20003f24270 */
[----:B------:R-:W-:Y:S01]  /*30f0*/  UIMAD UR4, UR5, UR4, 0x800 ;  /* 0x00000800050474a4 */ /* 0x000fe2000f8e0204 */
[C---:B------:R-:W-:Y:S01]  /*3100*/  ISETP.GT.AND P0, PT, R206.reuse, 0x1, PT ;  /* 0x00000001ce00780c */ /* 0x040fe20003f04270 */
[----:B------:R-:W-:Y:S01]  /*3110*/  UIADD3 UR13, UR8, 0x2, URZ ;  /* 0x00000002080d7890 */ /* 0x000fe2000fffe03f */
[----:B------:R-:W-:Y:S01]  /*3120*/  ISETP.GT.AND P6, PT, R206, 0x20, PT ;  /* 0x00000020ce00780c */ /* 0x000fe20003fc4270 */
[C---:B------:R-:W-:Y:S01]  /*3130*/  HMMA.16816.F32.BF16 R8, R140.reuse, R136, RZ ;  /* 0x000000888c08723c */ /* 0x040fe200000418ff */
[----:B------:R-:W0:Y:S01]  /*3140*/  LDGDEPBAR ;  /* 0x00000000000079af */ /* 0x000e220000000000 */
[----:B------:R-:W-:Y:S02]  /*3150*/  UISETP.GE.AND UP0, UPT, UR13, UR9, UPT ;  /* 0x000000090d00728c */ /* 0x000fe4000bf06270 */
[----:B------:R-:W-:Y:S02]  /*3160*/  IADD3 R2, R188, UR4, RZ ;  /* 0x00000004bc027c10 */ /* 0x000fe4000fffe0ff */
[----:B------:R-:W-:Y:S02]  /*3170*/  FSEL R248, R211, -INF , P0 ;  /* 0xff800000d3f87808 */ /* 0x000fe40000000000 */
[-C--:B------:R-:W-:Y:S01]  /*3180*/  HMMA.16816.F32.BF16 R12, R140, R138.reuse, RZ ;  /* 0x0000008a8c0c723c */ /* 0x080fe200000418ff */
[----:B------:R-:W-:Y:S03]  /*3190*/  SHF.L.U32 R3, R2, 0x1, RZ ;  /* 0x0000000102037819 */ /* 0x000fe600000006ff */
[C---:B------:R-:W-:Y:S01]  /*31a0*/  FSEL R249, R224.reuse, -INF , P6 ;  /* 0xff800000e0f97808 */ /* 0x040fe20003000000 */
[----:B------:R-:W-:Y:S01]  /*31b0*/  FFMA.FTZ R224, -R224, R224, 1 ;  /* 0x3f800000e0e07423 */ /* 0x000fe200000101e0 */
[----:B------:R-:W-:Y:S01]  /*31c0*/  LDSM.16.M88.4 R168, [R3+0x12880] ;  /* 0x0128800003a8783b */ /* 0x000fe20000000200 */
[----:B------:R-:W-:Y:S01]  /*31d0*/  FSEL R250, R210, -INF , P1 ;  /* 0xff800000d2fa7808 */ /* 0x000fe20000800000 */
[C---:B------:R-:W-:Y:S04]  /*31e0*/  HMMA.16816.F32.BF16 R16, R132.reuse, R138, RZ ;  /* 0x0000008a8410723c */ /* 0x040fe800000418ff */
[----:B------:R-:W-:Y:S02]  /*31f0*/  FFMA.FTZ R250, R250, c[0x0][0x29c], -R245 ;  /* 0x0000a700fafa7a23 */ /* 0x000fe400000108f5 */
[----:B------:R-:W1:Y:S02]  /*3200*/  LDSM.16.M88.4 R136, [R3+0x12080] ;  /* 0x012080000388783b */ /* 0x000e640000000200 */
[-C--:B------:R-:W-:Y:S08]  /*3210*/  HMMA.16816.F32.BF16 R20, R132, R144.reuse, RZ ;  /* 0x000000908414723c */ /* 0x080ff000000418ff */
[C---:B------:R-:W-:Y:S08]  /*3220*/  HMMA.16816.F32.BF16 R24, R140.reuse, R144, RZ ;  /* 0x000000908c18723c */ /* 0x040ff000000418ff */
[-C--:B------:R-:W-:Y:S08]  /*3230*/  HMMA.16816.F32.BF16 R28, R140, R146.reuse, RZ ;  /* 0x000000928c1c723c */ /* 0x080ff000000418ff */
[----:B------:R-:W-:Y:S01]  /*3240*/  HMMA.16816.F32.BF16 R32, R132, R146, RZ ;  /* 0x000000928420723c */ /* 0x000fe200000418ff */
[----:B------:R-:W-:Y:S06]  /*3250*/  LDSM.16.M88.4 R144, [R176+0x8080] ;  /* 0x00808000b090783b */ /* 0x000fec0000000200 */
[----:B------:R-:W-:Y:S01]  /*3260*/  IADD3 R132, R188, UR4, R185 ;  /* 0x00000004bc847c10 */ /* 0x000fe2000fffe0b9 */
[-C--:B------:R-:W-:Y:S05]  /*3270*/  HMMA.16816.F32.BF16 R4, R148, R152.reuse, R4 ;  /* 0x000000989404723c */ /* 0x080fea0000041804 */
[----:B------:R-:W-:Y:S02]  /*3280*/  SHF.L.U32 R2, R132, 0x1, RZ ;  /* 0x0000000184027819 */ /* 0x000fe400000006ff */
[----:B------:R-:W2:Y:S01]  /*3290*/  LDSM.16.M88.4 R132, [R184+0x9080] ;  /* 0x00908000b884783b */ /* 0x000ea20000000200 */
[C---:B------:R-:W-:Y:S07]  /*32a0*/  HMMA.16816.F32.BF16 R8, R156.reuse, R152, R8 ;  /* 0x000000989c08723c */ /* 0x040fee0000041808 */
[----:B------:R-:W3:Y:S01]  /*32b0*/  LDSM.16.M88.4 R140, [R2+0x12080] ;  /* 0x01208000028c783b */ /* 0x000ee20000000200 */
[-C--:B------:R-:W-:Y:S04]  /*32c0*/  HMMA.16816.F32.BF16 R12, R156, R154.reuse, R12 ;  /* 0x0000009a9c0c723c */ /* 0x080fe8000004180c */
[----:B------:R-:W-:Y:S03]  /*32d0*/  FSEL R153, R222, -INF , P6 ;  /* 0xff800000de997808 */ /* 0x000fe60003000000 */
[----:B------:R-:W4:Y:S01]  /*32e0*/  LDSM.16.M88.4 R172, [R2+0x12880] ;  /* 0x0128800002ac783b */ /* 0x000f220000000200 */
[C---:B------:R-:W-:Y:S08]  /*32f0*/  HMMA.16816.F32.BF16 R16, R148.reuse, R154, R16 ;  /* 0x0000009a9410723c */ /* 0x040ff00000041810 */
[-C--:B------:R-:W-:Y:S08]  /*3300*/  HMMA.16816.F32.BF16 R20, R148, R160.reuse, R20 ;  /* 0x000000a09414723c */ /* 0x080ff00000041814 */
[C---:B------:R-:W-:Y:S08]  /*3310*/  HMMA.16816.F32.BF16 R24, R156.reuse, R160, R24 ;  /* 0x000000a09c18723c */ /* 0x040ff00000041818 */
[-C--:B------:R-:W-:Y:S01]  /*3320*/  HMMA.16816.F32.BF16 R28, R156, R162.reuse, R28 ;  /* 0x000000a29c1c723c */ /* 0x080fe2000004181c */
[----:B------:R-:W-:Y:S07]  /*3330*/  LDSM.16.M88.4 R156, [R2+0x13880] ;  /* 0x01388000029c783b */ /* 0x000fee0000000200 */
[----:B------:R-:W-:Y:S01]  /*3340*/  HMMA.16816.F32.BF16 R32, R148, R162, R32 ;  /* 0x000000a29420723c */ /* 0x000fe20000041820 */
[----:B------:R-:W5:Y:S06]  /*3350*/  LDSM.16.M88.4 R148, [R176+0x9080] ;  /* 0x00908000b094783b */ /* 0x000f6c0000000200 */
[----:B------:R-:W-:Y:S01]  /*3360*/  FFMA.FTZ R163, R153, c[0x0][0x29c], -R246 ;  /* 0x0000a70099a37a23 */ /* 0x000fe200000108f6 */
[-C--:B-1----:R-:W-:Y:S01]  /*3370*/  HMMA.16816.F32.BF16 R4, R136, R164.reuse, R4 ;  /* 0x000000a48804723c */ /* 0x082fe20000041804 */
[----:B------:R-:W-:Y:S04]  /*3380*/  LDSM.16.M88.4 R152, [R184+0xb080] ;  /* 0x00b08000b898783b */ /* 0x000fe80000000200 */
[----:B------:R-:W1:Y:S01]  /*3390*/  MUFU.EX2 R163, R163 ;  /* 0x000000a300a37308 */ /* 0x000e620000000800 */
[C---:B------:R-:W-:Y:S01]  /*33a0*/  FSEL R162, R216.reuse, -INF , P1 ;  /* 0xff800000d8a27808 */ /* 0x040fe20000800000 */
[----:B------:R-:W-:Y:S01]  /*33b0*/  FFMA.FTZ R216, -R216, R216, 1 ;  /* 0x3f800000d8d87423 */ /* 0x000fe200000101d8 */
[C---:B------:R-:W-:Y:S04]  /*33c0*/  HMMA.16816.F32.BF16 R8, R168.reuse, R164, R8 ;  /* 0x000000a4a808723c */ /* 0x040fe80000041808 */
[--C-:B------:R-:W-:Y:S03]  /*33d0*/  FFMA.FTZ R162, R162, c[0x0][0x29c], -R239.reuse ;  /* 0x0000a700a2a27a23 */ /* 0x100fe600000108ef */
[----:B------:R-:W-:Y:S01]  /*33e0*/  FSEL R165, R212, -INF , P1 ;  /* 0xff800000d4a57808 */ /* 0x000fe20000800000 */
[-C--:B------:R-:W-:Y:S02]  /*33f0*/  HMMA.16816.F32.BF16 R12, R168, R166.reuse, R12 ;  /* 0x000000a6a80c723c */ /* 0x080fe4000004180c */
[----:B------:R-:W-:Y:S02]  /*3400*/  MUFU.EX2 R162, R162 ;  /* 0x000000a200a27308 */ /* 0x000fe40000000800 */
[--C-:B------:R-:W-:Y:S01]  /*3410*/  FFMA.FTZ R165, R165, c[0x0][0x29c], -R242.reuse ;  /* 0x0000a700a5a57a23 */ /* 0x100fe200000108f2 */
[C---:B------:R-:W-:Y:S01]  /*3420*/  FSEL R164, R217.reuse, -INF , P0 ;  /* 0xff800000d9a47808 */ /* 0x040fe20000000000 */
[----:B------:R-:W-:Y:S02]  /*3430*/  FFMA.FTZ R217, -R217, R217, 1 ;  /* 0x3f800000d9d97423 */ /* 0x000fe400000101d9 */
[C---:B------:R-:W-:Y:S04]  /*3440*/  HMMA.16816.F32.BF16 R16, R136.reuse, R166, R16 ;  /* 0x000000a68810723c */ /* 0x040fe80000041810 */
[--C-:B------:R-:W-:Y:S04]  /*3450*/  FFMA.FTZ R164, R164, c[0x0][0x29c], -R239.reuse ;  /* 0x0000a700a4a47a23 */ /* 0x100fe800000108ef */
[-C--:B--2---:R-:W-:Y:S08]  /*3460*/  HMMA.16816.F32.BF16 R20, R136, R132.reuse, R20 ;  /* 0x000000848814723c */ /* 0x084ff00000041814 */
[C---:B------:R-:W-:Y:S08]  /*3470*/  HMMA.16816.F32.BF16 R24, R168.reuse, R132, R24 ;  /* 0x00000084a818723c */ /* 0x040ff00000041818 */
[-C--:B------:R-:W-:Y:S07]  /*3480*/  HMMA.16816.F32.BF16 R28, R168, R134.reuse, R28 ;  /* 0x00000086a81c723c */ /* 0x080fee000004181c */
[----:B------:R-:W-:Y:S01]  /*3490*/  FSEL R169, R218, -INF , P6 ;  /* 0xff800000daa97808 */ /* 0x000fe20003000000 */
[----:B------:R-:W-:Y:S01]  /*34a0*/  HMMA.16816.F32.BF16 R32, R136, R134, R32 ;  /* 0x000000868820723c */ /* 0x000fe20000041820 */
[----:B------:R-:W-:Y:S03]  /*34b0*/  LDSM.16.M88.4 R132, [R3+0x13080] ;  /* 0x013080000384783b */ /* 0x000fe60000000200 */
[----:B------:R-:W-:Y:S01]  /*34c0*/  FFMA.FTZ R169, R169, c[0x0][0x29c], -R242 ;  /* 0x0000a700a9a97a23 */ /* 0x000fe200000108f2 */
[C---:B------:R-:W-:Y:S01]  /*34d0*/  FSEL R168, R220.reuse, -INF , P6 ;  /* 0xff800000dca87808 */ /* 0x040fe20003000000 */
[----:B------:R-:W-:Y:S01]  /*34e0*/  FFMA.FTZ R220, -R220, R220, 1 ;  /* 0x3f800000dcdc7423 */ /* 0x000fe200000101dc */
[----:B------:R-:W-:Y:S01]  /*34f0*/  FSEL R139, R213, -INF , P1 ;  /* 0xff800000d58b7808 */ /* 0x000fe20000800000 */
[-C--:B---3--:R-:W-:Y:S02]  /*3500*/  HMMA.16816.F32.BF16 R4, R140, R144.reuse, R4 ;  /* 0x000000908c04723c */ /* 0x088fe40000041804 */
[----:B------:R-:W-:Y:S03]  /*3510*/  MUFU.EX2 R169, R169 ;  /* 0x000000a900a97308 */ /* 0x000fe60000000800 */
[--C-:B------:R-:W-:Y:S01]  /*3520*/  FFMA.FTZ R160, R139, c[0x0][0x29c], -R246.reuse ;  /* 0x0000a7008ba07a23 */ /* 0x100fe200000108f6 */
[C---:B------:R-:W-:Y:S01]  /*3530*/  ISETP.GT.AND P6, PT, R206.reuse, 0x41, PT ;  /* 0x00000041ce00780c */ /* 0x040fe20003fc4270 */
[----:B------:R-:W2:Y:S01]  /*3540*/  LDSM.16.M88.4 R136, [R184+0xa080] ;  /* 0x00a08000b888783b */ /* 0x000ea20000000200 */
[C---:B----4-:R-:W-:Y:S04]  /*3550*/  HMMA.16816.F32.BF16 R8, R172.reuse, R144, R8 ;  /* 0x00000090ac08723c */ /* 0x050fe80000041808 */
[----:B------:R-:W-:Y:S01]  /*3560*/  MUFU.EX2 R160, R160 ;  /* 0x000000a000a07308 */ /* 0x000fe20000000800 */
[----:B------:R-:W-:Y:S01]  /*3570*/  ISETP.GT.AND P1, PT, R206, 0x21, PT ;  /* 0x00000021ce00780c */ /* 0x000fe20003f24270 */
[--C-:B------:R-:W-:Y:S01]  /*3580*/  FFMA.FTZ R168, R168, c[0x0][0x29c], -R239.reuse ;  /* 0x0000a700a8a87a23 */ /* 0x100fe200000108ef */
[C---:B------:R-:W-:Y:S01]  /*3590*/  FSEL R145, R214.reuse, -INF , P0 ;  /* 0xff800000d6917808 */ /* 0x040fe20000000000 */
[-C--:B------:R-:W-:Y:S04]  /*35a0*/  HMMA.16816.F32.BF16 R12, R172, R146.reuse, R12 ;  /* 0x00000092ac0c723c */ /* 0x080fe8000004180c */
[----:B------:R-:W-:Y:S01]  /*35b0*/  FFMA.FTZ R161, R145, c[0x0][0x29c], -R246 ;  /* 0x0000a70091a17a23 */ /* 0x000fe200000108f6 */
[----:B------:R-:W-:Y:S01]  /*35c0*/  FSEL R252, R225, -INF , P1 ;  /* 0xff800000e1fc7808 */ /* 0x000fe20000800000 */
[----:B------:R-:W-:Y:S01]  /*35d0*/  FFMA.FTZ R214, -R214, R214, 1 ;  /* 0x3f800000d6d67423 */ /* 0x000fe200000101d6 */
[----:B------:R-:W-:Y:S01]  /*35e0*/  MUFU.EX2 R168, R168 ;  /* 0x000000a800a87308 */ /* 0x000fe20000000800 */
[C---:B------:R-:W-:Y:S01]  /*35f0*/  HMMA.16816.F32.BF16 R16, R140.reuse, R146, R16 ;  /* 0x000000928c10723c */ /* 0x040fe20000041810 */
[----:B------:R3:W4:Y:S03]  /*3600*/  LDSM.16.M88.4 R144, [R3+0x13880] ;  /* 0x013880000390783b */ /* 0x0007260000000200 */
[----:B------:R-:W-:Y:S01]  /*3610*/  FSEL R171, R219, -INF , P1 ;  /* 0xff800000dbab7808 */ /* 0x000fe20000800000 */
[----:B------:R-:W-:Y:S01]  /*3620*/  FFMA.FTZ R225, -R225, R225, 1 ;  /* 0x3f800000e1e17423 */ /* 0x000fe200000101e1 */
[C---:B------:R-:W-:Y:S01]  /*3630*/  FSEL R170, R221.reuse, -INF , P1 ;  /* 0xff800000ddaa7808 */ /* 0x040fe20000800000 */
[----:B------:R-:W-:Y:S01]  /*3640*/  FFMA.FTZ R221, -R221, R221, 1 ;  /* 0x3f800000dddd7423 */ /* 0x000fe200000101dd */
[-C--:B-----5:R-:W-:Y:S01]  /*3650*/  HMMA.16816.F32.BF16 R20, R140, R148.reuse, R20 ;  /* 0x000000948c14723c */ /* 0x0a0fe20000041814 */
[----:B------:R-:W5:Y:S03]  /*3660*/  MUFU.EX2 R161, R161 ;  /* 0x000000a100a17308 */ /* 0x000f660000000800 */
[----:B------:R-:W-:Y:S02]  /*3670*/  FFMA.FTZ R171, R171, c[0x0][0x29c], -R242 ;  /* 0x0000a700abab7a23 */ /* 0x000fe400000108f2 */
[--C-:B------:R-:W-:Y:S02]  /*3680*/  FFMA.FTZ R170, R170, c[0x0][0x29c], -R239.reuse ;  /* 0x0000a700aaaa7a23 */ /* 0x100fe400000108ef */
[C---:B------:R-:W-:Y:S04]  /*3690*/  HMMA.16816.F32.BF16 R24, R172.reuse, R148, R24 ;  /* 0x00000094ac18723c */ /* 0x040fe80000041818 */
[----:B------:R-:W-:Y:S03]  /*36a0*/  FFMA.FTZ R213, -R213, R213, 1 ;  /* 0x3f800000d5d57423 */ /* 0x000fe600000101d5 */
[----:B------:R-:W-:Y:S01]  /*36b0*/  FSEL R149, R223, -INF , P1 ;  /* 0xff800000df957808 */ /* 0x000fe20000800000 */
[-C--:B------:R-:W-:Y:S03]  /*36c0*/  HMMA.16816.F32.BF16 R28, R172, R150.reuse, R28 ;  /* 0x00000096ac1c723c */ /* 0x080fe6000004181c */
[C---:B------:R-:W-:Y:S01]  /*36d0*/  ISETP.GT.AND P1, PT, R206.reuse, 0x60, PT ;  /* 0x00000060ce00780c */ /* 0x040fe20003f24270 */
[----:B------:R-:W-:Y:S01]  /*36e0*/  FFMA.FTZ R166, R149, c[0x0][0x29c], -R246 ;  /* 0x0000a70095a67a23 */ /* 0x000fe200000108f6 */
[----:B---3--:R-:W-:Y:S02]  /*36f0*/  FSEL R3, R215, -INF , P0 ;  /* 0xff800000d7037808 */ /* 0x008fe40000000000 */
[----:B------:R-:W-:Y:S01]  /*3700*/  ISETP.GT.AND P0, PT, R206, 0x40, PT ;  /* 0x00000040ce00780c */ /* 0x000fe20003f04270 */
[----:B------:R-:W-:Y:S02]  /*3710*/  HMMA.16816.F32.BF16 R32, R140, R150, R32 ;  /* 0x000000968c20723c */ /* 0x000fe40000041820 */
[----:B------:R-:W3:Y:S02]  /*3720*/  MUFU.EX2 R166, R166 ;  /* 0x000000a600a67308 */ /* 0x000ee40000000800 */
[----:B------:R-:W-:Y:S01]  /*3730*/  FSEL R149, R226, -INF , P0 ;  /* 0xff800000e2957808 */ /* 0x000fe20000000000 */
[----:B------:R-:W-:Y:S01]  /*3740*/  FFMA.FTZ R3, R3, c[0x0][0x29c], -R242 ;  /* 0x0000a70003037a23 */ /* 0x000fe200000108f2 */
[C---:B------:R-:W-:Y:S01]  /*3750*/  FSEL R251, R228.reuse, -INF , P0 ;  /* 0xff800000e4fb7808 */ /* 0x040fe20000000000 */
[----:B------:R-:W-:Y:S01]  /*3760*/  FFMA.FTZ R228, -R228, R228, 1 ;  /* 0x3f800000e4e47423 */ /* 0x000fe200000101e4 */
[-C--:B--2---:R-:W-:Y:S05]  /*3770*/  HMMA.16816.F32.BF16 R4, R132, R136.reuse, R4 ;  /* 0x000000888404723c */ /* 0x084fea0000041804 */
[----:B------:R-:W-:Y:S01]  /*3780*/  FSEL R141, R227, -INF , P6 ;  /* 0xff800000e38d7808 */ /* 0x000fe20003000000 */
[--C-:B------:R-:W-:Y:S01]  /*3790*/  FFMA.FTZ R167, R149, c[0x0][0x29c], -R246.reuse ;  /* 0x0000a70095a77a23 */ /* 0x100fe200000108f6 */
[----:B------:R-:W-:Y:S01]  /*37a0*/  FSEL R173, R230, -INF , P0 ;  /* 0xff800000e6ad7808 */ /* 0x000fe20000000000 */
[C---:B----4-:R-:W-:Y:S01]  /*37b0*/  HMMA.16816.F32.BF16 R8, R144.reuse, R136, R8 ;  /* 0x000000889008723c */ /* 0x050fe20000041808 */
[----:B------:R-:W-:Y:S03]  /*37c0*/  LDSM.16.M88.4 R148, [R176+0xa080] ;  /* 0x00a08000b094783b */ /* 0x000fe60000000200 */
[----:B------:R-:W-:Y:S01]  /*37d0*/  FFMA.FTZ R174, R141, c[0x0][0x29c], -R246 ;  /* 0x0000a7008dae7a23 */ /* 0x000fe200000108f6 */
[----:B------:R-:W-:Y:S01]  /*37e0*/  MUFU.EX2 R167, R167 ;  /* 0x000000a700a77308 */ /* 0x000fe20000000800 */
[----:B------:R-:W-:Y:S01]  /*37f0*/  FFMA.FTZ R173, R173, c[0x0][0x29c], -R242 ;  /* 0x0000a700adad7a23 */ /* 0x000fe200000108f2 */
[----:B------:R-:W-:Y:S01]  /*3800*/  FSEL R172, R232, -INF , P0 ;  /* 0xff800000e8ac7808 */ /* 0x000fe20000000000 */
[-C--:B------:R-:W-:Y:S01]  /*3810*/  HMMA.16816.F32.BF16 R12, R144, R138.reuse, R12 ;  /* 0x0000008a900c723c */ /* 0x080fe2000004180c */
[----:B------:R2:W4:Y:S02]  /*3820*/  LDSM.16.M88.4 R140, [R2+0x13080] ;  /* 0x01308000028c783b */ /* 0x0005240000000200 */
[----:B------:R-:W-:Y:S01]  /*3830*/  ISETP.GT.AND P0, PT, R206, 0x61, PT ;  /* 0x00000061ce00780c */ /* 0x000fe20003f04270 */
[----:B------:R-:W-:Y:S01]  /*3840*/  FFMA.FTZ R172, R172, c[0x0][0x29c], -R239 ;  /* 0x0000a700acac7a23 */ /* 0x000fe200000108ef */
[----:B------:R-:W-:Y:S01]  /*3850*/  FSEL R175, R240, -INF , P1 ;  /* 0xff800000f0af7808 */ /* 0x000fe20000800000 */
[----:B------:R-:W-:Y:S01]  /*3860*/  FFMA.FTZ R232, -R232, R232, 1 ;  /* 0x3f800000e8e87423 */ /* 0x000fe200000101e8 */
[----:B------:R-:W1:Y:S01]  /*3870*/  MUFU.EX2 R174, R174 ;  /* 0x000000ae00ae7308 */ /* 0x000e620000000800 */
[C---:B------:R-:W-:Y:S01]  /*3880*/  HMMA.16816.F32.BF16 R16, R132.reuse, R138, R16 ;  /* 0x0000008a8410723c */ /* 0x040fe20000041810 */
[----:B------:R-:W1:Y:S03]  /*3890*/  LDSM.16.M88.4 R136, [R176+0xb080] ;  /* 0x00b08000b088783b */ /* 0x000e660000000200 */
[----:B------:R-:W-:Y:S01]  /*38a0*/  FSEL R247, R241, -INF , P0 ;  /* 0xff800000f1f77808 */ /* 0x000fe20000000000 */
[--C-:B------:R-:W-:Y:S03]  /*38b0*/  FFMA.FTZ R175, R175, c[0x0][0x29c], -R246.reuse ;  /* 0x0000a700afaf7a23 */ /* 0x100fe600000108f6 */
[-C--:B------:R-:W-:Y:S01]  /*38c0*/  HMMA.16816.F32.BF16 R20, R132, R152.reuse, R20 ;  /* 0x000000988414723c */ /* 0x080fe20000041814 */
[----:B------:R-:W-:Y:S03]  /*38d0*/  MUFU.EX2 R173, R173 ;  /* 0x000000ad00ad7308 */ /* 0x000fe60000000800 */
[----:B------:R-:W-:Y:S04]  /*38e0*/  FFMA.FTZ R246, R247, c[0x0][0x29c], -R246 ;  /* 0x0000a700f7f67a23 */ /* 0x000fe800000108f6 */
[C---:B------:R-:W-:Y:S03]  /*38f0*/  HMMA.16816.F32.BF16 R24, R144.reuse, R152, R24 ;  /* 0x000000989018723c */ /* 0x040fe60000041818 */
[----:B------:R-:W1:Y:S01]  /*3900*/  MUFU.EX2 R175, R175 ;  /* 0x000000af00af7308 */ /* 0x000e620000000800 */
[--C-:B--2---:R-:W-:Y:S03]  /*3910*/  FFMA.FTZ R2, R249, c[0x0][0x29c], -R245.reuse ;  /* 0x0000a700f9027a23 */ /* 0x104fe600000108f5 */
[--C-:B------:R-:W-:Y:S01]  /*3920*/  FFMA.FTZ R152, R248, c[0x0][0x29c], -R245.reuse ;  /* 0x0000a700f8987a23 */ /* 0x100fe200000108f5 */
[-C--:B------:R-:W-:Y:S01]  /*3930*/  HMMA.16816.F32.BF16 R28, R144, R154.reuse, R28 ;  /* 0x0000009a901c723c */ /* 0x080fe2000004181c */
[----:B------:R-:W2:Y:S03]  /*3940*/  LDS R144, [R237+0x18280] ;  /* 0x01828000ed907984 */ /* 0x000ea60000000800 */
[C---:B------:R-:W-:Y:S01]  /*3950*/  FSEL R153, R234.reuse, -INF , P1 ;  /* 0xff800000ea997808 */ /* 0x040fe20000800000 */
[----:B------:R-:W1:Y:S01]  /*3960*/  MUFU.EX2 R246, R246 ;  /* 0x000000f600f67308 */ /* 0x000e620000000800 */
[----:B------:R-:W-:Y:S02]  /*3970*/  FFMA.FTZ R234, -R234, R234, 1 ;  /* 0x3f800000eaea7423 */ /* 0x000fe400000101ea */
[----:B------:R-:W-:Y:S04]  /*3980*/  HMMA.16816.F32.BF16 R32, R132, R154, R32 ;  /* 0x0000009a8420723c */ /* 0x000fe80000041820 */
[--C-:B------:R-:W-:Y:S02]  /*3990*/  FFMA.FTZ R145, R252, c[0x0][0x29c], -R245.reuse ;  /* 0x0000a700fc917a23 */ /* 0x100fe400000108f5 */
[--C-:B------:R-:W-:Y:S01]  /*39a0*/  FFMA.FTZ R146, R251, c[0x0][0x29c], -R245.reuse ;  /* 0x0000a700fb927a23 */ /* 0x100fe200000108f5 */
[----:B------:R-:W-:Y:S01]  /*39b0*/  MUFU.EX2 R247, R250 ;  /* 0x000000fa00f77308 */ /* 0x000fe20000000800 */
[-C--:B----4-:R-:W-:Y:S05]  /*39c0*/  HMMA.16816.F32.BF16 R4, R140, R148.reuse, R4 ;  /* 0x000000948c04723c */ /* 0x090fea0000041804 */
[--C-:B------:R-:W-:Y:S01]  /*39d0*/  FFMA.FTZ R154, R153, c[0x0][0x29c], -R242.reuse ;  /* 0x0000a700999a7a23 */ /* 0x100fe200000108f2 */
[----:B------:R-:W-:Y:S02]  /*39e0*/  FSEL R155, R231, -INF , P6 ;  /* 0xff800000e79b7808 */ /* 0x000fe40003000000 */
[C---:B------:R-:W-:Y:S01]  /*39f0*/  HMMA.16816.F32.BF16 R8, R156.reuse, R148, R8 ;  /* 0x000000949c08723c */ /* 0x040fe20000041808 */
[----:B------:R-:W-:Y:S03]  /*3a00*/  MUFU.EX2 R145, R145 ;  /* 0x0000009100917308 */ /* 0x000fe60000000800 */
[--C-:B------:R-:W-:Y:S03]  /*3a10*/  FFMA.FTZ R155, R155, c[0x0][0x29c], -R242.reuse ;  /* 0x0000a7009b9b7a23 */ /* 0x100fe600000108f2 */
[----:B------:R-:W-:Y:S01]  /*3a20*/  FSEL R148, R229, -INF , P6 ;  /* 0xff800000e5947808 */ /* 0x000fe20003000000 */
[-C--:B------:R-:W-:Y:S03]  /*3a30*/  HMMA.16816.F32.BF16 R12, R156, R150.reuse, R12 ;  /* 0x000000969c0c723c */ /* 0x080fe6000004180c */
[----:B------:R-:W4:Y:S01]  /*3a40*/  MUFU.EX2 R152, R152 ;  /* 0x0000009800987308 */ /* 0x000f220000000800 */
[--C-:B------:R-:W-:Y:S01]  /*3a50*/  FFMA.FTZ R147, R148, c[0x0][0x29c], -R245.reuse ;  /* 0x0000a70094937a23 */ /* 0x100fe200000108f5 */
[----:B------:R-:W-:Y:S01]  /*3a60*/  FSEL R148, R243, -INF , P1 ;  /* 0xff800000f3947808 */ /* 0x000fe20000800000 */
[----:B------:R-:W-:Y:S02]  /*3a70*/  FFMA.FTZ R229, -R229, R229, 1 ;  /* 0x3f800000e5e57423 */ /* 0x000fe400000101e5 */
[C---:B------:R-:W-:Y:S04]  /*3a80*/  HMMA.16816.F32.BF16 R16, R140.reuse, R150, R16 ;  /* 0x000000968c10723c */ /* 0x040fe80000041810 */
[--C-:B------:R-:W-:Y:S01]  /*3a90*/  FFMA.FTZ R149, R148, c[0x0][0x29c], -R245.reuse ;  /* 0x0000a70094957a23 */ /* 0x100fe200000108f5 */
[----:B------:R-:W-:Y:S02]  /*3aa0*/  MUFU.EX2 R147, R147 ;  /* 0x0000009300937308 */ /* 0x000fe40000000800 */
[----:B------:R-:W-:Y:S01]  /*3ab0*/  FSEL R151, R235, -INF , P0 ;  /* 0xff800000eb977808 */ /* 0x000fe20000000000 */
[-C--:B-1----:R-:W-:Y:S04]  /*3ac0*/  HMMA.16816.F32.BF16 R20, R140, R136.reuse, R20 ;  /* 0x000000888c14723c */ /* 0x082fe80000041814 */
[----:B------:R-:W-:Y:S01]  /*3ad0*/  FFMA.FTZ R242, R151, c[0x0][0x29c], -R242 ;  /* 0x0000a70097f27a23 */ /* 0x000fe200000108f2 */
[----:B------:R-:W-:Y:S01]  /*3ae0*/  FSEL R150, R244, -INF , P0 ;  /* 0xff800000f4967808 */ /* 0x000fe20000000000 */
[----:B------:R-:W-:Y:S01]  /*3af0*/  FFMA.FTZ R235, -R235, R235, 1 ;  /* 0x3f800000ebeb7423 */ /* 0x000fe200000101eb */
[----:B------:R-:W1:Y:S01]  /*3b00*/  MUFU.EX2 R148, R149 ;  /* 0x0000009500947308 */ /* 0x000e620000000800 */
[C---:B------:R-:W-:Y:S04]  /*3b10*/  HMMA.16816.F32.BF16 R24, R156.reuse, R136, R24 ;  /* 0x000000889c18723c */ /* 0x040fe80000041818 */
[----:B------:R-:W-:Y:S04]  /*3b20*/  FFMA.FTZ R245, R150, c[0x0][0x29c], -R245 ;  /* 0x0000a70096f57a23 */ /* 0x000fe800000108f5 */
[-C--:B------:R-:W-:Y:S01]  /*3b30*/  HMMA.16816.F32.BF16 R28, R156, R138.reuse, R28 ;  /* 0x0000008a9c1c723c */ /* 0x080fe2000004181c */
[----:B------:R-:W-:Y:S03]  /*3b40*/  MUFU.EX2 R149, R165 ;  /* 0x000000a500957308 */ /* 0x000fe60000000800 */
[--C-:B--2---:R-:W-:Y:S02]  /*3b50*/  FADD.FTZ R16, R16, -R144.reuse ;  /* 0x8000009010107221 */ /* 0x104fe40000010000 */
[--C-:B------:R-:W-:Y:S02]  /*3b60*/  FADD.FTZ R17, R17, -R144.reuse ;  /* 0x8000009011117221 */ /* 0x100fe40000010000 */
[----:B------:R-:W-:Y:S01]  /*3b70*/  HMMA.16816.F32.BF16 R32, R140, R138, R32 ;  /* 0x0000008a8c20723c */ /* 0x000fe20000041820 */
[----:B------:R-:W2:Y:S02]  /*3b80*/  LDS R138, [R237+0x182a0] ;  /* 0x0182a000ed8a7984 */ /* 0x000ea40000000800 */
[----:B------:R1:W-:Y:S01]  /*3b90*/  MUFU.EX2 R158, R3 ;  /* 0x00000003009e7308 */ /* 0x0003e20000000800 */
[--C-:B------:R-:W-:Y:S01]  /*3ba0*/  FADD.FTZ R156, R5, -R144.reuse ;  /* 0x80000090059c7221 */ /* 0x100fe20000010000 */
[----:B------:R-:W4:Y:S01]  /*3bb0*/  LDS R141, [R237+0x18300] ;  /* 0x01830000ed8d7984 */ /* 0x000f220000000800 */
[----:B------:R-:W-:Y:S01]  /*3bc0*/  FMUL.FTZ R16, R163, R16 ;  /* 0x00000010a3107220 */ /* 0x000fe20000410000 */
[----:B------:R-:W-:Y:S01]  /*3bd0*/  FSEL R140, R238, -INF , P0 ;  /* 0xff800000ee8c7808 */ /* 0x000fe20000000000 */
[----:B-----5:R-:W-:Y:S01]  /*3be0*/  FMUL.FTZ R153, R161, R156 ;  /* 0x0000009ca1997220 */ /* 0x020fe20000410000 */
[----:B------:R-:W-:Y:S01]  /*3bf0*/  FSEL R156, R233, -INF , P6 ;  /* 0xff800000e99c7808 */ /* 0x000fe20003000000 */
[----:B------:R-:W5:Y:S01]  /*3c00*/  LDS R237, [R237+0x18320] ;  /* 0x01832000eded7984 */ /* 0x000f620000000800 */
[----:B------:R-:W-:Y:S01]  /*3c10*/  PLOP3.LUT P0, PT, PT, PT, UP0, 0x80, 0x0 ;  /* 0x000000000000781c */ /* 0x000fe20003f0f008 */
[--C-:B------:R-:W-:Y:S01]  /*3c20*/  FADD.FTZ R21, R21, -R144.reuse ;  /* 0x8000009015157221 */ /* 0x100fe20000010000 */
[----:B------:R-:W2:Y:S01]  /*3c30*/  MUFU.EX2 R245, R245 ;  /* 0x000000f500f57308 */ /* 0x000ea20000000800 */
[----:B------:R-:W-:Y:S01]  /*3c40*/  FMUL.FTZ R153, R153, R214 ;  /* 0x000000d699997220 */ /* 0x000fe20000410000 */
[----:B------:R-:W-:Y:S01]  /*3c50*/  FSEL R142, R236, -INF , P1 ;  /* 0xff800000ec8e7808 */ /* 0x000fe20000800000 */
[----:B---3--:R-:W-:Y:S02]  /*3c60*/  FMUL.FTZ R17, R166, R17 ;  /* 0x00000011a6117220 */ /* 0x008fe40000410000 */
[----:B------:R-:W-:Y:S02]  /*3c70*/  FFMA.FTZ R214, -R223, R223, 1 ;  /* 0x3f800000dfd67423 */ /* 0x000fe400000101df */
[----:B------:R-:W-:Y:S02]  /*3c80*/  FMUL.FTZ R21, R174, R21 ;  /* 0x00000015ae157220 */ /* 0x000fe40000410000 */
[----:B------:R-:W-:Y:S01]  /*3c90*/  FMUL.FTZ R214, R17, R214 ;  /* 0x000000d611d67220 */ /* 0x000fe20000410000 */
[----:B------:R-:W3:Y:S01]  /*3ca0*/  MUFU.EX2 R146, R146 ;  /* 0x0000009200927308 */ /* 0x000ee20000000800 */
[--C-:B------:R-:W-:Y:S02]  /*3cb0*/  FADD.FTZ R32, R32, -R144.reuse ;  /* 0x8000009020207221 */ /* 0x100fe40000010000 */
[----:B------:R-:W-:Y:S02]  /*3cc0*/  FADD.FTZ R33, R33, -R144 ;  /* 0x8000009021217221 */ /* 0x000fe40000010000 */
[----:B-1----:R-:W-:Y:S01]  /*3cd0*/  FFMA.FTZ R3, -R222, R222, 1 ;  /* 0x3f800000de037423 */ /* 0x002fe200000101de */
[----:B------:R-:W-:Y:S01]  /*3ce0*/  F2FP.BF16.PACK_AB R222, R174, R167 ;  /* 0x000000a7aede723e */ /* 0x000fe200000010ff */
[----:B------:R-:W-:Y:S02]  /*3cf0*/  FMUL.FTZ R32, R175, R32 ;  /* 0x00000020af207220 */ /* 0x000fe40000410000 */
[----:B------:R-:W-:Y:S01]  /*3d00*/  FMUL.FTZ R3, R16, R3 ;  /* 0x0000000310037220 */ /* 0x000fe20000410000 */
[----:B------:R-:W1:Y:S01]  /*3d10*/  MUFU.EX2 R2, R2 ;  /* 0x0000000200027308 */ /* 0x000e620000000800 */
[----:B------:R-:W-:Y:S02]  /*3d20*/  FFMA.FTZ R16, -R227, R227, 1 ;  /* 0x3f800000e3107423 */ /* 0x000fe400000101e3 */
[----:B------:R-:W-:Y:S01]  /*3d30*/  FFMA.FTZ R17, -R226, R226, 1 ;  /* 0x3f800000e2117423 */ /* 0x000fe200000101e2 */
[----:B------:R-:W-:Y:S01]  /*3d40*/  F2FP.BF16.PACK_AB R214, R214, R3 ;  /* 0x00000003d6d6723e */ /* 0x000fe200000010ff */
[----:B------:R-:W-:Y:S02]  /*3d50*/  FMUL.FTZ R16, R21, R16 ;  /* 0x0000001015107220 */ /* 0x000fe40000410000 */
[----:B------:R-:W-:Y:S02]  /*3d60*/  FMUL.FTZ R33, R246, R33 ;  /* 0x00000021f6217220 */ /* 0x000fe40000410000 */
[--C-:B--2---:R-:W-:Y:S01]  /*3d70*/  FADD.FTZ R226, R6, -R138.reuse ;  /* 0x8000008a06e27221 */ /* 0x104fe20000010000 */
[----:B------:R-:W-:Y:S01]  /*3d80*/  MUFU.EX2 R154, R154 ;  /* 0x0000009a009a7308 */ /* 0x000fe20000000800 */
[----:B------:R-:W-:Y:S02]  /*3d90*/  FADD.FTZ R139, R7, -R138 ;  /* 0x8000008a078b7221 */ /* 0x000fe40000010000 */
[----:B------:R-:W-:Y:S02]  /*3da0*/  FFMA.FTZ R21, -R240, R240, 1 ;  /* 0x3f800000f0157423 */ /* 0x000fe400000101f0 */
[----:B------:R-:W-:Y:S02]  /*3db0*/  FFMA.FTZ R174, -R241, R241, 1 ;  /* 0x3f800000f1ae7423 */ /* 0x000fe400000101f1 */
[----:B----4-:R-:W-:Y:S02]  /*3dc0*/  FMUL.FTZ R139, R152, R139 ;  /* 0x0000008b988b7220 */ /* 0x010fe40000410000 */
[----:B------:R-:W-:Y:S01]  /*3dd0*/  FMUL.FTZ R21, R32, R21 ;  /* 0x0000001520157220 */ /* 0x000fe20000410000 */
[----:B------:R-:W-:Y:S01]  /*3de0*/  F2FP.BF16.PACK_AB R32, R152, R247 ;  /* 0x000000f79820723e */ /* 0x000fe200000010ff */
[----:B------:R-:W-:Y:S01]  /*3df0*/  FMUL.FTZ R174, R33, R174 ;  /* 0x000000ae21ae7220 */ /* 0x000fe20000410000 */
[----:B------:R-:W-:Y:S01]  /*3e00*/  MUFU.EX2 R172, R172 ;  /* 0x000000ac00ac7308 */ /* 0x000fe20000000800 */
[----:B------:R-:W-:Y:S02]  /*3e10*/  FFMA.FTZ R152, -R211, R211, 1 ;  /* 0x3f800000d3987423 */ /* 0x000fe400000101d3 */
[----:B------:R-:W-:Y:S01]  /*3e20*/  FADD.FTZ R20, R20, -R144 ;  /* 0x8000009014147221 */ /* 0x000fe20000010000 */
[----:B------:R-:W-:Y:S01]  /*3e30*/  F2FP.BF16.PACK_AB R174, R174, R21 ;  /* 0x00000015aeae723e */ /* 0x000fe200000010ff */
[----:B------:R-:W-:Y:S01]  /*3e40*/  FMUL.FTZ R226, R247, R226 ;  /* 0x000000e2f7e27220 */ /* 0x000fe20000410000 */
[----:B------:R2:W-:Y:S01]  /*3e50*/  STS [R205+0x18880], R32 ;  /* 0x01888020cd007388 */ /* 0x0005e20000000800 */
[----:B------:R-:W-:Y:S02]  /*3e60*/  FFMA.FTZ R33, -R210, R210, 1 ;  /* 0x3f800000d2217423 */ /* 0x000fe400000101d2 */
[----:B------:R-:W-:Y:S02]  /*3e70*/  FMUL.FTZ R152, R139, R152 ;  /* 0x000000988b987220 */ /* 0x000fe40000410000 */
[----:B------:R-:W-:Y:S02]  /*3e80*/  FMUL.FTZ R20, R167, R20 ;  /* 0x00000014a7147220 */ /* 0x000fe40000410000 */
[----:B------:R-:W-:Y:S02]  /*3e90*/  FMUL.FTZ R33, R226, R33 ;  /* 0x00000021e2217220 */ /* 0x000fe40000410000 */
[--C-:B------:R-:W-:Y:S02]  /*3ea0*/  FFMA.FTZ R156, R156, c[0x0][0x29c], -R239.reuse ;  /* 0x0000a7009c9c7a23 */ /* 0x100fe400000108ef */
[--C-:B------:R-:W-:Y:S01]  /*3eb0*/  FADD.FTZ R3, R18, -R138.reuse ;  /* 0x8000008a12037221 */ /* 0x100fe20000010000 */
[----:B------:R-:W-:Y:S01]  /*3ec0*/  F2FP.BF16.PACK_AB R152, R152, R33 ;  /* 0x000000219898723e */ /* 0x000fe200000010ff */
[--C-:B------:R-:W-:Y:S02]  /*3ed0*/  FADD.FTZ R18, R19, -R138.reuse ;  /* 0x8000008a13127221 */ /* 0x100fe40000010000 */
[--C-:B------:R-:W-:Y:S02]  /*3ee0*/  FADD.FTZ R19, R22, -R138.reuse ;  /* 0x8000008a16137221 */ /* 0x100fe40000010000 */
[--C-:B------:R-:W-:Y:S02]  /*3ef0*/  FADD.FTZ R22, R23, -R138.reuse ;  /* 0x8000008a17167221 */ /* 0x100fe40000010000 */
[--C-:B------:R-:W-:Y:S01]  /*3f00*/  FADD.FTZ R21, R34, -R138.reuse ;  /* 0x8000008a22157221 */ /* 0x100fe20000010000 */
[----:B------:R-:W-:Y:S01]  /*3f10*/  MUFU.EX2 R23, R164 ;  /* 0x000000a400177308 */ /* 0x000fe20000000800 */
[----:B------:R-:W-:Y:S02]  /*3f20*/  FADD.FTZ R138, R35, -R138 ;  /* 0x8000008a238a7221 */ /* 0x000fe40000010000 */
[--C-:B------:R-:W-:Y:S02]  /*3f30*/  FFMA.FTZ R142, R142, c[0x0][0x29c], -R239.reuse ;  /* 0x0000a7008e8e7a23 */ /* 0x100fe400000108ef */
[----:B------:R-:W-:Y:S01]  /*3f40*/  FFMA.FTZ R239, R140, c[0x0][0x29c], -R239 ;  /* 0x0000a7008cef7a23 */ /* 0x000fe200000108ef */
[----:B------:R-:W-:Y:S01]  /*3f50*/  F2FP.BF16.PACK_AB R140, R166, R163 ;  /* 0x000000a3a68c723e */ /* 0x000fe200000010ff */
[----:B------:R-:W-:Y:S01]  /*3f60*/  FMUL.FTZ R17, R20, R17 ;  /* 0x0000001114117220 */ /* 0x000fe20000410000 */
[----:B------:R-:W-:Y:S01]  /*3f70*/  F2FP.BF16.PACK_AB R20, R246, R175 ;  /* 0x000000aff614723e */ /* 0x000fe200000010ff */
[----:B------:R-:W-:Y:S01]  /*3f80*/  FFMA.FTZ R33, -R244, R244, 1 ;  /* 0x3f800000f4217423 */ /* 0x000fe200000101f4 */
[----:B------:R-:W4:Y:S01]  /*3f90*/  MUFU.EX2 R166, R171 ;  /* 0x000000ab00a67308 */ /* 0x000f220000000800 */
[----:B------:R-:W-:Y:S01]  /*3fa0*/  FMUL.FTZ R21, R148, R21 ;  /* 0x0000001594157220 */ /* 0x000fe20000410000 */
[----:B------:R-:W-:Y:S01]  /*3fb0*/  F2FP.BF16.PACK_AB R16, R16, R17 ;  /* 0x000000111010723e */ /* 0x000fe200000010ff */
[C---:B------:R-:W-:Y:S01]  /*3fc0*/  FMUL.FTZ R138, R245.reuse, R138 ;  /* 0x0000008af58a7220 */ /* 0x040fe20000410000 */
[----:B------:R-:W-:Y:S01]  /*3fd0*/  F2FP.BF16.PACK_AB R148, R245, R148 ;  /* 0x00000094f594723e */ /* 0x000fe200000010ff */
[----:B------:R-:W-:Y:S02]  /*3fe0*/  FFMA.FTZ R34, -R243, R243, 1 ;  /* 0x3f800000f3227423 */ /* 0x000fe400000101f3 */
[----:B------:R-:W-:Y:S02]  /*3ff0*/  FMUL.FTZ R138, R138, R33 ;  /* 0x000000218a8a7220 */ /* 0x000fe40000410000 */
[----:B------:R-:W-:Y:S01]  /*4000*/  FMUL.FTZ R21, R21, R34 ;  /* 0x0000002215157220 */ /* 0x000fe20000410000 */
[----:B------:R-:W2:Y:S01]  /*4010*/  MUFU.EX2 R17, R242 ;  /* 0x000000f200117308 */ /* 0x000ea20000000800 */
[--C-:B------:R-:W-:Y:S01]  /*4020*/  FADD.FTZ R12, R12, -R141.reuse ;  /* 0x8000008d0c0c7221 */ /* 0x100fe20000010000 */
[----:B------:R-:W-:Y:S01]  /*4030*/  F2FP.BF16.PACK_AB R34, R158, R149 ;  /* 0x000000959e22723e */ /* 0x000fe200000010ff */
[C---:B------:R-:W-:Y:S01]  /*4040*/  FMUL.FTZ R22, R147.reuse, R22 ;  /* 0x0000001693167220 */ /* 0x040fe20000410000 */
[----:B------:R-:W-:Y:S01]  /*4050*/  F2FP.BF16.PACK_AB R138, R138, R21 ;  /* 0x000000158a8a723e */ /* 0x000fe200000010ff */
[----:B---3--:R-:W-:Y:S01]  /*4060*/  FMUL.FTZ R19, R146, R19 ;  /* 0x0000001392137220 */ /* 0x008fe20000410000 */
[----:B------:R-:W-:Y:S01]  /*4070*/  F2FP.BF16.PACK_AB R146, R147, R146 ;  /* 0x000000929392723e */ /* 0x000fe200000010ff */
[C---:B------:R-:W-:Y:S02]  /*4080*/  FMUL.FTZ R18, R145.reuse, R18 ;  /* 0x0000001291127220 */ /* 0x040fe40000410000 */
[----:B-1----:R-:W-:Y:S01]  /*4090*/  FMUL.FTZ R3, R2, R3 ;  /* 0x0000000302037220 */ /* 0x002fe20000410000 */
[----:B------:R-:W-:Y:S01]  /*40a0*/  F2FP.BF16.PACK_AB R2, R145, R2 ;  /* 0x000000029102723e */ /* 0x000fe200000010ff */
[----:B------:R-:W-:Y:S01]  /*40b0*/  FFMA.FTZ R21, -R218, R218, 1 ;  /* 0x3f800000da157423 */ /* 0x000fe200000101da */
[----:B------:R-:W-:Y:S01]  /*40c0*/  MUFU.EX2 R142, R142 ;  /* 0x0000008e008e7308 */ /* 0x000fe20000000800 */
[----:B------:R-:W-:Y:S02]  /*40d0*/  FMUL.FTZ R12, R169, R12 ;  /* 0x0000000ca90c7220 */ /* 0x000fe40000410000 */
[----:B------:R-:W-:Y:S02]  /*40e0*/  FMUL.FTZ R19, R19, R228 ;  /* 0x000000e413137220 */ /* 0x000fe40000410000 */
[----:B------:R-:W-:Y:S02]  /*40f0*/  FMUL.FTZ R22, R22, R229 ;  /* 0x000000e516167220 */ /* 0x000fe40000410000 */
[----:B------:R-:W-:Y:S02]  /*4100*/  FMUL.FTZ R3, R3, R224 ;  /* 0x000000e003037220 */ /* 0x000fe40000410000 */
[----:B------:R-:W-:Y:S01]  /*4110*/  FMUL.FTZ R18, R18, R225 ;  /* 0x000000e112127220 */ /* 0x000fe20000410000 */
[----:B------:R-:W-:Y:S01]  /*4120*/  F2FP.BF16.PACK_AB R22, R22, R19 ;  /* 0x000000131616723e */ /* 0x000fe200000010ff */
[----:B------:R-:W-:Y:S01]  /*4130*/  FMUL.FTZ R12, R12, R21 ;  /* 0x000000150c0c7220 */ /* 0x000fe20000410000 */
[----:B------:R-:W-:Y:S01]  /*4140*/  MUFU.EX2 R19, R170 ;  /* 0x000000aa00137308 */ /* 0x000fe20000000800 */
[--C-:B------:R-:W-:Y:S01]  /*4150*/  FADD.FTZ R8, R8, -R141.reuse ;  /* 0x8000008d08087221 */ /* 0x100fe20000010000 */
[----:B------:R-:W-:Y:S01]  /*4160*/  F2FP.BF16.PACK_AB R18, R18, R3 ;  /* 0x000000031212723e */ /* 0x000fe200000010ff */
[--C-:B------:R-:W-:Y:S02]  /*4170*/  FADD.FTZ R9, R9, -R141.reuse ;  /* 0x8000008d09097221 */ /* 0x100fe40000010000 */
[----:B------:R-:W-:Y:S02]  /*4180*/  FMUL.FTZ R8, R149, R8 ;  /* 0x0000000895087220 */ /* 0x000fe40000410000 */
[--C-:B------:R-:W-:Y:S02]  /*4190*/  FADD.FTZ R13, R13, -R141.reuse ;  /* 0x8000008d0d0d7221 */ /* 0x100fe40000010000 */
[----:B------:R-:W-:Y:S01]  /*41a0*/  FFMA.FTZ R3, -R212, R212, 1 ;  /* 0x3f800000d4037423 */ /* 0x000fe200000101d4 */
[----:B------:R-:W1:Y:S01]  /*41b0*/  MUFU.EX2 R21, R156 ;  /* 0x0000009c00157308 */ /* 0x000e620000000800 */
[----:B------:R-:W-:Y:S01]  /*41c0*/  FMUL.FTZ R9, R158, R9 ;  /* 0x000000099e097220 */ /* 0x000fe20000410000 */
[C---:B----4-:R-:W-:Y:S01]  /*41d0*/  F2FP.BF16.PACK_AB R158, R166.reuse, R169 ;  /* 0x000000a9a69e723e */ /* 0x050fe200000010ff */
[----:B------:R-:W-:Y:S02]  /*41e0*/  FMUL.FTZ R13, R166, R13 ;  /* 0x0000000da60d7220 */ /* 0x000fe40000410000 */
[----:B------:R-:W-:Y:S02]  /*41f0*/  FMUL.FTZ R3, R8, R3 ;  /* 0x0000000308037220 */ /* 0x000fe40000410000 */
[----:B------:R-:W-:Y:S02]  /*4200*/  FFMA.FTZ R8, -R219, R219, 1 ;  /* 0x3f800000db087423 */ /* 0x000fe400000101db */
[----:B------:R-:W-:Y:S01]  /*4210*/  FFMA.FTZ R164, -R215, R215, 1 ;  /* 0x3f800000d7a47423 */ /* 0x000fe200000101d7 */
[----:B------:R-:W3:Y:S01]  /*4220*/  MUFU.EX2 R239, R239 ;  /* 0x000000ef00ef7308 */ /* 0x000ee20000000800 */
[----:B------:R-:W-:Y:S02]  /*4230*/  FMUL.FTZ R13, R13, R8 ;  /* 0x000000080d0d7220 */ /* 0x000fe40000410000 */
[--C-:B------:R-:W-:Y:S02]  /*4240*/  FADD.FTZ R8, R29, -R141.reuse ;  /* 0x8000008d1d087221 */ /* 0x100fe40000010000 */
[----:B------:R-:W-:Y:S01]  /*4250*/  FMUL.FTZ R164, R9, R164 ;  /* 0x000000a409a47220 */ /* 0x000fe20000410000 */
[----:B------:R-:W-:Y:S01]  /*4260*/  F2FP.BF16.PACK_AB R12, R13, R12 ;  /* 0x0000000c0d0c723e */ /* 0x000fe200000010ff */
[--C-:B------:R-:W-:Y:S02]  /*4270*/  FADD.FTZ R9, R28, -R141.reuse ;  /* 0x8000008d1c097221 */ /* 0x100fe40000010000 */
[----:B------:R-:W-:Y:S01]  /*4280*/  FADD.FTZ R157, R4, -R144 ;  /* 0x80000090049d7221 */ /* 0x000fe20000010000 */
[----:B------:R-:W-:Y:S01]  /*4290*/  F2FP.BF16.PACK_AB R164, R164, R3 ;  /* 0x00000003a4a4723e */ /* 0x000fe200000010ff */
[----:B------:R-:W-:Y:S01]  /*42a0*/  FMUL.FTZ R9, R154, R9 ;  /* 0x000000099a097220 */ /* 0x000fe20000410000 */
[----:B------:R-:W4:Y:S01]  /*42b0*/  MUFU.EX2 R144, R155 ;  /* 0x0000009b00907308 */ /* 0x000f220000000800 */
[C---:B--2---:R-:W-:Y:S01]  /*42c0*/  FMUL.FTZ R8, R17.reuse, R8 ;  /* 0x0000000811087220 */ /* 0x044fe20000410000 */
[----:B------:R-:W-:Y:S01]  /*42d0*/  F2FP.BF16.PACK_AB R154, R17, R154 ;  /* 0x0000009a119a723e */ /* 0x000fe200000010ff */
[----:B------:R-:W-:Y:S01]  /*42e0*/  FMUL.FTZ R150, R160, R157 ;  /* 0x0000009da0967220 */ /* 0x000fe20000410000 */
[----:B------:R-:W-:Y:S01]  /*42f0*/  F2FP.BF16.PACK_AB R160, R161, R160 ;  /* 0x000000a0a1a0723e */ /* 0x000fe200000010ff */
[----:B------:R-:W-:Y:S01]  /*4300*/  FMUL.FTZ R9, R9, R234 ;  /* 0x000000ea09097220 */ /* 0x000fe20000410000 */
[----:B-1----:R-:W-:Y:S01]  /*4310*/  F2FP.BF16.PACK_AB R32, R21, R172 ;  /* 0x000000ac1520723e */ /* 0x002fe200000010ff */
[----:B------:R-:W-:Y:S02]  /*4320*/  FMUL.FTZ R8, R8, R235 ;  /* 0x000000eb08087220 */ /* 0x000fe40000410000 */
[----:B------:R-:W-:Y:S01]  /*4330*/  FADD.FTZ R24, R24, -R141 ;  /* 0x8000008d18187221 */ /* 0x000fe20000010000 */
[----:B------:R-:W-:Y:S01]  /*4340*/  STS [R205+0x18480], R160 ;  /* 0x018480a0cd007388 */ /* 0x000fe20000000800 */
[----:B------:R-:W-:Y:S01]  /*4350*/  FFMA.FTZ R17, -R230, R230, 1 ;  /* 0x3f800000e6117423 */ /* 0x000fe200000101e6 */
[----:B------:R-:W-:Y:S01]  /*4360*/  F2FP.BF16.PACK_AB R156, R8, R9 ;  /* 0x00000009089c723e */ /* 0x000fe200000010ff */
[----:B------:R-:W-:Y:S01]  /*4370*/  FMUL.FTZ R24, R173, R24 ;  /* 0x00000018ad187220 */ /* 0x000fe20000410000 */
[----:B------:R-:W-:Y:S01]  /*4380*/  F2FP.BF16.PACK_AB R8, R23, R162 ;  /* 0x000000a21708723e */ /* 0x000fe200000010ff */
[----:B------:R-:W-:Y:S01]  /*4390*/  STS [R207], R140 ;  /* 0x0000008ccf007388 */ /* 0x000fe20000000800 */
[--C-:B-----5:R-:W-:Y:S01]  /*43a0*/  FADD.FTZ R3, R10, -R237.reuse ;  /* 0x800000ed0a037221 */ /* 0x120fe20000010000 */
[----:B---3--:R-:W-:Y:S01]  /*43b0*/  F2FP.BF16.PACK_AB R10, R239, R142 ;  /* 0x0000008eef0a723e */ /* 0x008fe200000010ff */
[----:B------:R-:W-:Y:S01]  /*43c0*/  FMUL.FTZ R17, R24, R17 ;  /* 0x0000001118117220 */ /* 0x000fe20000410000 */
[----:B------:R1:W-:Y:S01]  /*43d0*/  STS [R207+0x400], R2 ;  /* 0x00040002cf007388 */ /* 0x0003e20000000800 */
[----:B------:R-:W-:Y:S01]  /*43e0*/  F2FP.BF16.PACK_AB R24, R19, R168 ;  /* 0x000000a81318723e */ /* 0x000fe200000010ff */
[----:B------:R-:W-:Y:S02]  /*43f0*/  FMUL.FTZ R150, R150, R213 ;  /* 0x000000d596967220 */ /* 0x000fe40000410000 */
[----:B------:R-:W-:Y:S01]  /*4400*/  STS [R205+0x19480], R34 ;  /* 0x01948022cd007388 */ /* 0x000fe20000000800 */
[----:B----4-:R-:W-:Y:S01]  /*4410*/  F2FP.BF16.PACK_AB R28, R144, R173 ;  /* 0x000000ad901c723e */ /* 0x010fe200000010ff */
[--C-:B------:R-:W-:Y:S01]  /*4420*/  FADD.FTZ R9, R14, -R237.reuse ;  /* 0x800000ed0e097221 */ /* 0x100fe20000010000 */
[----:B------:R-:W-:Y:S01]  /*4430*/  F2FP.BF16.PACK_AB R150, R153, R150 ;  /* 0x000000969996723e */ /* 0x000fe200000010ff */
[----:B------:R2:W-:Y:S01]  /*4440*/  STS [R205+0x19880], R8 ;  /* 0x01988008cd007388 */ /* 0x0005e20000000800 */
[----:B------:R-:W-:Y:S02]  /*4450*/  FMUL.FTZ R3, R162, R3 ;  /* 0x00000003a2037220 */ /* 0x000fe40000410000 */
[----:B------:R-:W-:Y:S01]  /*4460*/  FMUL.FTZ R9, R168, R9 ;  /* 0x00000009a8097220 */ /* 0x000fe20000410000 */
[----:B------:R-:W-:Y:S01]  /*4470*/  STS [R207+0x1000], R158 ;  /* 0x0010009ecf007388 */ /* 0x000fe20000000800 */
[----:B------:R-:W-:Y:S02]  /*4480*/  FMUL.FTZ R3, R3, R216 ;  /* 0x000000d803037220 */ /* 0x000fe40000410000 */
[----:B------:R-:W-:Y:S01]  /*4490*/  FMUL.FTZ R9, R9, R220 ;  /* 0x000000dc09097220 */ /* 0x000fe20000410000 */
[----:B------:R-:W-:Y:S01]  /*44a0*/  STS [R207+0x1400], R24 ;  /* 0x00140018cf007388 */ /* 0x000fe20000000800 */
[----:B------:R-:W-:Y:S02]  /*44b0*/  FADD.FTZ R14, R27, -R237 ;  /* 0x800000ed1b0e7221 */ /* 0x000fe40000010000 */
[----:B------:R-:W-:Y:S01]  /*44c0*/  FADD.FTZ R25, R25, -R141 ;  /* 0x8000008d19197221 */ /* 0x000fe20000010000 */
[----:B------:R-:W-:Y:S01]  /*44d0*/  STS [R205+0x1a480], R222 ;  /* 0x01a480decd007388 */ /* 0x000fe20000000800 */
[----:B------:R-:W-:Y:S02]  /*44e0*/  FMUL.FTZ R14, R21, R14 ;  /* 0x0000000e150e7220 */ /* 0x000fe40000410000 */
[----:B------:R-:W-:Y:S01]  /*44f0*/  FFMA.FTZ R233, -R233, R233, 1 ;  /* 0x3f800000e9e97423 */ /* 0x000fe200000101e9 */
[----:B------:R-:W-:Y:S01]  /*4500*/  STS [R205+0x1a880], R146 ;  /* 0x01a88092cd007388 */ /* 0x000fe20000000800 */
[--C-:B-1----:R-:W-:Y:S02]  /*4510*/  FADD.FTZ R2, R11, -R237.reuse ;  /* 0x800000ed0b027221 */ /* 0x102fe40000010000 */
[----:B------:R-:W-:Y:S01]  /*4520*/  FMUL.FTZ R25, R144, R25 ;  /* 0x0000001990197220 */ /* 0x000fe20000410000 */
[----:B------:R-:W-:Y:S01]  /*4530*/  STS [R207+0x2000], R20 ;  /* 0x00200014cf007388 */ /* 0x000fe20000000800 */
[----:B------:R-:W-:Y:S02]  /*4540*/  FMUL.FTZ R2, R23, R2 ;  /* 0x0000000217027220 */ /* 0x000fe40000410000 */
[----:B------:R-:W-:Y:S01]  /*4550*/  FFMA.FTZ R144, -R231, R231, 1 ;  /* 0x3f800000e7907423 */ /* 0x000fe200000101e7 */
[----:B------:R-:W-:Y:S01]  /*4560*/  STS [R207+0x2400], R148 ;  /* 0x00240094cf007388 */ /* 0x000fe20000000800 */
[--C-:B--2---:R-:W-:Y:S02]  /*4570*/  FADD.FTZ R8, R15, -R237.reuse ;  /* 0x800000ed0f087221 */ /* 0x104fe40000010000 */
[----:B------:R-:W-:Y:S01]  /*4580*/  FMUL.FTZ R2, R2, R217 ;  /* 0x000000d902027220 */ /* 0x000fe20000410000 */
[----:B------:R-:W-:Y:S01]  /*4590*/  STS [R205+0x1b480], R28 ;  /* 0x01b4801ccd007388 */ /* 0x000fe20000000800 */
[----:B------:R-:W-:Y:S02]  /*45a0*/  FMUL.FTZ R8, R19, R8 ;  /* 0x0000000813087220 */ /* 0x000fe40000410000 */
[----:B------:R-:W-:Y:S01]  /*45b0*/  FMUL.FTZ R14, R14, R233 ;  /* 0x000000e90e0e7220 */ /* 0x000fe20000410000 */
[----:B------:R-:W-:Y:S01]  /*45c0*/  STS [R205+0x1b880], R32 ;  /* 0x01b88020cd007388 */ /* 0x000fe20000000800 */
[----:B------:R-:W-:Y:S01]  /*45d0*/  FMUL.FTZ R8, R8, R221 ;  /* 0x000000dd08087220 */ /* 0x000fe20000410000 */
[----:B------:R-:W-:Y:S01]  /*45e0*/  F2FP.BF16.PACK_AB R2, R2, R3 ;  /* 0x000000030202723e */ /* 0x000fe200000010ff */
[--C-:B------:R-:W-:Y:S01]  /*45f0*/  FADD.FTZ R3, R26, -R237.reuse ;  /* 0x800000ed1a037221 */ /* 0x100fe20000010000 */
[----:B------:R-:W-:Y:S01]  /*4600*/  STS [R207+0x3000], R154 ;  /* 0x0030009acf007388 */ /* 0x000fe20000000800 */
[----:B------:R-:W-:Y:S01]  /*4610*/  FMUL.FTZ R144, R25, R144 ;  /* 0x0000009019907220 */ /* 0x000fe20000410000 */
[----:B------:R-:W-:Y:S01]  /*4620*/  F2FP.BF16.PACK_AB R8, R8, R9 ;  /* 0x000000090808723e */ /* 0x000fe200000010ff */
[----:B------:R-:W-:Y:S01]  /*4630*/  FMUL.FTZ R3, R172, R3 ;  /* 0x00000003ac037220 */ /* 0x000fe20000410000 */
[----:B------:R1:W-:Y:S01]  /*4640*/  STS [R207+0x3400], R10 ;  /* 0x0034000acf007388 */ /* 0x0003e20000000800 */
[--C-:B------:R-:W-:Y:S01]  /*4650*/  FADD.FTZ R9, R30, -R237.reuse ;  /* 0x800000ed1e097221 */ /* 0x100fe20000010000 */
[----:B------:R-:W-:Y:S01]  /*4660*/  F2FP.BF16.PACK_AB R144, R144, R17 ;  /* 0x000000119090723e */ /* 0x000fe200000010ff */
[----:B------:R-:W-:Y:S01]  /*4670*/  FMUL.FTZ R3, R3, R232 ;  /* 0x000000e803037220 */ /* 0x000fe20000410000 */
[----:B------:R-:W-:Y:S01]  /*4680*/  BAR.SYNC.DEFER_BLOCKING 0x0 ;  /* 0x0000000000007b1d */ /* 0x000fe20000010000 */
[----:B------:R-:W-:Y:S02]  /*4690*/  FFMA.FTZ R11, -R238, R238, 1 ;  /* 0x3f800000ee0b7423 */ /* 0x000fe400000101ee */
[----:B------:R-:W-:Y:S01]  /*46a0*/  FMUL.FTZ R9, R142, R9 ;  /* 0x000000098e097220 */ /* 0x000fe20000410000 */
[----:B------:R-:W-:Y:S01]  /*46b0*/  F2FP.BF16.PACK_AB R140, R14, R3 ;  /* 0x000000030e8c723e */ /* 0x000fe200000010ff */
[----:B------:R-:W-:Y:S01]  /*46c0*/  FFMA.FTZ R236, -R236, R236, 1 ;  /* 0x3f800000ecec7423 */ /* 0x000fe200000101ec */
[----:B------:R-:W-:Y:S03]  /*46d0*/  MOV R3, UR5 ;  /* 0x0000000500037c02 */ /* 0x000fe60008000f00 */
[----:B------:R-:W-:Y:S02]  /*46e0*/  FMUL.FTZ R9, R9, R236 ;  /* 0x000000ec09097220 */ /* 0x000fe40000410000 */
[----:B------:R-:W-:Y:S05]  /*46f0*/  IMAD R3, R3, 0x1800, R186 ;  /* 0x0000180003037824 */ /* 0x000fea00078e02ba */
[----:B------:R-:W-:Y:S01]  /*4700*/  SHF.L.U32 R160, R3, 0x1, RZ ;  /* 0x0000000103a07819 */ /* 0x000fe200000006ff */
[----:B-1----:R-:W-:Y:S01]  /*4710*/  FADD.FTZ R10, R31, -R237 ;  /* 0x800000ed1f0a7221 */ /* 0x002fe20000010000 */
[----:B------:R-:W-:Y:S03]  /*4720*/  STS [R205+0x1c480], R150 ;  /* 0x01c48096cd007388 */ /* 0x000fe60000000800 */
[----:B------:R-:W-:Y:S01]  /*4730*/  FMUL.FTZ R10, R239, R10 ;  /* 0x0000000aef0a7220 */ /* 0x000fe20000410000 */
[----:B------:R-:W-:Y:S03]  /*4740*/  STS [R205+0x1c880], R152 ;  /* 0x01c88098cd007388 */ /* 0x000fe60000000800 */
[----:B------:R-:W-:Y:S01]  /*4750*/  FMUL.FTZ R10, R10, R11 ;  /* 0x0000000b0a0a7220 */ /* 0x000fe20000410000 */
[----:B------:R-:W-:Y:S04]  /*4760*/  STS [R207+0x4000], R214 ;  /* 0x004000d6cf007388 */ /* 0x000fe80000000800 */
        /* <DEDUP_REMOVED lines=94> */
[----:B-12-4-:R-:W-:Y:S01]  /*4d50*/  USHF.R.S32.HI UR4, URZ, 0x1f, UR13 ;  /* 0x0000001f3f047899 */ /* 0x016fe2000801140d */
[----:B------:R-:W-:Y:S01]  /*4d60*/  IMAD.U32 R6, RZ, RZ, UR10 ;  /* 0x0000000aff067e24 */ /* 0x000fe2000f8e00ff */
[----:B------:R-:W-:Y:S02]  /*4d70*/  ULDC.64 UR6, c[0x0][0x208] ;  /* 0x0000820000067ab9 */ /* 0x000fe40000000a00 */
[----:B------:R-:W-:Y:S01]  /*4d80*/  UIMAD UR4, UR4, UR6, URZ ;  /* 0x00000006040472a4 */ /* 0x000fe2000f8e023f */
[----:B------:R-:W-:Y:S01]  /*4d90*/  @!P2 IMAD R6, R6, 0x40, R191 ;  /* 0x000000400606a824 */ /* 0x000fe200078e02bf */
[----:B------:R-:W-:Y:S02]  /*4da0*/  UIMAD.WIDE.U32 UR16, UR13, UR6, URZ ;  /* 0x000000060d1072a5 */ /* 0x000fe4000f8e003f */
[----:B------:R-:W-:Y:S01]  /*4db0*/  UIMAD UR4, UR13, UR7, UR4 ;  /* 0x000000070d0472a4 */ /* 0x000fe2000f8e0204 */
[----:B------:R-:W-:Y:S01]  /*4dc0*/  @!P2 IMAD.SHL.U32 R8, R6, 0x4, RZ ;  /* 0x000000040608a824 */ /* 0x000fe200078e00ff */
[----:B------:R-:W-:Y:S02]  /*4dd0*/  USHF.L.U32 UR13, UR13, 0x6, URZ ;  /* 0x000000060d0d7899 */ /* 0x000fe4000800063f */
[----:B------:R-:W-:Y:S01]  /*4de0*/  UIADD3 UR4, UR17, UR4, URZ ;  /* 0x0000000411047290 */ /* 0x000fe2000fffe03f */
[----:B------:R-:W-:Y:S01]  /*4df0*/  IMAD.U32 R4, RZ, RZ, UR16 ;  /* 0x00000010ff047e24 */ /* 0x000fe2000f8e00ff */
[----:B------:R-:W-:Y:S01]  /*4e00*/  UIADD3 UR6, -UR13, UR12, URZ ;  /* 0x0000000c0d067290 */ /* 0x000fe2000fffe13f */
[----:B------:R-:W-:Y:S03]  /*4e10*/  IMAD.U32 R5, RZ, RZ, UR17 ;  /* 0x00000011ff057e24 */ /* 0x000fe6000f8e00ff */
[----:B------:R-:W-:Y:S02]  /*4e20*/  LEA R10, P0, R4, R202, 0x7 ;  /* 0x000000ca040a7211 */ /* 0x000fe400078038ff */
[----:B------:R-:W-:Y:S02]  /*4e30*/  MOV R5, UR4 ;  /* 0x0000000400057c02 */ /* 0x000fe40008000f00 */
[----:B------:R-:W-:Y:S02]  /*4e40*/  ISETP.GE.OR P6, PT, R192, UR6, !P5 ;  /* 0x00000006c0007c0c */ /* 0x000fe4000efc6670 */
[----:B------:R-:W-:Y:S02]  /*4e50*/  LEA.HI.X R11, R4, R203, R5, 0x7, P0 ;  /* 0x000000cb040b7211 */ /* 0x000fe400000f3c05 */
[----:B------:R-:W-:Y:S02]  /*4e60*/  MOV R4, UR10 ;  /* 0x0000000a00047c02 */ /* 0x000fe40008000f00 */
[C---:B------:R-:W-:Y:S02]  /*4e70*/  ISETP.GE.OR P1, PT, R192.reuse, UR6, !P4 ;  /* 0x00000006c0007c0c */ /* 0x040fe4000e726670 */
[----:B------:R-:W-:Y:S01]  /*4e80*/  ISETP.GE.OR P0, PT, R192, UR6, !P3 ;  /* 0x00000006c0007c0c */ /* 0x000fe2000df06670 */
[----:B------:R-:W-:Y:S01]  /*4e90*/  IMAD R7, R4, 0x3000, R201 ;  /* 0x0000300004077824 */ /* 0x000fe200078e02c9 */
[----:B------:R-:W-:Y:S04]  /*4ea0*/  MOV R5, UR13 ;  /* 0x0000000d00057c02 */ /* 0x000fe80008000f00 */
[----:B------:R-:W-:Y:S01]  /*4eb0*/  @!PT LDS RZ, [RZ] ;  /* 0x00000000fffff984 */ /* 0x000fe20000000800 */
[----:B------:R-:W-:Y:S01]  /*4ec0*/  @!PT LDS RZ, [RZ] ;  /* 0x00000000fffff984 */ /* 0x000fe20000000800 */
[----:B------:R-:W-:Y:S01]  /*4ed0*/  @!PT LDS RZ, [RZ] ;  /* 0x00000000fffff984 */ /* 0x000fe20000000800 */
[----:B------:R1:W-:Y:S01]  /*4ee0*/  LDGSTS.E.BYPASS.LTC128B.128 [R7], [R10.64], !P6 ;  /* 0x000000000a077fae */ /* 0x0003e2000f101d4e */
[----:B------:R-:W-:Y:S04]  /*4ef0*/  @!P2 IMAD.WIDE R12, R5, 0x4, R196 ;  /* 0x00000004050ca825 */ /* 0x000fe800078e02c4 */
[----:B------:R1:W-:Y:S05]  /*4f00*/  LDGSTS.E.BYPASS.LTC128B.128 [R7+0x1000], [R10.64+0x40], !P1 ;  /* 0x010000400a077fae */ /* 0x0003ea000c901d4e */
[----:B------:R1:W-:Y:S05]  /*4f10*/  LDGSTS.E.BYPASS.LTC128B.128 [R7+0x2000], [R10.64+0x80], !P0 ;  /* 0x020000800a077fae */ /* 0x0003ea000c101d4e */
[----:B------:R1:W-:Y:S02]  /*4f20*/  @!P2 LDGSTS.E.BYPASS.LTC128B.128 [R8+0x18280], [R12.64] ;  /* 0x182800000c08afae */ /* 0x0003e4000b901d4e */
.L_x_721:
        /* <DEDUP_REMOVED lines=239> */
.L_x_717:
[----:B------:R-:W-:Y:S05]  /*5e20*/  @P1 BRA `(.L_x_723) ;  /* 0x0000118000001947 */ /* 0x000fea0003800000 */
[----:B------:R-:W2:Y:S01]  /*5e30*/  S2R R0, SR_TID.X ;  /* 0x0000000000007919 */ /* 0x000ea20000002100 */
[----:B------:R-:W-:Y:S02]  /*5e40*/  F2FP.BF16.PACK_AB R36, R37, R36 ;  /* 0x000000242524723e */ /* 0x000fe400000010ff */
[----:B------:R-:W-:Y:S01]  /*5e50*/  F2FP.BF16.PACK_AB R38, R39, R38 ;  /* 0x000000262726723e */ /* 0x000fe200000010ff */
[----:B------:R-:W-:Y:S01]  /*5e60*/  BAR.SYNC.DEFER_BLOCKING 0x1, 0x100 ;  /* 0x0044000000007b1d */ /* 0x000fe20000010000 */
        /* <DEDUP_REMOVED lines=10> */
[----:B--2---:R-:W-:Y:S02]  /*5f10*/  SHF.R.S32.HI R3, RZ, 0x1f, R0 ;  /* 0x0000001fff037819 */ /* 0x004fe40000011400 */
[----:B------:R-:W-:Y:S02]  /*5f20*/  F2FP.BF16.PACK_AB R56, R57, R56 ;  /* 0x000000383938723e */ /* 0x000fe400000010ff */
[----:B------:R-:W-:-:S02]  /*5f30*/  LEA.HI R2, R3, R0, RZ, 0x2 ;  /* 0x0000000003027211 */ /* 0x000fc400078f10ff */
[----:B------:R-:W-:Y:S02]  /*5f40*/  LEA.HI R6, R3, R0, RZ, 0x5 ;  /* 0x0000000003067211 */ /* 0x000fe400078f28ff */
[--C-:B-----5:R-:W-:Y:S02]  /*5f50*/  SHF.R.S32.HI R5, RZ, 0x2, R2.reuse ;  /* 0x00000002ff057819 */ /* 0x120fe40000011402 */
[----:B------:R-:W-:Y:S02]  /*5f60*/  SHF.R.S32.HI R4, RZ, 0x1f, R2 ;  /* 0x0000001fff047819 */ /* 0x000fe40000011402 */
[--C-:B------:R-:W-:Y:S02]  /*5f70*/  SHF.R.S32.HI R7, RZ, 0x5, R6.reuse ;  /* 0x00000005ff077819 */ /* 0x100fe40000011406 */
[----:B------:R-:W-:Y:S02]  /*5f80*/  LEA.HI R4, R4, R5, RZ, 0x3 ;  /* 0x0000000504047211 */ /* 0x000fe400078f18ff */
[----:B---3--:R-:W-:-:S02]  /*5f90*/  SHF.R.S32.HI R10, RZ, 0x1f, R6 ;  /* 0x0000001fff0a7819 */ /* 0x008fc40000011406 */
[----:B------:R-:W-:Y:S02]  /*5fa0*/  LOP3.LUT R4, R4, 0xfffffff8, RZ, 0xc0, !PT ;  /* 0xfffffff804047812 */ /* 0x000fe400078ec0ff */
[----:B------:R-:W-:Y:S02]  /*5fb0*/  LEA.HI R10, R10, R7, RZ, 0x2 ;  /* 0x000000070a0a7211 */ /* 0x000fe400078f10ff */
[----:B-1----:R-:W-:Y:S01]  /*5fc0*/  LOP3.LUT R13, R2, 0xfffffffc, RZ, 0xc0, !PT ;  /* 0xfffffffc020d7812 */ /* 0x002fe200078ec0ff */
[----:B------:R-:W-:Y:S01]  /*5fd0*/  IMAD.IADD R4, R5, 0x1, -R4 ;  /* 0x0000000105047824 */ /* 0x000fe200078e0a04 */
[----:B------:R-:W-:Y:S02]  /*5fe0*/  LEA.HI R9, R3, R0, RZ, 0x7 ;  /* 0x0000000003097211 */ /* 0x000fe400078f38ff */
[----:B------:R-:W-:Y:S01]  /*5ff0*/  LOP3.LUT R10, R10, 0x7ffffc, RZ, 0xc0, !PT ;  /* 0x007ffffc0a0a7812 */ /* 0x000fe200078ec0ff */
[----:B------:R-:W-:Y:S01]  /*6000*/  IMAD.IADD R2, R0, 0x1, -R13 ;  /* 0x0000000100027824 */ /* 0x000fe200078e0a0d */
[----:B------:R-:W-:-:S02]  /*6010*/  LEA.HI R6, R4, R4, RZ, 0x1 ;  /* 0x0000000404067211 */ /* 0x000fc400078f08ff */
[----:B------:R-:W-:Y:S01]  /*6020*/  SHF.R.U32.HI R9, RZ, 0x4, R9 ;  /* 0x00000004ff097819 */ /* 0x000fe20000011609 */
[----:B------:R-:W-:Y:S01]  /*6030*/  IMAD.IADD R15, R7, 0x1, -R10 ;  /* 0x00000001070f7824 */ /* 0x000fe200078e0a0a */
[----:B------:R-:W-:Y:S02]  /*6040*/  SHF.R.S32.HI R8, RZ, 0x1, R6 ;  /* 0x00000001ff087819 */ /* 0x000fe40000011406 */
[----:B------:R-:W-:Y:S02]  /*6050*/  LOP3.LUT R13, R6, 0x3fffffe, RZ, 0xc0, !PT ;  /* 0x03fffffe060d7812 */ /* 0x000fe400078ec0ff */
[C---:B------:R-:W-:Y:S01]  /*6060*/  LOP3.LUT P0, RZ, R8.reuse, 0x2, RZ, 0xc0, !PT ;  /* 0x0000000208ff7812 */ /* 0x040fe2000780c0ff */
[----:B------:R-:W-:Y:S01]  /*6070*/  IMAD.SHL.U32 R11, R8, 0x40, RZ ;  /* 0x00000040080b7824 */ /* 0x000fe200078e00ff */
[----:B------:R-:W-:Y:S01]  /*6080*/  F2FP.BF16.PACK_AB R58, R59, R58 ;  /* 0x0000003a3b3a723e */ /* 0x000fe200000010ff */
[----:B------:R-:W-:Y:S01]  /*6090*/  IMAD.IADD R13, R4, 0x1, -R13 ;  /* 0x00000001040d7824 */ /* 0x000fe200078e0a0d */
[----:B------:R-:W-:Y:S01]  /*60a0*/  F2FP.BF16.PACK_AB R60, R61, R60 ;  /* 0x0000003c3d3c723e */ /* 0x000fe200000010ff */
[----:B------:R-:W-:Y:S01]  /*60b0*/  IMAD R4, R15, 0x100, R2 ;  /* 0x000001000f047824 */ /* 0x000fe200078e0202 */
[----:B------:R-:W-:-:S02]  /*60c0*/  LOP3.LUT R6, R11, 0xc0, RZ, 0xc0, !PT ;  /* 0x000000c00b067812 */ /* 0x000fc400078ec0ff */
[----:B------:R-:W-:Y:S01]  /*60d0*/  F2FP.BF16.PACK_AB R62, R63, R62 ;  /* 0x0000003e3f3e723e */ /* 0x000fe200000010ff */
[----:B------:R-:W-:Y:S01]  /*60e0*/  IMAD R4, R13, 0x10, R4 ;  /* 0x000000100d047824 */ /* 0x000fe200078e0204 */
[----:B------:R-:W-:Y:S02]  /*60f0*/  LOP3.LUT R9, R6, 0x8, R9, 0xf8, !PT ;  /* 0x0000000806097812 */ /* 0x000fe400078ef809 */
[----:B------:R-:W-:Y:S02]  /*6100*/  SHF.R.U32.HI R6, RZ, 0x3, R6 ;  /* 0x00000003ff067819 */ /* 0x000fe40000011606 */
[----:B------:R-:W-:Y:S02]  /*6110*/  F2FP.BF16.PACK_AB R68, R69, R68 ;  /* 0x000000444544723e */ /* 0x000fe400000010ff */
[----:B------:R-:W-:Y:S01]  /*6120*/  LOP3.LUT R9, R9, R6, RZ, 0x3c, !PT ;  /* 0x0000000609097212 */ /* 0x000fe200078e3cff */
[----:B------:R-:W-:Y:S01]  /*6130*/  IMAD.MOV.U32 R6, RZ, RZ, 0x4 ;  /* 0x00000004ff067424 */ /* 0x000fe200078e00ff */
[----:B------:R-:W-:-:S02]  /*6140*/  F2FP.BF16.PACK_AB R70, R71, R70 ;  /* 0x000000464746723e */ /* 0x000fc400000010ff */
[----:B------:R-:W-:Y:S01]  /*6150*/  F2FP.BF16.PACK_AB R80, R81, R80 ;  /* 0x000000505150723e */ /* 0x000fe200000010ff */
[----:B------:R-:W-:Y:S01]  /*6160*/  IMAD.U32 R4, R4, 0x2, R9 ;  /* 0x0000000204047824 */ /* 0x000fe200078e0009 */
[----:B------:R-:W-:Y:S01]  /*6170*/  F2FP.BF16.PACK_AB R82, R83, R82 ;  /* 0x000000525352723e */ /* 0x000fe200000010ff */
[----:B------:R-:W-:Y:S01]  /*6180*/  IMAD.WIDE R12, R193, R6, c[0x0][0x358] ;  /* 0x0000d600c10c7625 */ /* 0x000fe200078e0206 */
[----:B------:R-:W-:Y:S02]  /*6190*/  F2FP.BF16.PACK_AB R72, R73, R72 ;  /* 0x000000484948723e */ /* 0x000fe400000010ff */
[----:B------:R-:W-:Y:S01]  /*61a0*/  F2FP.BF16.PACK_AB R74, R75, R74 ;  /* 0x0000004a4b4a723e */ /* 0x000fe200000010ff */
[----:B------:R-:W-:Y:S01]  /*61b0*/  IMAD.SHL.U32 R9, R4, 0x2, RZ ;  /* 0x0000000204097824 */ /* 0x000fe200078e00ff */
[----:B------:R-:W-:Y:S02]  /*61c0*/  F2FP.BF16.PACK_AB R76, R77, R76 ;  /* 0x0000004c4d4c723e */ /* 0x000fe400000010ff */
[----:B------:R-:W-:-:S02]  /*61d0*/  F2FP.BF16.PACK_AB R78, R79, R78 ;  /* 0x0000004e4f4e723e */ /* 0x000fc400000010ff */
[C---:B------:R-:W-:Y:S01]  /*61e0*/  IADD3 R11, R9.reuse, 0x20, RZ ;  /* 0x00000020090b7810 */ /* 0x040fe20007ffe0ff */
[----:B------:R-:W-:Y:S01]  /*61f0*/  STS [R9+0x6080], R36 ;  /* 0x0060802409007388 */ /* 0x000fe20000000800 */
[----:B------:R-:W-:Y:S02]  /*6200*/  @P0 IADD3 R11, R9, -0x20, RZ ;  /* 0xffffffe0090b0810 */ /* 0x000fe40007ffe0ff */
        /* <DEDUP_REMOVED lines=19> */
[----:B------:R1:W-:Y:S01]  /*6340*/  STS [R11+0x7280], R46 ;  /* 0x0072802e0b007388 */ /* 0x0003e20000000800 */
[----:B------:R-:W-:Y:S02]  /*6350*/  F2FP.BF16.PACK_AB R106, R107, R106 ;  /* 0x0000006a6b6a723e */ /* 0x000fe400000010ff */
[----:B------:R-:W-:Y:S01]  /*6360*/  F2FP.BF16.PACK_AB R108, R109, R108 ;  /* 0x0000006c6d6c723e */ /* 0x000fe200000010ff */
[----:B------:R2:W-:Y:S01]  /*6370*/  STS [R9+0x8080], R52 ;  /* 0x0080803409007388 */ /* 0x0005e20000000800 */
[----:B------:R-:W-:-:S02]  /*6380*/  F2FP.BF16.PACK_AB R110, R111, R110 ;  /* 0x0000006e6f6e723e */ /* 0x000fc400000010ff */
[----:B------:R-:W-:Y:S01]  /*6390*/  F2FP.BF16.PACK_AB R116, R117, R116 ;  /* 0x000000747574723e */ /* 0x000fe200000010ff */
[----:B------:R2:W-:Y:S01]  /*63a0*/  STS [R9+0x8280], R54 ;  /* 0x0082803609007388 */ /* 0x0005e20000000800 */
        /* <DEDUP_REMOVED lines=10> */
[----:B------:R-:W-:Y:S01]  /*6450*/  ISETP.NE.U32.AND P0, PT, RZ, c[0x0][0x360], PT ;  /* 0x0000d800ff007a0c */ /* 0x000fe20003f05070 */
[----:B------:R2:W-:Y:S01]  /*6460*/  STS [R9+0x9280], R58 ;  /* 0x0092803a09007388 */ /* 0x0005e20000000800 */
[----:B------:R-:W-:Y:S02]  /*6470*/  ISETP.NE.U32.AND P1, PT, RZ, c[0x0][0x358], PT ;  /* 0x0000d600ff007a0c */ /* 0x000fe40003f25070 */
[----:B------:R-:W-:Y:S01]  /*6480*/  ISETP.NE.AND.EX P0, PT, RZ, c[0x0][0x364], PT, P0 ;  /* 0x0000d900ff007a0c */ /* 0x000fe20003f05300 */
[----:B------:R2:W-:Y:S01]  /*6490*/  STS [R11+0x9080], R60 ;  /* 0x0090803c0b007388 */ /* 0x0005e20000000800 */
[----:B------:R-:W-:-:S03]  /*64a0*/  ISETP.NE.AND.EX P1, PT, RZ, c[0x0][0x35c], PT, P1 ;  /* 0x0000d700ff007a0c */ /* 0x000fc60003f25310 */
[----:B------:R2:W-:Y:S04]  /*64b0*/  STS [R11+0x9280], R62 ;  /* 0x0092803e0b007388 */ /* 0x0005e80000000800 */
        /* <DEDUP_REMOVED lines=32> */
[----:B------:R-:W-:Y:S01]  /*66c0*/  BAR.SYNC.DEFER_BLOCKING 0x1, 0x100 ;  /* 0x0044000000007b1d */ /* 0x000fe20000010000 */
[----:B------:R-:W-:-:S02]  /*66d0*/  IMAD.MOV.U32 R4, RZ, RZ, c[0x0][0x2f0] ;  /* 0x0000bc00ff047624 */ /* 0x000fc400078e00ff */
[----:B------:R-:W-:-:S03]  /*66e0*/  @P0 IMAD.WIDE R16, R193, R6, c[0x0][0x360] ;  /* 0x0000d800c1100625 */ /* 0x000fc600078e0206 */
[----:B------:R-:W3:Y:S04]  /*66f0*/  @P1 LDG.E R15, [R12.64] ;  /* 0x0000000e0c0f1981 */ /* 0x000ee8000c1e1900 */
[----:B------:R2:W5:Y:S01]  /*6700*/  @P0 LDG.E R4, [R16.64] ;  /* 0x0000000e10040981 */ /* 0x000562000c1e1900 */
[----:B-1----:R-:W-:Y:S02]  /*6710*/  CS2R R46, SRZ ;  /* 0x00000000002e7805 */ /* 0x002fe4000001ff00 */
[--C-:B---3--:R-:W-:Y:S01]  /*6720*/  @P1 SHF.R.S32.HI R47, RZ, 0x1f, R15.reuse ;  /* 0x0000001fff2f1819 */ /* 0x108fe2000001140f */
[----:B------:R-:W-:Y:S01]  /*6730*/  @P1 IMAD.MOV.U32 R46, RZ, RZ, R15 ;  /* 0x000000ffff2e1224 */ /* 0x000fe200078e000f */
[----:B------:R-:W-:Y:S05]  /*6740*/  @P0 BRA `(.L_x_724) ;  /* 0x0000004000000947 */ /* 0x000fea0003800000 */
[----:B--2---:R-:W-:Y:S05]  /*6750*/  @!P1 BRA `(.L_x_724) ;  /* 0x0000003000009947 */ /* 0x004fea0003800000 */
[----:B-----5:R-:W2:Y:S04]  /*6760*/  LDG.E R4, [R12.64] ;  /* 0x0000000e0c047981 */ /* 0x020ea8000c1e1900 */
[----:B------:R-:W2:Y:S02]  /*6770*/  LDG.E R9, [R12.64+0x4] ;  /* 0x0000040e0c097981 */ /* 0x000ea4000c1e1900 */
[----:B--2---:R-:W-:-:S02]  /*6780*/  IADD3 R4, -R4, R9, RZ ;  /* 0x0000000904047210 */ /* 0x004fc40007ffe1ff */
.L_x_724:
[----:B--2---:R-:W-:Y:S01]  /*6790*/  LEA.HI R9, R3, R0, RZ, 0x3 ;  /* 0x0000000003097211 */ /* 0x004fe200078f18ff */
[----:B------:R-:W-:Y:S01]  /*67a0*/  IMAD.SHL.U32 R58, R2, 0x8, RZ ;  /* 0x00000008023a7824 */ /* 0x000fe200078e00ff */
[C---:B------:R-:W-:Y:S01]  /*67b0*/  LEA.HI R0, R5.reuse, R5, RZ, 0x1 ;  /* 0x0000000505007211 */ /* 0x040fe200078f08ff */
[----:B------:R-:W-:Y:S01]  /*67c0*/  BSSY B0, `(.L_x_725) ;  /* 0x000003c000007945 */ /* 0x000fe20003800000 */
[----:B------:R-:W-:Y:S01]  /*67d0*/  IADD3 R62, P0, R5, R46, RZ ;  /* 0x0000002e053e7210 */ /* 0x000fe20007f1e0ff */
[----:B------:R-:W-:Y:S01]  /*67e0*/  IMAD.SHL.U32 R9, R9, 0x8, RZ ;  /* 0x0000000809097824 */ /* 0x000fe200078e00ff */
[----:B------:R-:W-:-:S02]  /*67f0*/  LOP3.LUT R2, R0, 0x3fffffe, RZ, 0xc0, !PT ;  /* 0x03fffffe00027812 */ /* 0x000fc400078ec0ff */
[----:B------:R-:W-:Y:S02]  /*6800*/  SHF.R.S32.HI R59, RZ, 0x1f, R58 ;  /* 0x0000001fff3b7819 */ /* 0x000fe4000001143a */
[----:B------:R-:W-:Y:S01]  /*6810*/  LOP3.LUT R9, R9, 0xc0, RZ, 0xc0, !PT ;  /* 0x000000c009097812 */ /* 0x000fe200078ec0ff */
[C---:B------:R-:W-:Y:S01]  /*6820*/  IMAD.IADD R2, R5.reuse, 0x1, -R2 ;  /* 0x0000000105027824 */ /* 0x040fe200078e0a02 */
[----:B------:R-:W-:Y:S02]  /*6830*/  LEA.HI.X.SX32 R63, R5, R47, 0x1, P0 ;  /* 0x0000002f053f7211 */ /* 0x000fe400000f0eff */
[----:B------:R-:W-:Y:S01]  /*6840*/  LOP3.LUT R3, R9, 0x18, R58, 0xf8, !PT ;  /* 0x0000001809037812 */ /* 0x000fe200078ef83a */
[----:B------:R-:W-:Y:S01]  /*6850*/  IMAD R7, R7, 0x8, R2 ;  /* 0x0000000807077824 */ /* 0x000fe200078e0202 */
[----:B------:R-:W-:Y:S01]  /*6860*/  SHF.R.U32.HI R0, RZ, 0x3, R9 ;  /* 0x00000003ff007819 */ /* 0x000fe20000011609 */
[----:B------:R-:W1:Y:S03]  /*6870*/  S2R R2, SR_CTAID.Y ;  /* 0x0000000000027919 */ /* 0x000e660000002600 */
[----:B------:R-:W-:-:S02]  /*6880*/  LOP3.LUT R0, R3, R0, RZ, 0x3c, !PT ;  /* 0x0000000003007212 */ /* 0x000fc400078e3cff */
[----:B------:R-:W-:Y:S02]  /*6890*/  SHF.R.S32.HI R3, RZ, 0x1f, R193 ;  /* 0x0000001fff037819 */ /* 0x000fe400000114c1 */
[----:B------:R-:W-:Y:S01]  /*68a0*/  SEL R193, R193, RZ, !P1 ;  /* 0x000000ffc1c17207 */ /* 0x000fe20004800000 */
[----:B------:R-:W-:Y:S01]  /*68b0*/  IMAD.U32 R0, R7, 0x20, R0 ;  /* 0x0000002007007824 */ /* 0x000fe200078e0000 */
[----:B------:R-:W-:Y:S01]  /*68c0*/  SEL R3, R3, RZ, !P1 ;  /* 0x000000ff03037207 */ /* 0x000fe20004800000 */
[----:B------:R-:W2:Y:S02]  /*68d0*/  S2R R7, SR_CTAID.X ;  /* 0x0000000000077919 */ /* 0x000ea40000002500 */
[----:B------:R-:W-:-:S05]  /*68e0*/  IMAD.SHL.U32 R57, R0, 0x2, RZ ;  /* 0x0000000200397824 */ /* 0x000fca00078e00ff */
[----:B------:R3:W4:Y:S04]  /*68f0*/  LDS.128 R40, [R57+0x7080] ;  /* 0x0070800039287984 */ /* 0x0007280000000c00 */
[----:B------:R3:W3:Y:S01]  /*6900*/  LDS.128 R36, [R57+0x9080] ;  /* 0x0090800039247984 */ /* 0x0006e20000000c00 */
[----:B-1----:R-:W-:-:S03]  /*6910*/  SHF.R.S32.HI R0, RZ, 0x1f, R2 ;  /* 0x0000001fff007819 */ /* 0x002fc60000011402 */
[----:B------:R1:W1:Y:S04]  /*6920*/  LDS.128 R32, [R57+0xb080] ;  /* 0x00b0800039207984 */ /* 0x0002680000000c00 */
[----:B------:R1:W1:Y:S01]  /*6930*/  LDS.128 R28, [R57+0x80] ;  /* 0x00008000391c7984 */ /* 0x0002620000000c00 */
[----:B------:R-:W-:-:S03]  /*6940*/  IMAD R45, R0, c[0x0][0x338], RZ ;  /* 0x0000ce00002d7a24 */ /* 0x000fc600078e02ff */
[----:B------:R1:W1:Y:S01]  /*6950*/  LDS.128 R24, [R57+0x2080] ;  /* 0x0020800039187984 */ /* 0x0002620000000c00 */
[----:B--2--5:R-:W-:Y:S02]  /*6960*/  IMAD R4, R7, -0x80, R4 ;  /* 0xffffff8007047824 */ /* 0x024fe400078e0204 */
[C---:B------:R-:W-:Y:S01]  /*6970*/  IMAD R6, R2.reuse, c[0x0][0x33c], R45 ;  /* 0x0000cf0002067a24 */ /* 0x040fe200078e022d */
[----:B------:R2:W1:Y:S01]  /*6980*/  LDS.128 R20, [R57+0x4080] ;  /* 0x0040800039147984 */ /* 0x0004620000000c00 */
[----:B------:R-:W-:Y:S01]  /*6990*/  IMAD.WIDE.U32 R44, R2, c[0x0][0x338], R58 ;  /* 0x0000ce00022c7a25 */ /* 0x000fe200078e003a */
[----:B------:R-:W-:Y:S02]  /*69a0*/  IMNMX R56, R4, 0x80, PT ;  /* 0x0000008004387817 */ /* 0x000fe40003800200 */
[----:B------:R2:W1:Y:S01]  /*69b0*/  LDS.128 R16, [R57+0x1080] ;  /* 0x0010800039107984 */ /* 0x0004620000000c00 */
[----:B------:R-:W-:Y:S01]  /*69c0*/  IMAD.IADD R45, R45, 0x1, R6 ;  /* 0x000000012d2d7824 */ /* 0x000fe200078e0206 */
[----:B------:R-:W-:Y:S01]  /*69d0*/  ISETP.GE.AND P4, PT, R5, R56, PT ;  /* 0x000000380500720c */ /* 0x000fe20003f86270 */
[----:B------:R-:W-:Y:S01]  /*69e0*/  IMAD R4, R3, c[0x0][0x340], RZ ;  /* 0x0000d00003047a24 */ /* 0x000fe200078e02ff */
[----:B------:R2:W1:Y:S01]  /*69f0*/  LDS.128 R12, [R57+0x3080] ;  /* 0x00308000390c7984 */ /* 0x0004620000000c00 */
[----:B------:R-:W-:Y:S01]  /*6a00*/  IMAD.WIDE.U32 R60, R193, c[0x0][0x340], R44 ;  /* 0x0000d000c13c7a25 */ /* 0x000fe200078e002c */
[----:B------:R-:W-:-:S02]  /*6a10*/  IADD3 R6, R58, 0x20, RZ ;  /* 0x000000203a067810 */ /* 0x000fc40007ffe0ff */
[----:B------:R2:W1:Y:S01]  /*6a20*/  LDS.128 R8, [R57+0x5080] ;  /* 0x0050800039087984 */ /* 0x0004620000000c00 */
[----:B------:R-:W-:Y:S02]  /*6a30*/  IMAD R4, R193, c[0x0][0x344], R4 ;  /* 0x0000d100c1047a24 */ /* 0x000fe400078e0204 */
[----:B------:R-:W-:-:S04]  /*6a40*/  IMAD.WIDE R62, R7, 0x80, R62 ;  /* 0x00000080073e7825 */ /* 0x000fc800078e023e */
[----:B------:R-:W-:Y:S01]  /*6a50*/  IMAD.IADD R65, R61, 0x1, R4 ;  /* 0x000000013d417824 */ /* 0x000fe200078e0204 */
[----:B------:R-:W-:Y:S05]  /*6a60*/  @P4 BRA `(.L_x_726) ;  /* 0x0000011000004947 */ /* 0x000fea0003800000 */
[C---:B----4-:R-:W-:Y:S01]  /*6a70*/  ISETP.GE.AND P3, PT, R58.reuse, c[0x0][0x324], PT ;  /* 0x0000c9003a007a0c */ /* 0x050fe20003f66270 */
[----:B------:R-:W4:Y:S01]  /*6a80*/  LDS.128 R52, [R57+0x8080] ;  /* 0x0080800039347984 */ /* 0x000f220000000c00 */
[----:B------:R-:W-:Y:S01]  /*6a90*/  IMAD R7, R63, c[0x0][0x330], RZ ;  /* 0x0000cc003f077a24 */ /* 0x000fe200078e02ff */
[----:B------:R-:W-:Y:S01]  /*6aa0*/  IADD3 R4, R58, 0x40, RZ ;  /* 0x000000403a047810 */ /* 0x000fe20007ffe0ff */
[----:B------:R-:W-:Y:S01]  /*6ab0*/  IMAD.MOV.U32 R64, RZ, RZ, R60 ;  /* 0x000000ffff407224 */ /* 0x000fe200078e003c */
[----:B------:R-:W5:Y:S01]  /*6ac0*/  LDS.128 R48, [R57+0xa080] ;  /* 0x00a0800039307984 */ /* 0x000f620000000c00 */
[----:B------:R-:W-:Y:S01]  /*6ad0*/  IMAD R7, R62, c[0x0][0x334], R7 ;  /* 0x0000cd003e077a24 */ /* 0x000fe200078e0207 */
[----:B------:R-:W-:Y:S01]  /*6ae0*/  ISETP.GE.AND P2, PT, R6, c[0x0][0x324], PT ;  /* 0x0000c90006007a0c */ /* 0x000fe20003f46270 */
[----:B------:R-:W-:Y:S01]  /*6af0*/  IMAD.WIDE.U32 R66, R62, c[0x0][0x330], R64 ;  /* 0x0000cc003e427a25 */ /* 0x000fe200078e0040 */
[----:B------:R-:W-:-:S03]  /*6b00*/  ISETP.GE.AND P1, PT, R4, c[0x0][0x324], PT ;  /* 0x0000c90004007a0c */ /* 0x000fc60003f26270 */
[----:B------:R-:W-:Y:S01]  /*6b10*/  IMAD.IADD R7, R67, 0x1, R7 ;  /* 0x0000000143077824 */ /* 0x000fe200078e0207 */
[----:B------:R-:W2:Y:S01]  /*6b20*/  @!P3 LDS.128 R44, [R57+0x6080] ;  /* 0x00608000392cb984 */ /* 0x000ea20000000c00 */
[----:B------:R-:W-:-:S04]  /*6b30*/  LEA R68, P0, R66, c[0x0][0x318], 0x1 ;  /* 0x0000c60042447a11 */ /* 0x000fc800078008ff */
[----:B------:R-:W-:-:S05]  /*6b40*/  LEA.HI.X R69, R66, c[0x0][0x31c], R7, 0x1, P0 ;  /* 0x0000c70042457a11 */ /* 0x000fca00000f0c07 */
[----:B----4-:R4:W-:Y:S04]  /*6b50*/  @!P2 STG.E.128 [R68.64+0x40], R52 ;  /* 0x000040344400a986 */ /* 0x0109e8000c101d0e */
[----:B-----5:R4:W-:Y:S04]  /*6b60*/  @!P1 STG.E.128 [R68.64+0x80], R48 ;  /* 0x0000803044009986 */ /* 0x0209e8000c101d0e */
[----:B--2---:R4:W-:Y:S02]  /*6b70*/  @!P3 STG.E.128 [R68.64], R44 ;  /* 0x0000002c4400b986 */ /* 0x0049e4000c101d0e */
.L_x_726:
[----:B----4-:R-:W-:Y:S05]  /*6b80*/  BSYNC B0 ;  /* 0x0000000000007941 */ /* 0x010fea0003800000 */
.L_x_725:
[----:B------:R-:W-:Y:S01]  /*6b90*/  IADD3 R5, R5, 0x40, RZ ;  /* 0x0000004005057810 */ /* 0x000fe20007ffe0ff */
[----:B------:R-:W-:Y:S03]  /*6ba0*/  BSSY B0, `(.L_x_727) ;  /* 0x0000014000007945 */ /* 0x000fe60003800000 */
[----:B------:R-:W-:-:S13]  /*6bb0*/  ISETP.GE.AND P3, PT, R5, R56, PT ;  /* 0x000000380500720c */ /* 0x000fda0003f66270 */
[----:B------:R-:W-:Y:S05]  /*6bc0*/  @P3 BRA `(.L_x_728) ;  /* 0x0000011000003947 */ /* 0x000fea0003800000 */
[----:B------:R-:W-:Y:S01]  /*6bd0*/  IADD3 R44, P0, R62, 0x40, RZ ;  /* 0x000000403e2c7810 */ /* 0x000fe20007f1e0ff */
[----:B------:R-:W-:Y:S01]  /*6be0*/  IMAD.MOV.U32 R46, RZ, RZ, R60 ;  /* 0x000000ffff2e7224 */ /* 0x000fe200078e003c */
[C---:B------:R-:W-:Y:S01]  /*6bf0*/  IADD3 R4, R58.reuse, 0x40, RZ ;  /* 0x000000403a047810 */ /* 0x040fe20007ffe0ff */
[----:B------:R-:W-:Y:S01]  /*6c00*/  IMAD.MOV.U32 R47, RZ, RZ, R65 ;  /* 0x000000ffff2f7224 */ /* 0x000fe200078e0041 */
[----:B------:R-:W-:Y:S01]  /*6c10*/  ISETP.GE.AND P2, PT, R58, c[0x0][0x324], PT ;  /* 0x0000c9003a007a0c */ /* 0x000fe20003f46270 */
[----:B------:R-:W-:Y:S01]  /*6c20*/  IMAD.X R5, RZ, RZ, R63, P0 ;  /* 0x000000ffff057224 */ /* 0x000fe200000e063f */
[----:B------:R-:W-:Y:S01]  /*6c30*/  ISETP.GE.AND P0, PT, R4, c[0x0][0x324], PT ;  /* 0x0000c90004007a0c */ /* 0x000fe20003f06270 */
[----:B------:R-:W-:Y:S01]  /*6c40*/  IMAD.WIDE.U32 R46, R44, c[0x0][0x330], R46 ;  /* 0x0000cc002c2e7a25 */ /* 0x000fe200078e002e */
[----:B------:R-:W-:-:S03]  /*6c50*/  ISETP.GE.AND P1, PT, R6, c[0x0][0x324], PT ;  /* 0x0000c90006007a0c */ /* 0x000fc60003f26270 */
[----:B------:R-:W-:Y:S01]  /*6c60*/  IMAD R5, R5, c[0x0][0x330], RZ ;  /* 0x0000cc0005057a24 */ /* 0x000fe200078e02ff */
[----:B------:R-:W-:-:S03]  /*6c70*/  LEA R4, P5, R46, c[0x0][0x318], 0x1 ;  /* 0x0000c6002e047a11 */ /* 0x000fc600078a08ff */
[----:B------:R-:W-:-:S04]  /*6c80*/  IMAD R5, R44, c[0x0][0x334], R5 ;  /* 0x0000cd002c057a24 */ /* 0x000fc800078e0205 */
[----:B------:R-:W-:-:S05]  /*6c90*/  IMAD.IADD R5, R47, 0x1, R5 ;  /* 0x000000012f057824 */ /* 0x000fca00078e0205 */
[----:B------:R-:W-:-:S05]  /*6ca0*/  LEA.HI.X R5, R46, c[0x0][0x31c], R5, 0x1, P5 ;  /* 0x0000c7002e057a11 */ /* 0x000fca00028f0c05 */
[----:B------:R4:W-:Y:S04]  /*6cb0*/  @!P2 STG.E.128 [R4.64], R40 ;  /* 0x000000280400a986 */ /* 0x0009e8000c101d0e */
[----:B---3--:R4:W-:Y:S04]  /*6cc0*/  @!P1 STG.E.128 [R4.64+0x40], R36 ;  /* 0x0000402404009986 */ /* 0x0089e8000c101d0e */
[----:B-1----:R4:W-:Y:S02]  /*6cd0*/  @!P0 STG.E.128 [R4.64+0x80], R32 ;  /* 0x0000802004008986 */ /* 0x0029e4000c101d0e */
.L_x_728:
[----:B------:R-:W-:Y:S05]  /*6ce0*/  BSYNC B0 ;  /* 0x0000000000007941 */ /* 0x000fea0003800000 */
.L_x_727:
[----:B----4-:R-:W-:Y:S01]  /*6cf0*/  IMAD R5, R0, c[0x0][0x308], RZ ;  /* 0x0000c20000057a24 */ /* 0x010fe200078e02ff */
        /* <DEDUP_REMOVED lines=18> */
[----:B---3--:R-:W-:-:S04]  /*6e20*/  LEA R36, P0, R34, c[0x0][0x2e8], 0x1 ;  /* 0x0000ba0022247a11 */ /* 0x008fc800078008ff */
[----:B------:R-:W-:-:S05]  /*6e30*/  LEA.HI.X R37, R34, c[0x0][0x2ec], R2, 0x1, P0 ;  /* 0x0000bb0022257a11 */ /* 0x000fca00000f0c02 */
[----:B------:R1:W-:Y:S04]  /*6e40*/  @!P4 STG.E.128 [R36.64], R28 ;  /* 0x0000001c2400c986 */ /* 0x0003e8000c101d0e */
[----:B------:R1:W-:Y:S04]  /*6e50*/  @!P2 STG.E.128 [R36.64+0x40], R24 ;  /* 0x000040182400a986 */ /* 0x0003e8000c101d0e */
[----:B------:R1:W-:Y:S02]  /*6e60*/  @!P1 STG.E.128 [R36.64+0x80], R20 ;  /* 0x0000801424009986 */ /* 0x0003e4000c101d0e */
.L_x_730:
[----:B------:R-:W-:Y:S05]  /*6e70*/  BSYNC B0 ;  /* 0x0000000000007941 */ /* 0x000fea0003800000 */
.L_x_729:
        /* <DEDUP_REMOVED lines=19> */
.L_x_723:
[----:B------:R-:W-:Y:S01]  /*6fb0*/  ISETP.NE.U32.AND P0, PT, RZ, c[0x0][0x360], PT ;  /* 0x0000d800ff007a0c */ /* 0x000fe20003f05070 */
[----:B------:R-:W-:Y:S01]  /*6fc0*/  IMAD.MOV.U32 R0, RZ, RZ, 0x4 ;  /* 0x00000004ff007424 */ /* 0x000fe200078e00ff */
[----:B------:R-:W-:-:S02]  /*6fd0*/  ISETP.NE.U32.AND P1, PT, RZ, c[0x0][0x358], PT ;  /* 0x0000d600ff007a0c */ /* 0x000fc40003f25070 */
[----:B------:R-:W-:Y:S01]  /*6fe0*/  ISETP.NE.AND.EX P0, PT, RZ, c[0x0][0x364], PT, P0 ;  /* 0x0000d900ff007a0c */ /* 0x000fe20003f05300 */
[----:B-----5:R-:W-:Y:S01]  /*6ff0*/  IMAD.WIDE R4, R193, R0, c[0x0][0x358] ;  /* 0x0000d600c1047625 */ /* 0x020fe200078e0200 */
[----:B------:R-:W-:-:S03]  /*7000*/  ISETP.NE.AND.EX P1, PT, RZ, c[0x0][0x35c], PT, P1 ;  /* 0x0000d700ff007a0c */ /* 0x000fc60003f25310 */
[----:B------:R-:W-:-:S08]  /*7010*/  IMAD.MOV.U32 R7, RZ, RZ, c[0x0][0x2f0] ;  /* 0x0000bc00ff077624 */ /* 0x000fd000078e00ff */
[----:B-1----:R-:W-:Y:S02]  /*7020*/  @P0 IMAD.WIDE R8, R193, R0, c[0x0][0x360] ;  /* 0x0000d800c1080625 */ /* 0x002fe400078e0200 */
[----:B------:R-:W2:Y:S04]  /*7030*/  @P1 LDG.E R3, [R4.64] ;  /* 0x0000000e04031981 */ /* 0x000ea8000c1e1900 */
[----:B------:R1:W5:Y:S01]  /*7040*/  @P0 LDG.E R7, [R8.64] ;  /* 0x0000000e08070981 */ /* 0x000362000c1e1900 */
[----:B---3--:R-:W-:Y:S02]  /*7050*/  CS2R R10, SRZ ;  /* 0x00000000000a7805 */ /* 0x008fe4000001ff00 */
[--C-:B--2---:R-:W-:Y:S01]  /*7060*/  @P1 SHF.R.S32.HI R11, RZ, 0x1f, R3.reuse ;  /* 0x0000001fff0b1819 */ /* 0x104fe20000011403 */
[----:B------:R-:W-:Y:S01]  /*7070*/  @P1 IMAD.MOV.U32 R10, RZ, RZ, R3 ;  /* 0x000000ffff0a1224 */ /* 0x000fe200078e0003 */
[----:B------:R-:W-:Y:S05]  /*7080*/  @P0 BRA `(.L_x_731) ;  /* 0x0000004000000947 */ /* 0x000fea0003800000 */
[----:B-1----:R-:W-:Y:S05]  /*7090*/  @!P1 BRA `(.L_x_731) ;  /* 0x0000003000009947 */ /* 0x002fea0003800000 */
[----:B-----5:R-:W2:Y:S04]  /*70a0*/  LDG.E R7, [R4.64] ;  /* 0x0000000e04077981 */ /* 0x020ea8000c1e1900 */
[----:B------:R-:W2:Y:S02]  /*70b0*/  LDG.E R0, [R4.64+0x4] ;  /* 0x0000040e04007981 */ /* 0x000ea4000c1e1900 */
[----:B--2---:R-:W-:-:S02]  /*70c0*/  IADD3 R7, -R7, R0, RZ ;  /* 0x0000000007077210 */ /* 0x004fc40007ffe1ff */
.L_x_731:
[----:B-1----:R-:W1:Y:S01]  /*70d0*/  S2R R8, SR_TID.X ;  /* 0x0000000000087919 */ /* 0x002e620000002100 */
[----:B------:R-:W-:Y:S01]  /*70e0*/  SHF.R.S32.HI R4, RZ, 0x1f, R193 ;  /* 0x0000001fff047819 */ /* 0x000fe200000114c1 */
[----:B------:R-:W-:Y:S01]  /*70f0*/  BSSY B0, `(.L_x_732) ;  /* 0x000002b000007945 */ /* 0x000fe20003800000 */
[----:B------:R-:W-:Y:S01]  /*7100*/  SEL R193, R193, RZ, !P1 ;  /* 0x000000ffc1c17207 */ /* 0x000fe20004800000 */
[----:B------:R-:W2:Y:S01]  /*7110*/  S2R R2, SR_CTAID.Y ;  /* 0x0000000000027919 */ /* 0x000ea20000002600 */
[----:B------:R-:W-:-:S03]  /*7120*/  SEL R4, R4, RZ, !P1 ;  /* 0x000000ff04047207 */ /* 0x000fc60004800000 */
[----:B------:R-:W3:Y:S02]  /*7130*/  S2R R14, SR_CTAID.X ;  /* 0x00000000000e7919 */ /* 0x000ee40000002500 */
[----:B------:R-:W-:Y:S01]  /*7140*/  IMAD R12, R4, c[0x0][0x310], RZ ;  /* 0x0000c400040c7a24 */ /* 0x000fe200078e02ff */
[----:B-1----:R-:W-:-:S04]  /*7150*/  SHF.R.S32.HI R3, RZ, 0x1f, R8 ;  /* 0x0000001fff037819 */ /* 0x002fc80000011408 */
[----:B------:R-:W-:Y:S02]  /*7160*/  LEA.HI R3, R3, R8, RZ, 0x2 ;  /* 0x0000000803037211 */ /* 0x000fe400078f10ff */
[----:B--2---:R-:W-:Y:S02]  /*7170*/  SHF.R.S32.HI R0, RZ, 0x1f, R2 ;  /* 0x0000001fff007819 */ /* 0x004fe40000011402 */
[----:B------:R-:W-:Y:S01]  /*7180*/  LOP3.LUT R5, R3, 0x1ffffffc, RZ, 0xc0, !PT ;  /* 0x1ffffffc03057812 */ /* 0x000fe200078ec0ff */
[----:B---3-5:R-:W-:Y:S01]  /*7190*/  IMAD R6, R14, -0x80, R7 ;  /* 0xffffff800e067824 */ /* 0x028fe200078e0207 */
[----:B------:R-:W-:-:S03]  /*71a0*/  SHF.R.S32.HI R3, RZ, 0x2, R3 ;  /* 0x00000002ff037819 */ /* 0x000fc60000011403 */
[----:B------:R-:W-:Y:S01]  /*71b0*/  IMAD.IADD R8, R8, 0x1, -R5 ;  /* 0x0000000108087824 */ /* 0x000fe200078e0a05 */
[C---:B------:R-:W-:Y:S01]  /*71c0*/  ISETP.GE.AND P4, PT, R3.reuse, R6, PT ;  /* 0x000000060300720c */ /* 0x040fe20003f86270 */
[----:B------:R-:W-:Y:S01]  /*71d0*/  IMAD R5, R0, c[0x0][0x308], RZ ;  /* 0x0000c20000057a24 */ /* 0x000fe200078e02ff */
[C---:B------:R-:W-:Y:S01]  /*71e0*/  IADD3 R10, P0, R3.reuse, R10, RZ ;  /* 0x0000000a030a7210 */ /* 0x040fe20007f1e0ff */
[----:B------:R-:W-:Y:S02]  /*71f0*/  IMAD.SHL.U32 R8, R8, 0x8, RZ ;  /* 0x0000000808087824 */ /* 0x000fe400078e00ff */
[----:B------:R-:W-:Y:S01]  /*7200*/  IMAD R5, R2, c[0x0][0x30c], R5 ;  /* 0x0000c30002057a24 */ /* 0x000fe200078e0205 */
[----:B------:R-:W-:Y:S02]  /*7210*/  LEA.HI.X.SX32 R11, R3, R11, 0x1, P0 ;  /* 0x0000000b030b7211 */ /* 0x000fe400000f0eff */
[----:B------:R-:W-:Y:S02]  /*7220*/  SHF.R.S32.HI R9, RZ, 0x1f, R8 ;  /* 0x0000001fff097819 */ /* 0x000fe40000011408 */
[----:B------:R-:W-:Y:S01]  /*7230*/  IADD3 R7, R8, 0x40, RZ ;  /* 0x0000004008077810 */ /* 0x000fe20007ffe0ff */
[----:B------:R-:W-:Y:S01]  /*7240*/  IMAD.WIDE R14, R14, 0x80, R10 ;  /* 0x000000800e0e7825 */ /* 0x000fe200078e020a */
[----:B------:R-:W-:-:S03]  /*7250*/  IADD3 R10, R8, 0x20, RZ ;  /* 0x00000020080a7810 */ /* 0x000fc60007ffe0ff */
[----:B------:R-:W-:-:S04]  /*7260*/  IMAD.WIDE.U32 R16, R2, c[0x0][0x308], R8 ;  /* 0x0000c20002107a25 */ /* 0x000fc800078e0008 */
[----:B------:R-:W-:Y:S02]  /*7270*/  IMAD.IADD R19, R5, 0x1, R17 ;  /* 0x0000000105137824 */ /* 0x000fe400078e0211 */
[----:B------:R-:W-:Y:S02]  /*7280*/  IMAD.MOV.U32 R18, RZ, RZ, R16 ;  /* 0x000000ffff127224 */ /* 0x000fe400078e0010 */
[C---:B------:R-:W-:Y:S02]  /*7290*/  IMAD R17, R193.reuse, c[0x0][0x314], R12 ;  /* 0x0000c500c1117a24 */ /* 0x040fe400078e020c */
[----:B------:R-:W-:-:S04]  /*72a0*/  IMAD.WIDE.U32 R12, R193, c[0x0][0x310], R18 ;  /* 0x0000c400c10c7a25 */ /* 0x000fc800078e0012 */
        /* <DEDUP_REMOVED lines=15> */
.L_x_733:
[----:B------:R-:W-:Y:S05]  /*73a0*/  BSYNC B0 ;  /* 0x0000000000007941 */ /* 0x000fea0003800000 */
.L_x_732:
[----:B------:R-:W-:Y:S01]  /*73b0*/  IADD3 R3, R3, 0x40, RZ ;  /* 0x0000004003037810 */ /* 0x000fe20007ffe0ff */
[----:B------:R-:W-:Y:S03]  /*73c0*/  BSSY B0, `(.L_x_734) ;  /* 0x0000012000007945 */ /* 0x000fe60003800000 */
[----:B------:R-:W-:-:S13]  /*73d0*/  ISETP.GE.AND P3, PT, R3, R6, PT ;  /* 0x000000060300720c */ /* 0x000fda0003f66270 */
[----:B------:R-:W-:Y:S05]  /*73e0*/  @P3 BRA `(.L_x_735) ;  /* 0x000000f000003947 */ /* 0x000fea0003800000 */
[----:B------:R-:W-:Y:S01]  /*73f0*/  IADD3 R6, P0, R14, 0x40, RZ ;  /* 0x000000400e067810 */ /* 0x000fe20007f1e0ff */
[----:B------:R-:W-:Y:S01]  /*7400*/  IMAD.MOV.U32 R13, RZ, RZ, R17 ;  /* 0x000000ffff0d7224 */ /* 0x000fe200078e0011 */
[----:B------:R-:W-:Y:S02]  /*7410*/  ISETP.GE.AND P2, PT, R8, c[0x0][0x2f4], PT ;  /* 0x0000bd0008007a0c */ /* 0x000fe40003f46270 */
[----:B------:R-:W-:Y:S01]  /*7420*/  ISETP.GE.AND P1, PT, R10, c[0x0][0x2f4], PT ;  /* 0x0000bd000a007a0c */ /* 0x000fe20003f26270 */
        /* <DEDUP_REMOVED lines=8> */
[----:B------:R2:W-:Y:S04]  /*74b0*/  @!P2 STG.E.128 [R16.64], RZ ;  /* 0x000000ff1000a986 */ /* 0x0005e8000c101d0e */
[----:B------:R2:W-:Y:S04]  /*74c0*/  @!P1 STG.E.128 [R16.64+0x40], RZ ;  /* 0x000040ff10009986 */ /* 0x0005e8000c101d0e */
[----:B------:R2:W-:Y:S02]  /*74d0*/  @!P0 STG.E.128 [R16.64+0x80], RZ ;  /* 0x000080ff10008986 */ /* 0x0005e4000c101d0e */
.L_x_735:
[----:B------:R-:W-:Y:S05]  /*74e0*/  BSYNC B0 ;  /* 0x0000000000007941 */ /* 0x000fea0003800000 */
.L_x_734:
[----:B------:R-:W-:Y:S01]  /*74f0*/  IMAD R3, R0, c[0x0][0x338], RZ ;  /* 0x0000ce0000037a24 */ /* 0x000fe200078e02ff */
        /* <DEDUP_REMOVED lines=15> */
[----:B--2---:R-:W-:-:S04]  /*75f0*/  IMAD.WIDE.U32 R16, R14, c[0x0][0x330], R12 ;  /* 0x0000cc000e107a25 */ /* 0x004fc800078e000c */
[----:B------:R-:W-:Y:S01]  /*7600*/  IMAD.IADD R0, R17, 0x1, R0 ;  /* 0x0000000111007824 */ /* 0x000fe200078e0200 */
[----:B------:R-:W-:-:S04]  /*7610*/  LEA R4, P0, R16, c[0x0][0x318], 0x1 ;  /* 0x0000c60010047a11 */ /* 0x000fc800078008ff */
[----:B------:R-:W-:-:S05]  /*7620*/  LEA.HI.X R5, R16, c[0x0][0x31c], R0, 0x1, P0 ;  /* 0x0000c70010057a11 */ /* 0x000fca00000f0c00 */
[----:B------:R2:W-:Y:S04]  /*7630*/  @!P4 STG.E.128 [R4.64], RZ ;  /* 0x000000ff0400c986 */ /* 0x0005e8000c101d0e */
[----:B------:R2:W-:Y:S04]  /*7640*/  @!P2 STG.E.128 [R4.64+0x40], RZ ;  /* 0x000040ff0400a986 */ /* 0x0005e8000c101d0e */
[----:B------:R2:W-:Y:S02]  /*7650*/  @!P1 STG.E.128 [R4.64+0x80], RZ ;  /* 0x000080ff04009986 */ /* 0x0005e4000c101d0e */
.L_x_737:
[----:B------:R-:W-:Y:S05]  /*7660*/  BSYNC B0 ;  /* 0x0000000000007941 */ /* 0x000fea0003800000 */
.L_x_736:
[----:B------:R-:W-:Y:S05]  /*7670*/  @P3 EXIT ;  /* 0x000000000000394d */ /* 0x000fea0003800000 */
[----:B------:R-:W-:Y:S01]  /*7680*/  IADD3 R0, P0, R14, 0x40, RZ ;  /* 0x000000400e007810 */ /* 0x000fe20007f1e0ff */
[----:B--2---:R-:W-:Y:S01]  /*7690*/  IMAD.MOV.U32 R4, RZ, RZ, R2 ;  /* 0x000000ffff047224 */ /* 0x004fe200078e0002 */
[----:B------:R-:W-:-:S02]  /*76a0*/  MOV R5, R13 ;  /* 0x0000000d00057202 */ /* 0x000fc40000000f00 */
        /* <DEDUP_REMOVED lines=15> */
.L_x_738:
        /* <DEDUP_REMOVED lines=14> */
.L_x_1416:


//--------------------- .text._ZN7cutlass13device_kernelIN5flash19enable_sm80_to_sm89INS1_16FlashAttnBwdSm80INS1_25CollectiveMainloopBwdSm80ILi2ELi2EN4cute5tupleIJNS5_1CILi64EEENS7_ILi128EEENS7_ILi96EEEEEENS_10bfloat16_tEfNS_4arch4Sm80ELb0ELb0ELb1ELb1ELb1ELb0ELb0ELb0ELi2ELi2ELi4ELi2ELb0EEENS1_21CollectiveEpilogueBwdISB_SC_SE_Li256ELb1ELb0ELi2EEENS1_19SingleTileSchedulerILb1ELb0ELb0ELi128EEEEEEEEEvNT_6ParamsE --------------------------
	.section	.text._ZN7cutlass13device_kernelIN5flash19enable_sm80_to_sm89INS1_16FlashAttnBwdSm80INS1_25CollectiveMainloopBwdSm80ILi2ELi2EN4cute5tupleIJNS5_1CILi64EEENS7_ILi128EEENS7_ILi96EEEEEENS_10bfloat16_tEfNS_4arch4Sm80ELb0ELb0ELb1ELb1ELb1ELb0ELb0ELb0ELi2ELi2ELi4ELi2ELb0EEENS1_21CollectiveEpilogueBwdISB_SC_SE_Li256ELb1ELb0ELi2EEENS1_19SingleTileSchedulerILb1ELb0ELb0ELi128EEEEEEEEEvNT_6ParamsE,"ax",@progbits
	.sectioninfo	@"SHI_REGISTERS=255"
	.align	128
.text._ZN7cutlass13device_kernelIN5flash19enable_sm80_to_sm89INS1_16FlashAttnBwdSm80INS1_25CollectiveMainloopBwdSm80ILi2ELi2EN4cute5tupleIJNS5_1CILi64EEENS7_ILi128EEENS7_ILi96EEEEEENS_10bfloat16_tEfNS_4arch4Sm80ELb0ELb0ELb1ELb1ELb1ELb0ELb0ELb0ELi2ELi2ELi4ELi2ELb0EEENS1_21CollectiveEpilogueBwdISB_SC_SE_Li256ELb1ELb0ELi2EEENS1_19SingleTileSchedulerILb1ELb0ELb0ELi128EEEEEEEEEvNT_6ParamsE:
        .type           _ZN7cutlass13device_kernelIN5flash19enable_sm80_to_sm89INS1_16FlashAttnBwdSm80INS1_25CollectiveMainloopBwdSm80ILi2ELi2EN4cute5tupleIJNS5_1CILi64EEENS7_ILi128EEENS7_ILi96EEEEEENS_10bfloat16_tEfNS_4arch4Sm80ELb0ELb0ELb1ELb1ELb1ELb0ELb0ELb0ELi2ELi2ELi4ELi2ELb0EEENS1_21CollectiveEpilogueBwdISB_SC_SE_Li256ELb1ELb0ELi2EEENS1_19SingleTileSchedulerILb1ELb0ELb0ELi128EEEEEEEEEvNT_6ParamsE,@function
        .size           _ZN7cutlass13device_kernelIN5flash19enable_sm80_to_sm89INS1_16FlashAttnBwdSm80INS1_25CollectiveMainloopBwdSm80ILi2ELi2EN4cute5tupleIJNS5_1CILi64EEENS7_ILi128EEENS7_ILi96EEEEEENS_10bfloat16_tEfNS_4arch4Sm80ELb0ELb0ELb1ELb1ELb1ELb0ELb0ELb0ELi2ELi2ELi4ELi2ELb0EEENS1_21CollectiveEpilogueBwdISB_SC_SE_Li256ELb1ELb0ELi2EEENS1_19SingleTileSchedulerILb1ELb0ELb0ELi128EEEEEEEEEvNT_6ParamsE,(.L_x_1417 - _ZN7cutlass13device_kernelIN5flash19enable_sm80_to_sm89INS1_16FlashAttnBwdSm80INS1_25CollectiveMainloopBwdSm80ILi2ELi2EN4cute5tupleIJNS5_1CILi64EEENS7_ILi128EEENS7_ILi96EEEEEENS_10bfloat16_tEfNS_4arch4Sm80ELb0ELb0ELb1ELb1ELb1ELb0ELb0ELb0ELi2ELi2ELi4ELi2ELb0EEENS1_21CollectiveEpilogueBwdISB_SC_SE_Li256ELb1ELb0ELi2EEENS1_19SingleTileSchedulerILb1ELb0ELb0ELi128EEEEEEEEEvNT_6ParamsE)
        .other          _ZN7cutlass13device_kernelIN5flash19enable_sm80_to_sm89INS1_16FlashAttnBwdSm80INS1_25CollectiveMainloopBwdSm80ILi2ELi2EN4cute5tupleIJNS5_1CILi64EEENS7_ILi128EEENS7_ILi96EEEEEENS_10bfloat16_tEfNS_4arch4Sm80ELb0ELb0ELb1ELb1ELb1ELb0ELb0ELb0ELi2ELi2ELi4ELi2ELb0EEENS1_21CollectiveEpilogueBwdISB_SC_SE_Li256ELb1ELb0ELi2EEENS1_19SingleTileSchedulerILb1ELb0ELb0ELi128EEEEEEEEEvNT_6ParamsE,@"STO_CUDA_ENTRY STV_DEFAULT"
_ZN7cutlass13device_kernelIN5flash19enable_sm80_to_sm89INS1_16FlashAttnBwdSm80INS1_25CollectiveMainloopBwdSm80ILi2ELi2EN4cute5tupleIJNS5_1CILi64EEENS7_ILi128EEENS7_ILi96EEEEEENS_10bfloat16_tEfNS_4arch4Sm80ELb0ELb0ELb1ELb1ELb1ELb0ELb0ELb0ELi2ELi2ELi4ELi2ELb0EEENS1_21CollectiveEpilogueBwdISB_SC_SE_Li256ELb1ELb0ELi2EEENS1_19SingleTileSchedulerILb1ELb0ELb0ELi128EEEEEEEEEvNT_6ParamsE:
        /* <DEDUP_REMOVED lines=17> */
.L_x_740:
        /* <DEDUP_REMOVED lines=8> */
.L_x_742:
[----:B------:R-:W-:Y:S02]  /*0190*/  MOV R5, c[0x0][0x3a4] ;  /* 0x0000e90000057a02 */ /* 0x000fe40000000f00 */
.L_x_741:
[----:B-1----:R-:W-:-:S05]  /*01a0*/  IMAD.SHL.U32 R4, R3, 0x80, RZ ;  /* 0x0000008003047824 */ /* 0x002fca00078e00ff */
[----:B-----5:R-:W-:-:S04]  /*01b0*/  ISETP.GE.AND P0, PT, R4, R5, PT ;  /* 0x000000050400720c */ /* 0x020fc80003f06270 */
[----:B------:R-:W-:Y:S01]  /*01c0*/  SEL R193, R193, 0xffffffff, !P0 ;  /* 0xffffffffc1c17807 */ /* 0x000fe20004000000 */
[----:B------:R-:W-:Y:S05]  /*01d0*/  BRA `(.L_x_743) ;  /* 0x0000011000007947 */ /* 0x000fea0003800000 */
.L_x_739:
[----:B---34-:R-:W-:-:S04]  /*01e0*/  ISETP.NE.U32.AND P0, PT, RZ, c[0x0][0x3c0], PT ;  /* 0x0000f000ff007a0c */ /* 0x018fc80003f05070 */
[----:B------:R-:W-:-:S13]  /*01f0*/  ISETP.NE.AND.EX P0, PT, RZ, c[0x0][0x3c4], PT, P0 ;  /* 0x0000f100ff007a0c */ /* 0x000fda0003f05300 */
[----:B------:R-:W-:Y:S05]  /*0200*/  @!P0 BRA `(.L_x_744) ;  /* 0x0000002000008947 */ /* 0x000fea0003800000 */
[----:B------:R1:W5:Y:S01]  /*0210*/  LDG.E R5, [R4.64] ;  /* 0x0000000e04057981 */ /* 0x000362000c1e1900 */
[----:B------:R-:W-:Y:S05]  /*0220*/  BRA `(.L_x_745) ;  /* 0x0000009000007947 */ /* 0x000fea0003800000 */
.L_x_744:
        /* <DEDUP_REMOVED lines=8> */
.L_x_746:
[----:B------:R-:W-:Y:S02]  /*02b0*/  MOV R5, c[0x0][0x3a4] ;  /* 0x0000e90000057a02 */ /* 0x000fe40000000f00 */
.L_x_745:
[----:B-1----:R-:W-:-:S05]  /*02c0*/  IMAD.SHL.U32 R4, R3, 0x80, RZ ;  /* 0x0000008003047824 */ /* 0x002fca00078e00ff */
[----:B-----5:R-:W-:-:S04]  /*02d0*/  ISETP.GE.AND P0, PT, R4, R5, PT ;  /* 0x000000050400720c */ /* 0x020fc80003f06270 */
[----:B------:R-:W-:-:S04]  /*02e0*/  SEL R193, R193, 0xffffffff, !P0 ;  /* 0xffffffffc1c17807 */ /* 0x000fc80004000000 */
.L_x_743:
        /* <DEDUP_REMOVED lines=31> */
.L_x_747:
[----:B------:R-:W-:-:S04]  /*04e0*/  ISETP.NE.U32.AND P0, PT, RZ, c[0x0][0x2e0], PT ;  /* 0x0000b800ff007a0c */ /* 0x000fc80003f05070 */
[----:B------:R-:W-:-:S13]  /*04f0*/  ISETP.NE.AND.EX P0, PT, RZ, c[0x0][0x2e4], PT, P0 ;  /* 0x0000b900ff007a0c */ /* 0x000fda0003f05300 */
[----:B------:R-:W-:Y:S05]  /*0500*/  @!P0 BRA `(.L_x_748) ;  /* 0x0000003000008947 */ /* 0x000fea0003800000 */
[----:B------:R-:W-:-:S05]  /*0510*/  IMAD.WIDE R10, R193, R10, c[0x0][0x2e0] ;  /* 0x0000b800c10a7625 */ /* 0x000fca00078e020a */
[----:B------:R3:W5:Y:S01]  /*0520*/  LDG.E R4, [R10.64] ;  /* 0x0000000e0a047981 */ /* 0x000762000c1e1900 */
[----:B------:R-:W-:Y:S05]  /*0530*/  BRA `(.L_x_749) ;  /* 0x0000004000007947 */ /* 0x000fea0003800000 */
.L_x_748:
[----:B------:R-:W-:Y:S05]  /*0540*/  @!P3 BRA `(.L_x_749) ;  /* 0x000000300000b947 */ /* 0x000fea0003800000 */
[----:B------:R-:W3:Y:S04]  /*0550*/  LDG.E R4, [R12.64] ;  /* 0x0000000e0c047981 */ /* 0x000ee8000c1e1900 */
[----:B------:R-:W3:Y:S02]  /*0560*/  LDG.E R9, [R12.64+0x4] ;  /* 0x0000040e0c097981 */ /* 0x000ee4000c1e1900 */
[----:B---3--:R-:W-:Y:S02]  /*0570*/  IADD3 R4, -R4, R9, RZ ;  /* 0x0000000904047210 */ /* 0x008fe40007ffe1ff */
.L_x_749:
        /* <DEDUP_REMOVED lines=410> */
.L_x_752:
[----:B------:R-:W-:Y:S05]  /*1f20*/  BSYNC B0 ;  /* 0x0000000000007941 */ /* 0x000fea0003800000 */
.L_x_751:
        /* <DEDUP_REMOVED lines=78> */
.L_x_755:
        /* <DEDUP_REMOVED lines=202> */
.L_x_753:
        /* <DEDUP_REMOVED lines=488> */
.L_x_754:
        /* <DEDUP_REMOVED lines=239> */
.L_x_750:
        /* <DEDUP_REMOVED lines=151> */
.L_x_757:
        /* <DEDUP_REMOVED lines=63> */
.L_x_759:
[----:B----4-:R-:W-:Y:S05]  /*6b80*/  BSYNC B0 ;  /* 0x0000000000007941 */ /* 0x010fea0003800000 */
.L_x_758:
        /* <DEDUP_REMOVED lines=21> */
.L_x_761:
[----:B------:R-:W-:Y:S05]  /*6ce0*/  BSYNC B0 ;  /* 0x0000000000007941 */ /* 0x000fea0003800000 */
.L_x_760:
        /* <DEDUP_REMOVED lines=24> */
.L_x_763:
[----:B------:R-:W-:Y:S05]  /*6e70*/  BSYNC B0 ;  /* 0x0000000000007941 */ /* 0x000fea0003800000 */
.L_x_762:
        /* <DEDUP_REMOVED lines=19> */
.L_x_756:
        /* <DEDUP_REMOVED lines=18> */
.L_x_764:
        /* <DEDUP_REMOVED lines=45> */
.L_x_766:
[----:B------:R-:W-:Y:S05]  /*73a0*/  BSYNC B0 ;  /* 0x0000000000007941 */ /* 0x000fea0003800000 */
.L_x_765:
        /* <DEDUP_REMOVED lines=19> */
.L_x_768:
[----:B------:R-:W-:Y:S05]  /*74e0*/  BSYNC B0 ;  /* 0x0000000000007941 */ /* 0x000fea0003800000 */
.L_x_767:
        /* <DEDUP_REMOVED lines=23> */
.L_x_770:
[----:B------:R-:W-:Y:S05]  /*7660*/  BSYNC B0 ;  /* 0x0000000000007941 */ /* 0x000fea0003800000 */
.L_x_769:
        /* <DEDUP_REMOVED lines=19> */
.L_x_771:
        /* <DEDUP_REMOVED lines=14> */
.L_x_1417:


//--------------------- .text._ZN7cutlass13device_kernelIN5flash19enable_sm80_to_sm89INS1_16FlashAttnBwdSm80INS1_25CollectiveMainloopBwdSm80ILi2ELi2EN4cute5tupleIJNS5_1CILi64EEENS7_ILi128EEENS7_ILi96EEEEEENS_10bfloat16_tEfNS_4arch4Sm80ELb0ELb0ELb1ELb1ELb0ELb0ELb0ELb0ELi2ELi2ELi4ELi2ELb0EEENS1_24CollectiveEpilogueBwdGQAISB_fSE_Li256ELb1ELb0EEENS1_19SingleTileSchedulerILb1ELb0ELb0ELi128EEEEEEEEEvNT_6ParamsE --------------------------
	.section	.text._ZN7cutlass13device_kernelIN5flash19enable_sm80_to_sm89INS1_16FlashAttnBwdSm80INS1_25CollectiveMainloopBwdSm80ILi2ELi2EN4cute5tupleIJNS5_1CILi64EEENS7_ILi128EEENS7_ILi96EEEEEENS_10bfloat16_tEfNS_4arch4Sm80ELb0ELb0ELb1ELb1ELb0ELb0ELb0ELb0ELi2ELi2ELi4ELi2ELb0EEENS1_24CollectiveEpilogueBwdGQAISB_fSE_Li256ELb1ELb0EEENS1_19SingleTileSchedulerILb1ELb0ELb0ELi128EEEEEEEEEvNT_6ParamsE,"ax",@progbits
	.sectioninfo	@"SHI_REGISTERS=255"
	.align	128
.text._ZN7cutlass13device_kernelIN5flash19enable_sm80_to_sm89INS1_16FlashAttnBwdSm80INS1_25CollectiveMainloopBwdSm80ILi2ELi2EN4cute5tupleIJNS5_1CILi64EEENS7_ILi128EEENS7_ILi96EEEEEENS_10bfloat16_tEfNS_4arch4Sm80ELb0ELb0ELb1ELb1ELb0ELb0ELb0ELb0ELi2ELi2ELi4ELi2ELb0EEENS1_24CollectiveEpilogueBwdGQAISB_fSE_Li256ELb1ELb0EEENS1_19SingleTileSchedulerILb1ELb0ELb0ELi128EEEEEEEEEvNT_6ParamsE:
        .type           _ZN7cutlass13device_kernelIN5flash19enable_sm80_to_sm89INS1_16FlashAttnBwdSm80INS1_25CollectiveMainloopBwdSm80ILi2ELi2EN4cute5tupleIJNS5_1CILi64EEENS7_ILi128EEENS7_ILi96EEEEEENS_10bfloat16_tEfNS_4arch4Sm80ELb0ELb0ELb1ELb1ELb0ELb0ELb0ELb0ELi2ELi2ELi4ELi2ELb0EEENS1_24CollectiveEpilogueBwdGQAISB_fSE_Li256ELb1ELb0EEENS1_19SingleTileSchedulerILb1ELb0ELb0ELi128EEEEEEEEEvNT_6ParamsE,@function
        .size           _ZN7cutlass13device_kernelIN5flash19enable_sm80_to_sm89INS1_16FlashAttnBwdSm80INS1_25CollectiveMainloopBwdSm80ILi2ELi2EN4cute5tupleIJNS5_1CILi64EEENS7_ILi128EEENS7_ILi96EEEEEENS_10bfloat16_tEfNS_4arch4Sm80ELb0ELb0ELb1ELb1ELb0ELb0ELb0ELb0ELi2ELi2ELi4ELi2ELb0EEENS1_24CollectiveEpilogueBwdGQAISB_fSE_Li256ELb1ELb0EEENS1_19SingleTileSchedulerILb1ELb0ELb0ELi128EEEEEEEEEvNT_6ParamsE,(.L_x_1418 - _ZN7cutlass13device_kernelIN5flash19enable_sm80_to_sm89INS1_16FlashAttnBwdSm80INS1_25CollectiveMainloopBwdSm80ILi2ELi2EN4cute5tupleIJNS5_1CILi64EEENS7_ILi128EEENS7_ILi96EEEEEENS_10bfloat16_tEfNS_4arch4Sm80ELb0ELb0ELb1ELb1ELb0ELb0ELb0ELb0ELi2ELi2ELi4ELi2ELb0EEENS1_24CollectiveEpilogueBwdGQAISB_fSE_Li256ELb1ELb0EEENS1_19SingleTileSchedulerILb1ELb0ELb0ELi128EEEEEEEEEvNT_6ParamsE)
        .other          _ZN7cutlass13device_kernelIN5flash19enable_sm80_to_sm89INS1_16FlashAttnBwdSm80INS1_25CollectiveMainloopBwdSm80ILi2ELi2EN4cute5tupleIJNS5_1CILi64EEENS7_ILi128EEENS7_ILi96EEEEEENS_10bfloat16_tEfNS_4arch4Sm80ELb0ELb0ELb1ELb1ELb0ELb0ELb0ELb0ELi2ELi2ELi4ELi2ELb0EEENS1_24CollectiveEpilogueBwdGQAISB_fSE_Li256ELb1ELb0EEENS1_19SingleTileSchedulerILb1ELb0ELb0ELi128EEEEEEEEEvNT_6ParamsE,@"STO_CUDA_ENTRY STV_DEFAULT"
_ZN7cutlass13device_kernelIN5flash19enable_sm80_to_sm89INS1_16FlashAttnBwdSm80INS1_25CollectiveMainloopBwdSm80ILi2ELi2EN4cute5tupleIJNS5_1CILi64EEENS7_ILi128EEENS7_ILi96EEEEEENS_10bfloat16_tEfNS_4arch4Sm80ELb0ELb0ELb1ELb1ELb0ELb0ELb0ELb0ELi2ELi2ELi4ELi2ELb0EEENS1_24CollectiveEpilogueBwdGQAISB_fSE_Li256ELb1ELb0EEENS1_19SingleTileSchedulerILb1ELb0ELb0ELi128EEEEEEEEEvNT_6ParamsE:
        /* <DEDUP_REMOVED lines=17> */
.L_x_773:
        /* <DEDUP_REMOVED lines=8> */
.L_x_775:
[----:B------:R-:W-:Y:S02]  /*0190*/  MOV R5, c[0x0][0x3ac] ;  /* 0x0000eb0000057a02 */ /* 0x000fe40000000f00 */
.L_x_774:
[----:B-1----:R-:W-:-:S05]  /*01a0*/  IMAD.SHL.U32 R4, R3, 0x80, RZ ;  /* 0x0000008003047824 */ /* 0x002fca00078e00ff */
[----:B-----5:R-:W-:-:S04]  /*01b0*/  ISETP.GE.AND P0, PT, R4, R5, PT ;  /* 0x000000050400720c */ /* 0x020fc80003f06270 */
[----:B------:R-:W-:Y:S01]  /*01c0*/  SEL R193, R193, 0xffffffff, !P0 ;  /* 0xffffffffc1c17807 */ /* 0x000fe20004000000 */
[----:B------:R-:W-:Y:S05]  /*01d0*/  BRA `(.L_x_776) ;  /* 0x0000011000007947 */ /* 0x000fea0003800000 */
.L_x_772:
[----:B---34-:R-:W-:-:S04]  /*01e0*/  ISETP.NE.U32.AND P0, PT, RZ, c[0x0][0x3c8], PT ;  /* 0x0000f200ff007a0c */ /* 0x018fc80003f05070 */
[----:B------:R-:W-:-:S13]  /*01f0*/  ISETP.NE.AND.EX P0, PT, RZ, c[0x0][0x3cc], PT, P0 ;  /* 0x0000f300ff007a0c */ /* 0x000fda0003f05300 */
[----:B------:R-:W-:Y:S05]  /*0200*/  @!P0 BRA `(.L_x_777) ;  /* 0x0000002000008947 */ /* 0x000fea0003800000 */
[----:B------:R1:W5:Y:S01]  /*0210*/  LDG.E R5, [R4.64] ;  /* 0x0000000e04057981 */ /* 0x000362000c1e1900 */
[----:B------:R-:W-:Y:S05]  /*0220*/  BRA `(.L_x_778) ;  /* 0x0000009000007947 */ /* 0x000fea0003800000 */
.L_x_777:
        /* <DEDUP_REMOVED lines=8> */
.L_x_779:
[----:B------:R-:W-:Y:S02]  /*02b0*/  MOV R5, c[0x0][0x3ac] ;  /* 0x0000eb0000057a02 */ /* 0x000fe40000000f00 */
.L_x_778:
[----:B-1----:R-:W-:-:S05]  /*02c0*/  IMAD.SHL.U32 R4, R3, 0x80, RZ ;  /* 0x0000008003047824 */ /* 0x002fca00078e00ff */
[----:B-----5:R-:W-:-:S04]  /*02d0*/  ISETP.GE.AND P0, PT, R4, R5, PT ;  /* 0x000000050400720c */ /* 0x020fc80003f06270 */
[----:B------:R-:W-:-:S04]  /*02e0*/  SEL R193, R193, 0xffffffff, !P0 ;  /* 0xffffffffc1c17807 */ /* 0x000fc80004000000 */
.L_x_776:
        /* <DEDUP_REMOVED lines=10> */
[CC--:B------:R-:W-:Y:S02]  /*0390*/  @P0 IMAD.WIDE R10, R193.reuse, R12.reuse, c[0x0][0x2d8] ;  /* 0x0000b600c10a0625 */ /* 0x0c0fe400078e020c */
[----:B------:R-:W3:Y:S02]  /*03a0*/  @P4 LDG.E R7, [R16.64] ;  /* 0x0000000e10074981 */ /* 0x000ee4000c1e1900 */
[C---:B------:R-:W-:Y:S02]  /*03b0*/  IMAD.WIDE R14, R193.reuse, R12, c[0x0][0x2d0] ;  /* 0x0000b400c10e7625 */ /* 0x040fe400078e020c */
[----:B------:R1:W4:Y:S04]  /*03c0*/  @P0 LDG.E R13, [R10.64] ;  /* 0x0000000e0a0d0981 */ /* 0x000328000c1e1900 */
[----:B------:R-:W5:Y:S01]  /*03d0*/  @P3 LDG.E R5, [R14.64] ;  /* 0x0000000e0e053981 */ /* 0x000f62000c1e1900 */
[----:B------:R-:W-:Y:S01]  /*03e0*/  ULDC UR12, c[0x0][0x168] ;  /* 0x00005a00000c7ab9 */ /* 0x000fe20000000800 */
[----:B-1----:R-:W-:Y:S01]  /*03f0*/  CS2R R10, SRZ ;  /* 0x00000000000a7805 */ /* 0x002fe2000001ff00 */
[----:B--2---:R-:W-:-:S05]  /*0400*/  @P4 IMAD R9, R193, 0x40, R4 ;  /* 0x00000040c1094824 */ /* 0x004fca00078e0204 */
[----:B------:R-:W-:Y:S01]  /*0410*/  @P4 SHF.R.S32.HI R6, RZ, 0x1f, R9 ;  /* 0x0000001fff064819 */ /* 0x000fe20000011409 */
[----:B------:R-:W-:-:S03]  /*0420*/  IMAD.MOV.U32 R4, RZ, RZ, RZ ;  /* 0x000000ffff047224 */ /* 0x000fc600078e00ff */
[----:B------:R-:W-:Y:S01]  /*0430*/  @P4 LEA.HI R6, R6, R9, RZ, 0x6 ;  /* 0x0000000906064211 */ /* 0x000fe200078f30ff */
[----:B----4-:R1:W2:Y:S01]  /*0440*/  @P0 R2UR UR12, R13 ;  /* 0x000000000d0c03c2 */ /* 0x0102a200000e0000 */
[----:B------:R-:W-:Y:S01]  /*0450*/  CS2R R8, SRZ ;  /* 0x0000000000087805 */ /* 0x000fe2000001ff00 */
[--C-:B---3--:R-:W-:Y:S01]  /*0460*/  @P4 SHF.R.S32.HI R11, RZ, 0x1f, R7.reuse ;  /* 0x0000001fff0b4819 */ /* 0x108fe20000011407 */
[----:B------:R-:W-:Y:S01]  /*0470*/  @P4 IMAD.MOV.U32 R10, RZ, RZ, R7 ;  /* 0x000000ffff0a4224 */ /* 0x000fe200078e0007 */
[----:B------:R-:W-:Y:S01]  /*0480*/  @P4 LOP3.LUT R4, R6, 0xffffffc0, RZ, 0xc0, !PT ;  /* 0xffffffc006044812 */ /* 0x000fe200078ec0ff */
[----:B------:R-:W-:Y:S01]  /*0490*/  IMAD.MOV.U32 R6, RZ, RZ, c[0x0][0x198] ;  /* 0x00006600ff067624 */ /* 0x000fe200078e00ff */
[--C-:B-----5:R-:W-:Y:S01]  /*04a0*/  @P3 SHF.R.S32.HI R9, RZ, 0x1f, R5.reuse ;  /* 0x0000001fff093819 */ /* 0x120fe20000011405 */
[----:B------:R-:W-:Y:S01]  /*04b0*/  @P3 IMAD.MOV.U32 R8, RZ, RZ, R5 ;  /* 0x000000ffff083224 */ /* 0x000fe200078e0005 */
[----:B------:R-:W-:Y:S05]  /*04c0*/  @P0 BRA `(.L_x_780) ;  /* 0x0000006000000947 */ /* 0x000fea0003800000 */
[----:B------:R-:W-:Y:S05]  /*04d0*/  @!P4 BRA `(.L_x_780) ;  /* 0x000000500000c947 */ /* 0x000fea0003800000 */
[----:B------:R-:W3:Y:S04]  /*04e0*/  LDG.E R7, [R16.64] ;  /* 0x0000000e10077981 */ /* 0x000ee8000c1e1900 */
[----:B------:R-:W4:Y:S01]  /*04f0*/  LDG.E R5, [R16.64+0x4] ;  /* 0x0000040e10057981 */ /* 0x000f22000c1e1900 */
[----:B--23--:R-:W2:Y:S08]  /*0500*/  R2UR UR12, R7 ;  /* 0x00000000070c73c2 */ /* 0x00ceb000000e0000 */
[----:B----4-:R-:W2:Y:S02]  /*0510*/  R2UR UR4, R5 ;  /* 0x00000000050473c2 */ /* 0x010ea400000e0000 */
[----:B--2---:R-:W-:-:S06]  /*0520*/  UIADD3 UR12, -UR12, UR4, URZ ;  /* 0x000000040c0c7290 */ /* 0x004fcc000fffe13f */
.L_x_780:
[----:B------:R-:W-:-:S04]  /*0530*/  ISETP.NE.U32.AND P0, PT, RZ, c[0x0][0x2e0], PT ;  /* 0x0000b800ff007a0c */ /* 0x000fc80003f05070 */
[----:B------:R-:W-:-:S13]  /*0540*/  ISETP.NE.AND.EX P0, PT, RZ, c[0x0][0x2e4], PT, P0 ;  /* 0x0000b900ff007a0c */ /* 0x000fda0003f05300 */
[----:B------:R-:W-:Y:S05]  /*0550*/  @!P0 BRA `(.L_x_781) ;  /* 0x0000003000008947 */ /* 0x000fea0003800000 */
[----:B------:R-:W-:-:S06]  /*0560*/  IMAD.WIDE R6, R193, R12, c[0x0][0x2e0] ;  /* 0x0000b800c1067625 */ /* 0x000fcc00078e020c */
[----:B------:R3:W5:Y:S01]  /*0570*/  LDG.E R6, [R6.64] ;  /* 0x0000000e06067981 */ /* 0x000762000c1e1900 */
[----:B------:R-:W-:Y:S05]  /*0580*/  BRA `(.L_x_782) ;  /* 0x0000004000007947 */ /* 0x000fea0003800000 */
.L_x_781:
[----:B------:R-:W-:Y:S05]  /*0590*/  @!P3 BRA `(.L_x_782) ;  /* 0x000000300000b947 */ /* 0x000fea0003800000 */
[----:B------:R-:W3:Y:S04]  /*05a0*/  LDG.E R6, [R14.64] ;  /* 0x0000000e0e067981 */ /* 0x000ee8000c1e1900 */
[----:B------:R-:W3:Y:S02]  /*05b0*/  LDG.E R5, [R14.64+0x4] ;  /* 0x0000040e0e057981 */ /* 0x000ee4000c1e1900 */
[----:B---3--:R-:W-:Y:S02]  /*05c0*/  IADD3 R6, -R6, R5, RZ ;  /* 0x0000000506067210 */ /* 0x008fe40007ffe1ff */
.L_x_782:
        /* <DEDUP_REMOVED lines=53> */
[--C-:B------:R-:W-:Y:S01]  /*0920*/  SHF.R.S32.HI R19, RZ, 0x1f, R2.reuse ;  /* 0x0000001fff137819 */ /* 0x100fe20000011402 */
[----:B-1----:R-:W-:Y:S01]  /*0930*/  IMAD R13, R4, 0x60, RZ ;  /* 0x00000060040d7824 */ /* 0x002fe200078e02ff */
[----:B------:R-:W-:Y:S01]  /*0940*/  SHF.R.S32.HI R12, RZ, 0x1f, R2 ;  /* 0x0000001fff0c7819 */ /* 0x000fe20000011402 */
[----:B------:R-:W-:Y:S01]  /*0950*/  IMAD.SHL.U32 R191, R2, 0x4, RZ ;  /* 0x0000000402bf7824 */ /* 0x000fe200078e00ff */
[----:B------:R-:W-:Y:S01]  /*0960*/  ISETP.NE.AND P2, PT, R5, 0x1, PT ;  /* 0x000000010500780c */ /* 0x000fe20003f45270 */
[----:B------:R-:W-:Y:S01]  /*0970*/  IMAD.MOV.U32 R21, RZ, RZ, R0 ;  /* 0x000000ffff157224 */ /* 0x000fe200078e0000 */
[-C--:B------:R-:W-:Y:S01]  /*0980*/  LEA.HI R5, R19, R2.reuse, RZ, 0x2 ;  /* 0x0000000213057211 */ /* 0x080fe200078f10ff */
[----:B------:R-:W-:Y:S01]  /*0990*/  IMAD.MOV.U32 R185, RZ, RZ, 0x10 ;  /* 0x00000010ffb97424 */ /* 0x000fe200078e00ff */
[----:B------:R-:W-:Y:S01]  /*09a0*/  IADD3 R14, P0, R13, R2, RZ ;  /* 0x000000020d0e7210 */ /* 0x000fe20007f1e0ff */
[----:B------:R-:W-:Y:S01]  /*09b0*/  UISETP.GE.AND UP0, UPT, UR12, 0x41, UPT ;  /* 0x000000410c00788c */ /* 0x000fe2000bf06270 */
[----:B------:R-:W-:-:S02]  /*09c0*/  SHF.R.S32.HI R192, RZ, 0x2, R5 ;  /* 0x00000002ffc07819 */ /* 0x000fc40000011405 */
[----:B---3--:R-:W-:Y:S02]  /*09d0*/  LEA.HI R7, R19, R2, RZ, 0x4 ;  /* 0x0000000213077211 */ /* 0x008fe400078f20ff */
[----:B------:R-:W-:Y:S02]  /*09e0*/  LEA.HI.X.SX32 R15, R13, R12, 0x1, P0 ;  /* 0x0000000c0d0f7211 */ /* 0x000fe400000f0eff */
[----:B------:R-:W-:Y:S01]  /*09f0*/  SHF.R.S32.HI R17, RZ, 0x1f, R192 ;  /* 0x0000001fff117819 */ /* 0x000fe200000114c0 */
[----:B------:R-:W-:Y:S01]  /*0a00*/  @P2 IMAD.HI.U32 R16, R0, c[0x0][0x24c], RZ ;  /* 0x0000930000102a27 */ /* 0x000fe200078e00ff */
[C---:B------:R-:W-:Y:S02]  /*0a10*/  IADD3 R22, P0, R192.reuse, R8, RZ ;  /* 0x00000008c0167210 */ /* 0x040fe40007f1e0ff */
[----:B------:R-:W-:Y:S02]  /*0a20*/  SHF.R.S32.HI R12, RZ, 0x4, R7 ;  /* 0x00000004ff0c7819 */ /* 0x000fe40000011407 */
[----:B------:R-:W-:Y:S01]  /*0a30*/  IADD3 R37, P1, R192, R10, RZ ;  /* 0x0000000ac0257210 */ /* 0x000fe20007f3e0ff */
[----:B------:R-:W-:Y:S01]  /*0a40*/  IMAD.X R23, R17, 0x1, R9, P0 ;  /* 0x0000000111177824 */ /* 0x000fe200000e0609 */
[----:B------:R-:W-:-:S02]  /*0a50*/  SHF.R.S32.HI R10, RZ, 0x1f, R0 ;  /* 0x0000001fff0a7819 */ /* 0x000fc40000011400 */
[----:B------:R-:W-:Y:S01]  /*0a60*/  LEA.HI R13, R7, R12, RZ, 0x1 ;  /* 0x0000000c070d7211 */ /* 0x000fe200078f08ff */
[----:B------:R-:W-:Y:S01]  /*0a70*/  IMAD.X R11, R17, 0x1, R11, P1 ;  /* 0x00000001110b7824 */ /* 0x000fe200008e060b */
[----:B------:R-:W-:Y:S01]  /*0a80*/  SHF.R.S32.HI R8, RZ, 0x1f, R4 ;  /* 0x0000001fff087819 */ /* 0x000fe20000011404 */
[C---:B------:R-:W-:Y:S01]  /*0a90*/  IMAD R9, R10.reuse, c[0x0][0x238], RZ ;  /* 0x00008e000a097a24 */ /* 0x040fe200078e02ff */
[----:B------:R-:W-:Y:S01]  /*0aa0*/  IADD3 R26, P0, R191, R4, RZ ;  /* 0x00000004bf1a7210 */ /* 0x000fe20007f1e0ff */
[C---:B------:R-:W-:Y:S01]  /*0ab0*/  IMAD R25, R10.reuse, c[0x0][0x270], RZ ;  /* 0x00009c000a197a24 */ /* 0x040fe200078e02ff */
[----:B------:R-:W-:Y:S01]  /*0ac0*/  LOP3.LUT R17, R13, 0xfffffffe, RZ, 0xc0, !PT ;  /* 0xfffffffe0d117812 */ /* 0x000fe200078ec0ff */
[----:B------:R-:W-:Y:S01]  /*0ad0*/  IMAD R13, R10, c[0x0][0x288], RZ ;  /* 0x0000a2000a0d7a24 */ /* 0x000fe200078e02ff */
[----:B------:R-:W-:Y:S01]  /*0ae0*/  LEA.HI.X.SX32 R27, R191, R8, 0x1, P0 ;  /* 0x00000008bf1b7211 */ /* 0x000fe200000f0eff */
[----:B------:R-:W-:Y:S01]  /*0af0*/  IMAD R194, R0, c[0x0][0x23c], R9 ;  /* 0x00008f0000c27a24 */ /* 0x000fe200078e0209 */
[----:B------:R-:W-:Y:S01]  /*0b00*/  LOP3.LUT R205, R5, 0xfffffffc, RZ, 0xc0, !PT ;  /* 0xfffffffc05cd7812 */ /* 0x000fe200078ec0ff */
[----:B------:R-:W-:Y:S01]  /*0b10*/  IMAD.IADD R17, R12, 0x1, -R17 ;  /* 0x000000010c117824 */ /* 0x000fe200078e0a11 */
[----:B------:R-:W-:Y:S01]  /*0b20*/  LEA.HI R18, R19, R2, RZ, 0x3 ;  /* 0x0000000213127211 */ /* 0x000fe200078f18ff */
[C---:B------:R-:W-:Y:S01]  /*0b30*/  IMAD R32, R0.reuse, c[0x0][0x28c], R13 ;  /* 0x0000a30000207a24 */ /* 0x040fe200078e020d */
[----:B------:R-:W-:Y:S01]  /*0b40*/  @P2 SHF.R.U32.HI R21, RZ, c[0x0][0x250], R16 ;  /* 0x00009400ff152a19 */ /* 0x000fe20000011610 */
[----:B------:R-:W-:Y:S01]  /*0b50*/  IMAD.WIDE.U32 R12, R0, c[0x0][0x288], R26 ;  /* 0x0000a200000c7a25 */ /* 0x000fe200078e001a */
[----:B------:R-:W-:-:S03]  /*0b60*/  SHF.R.S32.HI R29, RZ, 0x1f, R193 ;  /* 0x0000001fff1d7819 */ /* 0x000fc600000114c1 */
[----:B------:R-:W-:-:S04]  /*0b70*/  IMAD.WIDE.U32 R8, R0, c[0x0][0x238], R14 ;  /* 0x00008e0000087a25 */ /* 0x000fc800078e000e */
[----:B------:R-:W-:Y:S02]  /*0b80*/  IMAD.IADD R205, R2, 0x1, -R205 ;  /* 0x0000000102cd7824 */ /* 0x000fe400078e0acd */
[----:B------:R-:W-:Y:S02]  /*0b90*/  IMAD.IADD R33, R13, 0x1, R32 ;  /* 0x000000010d217824 */ /* 0x000fe400078e0220 */
[----:B------:R-:W-:Y:S02]  /*0ba0*/  IMAD.IADD R195, R9, 0x1, R194 ;  /* 0x0000000109c37824 */ /* 0x000fe400078e02c2 */
[----:B------:R-:W-:Y:S02]  /*0bb0*/  IMAD.SHL.U32 R13, R18, 0x8, RZ ;  /* 0x00000008120d7824 */ /* 0x000fe400078e00ff */
[----:B-----5:R-:W-:Y:S01]  /*0bc0*/  IMAD R9, R3, -0x80, R6 ;  /* 0xffffff8003097824 */ /* 0x020fe200078e0206 */
[----:B------:R-:W-:Y:S01]  /*0bd0*/  SHF.R.S32.HI R6, RZ, 0x1f, R21 ;  /* 0x0000001fff067819 */ /* 0x000fe20000011415 */
[----:B------:R-:W-:Y:S01]  /*0be0*/  IMAD.SHL.U32 R14, R205, 0x8, RZ ;  /* 0x00000008cd0e7824 */ /* 0x000fe200078e00ff */
[----:B------:R-:W-:Y:S01]  /*0bf0*/  LOP3.LUT R13, R13, 0xc0, RZ, 0xc0, !PT ;  /* 0x000000c00d0d7812 */ /* 0x000fe200078ec0ff */
[----:B------:R-:W-:-:S02]  /*0c00*/  IMAD R34, R0, c[0x0][0x274], R25 ;  /* 0x00009d0000227a24 */ /* 0x000fc400078e0219 */
[----:B------:R-:W-:Y:S01]  /*0c10*/  IMAD.WIDE.U32 R24, R0, c[0x0][0x270], R26 ;  /* 0x00009c0000187a25 */ /* 0x000fe200078e001a */
[----:B------:R-:W-:Y:S02]  /*0c20*/  SHF.R.S32.HI R15, RZ, 0x1f, R14 ;  /* 0x0000001fff0f7819 */ /* 0x000fe4000001140e */
[----:B------:R-:W-:Y:S01]  /*0c30*/  IADD3 R187, R14, 0x40, RZ ;  /* 0x000000400ebb7810 */ /* 0x000fe20007ffe0ff */
[----:B------:R-:W-:Y:S01]  /*0c40*/  IMAD R40, R6, c[0x0][0x1e0], RZ ;  /* 0x0000780006287a24 */ /* 0x000fe200078e02ff */
[----:B------:R-:W-:Y:S01]  /*0c50*/  ISETP.GE.AND P6, PT, R14, c[0x0][0x1cc], PT ;  /* 0x000073000e007a0c */ /* 0x000fe20003fc6270 */
[----:B------:R-:W-:Y:S01]  /*0c60*/  IMAD.IADD R35, R25, 0x1, R34 ;  /* 0x0000000119237824 */ /* 0x000fe200078e0222 */
[----:B------:R-:W-:Y:S01]  /*0c70*/  LOP3.LUT R27, R18, 0xfffffff8, RZ, 0xc0, !PT ;  /* 0xfffffff8121b7812 */ /* 0x000fe200078ec0ff */
[----:B------:R-:W-:Y:S02]  /*0c80*/  IMAD R6, R6, c[0x0][0x1b0], RZ ;  /* 0x00006c0006067a24 */ /* 0x000fe400078e02ff */
[----:B------:R-:W-:Y:S01]  /*0c90*/  IMAD.MOV.U32 R34, RZ, RZ, R24 ;  /* 0x000000ffff227224 */ /* 0x000fe200078e0018 */
[----:B------:R-:W-:Y:S01]  /*0ca0*/  SHF.R.U32.HI R24, RZ, 0x3, R13 ;  /* 0x00000003ff187819 */ /* 0x000fe2000001160d */
[----:B------:R-:W-:Y:S01]  /*0cb0*/  IMAD R4, R11, c[0x0][0x208], RZ ;  /* 0x000082000b047a24 */ /* 0x000fe200078e02ff */
[----:B------:R-:W-:Y:S01]  /*0cc0*/  LOP3.LUT R13, R13, 0x18, R14, 0xf8, !PT ;  /* 0x000000180d0d7812 */ /* 0x000fe200078ef80e */
[----:B------:R-:W-:-:S02]  /*0cd0*/  IMAD R40, R21, c[0x0][0x1e4], R40 ;  /* 0x0000790015287a24 */ /* 0x000fc400078e0228 */
[----:B------:R-:W-:Y:S01]  /*0ce0*/  IMAD.WIDE.U32 R42, R21, c[0x0][0x1e0], R14 ;  /* 0x00007800152a7a25 */ /* 0x000fe200078e000e */
[----:B------:R-:W-:-:S03]  /*0cf0*/  LOP3.LUT R24, R13, R24, RZ, 0x3c, !PT ;  /* 0x000000180d187212 */ /* 0x000fc600078e3cff */
[C---:B------:R-:W-:Y:S02]  /*0d00*/  IMAD R6, R21.reuse, c[0x0][0x1b4], R6 ;  /* 0x00006d0015067a24 */ /* 0x040fe400078e0206 */
[----:B------:R-:W-:Y:S01]  /*0d10*/  IMAD.WIDE.U32 R30, R21, c[0x0][0x1b0], R14 ;  /* 0x00006c00151e7a25 */ /* 0x000fe200078e000e */
[----:B------:R-:W-:Y:S02]  /*0d20*/  LEA.HI R21, R5, R192, RZ, 0x1 ;  /* 0x000000c005157211 */ /* 0x000fe400078f08ff */
[----:B------:R-:W-:Y:S01]  /*0d30*/  SHF.R.S32.HI R5, RZ, 0x1f, R5 ;  /* 0x0000001fff057819 */ /* 0x000fe20000011405 */
[----:B------:R-:W-:Y:S01]  /*0d40*/  IMAD.MOV.U32 R194, RZ, RZ, R8 ;  /* 0x000000ffffc27224 */ /* 0x000fe200078e0008 */
[----:B------:R-:W-:Y:S01]  /*0d50*/  SEL R8, R29, RZ, !P4 ;  /* 0x000000ff1d087207 */ /* 0x000fe20006000000 */
[----:B------:R-:W-:Y:S01]  /*0d60*/  IMAD R13, R37, c[0x0][0x20c], R4 ;  /* 0x00008300250d7a24 */ /* 0x000fe200078e0204 */
[----:B------:R-:W-:Y:S01]  /*0d70*/  SEL R29, R29, RZ, !P3 ;  /* 0x000000ff1d1d7207 */ /* 0x000fe20005800000 */
[----:B------:R-:W-:Y:S01]  /*0d80*/  IMAD.MOV.U32 R32, RZ, RZ, R12 ;  /* 0x000000ffff207224 */ /* 0x000fe200078e000c */
[----:B------:R-:W-:Y:S01]  /*0d90*/  LEA.HI R4, R19, R2, RZ, 0x5 ;  /* 0x0000000213047211 */ /* 0x000fe200078f28ff */
[----:B------:R-:W-:Y:S01]  /*0da0*/  IMAD R26, R11, c[0x0][0x178], RZ ;  /* 0x00005e000b1a7a24 */ /* 0x000fe200078e02ff */
[----:B------:R-:W-:Y:S01]  /*0db0*/  LOP3.LUT R21, R21, 0x7fffffe, RZ, 0xc0, !PT ;  /* 0x07fffffe15157812 */ /* 0x000fe200078ec0ff */
[----:B------:R-:W-:Y:S01]  /*0dc0*/  IMAD.IADD R41, R43, 0x1, R40 ;  /* 0x000000012b297824 */ /* 0x000fe200078e0228 */
[----:B------:R-:W-:Y:S01]  /*0dd0*/  SEL R12, R193, RZ, !P3 ;  /* 0x000000ffc10c7207 */ /* 0x000fe20005800000 */
[----:B------:R-:W-:Y:S01]  /*0de0*/  IMAD.MOV.U32 R40, RZ, RZ, R42 ;  /* 0x000000ffff287224 */ /* 0x000fe200078e002a */
[----:B------:R-:W-:Y:S01]  /*0df0*/  SHF.R.S32.HI R25, RZ, 0x5, R4 ;  /* 0x00000005ff197819 */ /* 0x000fe20000011404 */
[----:B------:R-:W-:Y:S01]  /*0e00*/  IMAD R11, R29, c[0x0][0x1e8], RZ ;  /* 0x00007a001d0b7a24 */ /* 0x000fe200078e02ff */
[----:B------:R-:W-:Y:S01]  /*0e10*/  LEA.HI R5, R5, R192, RZ, 0x3 ;  /* 0x000000c005057211 */ /* 0x000fe200078f18ff */
[----:B------:R-:W-:-:S02]  /*0e20*/  IMAD.IADD R28, R192, 0x1, -R21 ;  /* 0x00000001c01c7824 */ /* 0x000fc400078e0a15 */
[----:B------:R-:W-:Y:S01]  /*0e30*/  IMAD.WIDE R22, R3, 0x80, R22 ;  /* 0x0000008003167825 */ /* 0x000fe200078e0216 */
[----:B------:R-:W-:-:S03]  /*0e40*/  SEL R3, R193, RZ, !P4 ;  /* 0x000000ffc1037207 */ /* 0x000fc60006000000 */
[C---:B------:R-:W-:Y:S02]  /*0e50*/  IMAD R16, R8.reuse, c[0x0][0x278], RZ ;  /* 0x00009e0008107a24 */ /* 0x040fe400078e02ff */
[----:B------:R-:W-:Y:S02]  /*0e60*/  IMAD R20, R8, c[0x0][0x290], RZ ;  /* 0x0000a40008147a24 */ /* 0x000fe400078e02ff */
[C---:B------:R-:W-:Y:S02]  /*0e70*/  IMAD R11, R12.reuse, c[0x0][0x1ec], R11 ;  /* 0x00007b000c0b7a24 */ /* 0x040fe400078e020b */
[----:B------:R-:W-:-:S04]  /*0e80*/  IMAD.WIDE.U32 R40, R12, c[0x0][0x1e8], R40 ;  /* 0x00007a000c287a25 */ /* 0x000fc800078e0028 */
[----:B------:R-:W-:Y:S02]  /*0e90*/  IMAD R21, R25, 0x8, R28 ;  /* 0x0000000819157824 */ /* 0x000fe400078e021c */
[C---:B------:R-:W-:Y:S02]  /*0ea0*/  IMAD R16, R3.reuse, c[0x0][0x27c], R16 ;  /* 0x00009f0003107a24 */ /* 0x040fe400078e0210 */
[----:B------:R-:W-:-:S04]  /*0eb0*/  IMAD.WIDE.U32 R34, R3, c[0x0][0x278], R34 ;  /* 0x00009e0003227a25 */ /* 0x000fc800078e0022 */
[C---:B------:R-:W-:Y:S01]  /*0ec0*/  IMAD R20, R3.reuse, c[0x0][0x294], R20 ;  /* 0x0000a50003147a24 */ /* 0x040fe200078e0214 */
[----:B------:R-:W-:Y:S01]  /*0ed0*/  LEA R198, P1, R34, c[0x0][0x258], 0x2 ;  /* 0x0000960022c67a11 */ /* 0x000fe200078210ff */
[----:B------:R-:W-:-:S04]  /*0ee0*/  IMAD.WIDE.U32 R32, R3, c[0x0][0x290], R32 ;  /* 0x0000a40003207a25 */ /* 0x000fc800078e0020 */
[----:B------:R-:W-:Y:S01]  /*0ef0*/  IMAD.IADD R41, R41, 0x1, R11 ;  /* 0x0000000129297824 */ /* 0x000fe200078e020b */
[----:B------:R-:W-:Y:S01]  /*0f00*/  LEA R196, P0, R32, c[0x0][0x280], 0x2 ;  /* 0x0000a00020c47a11 */ /* 0x000fe200078010ff */
[----:B------:R-:W-:Y:S02]  /*0f10*/  IMAD.U32 R11, R21, 0x20, R24 ;  /* 0x00000020150b7824 */ /* 0x000fe400078e0018 */
[----:B------:R-:W-:Y:S02]  /*0f20*/  IMAD R21, R23, c[0x0][0x1d8], RZ ;  /* 0x0000760017157a24 */ /* 0x000fe400078e02ff */
[----:B------:R-:W-:Y:S02]  /*0f30*/  IMAD.IADD R16, R35, 0x1, R16 ;  /* 0x0000000123107824 */ /* 0x000fe400078e0210 */
[----:B------:R-:W-:Y:S02]  /*0f40*/  IMAD.IADD R20, R33, 0x1, R20 ;  /* 0x0000000121147824 */ /* 0x000fe400078e0214 */
[C---:B------:R-:W-:Y:S01]  /*0f50*/  IMAD R26, R37.reuse, c[0x0][0x17c], R26 ;  /* 0x00005f00251a7a24 */ /* 0x040fe200078e021a */
[----:B------:R-:W-:Y:S01]  /*0f60*/  LEA.HI.X R199, R34, c[0x0][0x25c], R16, 0x2, P1 ;  /* 0x0000970022c77a11 */ /* 0x000fe200008f1410 */
[----:B------:R-:W-:Y:S01]  /*0f70*/  IMAD.WIDE.U32 R38, R37, c[0x0][0x178], R14 ;  /* 0x00005e0025267a25 */ /* 0x000fe200078e000e */
[----:B------:R-:W-:-:S02]  /*0f80*/  LEA.HI.X R197, R32, c[0x0][0x284], R20, 0x2, P0 ;  /* 0x0000a10020c57a11 */ /* 0x000fc400000f1414 */
[----:B------:R-:W-:Y:S01]  /*0f90*/  ISETP.GE.AND P1, PT, R187, c[0x0][0x1cc], PT ;  /* 0x00007300bb007a0c */ /* 0x000fe20003f26270 */
[----:B------:R-:W-:Y:S02]  /*0fa0*/  IMAD.IADD R35, R31, 0x1, R6 ;  /* 0x000000011f237824 */ /* 0x000fe400078e0206 */
[----:B------:R-:W-:-:S04]  /*0fb0*/  IMAD.WIDE.U32 R36, R37, c[0x0][0x208], R14 ;  /* 0x0000820025247a25 */ /* 0x000fc800078e000e */
[C---:B------:R-:W-:Y:S02]  /*0fc0*/  IMAD R6, R22.reuse, c[0x0][0x1dc], R21 ;  /* 0x0000770016067a24 */ /* 0x040fe400078e0215 */
[----:B------:R-:W-:-:S04]  /*0fd0*/  IMAD.WIDE.U32 R40, R22, c[0x0][0x1d8], R40 ;  /* 0x0000760016287a25 */ /* 0x000fc800078e0028 */
[----:B------:R-:W-:Y:S01]  /*0fe0*/  IMAD.MOV.U32 R32, RZ, RZ, R36 ;  /* 0x000000ffff207224 */ /* 0x000fe200078e0024 */
[C---:B------:R-:W-:Y:S01]  /*0ff0*/  LEA R36, P0, R40.reuse, c[0x0][0x1c0], 0x1 ;  /* 0x0000700028247a11 */ /* 0x040fe200078008ff */
[----:B------:R-:W-:Y:S02]  /*1000*/  IMAD.IADD R6, R41, 0x1, R6 ;  /* 0x0000000129067824 */ /* 0x000fe400078e0206 */
[----:B------:R-:W-:Y:S02]  /*1010*/  IMAD.IADD R33, R37, 0x1, R13 ;  /* 0x0000000125217824 */ /* 0x000fe400078e020d */
[----:B------:R-:W-:Y:S01]  /*1020*/  IMAD.IADD R20, R9, 0x1, -R192 ;  /* 0x0000000109147824 */ /* 0x000fe200078e0ac0 */
[----:B------:R-:W-:Y:S01]  /*1030*/  LEA.HI.X R37, R40, c[0x0][0x1c4], R6, 0x1, P0 ;  /* 0x0000710028257a11 */ /* 0x000fe200000f0c06 */
[----:B------:R-:W-:Y:S01]  /*1040*/  IMAD.SHL.U32 R11, R11, 0x2, RZ ;  /* 0x000000020b0b7824 */ /* 0x000fe200078e00ff */
[----:B------:R-:W-:Y:S01]  /*1050*/  IADD3 R6, R14, 0x20, RZ ;  /* 0x000000200e067810 */ /* 0x000fe20007ffe0ff */
[----:B------:R-:W-:Y:S01]  /*1060*/  IMAD R13, R10, c[0x0][0x180], RZ ;  /* 0x000060000a0d7a24 */ /* 0x000fe200078e02ff */
[----:B------:R-:W-:Y:S01]  /*1070*/  ISETP.LT.OR P5, PT, R20, 0x1, P6 ;  /* 0x000000011400780c */ /* 0x000fe200037a1670 */
[----:B------:R-:W-:Y:S01]  /*1080*/  IMAD R21, R10, c[0x0][0x210], RZ ;  /* 0x000084000a157a24 */ /* 0x000fe200078e02ff */
[----:B------:R-:W-:Y:S01]  /*1090*/  ISETP.GE.AND P2, PT, R6, c[0x0][0x1cc], PT ;  /* 0x0000730006007a0c */ /* 0x000fe20003f46270 */
[----:B------:R-:W-:Y:S01]  /*10a0*/  IMAD R16, R0, c[0x0][0x184], R13 ;  /* 0x0000610000107a24 */ /* 0x000fe200078e020d */
[C---:B------:R-:W-:Y:S01]  /*10b0*/  ISETP.LT.OR P3, PT, R20.reuse, 0x1, P1 ;  /* 0x000000011400780c */ /* 0x040fe20000f61670 */
[----:B------:R-:W-:Y:S01]  /*10c0*/  IMAD.IADD R39, R39, 0x1, R26 ;  /* 0x0000000127277824 */ /* 0x000fe200078e021a */
[----:B------:R-:W-:Y:S01]  /*10d0*/  ISETP.LT.OR P4, PT, R20, 0x1, P2 ;  /* 0x000000011400780c */ /* 0x000fe20001781670 */
[----:B------:R-:W-:Y:S01]  /*10e0*/  IMAD R13, R0, c[0x0][0x214], R21 ;  /* 0x00008500000d7a24 */ /* 0x000fe200078e0215 */
[C---:B------:R-:W-:Y:S01]  /*10f0*/  ISETP.LT.OR P2, PT, R20.reuse, 0x41, P2 ;  /* 0x000000411400780c */ /* 0x040fe20001741670 */
[----:B------:R-:W-:Y:S01]  /*1100*/  IMAD.MOV.U32 R21, RZ, RZ, c[0x0][0x1d8] ;  /* 0x00007600ff157624 */ /* 0x000fe200078e00ff */
[----:B------:R-:W-:Y:S01]  /*1110*/  ISETP.LT.OR P1, PT, R20, 0x41, P1 ;  /* 0x000000411400780c */ /* 0x000fe20000f21670 */
[----:B------:R-:W-:Y:S01]  /*1120*/  IMAD.MOV.U32 R34, RZ, RZ, R30 ;  /* 0x000000ffff227224 */ /* 0x000fe200078e001e */
[----:B------:R-:W-:Y:S01]  /*1130*/  IADD3 R204, R11, 0xc080, RZ ;  /* 0x0000c0800bcc7810 */ /* 0x000fe20007ffe0ff */
[----:B------:R-:W-:Y:S01]  /*1140*/  @!PT LDS RZ, [RZ] ;  /* 0x00000000fffff984 */ /* 0x000fe20000000800 */
[----:B------:R-:W-:Y:S01]  /*1150*/  @!PT LDS RZ, [RZ] ;  /* 0x00000000fffff984 */ /* 0x000fe20000000800 */
[----:B------:R-:W-:Y:S01]  /*1160*/  @!PT LDS RZ, [RZ] ;  /* 0x00000000fffff984 */ /* 0x000fe20000000800 */
[----:B------:R1:W-:Y:S01]  /*1170*/  LDGSTS.E.BYPASS.LTC128B.128 [R11+0x6080], [R36.64], !P5 ;  /* 0x06080000240b7fae */ /* 0x0003e2000e901d4e */
[----:B------:R-:W-:Y:S01]  /*1180*/  IMAD.WIDE.U32 R30, R0, c[0x0][0x180], R38 ;  /* 0x00006000001e7a25 */ /* 0x000fe200078e0026 */
[----:B------:R-:W-:-:S02]  /*1190*/  LEA R28, P0, R21, R36, 0x7 ;  /* 0x00000024151c7211 */ /* 0x000fc400078038ff */
[----:B------:R-:W-:Y:S01]  /*11a0*/  ISETP.GE.AND P5, PT, R6, c[0x0][0x19c], PT ;  /* 0x0000670006007a0c */ /* 0x000fe20003fa6270 */
[----:B------:R-:W-:Y:S01]  /*11b0*/  IMAD.WIDE.U32 R32, R0, c[0x0][0x210], R32 ;  /* 0x0000840000207a25 */ /* 0x000fe200078e0020 */
[----:B------:R1:W-:Y:S01]  /*11c0*/  LDGSTS.E.BYPASS.LTC128B.128 [R11+0x8080], [R36.64+0x40], !P4 ;  /* 0x08080040240b7fae */ /* 0x0003e2000e101d4e */
[----:B------:R-:W-:Y:S02]  /*11d0*/  ISETP.GE.AND P4, PT, R187, c[0x0][0x19c], PT ;  /* 0x00006700bb007a0c */ /* 0x000fe40003f86270 */
[----:B------:R-:W-:Y:S01]  /*11e0*/  IMAD R29, R29, c[0x0][0x1b8], RZ ;  /* 0x00006e001d1d7a24 */ /* 0x000fe200078e02ff */
[----:B------:R1:W-:Y:S01]  /*11f0*/  LDGSTS.E.BYPASS.LTC128B.128 [R11+0xa080], [R36.64+0x80], !P3 ;  /* 0x0a080080240b7fae */ /* 0x0003e2000d901d4e */
[----:B------:R-:W-:Y:S01]  /*1200*/  ISETP.LT.OR P3, PT, R20, 0x41, P6 ;  /* 0x000000411400780c */ /* 0x000fe20003761670 */
[----:B------:R-:W-:Y:S01]  /*1210*/  IMAD.MOV.U32 R0, RZ, RZ, c[0x0][0x1dc] ;  /* 0x00007700ff007624 */ /* 0x000fe200078e00ff */
[----:B------:R-:W-:Y:S01]  /*1220*/  IADD3 R201, R11, 0x12080, RZ ;  /* 0x000120800bc97810 */ /* 0x000fe20007ffe0ff */
[----:B------:R-:W-:-:S02]  /*1230*/  IMAD R10, R12, c[0x0][0x1bc], R29 ;  /* 0x00006f000c0a7a24 */ /* 0x000fc400078e021d */
[----:B------:R-:W-:Y:S01]  /*1240*/  IMAD.WIDE.U32 R34, R12, c[0x0][0x1b8], R34 ;  /* 0x00006e000c227a25 */ /* 0x000fe200078e0022 */
[----:B------:R-:W-:Y:S02]  /*1250*/  LEA.HI.X R29, R21, R37, R0, 0x7, P0 ;  /* 0x00000025151d7211 */ /* 0x000fe400000f3c00 */
[----:B------:R-:W-:Y:S01]  /*1260*/  ISETP.GE.AND P0, PT, R14, c[0x0][0x19c], PT ;  /* 0x000067000e007a0c */ /* 0x000fe20003f06270 */
[----:B------:R-:W-:Y:S01]  /*1270*/  IMAD.IADD R35, R35, 0x1, R10 ;  /* 0x0000000123237824 */ /* 0x000fe200078e020a */
[----:B------:R-:W-:Y:S01]  /*1280*/  LEA.HI R12, R19, R2, RZ, 0x6 ;  /* 0x00000002130c7211 */ /* 0x000fe200078f30ff */
[----:B------:R-:W-:Y:S01]  /*1290*/  IMAD.IADD R31, R31, 0x1, R16 ;  /* 0x000000011f1f7824 */ /* 0x000fe200078e0210 */
[C---:B------:R-:W-:Y:S01]  /*12a0*/  ISETP.LT.OR P6, PT, R20.reuse, 0x1, P0 ;  /* 0x000000011400780c */ /* 0x040fe200007c1670 */
[----:B------:R2:W-:Y:S01]  /*12b0*/  LDGSTS.E.BYPASS.LTC128B.128 [R11+0x7080], [R28.64], !P3 ;  /* 0x070800001c0b7fae */ /* 0x0005e2000d901d4e */
[----:B------:R-:W-:Y:S01]  /*12c0*/  ISETP.LT.OR P3, PT, R20, 0x1, P5 ;  /* 0x000000011400780c */ /* 0x000fe20002f61670 */
[----:B------:R-:W-:Y:S01]  /*12d0*/  IMAD R10, R8, c[0x0][0x188], RZ ;  /* 0x00006200080a7a24 */ /* 0x000fe200078e02ff */
[C---:B------:R-:W-:Y:S01]  /*12e0*/  ISETP.LT.OR P0, PT, R20.reuse, 0x41, P0 ;  /* 0x000000411400780c */ /* 0x040fe20000701670 */
[----:B------:R2:W-:Y:S01]  /*12f0*/  LDGSTS.E.BYPASS.LTC128B.128 [R11+0x9080], [R28.64+0x40], !P2 ;  /* 0x090800401c0b7fae */ /* 0x0005e2000d101d4e */
[C---:B------:R-:W-:Y:S01]  /*1300*/  ISETP.LT.OR P2, PT, R20.reuse, 0x1, P4 ;  /* 0x000000011400780c */ /* 0x040fe20002741670 */
[----:B------:R-:W-:Y:S01]  /*1310*/  IMAD.IADD R33, R33, 0x1, R13 ;  /* 0x0000000121217824 */ /* 0x000fe200078e020d */
[----:B------:R-:W-:Y:S01]  /*1320*/  ISETP.LT.OR P5, PT, R20, 0x41, P5 ;  /* 0x000000411400780c */ /* 0x000fe20002fa1670 */
[----:B------:R-:W-:Y:S01]  /*1330*/  IMAD R16, R8, c[0x0][0x240], RZ ;  /* 0x0000900008107a24 */ /* 0x000fe200078e02ff */
[----:B------:R-:W-:Y:S01]  /*1340*/  ISETP.LT.OR P4, PT, R20, 0x41, P4 ;  /* 0x000000411400780c */ /* 0x000fe20002781670 */
[----:B------:R-:W-:Y:S01]  /*1350*/  IMAD R20, R8, c[0x0][0x218], RZ ;  /* 0x0000860008147a24 */ /* 0x000fe200078e02ff */
[----:B------:R2:W-:Y:S01]  /*1360*/  LDGSTS.E.BYPASS.LTC128B.128 [R11+0xb080], [R28.64+0x80], !P1 ;  /* 0x0b0800801c0b7fae */ /* 0x0005e2000c901d4e */
[----:B------:R-:W-:Y:S01]  /*1370*/  IMAD.IADD R0, R2, 0x1, -R27 ;  /* 0x0000000102007824 */ /* 0x000fe200078e0a1b */
[----:B------:R-:W-:Y:S01]  /*1380*/  SHF.R.S32.HI R12, RZ, 0x6, R12 ;  /* 0x00000006ff0c7819 */ /* 0x000fe2000001140c */
[----:B------:R-:W-:-:S02]  /*1390*/  IMAD R10, R3, c[0x0][0x18c], R10 ;  /* 0x00006300030a7a24 */ /* 0x000fc400078e020a */
[----:B------:R-:W-:Y:S01]  /*13a0*/  IMAD.WIDE.U32 R30, R3, c[0x0][0x188], R30 ;  /* 0x00006200031e7a25 */ /* 0x000fe200078e001e */
[----:B------:R-:W-:-:S03]  /*13b0*/  LEA.HI R21, R0, R0, RZ, 0x1 ;  /* 0x0000000000157211 */ /* 0x000fc600078f08ff */
[C---:B------:R-:W-:Y:S01]  /*13c0*/  IMAD R8, R3.reuse, c[0x0][0x21c], R20 ;  /* 0x0000870003087a24 */ /* 0x040fe200078e0214 */
[----:B------:R-:W-:Y:S01]  /*13d0*/  LEA R208, P1, R30, c[0x0][0x160], 0x1 ;  /* 0x000058001ed07a11 */ /* 0x000fe200078208ff */
[----:B------:R-:W-:Y:S01]  /*13e0*/  IMAD R13, R3, c[0x0][0x244], R16 ;  /* 0x00009100030d7a24 */ /* 0x000fe200078e0210 */
[----:B------:R-:W-:Y:S01]  /*13f0*/  LOP3.LUT R27, R21, 0x7fffffe, RZ, 0xc0, !PT ;  /* 0x07fffffe151b7812 */ /* 0x000fe200078ec0ff */
[C---:B------:R-:W-:Y:S01]  /*1400*/  IMAD.WIDE.U32 R194, R3.reuse, c[0x0][0x240], R194 ;  /* 0x0000900003c27a25 */ /* 0x040fe200078e00c2 */
[----:B------:R-:W-:Y:S02]  /*1410*/  LEA.HI R20, R4, R25, RZ, 0x1 ;  /* 0x0000001904147211 */ /* 0x000fe400078f08ff */
[----:B------:R-:W-:Y:S01]  /*1420*/  SHF.R.S32.HI R21, RZ, 0x1, R21 ;  /* 0x00000001ff157819 */ /* 0x000fe20000011415 */
[----:B------:R-:W-:Y:S01]  /*1430*/  IMAD.WIDE.U32 R32, R3, c[0x0][0x218], R32 ;  /* 0x0000860003207a25 */ /* 0x000fe200078e0020 */
[----:B------:R-:W-:-:S03]  /*1440*/  LOP3.LUT R3, R7, 0xfffffff0, RZ, 0xc0, !PT ;  /* 0xfffffff007037812 */ /* 0x000fc600078ec0ff */
[----:B------:R-:W-:Y:S02]  /*1450*/  IMAD.IADD R7, R31, 0x1, R10 ;  /* 0x000000011f077824 */ /* 0x000fe400078e020a */
[----:B------:R-:W-:Y:S02]  /*1460*/  IMAD R23, R23, c[0x0][0x1a8], RZ ;  /* 0x00006a0017177a24 */ /* 0x000fe400078e02ff */
[----:B------:R-:W-:Y:S01]  /*1470*/  IMAD.IADD R3, R2, 0x1, -R3 ;  /* 0x0000000102037824 */ /* 0x000fe200078e0a03 */
[----:B------:R-:W-:Y:S01]  /*1480*/  LEA.HI.X R209, R30, c[0x0][0x164], R7, 0x1, P1 ;  /* 0x000059001ed17a11 */ /* 0x000fe200008f0c07 */
[----:B------:R-:W-:Y:S01]  /*1490*/  IMAD R10, R22, c[0x0][0x1ac], R23 ;  /* 0x00006b00160a7a24 */ /* 0x000fe200078e0217 */
[----:B------:R-:W-:Y:S01]  /*14a0*/  LEA R202, P1, R32, c[0x0][0x1f0], 0x1 ;  /* 0x00007c0020ca7a11 */ /* 0x000fe200078208ff */
[----:B------:R-:W-:Y:S01]  /*14b0*/  IMAD.IADD R7, R33, 0x1, R8 ;  /* 0x0000000121077824 */ /* 0x000fe200078e0208 */
[----:B------:R-:W-:Y:S01]  /*14c0*/  SHF.R.S32.HI R16, RZ, 0x1f, R3 ;  /* 0x0000001fff107819 */ /* 0x000fe20000011403 */
[----:B------:R-:W-:Y:S01]  /*14d0*/  IMAD.WIDE.U32 R22, R22, c[0x0][0x1a8], R34 ;  /* 0x00006a0016167a25 */ /* 0x000fe200078e0022 */
[----:B------:R-:W-:-:S02]  /*14e0*/  LEA.HI R8, R3, R3, RZ, 0x1 ;  /* 0x0000000303087211 */ /* 0x000fc400078f08ff */
[----:B------:R-:W-:Y:S01]  /*14f0*/  LEA.HI.X R203, R32, c[0x0][0x1f4], R7, 0x1, P1 ;  /* 0x00007d0020cb7a11 */ /* 0x000fe200008f0c07 */
[----:B------:R-:W-:Y:S01]  /*1500*/  IMAD.IADD R27, R0, 0x1, -R27 ;  /* 0x00000001001b7824 */ /* 0x000fe200078e0a1b */
[----:B--2---:R-:W-:Y:S01]  /*1510*/  LEA R28, P1, R22, c[0x0][0x190], 0x1 ;  /* 0x00006400161c7a11 */ /* 0x004fe200078208ff */
[----:B------:R-:W-:Y:S01]  /*1520*/  IMAD R184, R17, 0x4, R12 ;  /* 0x0000000411b87824 */ /* 0x000fe200078e020c */
[----:B------:R-:W-:Y:S01]  /*1530*/  LEA.HI R181, R16, R3, RZ, 0x3 ;  /* 0x0000000310b57211 */ /* 0x000fe200078f18ff */
[----:B------:R-:W-:Y:S01]  /*1540*/  IMAD.IADD R10, R23, 0x1, R10 ;  /* 0x00000001170a7824 */ /* 0x000fe200078e020a */
[----:B------:R-:W-:Y:S01]  /*1550*/  LOP3.LUT R16, R20, 0xfffffffe, RZ, 0xc0, !PT ;  /* 0xfffffffe14107812 */ /* 0x000fe200078ec0ff */
[----:B------:R-:W-:Y:S01]  /*1560*/  IMAD R184, R184, 0x8, R27 ;  /* 0x00000008b8b87824 */ /* 0x000fe200078e021b */
[----:B------:R-:W-:Y:S01]  /*1570*/  LOP3.LUT R182, R8, 0x7fffffe, RZ, 0xc0, !PT ;  /* 0x07fffffe08b67812 */ /* 0x000fe200078ec0ff */
[----:B------:R-:W-:Y:S01]  /*1580*/  IMAD.MOV.U32 R27, RZ, RZ, c[0x0][0x1a8] ;  /* 0x00006a00ff1b7624 */ /* 0x000fe200078e00ff */
[----:B------:R-:W-:Y:S01]  /*1590*/  LEA.HI.X R29, R22, c[0x0][0x194], R10, 0x1, P1 ;  /* 0x00006500161d7a11 */ /* 0x000fe200008f0c0a */
[----:B------:R-:W-:Y:S01]  /*15a0*/  IMAD.MOV.U32 R23, RZ, RZ, c[0x0][0x1ac] ;  /* 0x00006b00ff177624 */ /* 0x000fe200078e00ff */
[----:B------:R-:W-:Y:S01]  /*15b0*/  LOP3.LUT R20, R181, 0xfffffff8, RZ, 0xc0, !PT ;  /* 0xfffffff8b5147812 */ /* 0x000fe200078ec0ff */
[----:B------:R-:W-:Y:S01]  /*15c0*/  IMAD.IADD R7, R25, 0x1, -R16 ;  /* 0x0000000119077824 */ /* 0x000fe200078e0a10 */
[----:B------:R-:W-:Y:S01]  /*15d0*/  LEA R26, P1, R27, R28, 0x7 ;  /* 0x0000001c1b1a7211 */ /* 0x000fe200078238ff */
[----:B------:R1:W-:Y:S01]  /*15e0*/  LDGSTS.E.BYPASS.LTC128B.128 [R11+0x80], [R28.64], !P6 ;  /* 0x000800001c0b7fae */ /* 0x0003e2000f101d4e */
[----:B------:R-:W-:Y:S01]  /*15f0*/  ISETP.GE.AND P6, PT, R14, c[0x0][0x16c], PT ;  /* 0x00005b000e007a0c */ /* 0x000fe20003fc6270 */
[----:B------:R-:W-:Y:S01]  /*1600*/  IMAD.IADD R182, R3, 0x1, -R182 ;  /* 0x0000000103b67824 */ /* 0x000fe200078e0ab6 */
[----:B------:R-:W-:Y:S01]  /*1610*/  SHF.R.S32.HI R181, RZ, 0x3, R181 ;  /* 0x00000003ffb57819 */ /* 0x000fe200000114b5 */
[----:B------:R-:W-:Y:S01]  /*1620*/  IMAD.SHL.U32 R10, R7, 0x400, RZ ;  /* 0x00000400070a7824 */ /* 0x000fe200078e00ff */
[----:B------:R-:W-:Y:S01]  /*1630*/  LEA.HI.X R27, R27, R29, R23, 0x7, P1 ;  /* 0x0000001d1b1b7211 */ /* 0x000fe200008f3c17 */
[----:B------:R-:W-:Y:S01]  /*1640*/  IMAD.IADD R3, R3, 0x1, -R20 ;  /* 0x0000000103037824 */ /* 0x000fe200078e0a14 */
[----:B------:R-:W-:Y:S01]  /*1650*/  ISETP.GE.AND P1, PT, R187, c[0x0][0x16c], PT ;  /* 0x00005b00bb007a0c */ /* 0x000fe20003f26270 */
[----:B------:R-:W-:Y:S01]  /*1660*/  IMAD R182, R181, 0x8, R182 ;  /* 0x00000008b5b67824 */ /* 0x000fe200078e02b6 */
[----:B------:R-:W-:Y:S01]  /*1670*/  SHF.R.S32.HI R23, RZ, 0x1, R8 ;  /* 0x00000001ff177819 */ /* 0x000fe20000011408 */
[--C-:B------:R-:W-:Y:S01]  /*1680*/  IMAD R205, R205, 0x2, R10.reuse ;  /* 0x00000002cdcd7824 */ /* 0x100fe200078e020a */
[----:B------:R-:W-:Y:S01]  /*1690*/  SEL R189, RZ, 0x1, P6 ;  /* 0x00000001ffbd7807 */ /* 0x000fe20003000000 */
[----:B------:R-:W-:Y:S01]  /*16a0*/  IMAD R181, R181, 0x200, R10 ;  /* 0x00000200b5b57824 */ /* 0x000fe200078e020a */
[----:B------:R-:W-:Y:S01]  /*16b0*/  SHF.R.S32.HI R8, RZ, 0x1f, R8 ;  /* 0x0000001fff087819 */ /* 0x000fe20000011408 */
[----:B------:R-:W-:Y:S01]  /*16c0*/  IMAD.SHL.U32 R16, R0, 0x40, RZ ;  /* 0x0000004000107824 */ /* 0x000fe200078e00ff */
[----:B------:R-:W-:Y:S01]  /*16d0*/  ISETP.GE.AND P6, PT, R14, c[0x0][0x1fc], PT ;  /* 0x00007f000e007a0c */ /* 0x000fe20003fc6270 */
[----:B------:R1:W-:Y:S01]  /*16e0*/  LDGSTS.E.BYPASS.LTC128B.128 [R11+0x2080], [R28.64+0x40], !P3 ;  /* 0x020800401c0b7fae */ /* 0x0003e2000d901d4e */
[----:B------:R-:W-:Y:S01]  /*16f0*/  SEL R20, RZ, 0x4, P1 ;  /* 0x00000004ff147807 */ /* 0x000fe20000800000 */
[----:B------:R-:W-:Y:S01]  /*1700*/  IMAD.SHL.U32 R25, R25, 0x10, RZ ;  /* 0x0000001019197824 */ /* 0x000fe200078e00ff */
[----:B------:R-:W-:Y:S01]  /*1710*/  ISETP.GE.AND P1, PT, R6, c[0x0][0x16c], PT ;  /* 0x00005b0006007a0c */ /* 0x000fe20003f26270 */
[----:B------:R1:W-:Y:S01]  /*1720*/  LDGSTS.E.BYPASS.LTC128B.128 [R11+0x4080], [R28.64+0x80], !P2 ;  /* 0x040800801c0b7fae */ /* 0x0003e2000d101d4e */
[----:B------:R-:W-:Y:S01]  /*1730*/  LEA.HI R8, R8, R23, RZ, 0x2 ;  /* 0x0000001708087211 */ /* 0x000fe200078f10ff */
[----:B------:R-:W-:Y:S01]  /*1740*/  IMAD.SHL.U32 R188, R17, 0x8, RZ ;  /* 0x0000000811bc7824 */ /* 0x000fe200078e00ff */
[----:B------:R-:W-:Y:S01]  /*1750*/  SEL R10, RZ, 0x1, P6 ;  /* 0x00000001ff0a7807 */ /* 0x000fe20003000000 */
[----:B------:R1:W-:Y:S01]  /*1760*/  LDGSTS.E.BYPASS.LTC128B.128 [R11+0x1080], [R26.64], !P0 ;  /* 0x010800001a0b7fae */ /* 0x0003e2000c101d4e */
[----:B------:R-:W-:Y:S01]  /*1770*/  ISETP.GE.AND P6, PT, R6, c[0x0][0x1fc], PT ;  /* 0x00007f0006007a0c */ /* 0x000fe20003fc6270 */
[----:B------:R-:W-:Y:S01]  /*1780*/  IMAD.SHL.U32 R182, R182, 0x20, RZ ;  /* 0x00000020b6b67824 */ /* 0x000fe200078e00ff */
[----:B------:R-:W-:Y:S01]  /*1790*/  SEL R22, RZ, 0x2, P1 ;  /* 0x00000002ff167807 */ /* 0x000fe20000800000 */
[----:B------:R1:W-:Y:S01]  /*17a0*/  LDGSTS.E.BYPASS.LTC128B.128 [R11+0x3080], [R26.64+0x40], !P5 ;  /* 0x030800401a0b7fae */ /* 0x0003e2000e901d4e */
[----:B------:R-:W-:Y:S01]  /*17b0*/  LOP3.LUT R8, R8, 0xfffffffc, RZ, 0xc0, !PT ;  /* 0xfffffffc08087812 */ /* 0x000fe200078ec0ff */
[----:B------:R-:W-:Y:S01]  /*17c0*/  IMAD.IADD R200, R195, 0x1, R13 ;  /* 0x00000001c3c87824 */ /* 0x000fe200078e020d */
[----:B------:R-:W-:Y:S01]  /*17d0*/  SEL R0, RZ, 0xffffffff, P6 ;  /* 0xffffffffff007807 */ /* 0x000fe20003000000 */
[----:B------:R1:W-:Y:S01]  /*17e0*/  LDGSTS.E.BYPASS.LTC128B.128 [R11+0x5080], [R26.64+0x80], !P4 ;  /* 0x050800801a0b7fae */ /* 0x0003e2000e101d4e */
[----:B------:R-:W-:Y:S01]  /*17f0*/  IADD3 R20, R20, R22, R189 ;  /* 0x0000001614147210 */ /* 0x000fe20007ffe0bd */
[----:B------:R-:W-:Y:S01]  /*1800*/  IMAD.IADD R8, R23, 0x1, -R8 ;  /* 0x0000000117087824 */ /* 0x000fe200078e0a08 */
[----:B------:R-:W-:Y:S01]  /*1810*/  ISETP.GE.AND P6, PT, R187, c[0x0][0x1fc], PT ;  /* 0x00007f00bb007a0c */ /* 0x000fe20003fc6270 */
[----:B------:R-:W-:Y:S01]  /*1820*/  IMAD.SHL.U32 R23, R0, 0x2, RZ ;  /* 0x0000000200177824 */ /* 0x000fe200078e00ff */
[C---:B------:R-:W-:Y:S01]  /*1830*/  LOP3.LUT P3, RZ, R20.reuse, 0x1, RZ, 0xc0, !PT ;  /* 0x0000000114ff7812 */ /* 0x040fe2000786c0ff */
[----:B------:R-:W0:Y:S01]  /*1840*/  LDGDEPBAR ;  /* 0x00000000000079af */ /* 0x000e220000000000 */
[----:B------:R-:W-:Y:S01]  /*1850*/  SEL R0, RZ, 0x4, P6 ;  /* 0x00000004ff007807 */ /* 0x000fe20003000000 */
[----:B------:R-:W-:Y:S01]  /*1860*/  IMAD.SHL.U32 R22, R17, 0x10, RZ ;  /* 0x0000001011167824 */ /* 0x000fe200078e00ff */
[----:B------:R-:W-:-:S02]  /*1870*/  LOP3.LUT P6, RZ, R20, 0x2, RZ, 0xc0, !PT ;  /* 0x0000000214ff7812 */ /* 0x000fc400078cc0ff */
[C---:B------:R-:W-:Y:S02]  /*1880*/  ISETP.GE.OR P3, PT, R192.reuse, UR12, !P3 ;  /* 0x0000000cc0007c0c */ /* 0x040fe4000df66670 */
[----:B------:R-:W-:Y:S02]  /*1890*/  ISETP.GE.OR P6, PT, R192, UR12, !P6 ;  /* 0x0000000cc0007c0c */ /* 0x000fe4000f7c6670 */
[----:B------:R-:W-:Y:S02]  /*18a0*/  LOP3.LUT R23, R23, 0x2, R10, 0xe2, !PT ;  /* 0x0000000217177812 */ /* 0x000fe400078ee20a */
[----:B------:R-:W-:Y:S02]  /*18b0*/  LOP3.LUT R16, R16, 0x1c0, RZ, 0xc0, !PT ;  /* 0x000001c010107812 */ /* 0x000fe400078ec0ff */
[----:B------:R-:W-:Y:S02]  /*18c0*/  LOP3.LUT R0, R23, R0, RZ, 0xfc, !PT ;  /* 0x0000000017007212 */ /* 0x000fe400078efcff */
[----:B------:R-:W-:-:S02]  /*18d0*/  LOP3.LUT P0, RZ, R20, 0x4, RZ, 0xc0, !PT ;  /* 0x0000000414ff7812 */ /* 0x000fc4000780c0ff */
[----:B------:R-:W-:Y:S01]  /*18e0*/  ISETP.GT.AND P2, PT, R2, 0xf, PT ;  /* 0x0000000f0200780c */ /* 0x000fe20003f44270 */
[----:B------:R1:W-:Y:S01]  /*18f0*/  LDGSTS.E.BYPASS.LTC128B.128 [R11+0xc080], [R208.64], !P3 ;  /* 0x0c080000d00b7fae */ /* 0x0003e2000d901d4e */
[----:B------:R-:W-:Y:S02]  /*1900*/  LOP3.LUT P5, RZ, R0, 0x1, RZ, 0xc0, !PT ;  /* 0x0000000100ff7812 */ /* 0x000fe400078ac0ff */
[----:B------:R-:W-:Y:S01]  /*1910*/  LOP3.LUT R25, R16, 0x30, R25, 0xf8, !PT ;  /* 0x0000003010197812 */ /* 0x000fe200078ef819 */
[----:B------:R1:W-:Y:S01]  /*1920*/  LDGSTS.E.BYPASS.LTC128B.128 [R11+0xd080], [R208.64+0x40], !P6 ;  /* 0x0d080040d00b7fae */ /* 0x0003e2000f101d4e */
[C---:B------:R-:W-:Y:S02]  /*1930*/  ISETP.GE.OR P0, PT, R192.reuse, UR12, !P0 ;  /* 0x0000000cc0007c0c */ /* 0x040fe4000c706670 */
[----:B------:R-:W-:Y:S02]  /*1940*/  ISETP.GE.OR P6, PT, R192, UR12, !P5 ;  /* 0x0000000cc0007c0c */ /* 0x000fe4000efc6670 */
[----:B------:R-:W-:-:S02]  /*1950*/  SHF.R.U32.HI R16, RZ, 0x3, R16 ;  /* 0x00000003ff107819 */ /* 0x000fc40000011610 */
[----:B------:R-:W-:Y:S02]  /*1960*/  LOP3.LUT R25, R25, 0x8, R18, 0xf8, !PT ;  /* 0x0000000819197812 */ /* 0x000fe400078ef812 */
[----:B------:R-:W-:Y:S02]  /*1970*/  LOP3.LUT R23, R5, 0xfffffff8, RZ, 0xc0, !PT ;  /* 0xfffffff805177812 */ /* 0x000fe400078ec0ff */
[----:B------:R-:W-:Y:S01]  /*1980*/  LOP3.LUT R16, R25, R16, RZ, 0x3c, !PT ;  /* 0x0000001019107212 */ /* 0x000fe200078e3cff */
[----:B------:R-:W-:Y:S01]  /*1990*/  @!P2 IMAD.SHL.U32 R25, R2, 0x10, RZ ;  /* 0x000000100219a824 */ /* 0x000fe200078e00ff */
[----:B------:R-:W-:Y:S01]  /*19a0*/  LOP3.LUT P4, RZ, R0, 0x2, RZ, 0xc0, !PT ;  /* 0x0000000200ff7812 */ /* 0x000fe2000788c0ff */
[----:B------:R-:W-:Y:S01]  /*19b0*/  IMAD.IADD R10, R192, 0x1, -R23 ;  /* 0x00000001c00a7824 */ /* 0x000fe200078e0a17 */
[----:B------:R-:W-:Y:S01]  /*19c0*/  LOP3.LUT P3, RZ, R0, 0x4, RZ, 0xc0, !PT ;  /* 0x0000000400ff7812 */ /* 0x000fe2000786c0ff */
[----:B------:R1:W-:Y:S01]  /*19d0*/  LDGSTS.E.BYPASS.LTC128B.128 [R11+0xe080], [R208.64+0x80], !P0 ;  /* 0x0e080080d00b7fae */ /* 0x0003e2000c101d4e */
[----:B------:R-:W-:Y:S01]  /*19e0*/  LEA.HI R5, R19, R2, RZ, 0x7 ;  /* 0x0000000213057211 */ /* 0x000fe200078f38ff */
[C---:B------:R-:W-:Y:S01]  /*19f0*/  IMAD.SHL.U32 R23, R21.reuse, 0x40, RZ ;  /* 0x0000004015177824 */ /* 0x040fe200078e00ff */
[----:B------:R-:W-:Y:S01]  /*1a00*/  LOP3.LUT P0, RZ, R21, 0x2, RZ, 0xc0, !PT ;  /* 0x0000000215ff7812 */ /* 0x000fe2000780c0ff */
[----:B------:R1:W-:Y:S01]  /*1a10*/  @!P2 LDGSTS.E.BYPASS.LTC128B.128 [R25+0x18080], [R198.64] ;  /* 0x18080000c619afae */ /* 0x0003e2000b901d4e */
[----:B------:R-:W-:Y:S01]  /*1a20*/  IMAD.SHL.U32 R19, R10, 0x40, RZ ;  /* 0x000000400a137824 */ /* 0x000fe200078e00ff */
[----:B------:R-:W-:Y:S01]  /*1a30*/  SEL R21, RZ, 0xffffffff, P1 ;  /* 0xffffffffff157807 */ /* 0x000fe20000800000 */
[----:B------:R-:W-:Y:S01]  /*1a40*/  IMAD.SHL.U32 R0, R12, 0x8, RZ ;  /* 0x000000080c007824 */ /* 0x000fe200078e00ff */
[----:B------:R-:W0:Y:S01]  /*1a50*/  LDGDEPBAR ;  /* 0x00000000000079af */ /* 0x000e220000000000 */
[C---:B------:R-:W-:Y:S01]  /*1a60*/  ISETP.GE.OR P1, PT, R192.reuse, UR12, !P4 ;  /* 0x0000000cc0007c0c */ /* 0x040fe2000e726670 */
[----:B------:R-:W-:Y:S01]  /*1a70*/  IMAD R183, R17, 0x200, R16 ;  /* 0x0000020011b77824 */ /* 0x000fe200078e0210 */
[----:B------:R-:W-:Y:S01]  /*1a80*/  LOP3.LUT R19, R19, 0x1c0, RZ, 0xc0, !PT ;  /* 0x000001c013137812 */ /* 0x000fe200078ec0ff */
[----:B------:R1:W-:Y:S01]  /*1a90*/  LDGSTS.E.BYPASS.LTC128B.128 [R11+0x12080], [R202.64], !P6 ;  /* 0x12080000ca0b7fae */ /* 0x0003e2000f101d4e */
[----:B------:R-:W-:Y:S01]  /*1aa0*/  ISETP.GE.OR P6, PT, R192, UR12, !P3 ;  /* 0x0000000cc0007c0c */ /* 0x000fe2000dfc6670 */
[----:B------:R-:W-:Y:S01]  /*1ab0*/  IMAD.SHL.U32 R17, R8, 0x40, RZ ;  /* 0x0000004008117824 */ /* 0x000fe200078e00ff */
[----:B------:R-:W-:-:S02]  /*1ac0*/  LOP3.LUT R0, R0, 0x18, RZ, 0xc0, !PT ;  /* 0x0000001800007812 */ /* 0x000fc400078ec0ff */
[----:B------:R-:W-:Y:S02]  /*1ad0*/  LOP3.LUT R23, R23, 0xc0, RZ, 0xc0, !PT ;  /* 0x000000c017177812 */ /* 0x000fe400078ec0ff */
[----:B------:R-:W-:Y:S02]  /*1ae0*/  SHF.R.U32.HI R20, RZ, 0x3, R19 ;  /* 0x00000003ff147819 */ /* 0x000fe40000011613 */
[----:B------:R-:W-:Y:S01]  /*1af0*/  LOP3.LUT R24, R23, 0x8, R18, 0xf8, !PT ;  /* 0x0000000817187812 */ /* 0x000fe200078ef812 */
[----:B------:R1:W-:Y:S01]  /*1b00*/  LDGSTS.E.BYPASS.LTC128B.128 [R11+0x13080], [R202.64+0x40], !P1 ;  /* 0x13080040ca0b7fae */ /* 0x0003e2000c901d4e */
[----:B------:R-:W-:Y:S01]  /*1b10*/  LOP3.LUT R20, R20, R19, R0, 0x1e, !PT ;  /* 0x0000001314147212 */ /* 0x000fe200078e1e00 */
[----:B------:R-:W-:Y:S01]  /*1b20*/  IMAD.SHL.U32 R18, R21, 0x2, RZ ;  /* 0x0000000215127824 */ /* 0x000fe200078e00ff */
[----:B------:R-:W-:Y:S01]  /*1b30*/  SHF.R.U32.HI R23, RZ, 0x3, R23 ;  /* 0x00000003ff177819 */ /* 0x000fe20000011617 */
[----:B------:R1:W-:Y:S01]  /*1b40*/  LDGSTS.E.BYPASS.LTC128B.128 [R11+0x14080], [R202.64+0x80], !P6 ;  /* 0x14080080ca0b7fae */ /* 0x0003e2000f101d4e */
[----:B------:R-:W-:Y:S01]  /*1b50*/  LOP3.LUT R19, R4, 0xffffffe0, RZ, 0xc0, !PT ;  /* 0xffffffe004137812 */ /* 0x000fe200078ec0ff */
[----:B------:R-:W-:Y:S01]  /*1b60*/  IMAD.IADD R205, R205, 0x1, R20 ;  /* 0x00000001cdcd7824 */ /* 0x000fe200078e0214 */
[----:B------:R-:W-:-:S02]  /*1b70*/  LOP3.LUT P6, RZ, R3, 0x4, RZ, 0xc0, !PT ;  /* 0x0000000403ff7812 */ /* 0x000fc400078cc0ff */
[C---:B------:R-:W-:Y:S01]  /*1b80*/  LOP3.LUT P1, RZ, R3.reuse, 0x2, RZ, 0xc0, !PT ;  /* 0x0000000203ff7812 */ /* 0x040fe2000782c0ff */
[----:B------:R-:W-:Y:S01]  /*1b90*/  IMAD.SHL.U32 R3, R3, 0x40, RZ ;  /* 0x0000004003037824 */ /* 0x000fe200078e00ff */
[----:B------:R-:W-:Y:S01]  /*1ba0*/  LOP3.LUT R21, R24, R23, RZ, 0x3c, !PT ;  /* 0x0000001718157212 */ /* 0x000fe200078e3cff */
[----:B------:R-:W-:Y:S01]  /*1bb0*/  IMAD.IADD R4, R2, 0x1, -R19 ;  /* 0x0000000102047824 */ /* 0x000fe200078e0a13 */
[----:B------:R-:W-:Y:S01]  /*1bc0*/  SEL R178, R185, 0xfffffff0, !P1 ;  /* 0xfffffff0b9b27807 */ /* 0x000fe20004800000 */
[----:B------:R-:W-:Y:S01]  /*1bd0*/  IMAD.SHL.U32 R205, R205, 0x2, RZ ;  /* 0x00000002cdcd7824 */ /* 0x000fe200078e00ff */
[----:B------:R-:W-:Y:S01]  /*1be0*/  LOP3.LUT R16, R3, 0x1c0, RZ, 0xc0, !PT ;  /* 0x000001c003107812 */ /* 0x000fe200078ec0ff */
[----:B------:R-:W-:Y:S01]  /*1bf0*/  IMAD.U32 R184, R184, 0x20, R21 ;  /* 0x00000020b8b87824 */ /* 0x000fe200078e0015 */
[----:B------:R-:W-:Y:S02]  /*1c00*/  SHF.R.S32.HI R21, RZ, 0x1f, R4 ;  /* 0x0000001fff157819 */ /* 0x000fe40000011404 */
[----:B------:R-:W-:-:S02]  /*1c10*/  SEL R3, R185, 0xfffffff0, !P0 ;  /* 0xfffffff0b9037807 */ /* 0x000fc40004000000 */
[----:B------:R-:W-:Y:S02]  /*1c20*/  SHF.R.U32.HI R5, RZ, 0x4, R5 ;  /* 0x00000004ff057819 */ /* 0x000fe40000011605 */
[----:B------:R-:W-:Y:S02]  /*1c30*/  LOP3.LUT R22, R22, 0x10, RZ, 0xc0, !PT ;  /* 0x0000001016167812 */ /* 0x000fe400078ec0ff */
[----:B------:R-:W-:Y:S02]  /*1c40*/  LOP3.LUT R188, R188, 0x8, RZ, 0xc0, !PT ;  /* 0x00000008bcbc7812 */ /* 0x000fe400078ec0ff */
[----:B------:R-:W-:Y:S02]  /*1c50*/  SHF.R.U32.HI R19, RZ, 0x3, R16 ;  /* 0x00000003ff137819 */ /* 0x000fe40000011610 */
[----:B------:R-:W-:Y:S02]  /*1c60*/  LOP3.LUT P0, RZ, R8, 0x2, RZ, 0xc0, !PT ;  /* 0x0000000208ff7812 */ /* 0x000fe4000780c0ff */
[----:B------:R-:W-:-:S02]  /*1c70*/  LOP3.LUT R17, R17, 0xc0, RZ, 0xc0, !PT ;  /* 0x000000c011117812 */ /* 0x000fc400078ec0ff */
[----:B------:R-:W-:Y:S02]  /*1c80*/  PLOP3.LUT P1, PT, PT, PT, UP0, 0x80, 0x0 ;  /* 0x000000000000781c */ /* 0x000fe40003f2f008 */
[----:B------:R-:W-:Y:S02]  /*1c90*/  LEA.HI R8, R21, R4, RZ, 0x2 ;  /* 0x0000000415087211 */ /* 0x000fe400078f10ff */
[----:B------:R-:W-:Y:S02]  /*1ca0*/  LOP3.LUT R189, R18, 0x2, R189, 0xe2, !PT ;  /* 0x0000000212bd7812 */ /* 0x000fe400078ee2bd */
[----:B------:R-:W-:Y:S02]  /*1cb0*/  LOP3.LUT R5, R22, 0x8, R5, 0xf8, !PT ;  /* 0x0000000816057812 */ /* 0x000fe400078ef805 */
[----:B------:R-:W-:Y:S01]  /*1cc0*/  LOP3.LUT R16, R19, R16, R188, 0x1e, !PT ;  /* 0x0000001013107212 */ /* 0x000fe200078e1ebc */
[----:B------:R-:W-:Y:S01]  /*1cd0*/  @!P2 IMAD.SHL.U32 R19, R2, 0x10, RZ ;  /* 0x000000100213a824 */ /* 0x000fe200078e00ff */
[----:B------:R-:W-:-:S02]  /*1ce0*/  SHF.R.U32.HI R18, RZ, 0x3, R17 ;  /* 0x00000003ff127819 */ /* 0x000fc40000011611 */
[----:B------:R-:W-:Y:S01]  /*1cf0*/  SHF.R.S32.HI R190, RZ, 0x2, R8 ;  /* 0x00000002ffbe7819 */ /* 0x000fe20000011408 */
[----:B------:R-:W-:Y:S01]  /*1d00*/  IMAD.IADD R181, R181, 0x1, R16 ;  /* 0x00000001b5b57824 */ /* 0x000fe200078e0210 */
[C---:B------:R-:W-:Y:S01]  /*1d10*/  LOP3.LUT R5, R18.reuse, R5, R17, 0x1e, !PT ;  /* 0x0000000512057212 */ /* 0x040fe200078e1e11 */
[----:B------:R1:W-:Y:S01]  /*1d20*/  @!P2 LDGSTS.E.BYPASS.LTC128B.128 [R19+0x18280], [R196.64] ;  /* 0x18280000c413afae */ /* 0x0003e2000b901d4e */
[CC--:B------:R-:W-:Y:S01]  /*1d30*/  LOP3.LUT R188, R18.reuse, R17.reuse, R188, 0x1e, !PT ;  /* 0x0000001112bc7212 */ /* 0x0c0fe200078e1ebc */
[C---:B------:R-:W-:Y:S01]  /*1d40*/  IMAD R190, R7.reuse, 0x10, R190 ;  /* 0x0000001007be7824 */ /* 0x040fe200078e02be */
[----:B------:R-:W-:Y:S01]  /*1d50*/  LOP3.LUT R17, R18, R17, R0, 0x1e, !PT ;  /* 0x0000001112117212 */ /* 0x000fe200078e1e00 */
[----:B------:R-:W-:Y:S01]  /*1d60*/  IMAD.MOV.U32 R0, RZ, RZ, 0x20 ;  /* 0x00000020ff007424 */ /* 0x000fe200078e00ff */
[----:B------:R-:W0:Y:S01]  /*1d70*/  LDGDEPBAR ;  /* 0x00000000000079af */ /* 0x000e220000000000 */
[----:B------:R-:W-:Y:S01]  /*1d80*/  IMAD R7, R7, 0x200, R182 ;  /* 0x0000020007077824 */ /* 0x000fe200078e02b6 */
[----:B------:R-:W-:Y:S01]  /*1d90*/  SEL R185, R185, 0xfffffff0, !P0 ;  /* 0xfffffff0b9b97807 */ /* 0x000fe20004000000 */
[----:B------:R-:W-:Y:S01]  /*1da0*/  IMAD.IADD R186, R182, 0x1, R5 ;  /* 0x00000001b6ba7824 */ /* 0x000fe200078e0205 */
[----:B------:R-:W0:Y:S01]  /*1db0*/  LDGDEPBAR ;  /* 0x00000000000079af */ /* 0x000e220000000000 */
[----:B------:R-:W-:Y:S01]  /*1dc0*/  IMAD.IADD R188, R7, 0x1, R188 ;  /* 0x0000000107bc7824 */ /* 0x000fe200078e02bc */
[----:B------:R-:W-:Y:S01]  /*1dd0*/  SEL R0, R0, 0xffffffe0, !P6 ;  /* 0xffffffe000007807 */ /* 0x000fe20007000000 */
        /* <DEDUP_REMOVED lines=25> */
.L_x_785:
[----:B------:R-:W-:Y:S05]  /*1f70*/  BSYNC B0 ;  /* 0x0000000000007941 */ /* 0x000fea0003800000 */
.L_x_784:
[----:B--2---:R-:W-:Y:S01]  /*1f80*/  SHF.R.S32.HI R7, RZ, 0x1f, R12 ;  /* 0x0000001fff077819 */ /* 0x004fe2000001140c */
[----:B------:R-:W0:Y:S01]  /*1f90*/  LDGDEPBAR ;  /* 0x00000000000079af */ /* 0x000e220000000000 */
[----:B------:R-:W-:Y:S01]  /*1fa0*/  LOP3.LUT P0, RZ, R10, 0x4, RZ, 0xc0, !PT ;  /* 0x000000040aff7812 */ /* 0x000fe2000780c0ff */
[----:B------:R-:W-:Y:S01]  /*1fb0*/  UIADD3 UR6, UR12, 0x3f, URZ ;  /* 0x0000003f0c067890 */ /* 0x000fe2000fffe03f */
[----:B------:R-:W-:Y:S01]  /*1fc0*/  LEA.HI R2, R7, R12, RZ, 0x2 ;  /* 0x0000000c07027211 */ /* 0x000fe200078f10ff */
[----:B------:R-:W-:Y:S01]  /*1fd0*/  IMAD.SHL.U32 R184, R184, 0x2, RZ ;  /* 0x00000002b8b87824 */ /* 0x000fe200078e00ff */
[----:B-1----:R-:W-:Y:S01]  /*1fe0*/  LOP3.LUT R11, R8, 0xfffffffc, RZ, 0xc0, !PT ;  /* 0xfffffffc080b7812 */ /* 0x002fe200078ec0ff */
        /* <DEDUP_REMOVED lines=71> */
.L_x_788:
        /* <DEDUP_REMOVED lines=202> */
.L_x_786:
        /* <DEDUP_REMOVED lines=11> */
[----:B------:R-:W-:Y:S02]  /*31b0*/  FSEL R250, R210, -INF , P1 ;  /* 0xff800000d2fa7808 */ /* 0x000fe40000800000 */
[-C--:B------:R-:W-:Y:S01]  /*31c0*/  HMMA.16816.F32.BF16 R12, R140, R138.reuse, RZ ;  /* 0x0000008a8c0c723c */ /* 0x080fe200000418ff */
[----:B------:R-:W-:Y:S03]  /*31d0*/  IADD3 R33, R188, 0x800, R33 ;  /* 0x00000800bc217810 */ /* 0x000fe60007ffe021 */
[----:B------:R-:W-:Y:S01]  /*31e0*/  FSEL R248, R211, -INF , P0 ;  /* 0xff800000d3f87808 */ /* 0x000fe20000000000 */
[----:B------:R-:W-:Y:S01]  /*31f0*/  FFMA.FTZ R250, R250, c[0x0][0x29c], -R245 ;  /* 0x0000a700fafa7a23 */ /* 0x000fe200000108f5 */
[----:B------:R-:W-:Y:S02]  /*3200*/  SHF.L.U32 R3, R33, 0x1, RZ ;  /* 0x0000000121037819 */ /* 0x000fe400000006ff */
[C---:B------:R-:W-:Y:S01]  /*3210*/  HMMA.16816.F32.BF16 R16, R132.reuse, R138, RZ ;  /* 0x0000008a8410723c */ /* 0x040fe200000418ff */
[----:B------:R-:W-:Y:S03]  /*3220*/  LDSM.16.M88.4 R136, [R184+0x8080] ;  /* 0x00808000b888783b */ /* 0x000fe60000000200 */
[C---:B------:R-:W-:Y:S01]  /*3230*/  FSEL R249, R224.reuse, -INF , P6 ;  /* 0xff800000e0f97808 */ /* 0x040fe20003000000 */
[----:B------:R-:W-:Y:S03]  /*3240*/  FFMA.FTZ R224, -R224, R224, 1 ;  /* 0x3f800000e0e07423 */ /* 0x000fe600000101e0 */
        /* <DEDUP_REMOVED lines=38> */
[----:B------:R-:W-:Y:S05]  /*34b0*/  MUFU.EX2 R160, R160 ;  /* 0x000000a000a07308 */ /* 0x000fea0000000800 */
[----:B------:R-:W-:Y:S01]  /*34c0*/  FSEL R145, R222, -INF , P6 ;  /* 0xff800000de917808 */ /* 0x000fe20003000000 */
[-C--:B------:R-:W-:Y:S04]  /*34d0*/  HMMA.16816.F32.BF16 R28, R140, R146.reuse, R28 ;  /* 0x000000928c1c723c */ /* 0x080fe8000004181c */
[--C-:B------:R-:W-:Y:S03]  /*34e0*/  FFMA.FTZ R163, R145, c[0x0][0x29c], -R246.reuse ;  /* 0x0000a70091a37a23 */ /* 0x100fe600000108f6 */
[C---:B------:R-:W-:Y:S01]  /*34f0*/  FSEL R141, R214.reuse, -INF , P0 ;  /* 0xff800000d68d7808 */ /* 0x040fe20000000000 */
[----:B------:R-:W-:Y:S01]  /*3500*/  HMMA.16816.F32.BF16 R32, R132, R146, R32 ;  /* 0x000000928420723c */ /* 0x000fe20000041820 */
[----:B------:R-:W1:Y:S01]  /*3510*/  LDSM.16.M88.4 R132, [R3+0x13080] ;  /* 0x013080000384783b */ /* 0x000e620000000200 */
[----:B------:R-:W-:Y:S02]  /*3520*/  MUFU.EX2 R163, R163 ;  /* 0x000000a300a37308 */ /* 0x000fe40000000800 */
[--C-:B------:R-:W-:Y:S02]  /*3530*/  FFMA.FTZ R161, R141, c[0x0][0x29c], -R246.reuse ;  /* 0x0000a7008da17a23 */ /* 0x100fe400000108f6 */
[----:B------:R-:W-:Y:S02]  /*3540*/  FFMA.FTZ R214, -R214, R214, 1 ;  /* 0x3f800000d6d67423 */ /* 0x000fe400000101d6 */
[-C--:B---3--:R-:W-:Y:S01]  /*3550*/  HMMA.16816.F32.BF16 R4, R164, R168.reuse, R4 ;  /* 0x000000a8a404723c */ /* 0x088fe20000041804 */
[----:B------:R2:W3:Y:S03]  /*3560*/  LDSM.16.M88.4 R140, [R3+0x13880] ;  /* 0x01388000038c783b */ /* 0x0004e60000000200 */
[----:B------:R-:W-:Y:S04]  /*3570*/  MUFU.EX2 R161, R161 ;  /* 0x000000a100a17308 */ /* 0x000fe80000000800 */
[C---:B----4-:R-:W-:Y:S07]  /*3580*/  HMMA.16816.F32.BF16 R8, R172.reuse, R168, R8 ;  /* 0x000000a8ac08723c */ /* 0x050fee0000041808 */
[----:B------:R-:W-:Y:S01]  /*3590*/  FSEL R169, R212, -INF , P1 ;  /* 0xff800000d4a97808 */ /* 0x000fe20000800000 */
[-C--:B------:R-:W-:Y:S03]  /*35a0*/  HMMA.16816.F32.BF16 R12, R172, R170.reuse, R12 ;  /* 0x000000aaac0c723c */ /* 0x080fe6000004180c */
[----:B------:R-:W-:Y:S01]  /*35b0*/  ISETP.GT.AND P1, PT, R206, 0x21, PT ;  /* 0x00000021ce00780c */ /* 0x000fe20003f24270 */
[----:B------:R-:W-:Y:S01]  /*35c0*/  FFMA.FTZ R212, -R212, R212, 1 ;  /* 0x3f800000d4d47423 */ /* 0x000fe200000101d4 */
[C---:B------:R-:W-:Y:S01]  /*35d0*/  FSEL R168, R217.reuse, -INF , P0 ;  /* 0xff800000d9a87808 */ /* 0x040fe20000000000 */
[----:B------:R-:W-:Y:S01]  /*35e0*/  FFMA.FTZ R217, -R217, R217, 1 ;  /* 0x3f800000d9d97423 */ /* 0x000fe200000101d9 */
[----:B------:R-:W-:Y:S01]  /*35f0*/  FSEL R145, R223, -INF , P1 ;  /* 0xff800000df917808 */ /* 0x000fe20000800000 */
[C---:B------:R-:W-:Y:S04]  /*3600*/  HMMA.16816.F32.BF16 R16, R164.reuse, R170, R16 ;  /* 0x000000aaa410723c */ /* 0x040fe80000041810 */
[--C-:B------:R-:W-:Y:S01]  /*3610*/  FFMA.FTZ R168, R168, c[0x0][0x29c], -R239.reuse ;  /* 0x0000a700a8a87a23 */ /* 0x100fe200000108ef */
[C---:B------:R-:W-:Y:S01]  /*3620*/  FSEL R252, R225.reuse, -INF , P1 ;  /* 0xff800000e1fc7808 */ /* 0x040fe20000800000 */
[----:B------:R-:W-:Y:S01]  /*3630*/  FFMA.FTZ R225, -R225, R225, 1 ;  /* 0x3f800000e1e17423 */ /* 0x000fe200000101e1 */
[----:B--2---:R-:W-:Y:S01]  /*3640*/  FSEL R3, R215, -INF , P0 ;  /* 0xff800000d7037808 */ /* 0x004fe20000000000 */
[-C--:B-----5:R-:W-:Y:S03]  /*3650*/  HMMA.16816.F32.BF16 R20, R164, R148.reuse, R20 ;  /* 0x00000094a414723c */ /* 0x0a0fe60000041814 */
[----:B------:R-:W-:Y:S01]  /*3660*/  ISETP.GT.AND P0, PT, R206, 0x40, PT ;  /* 0x00000040ce00780c */ /* 0x000fe20003f04270 */
[----:B------:R-:W-:Y:S01]  /*3670*/  FFMA.FTZ R170, R145, c[0x0][0x29c], -R246 ;  /* 0x0000a70091aa7a23 */ /* 0x000fe200000108f6 */
[----:B------:R-:W-:Y:S01]  /*3680*/  FSEL R171, R219, -INF , P1 ;  /* 0xff800000dbab7808 */ /* 0x000fe20000800000 */
[----:B------:R-:W2:Y:S01]  /*3690*/  LDSM.16.M88.4 R144, [R184+0xb080] ;  /* 0x00b08000b890783b */ /* 0x000ea20000000200 */
[--C-:B------:R-:W-:Y:S01]  /*36a0*/  FFMA.FTZ R3, R3, c[0x0][0x29c], -R242.reuse ;  /* 0x0000a70003037a23 */ /* 0x100fe200000108f2 */
[C---:B------:R-:W-:Y:S02]  /*36b0*/  HMMA.16816.F32.BF16 R24, R172.reuse, R148, R24 ;  /* 0x00000094ac18723c */ /* 0x040fe40000041818 */
[----:B------:R-:W-:Y:S02]  /*36c0*/  MUFU.EX2 R170, R170 ;  /* 0x000000aa00aa7308 */ /* 0x000fe40000000800 */
[--C-:B------:R-:W-:Y:S01]  /*36d0*/  FFMA.FTZ R171, R171, c[0x0][0x29c], -R242.reuse ;  /* 0x0000a700abab7a23 */ /* 0x100fe200000108f2 */
[C---:B------:R-:W-:Y:S01]  /*36e0*/  FSEL R251, R228.reuse, -INF , P0 ;  /* 0xff800000e4fb7808 */ /* 0x040fe20000000000 */
[----:B------:R-:W-:Y:S01]  /*36f0*/  FFMA.FTZ R228, -R228, R228, 1 ;  /* 0x3f800000e4e47423 */ /* 0x000fe200000101e4 */
[----:B------:R-:W-:Y:S01]  /*3700*/  FSEL R149, R226, -INF , P0 ;  /* 0xff800000e2957808 */ /* 0x000fe20000000000 */
[-C--:B------:R-:W-:Y:S04]  /*3710*/  HMMA.16816.F32.BF16 R28, R172, R150.reuse, R28 ;  /* 0x00000096ac1c723c */ /* 0x080fe8000004181c */
[----:B------:R-:W-:Y:S01]  /*3720*/  MUFU.EX2 R3, R3 ;  /* 0x0000000300037308 */ /* 0x000fe20000000800 */
[----:B------:R-:W-:Y:S02]  /*3730*/  FFMA.FTZ R215, -R215, R215, 1 ;  /* 0x3f800000d7d77423 */ /* 0x000fe400000101d7 */
[----:B------:R-:W-:Y:S01]  /*3740*/  FSEL R173, R230, -INF , P0 ;  /* 0xff800000e6ad7808 */ /* 0x000fe20000000000 */
[----:B------:R-:W-:Y:S04]  /*3750*/  HMMA.16816.F32.BF16 R32, R164, R150, R32 ;  /* 0x00000096a420723c */ /* 0x000fe80000041820 */
[----:B------:R-:W-:Y:S01]  /*3760*/  FFMA.FTZ R173, R173, c[0x0][0x29c], -R242 ;  /* 0x0000a700adad7a23 */ /* 0x000fe200000108f2 */
[C---:B------:R-:W-:Y:S01]  /*3770*/  FSEL R172, R232.reuse, -INF , P0 ;  /* 0xff800000e8ac7808 */ /* 0x040fe20000000000 */
[----:B------:R-:W-:Y:S01]  /*3780*/  FFMA.FTZ R232, -R232, R232, 1 ;  /* 0x3f800000e8e87423 */ /* 0x000fe200000101e8 */
[----:B------:R-:W-:Y:S01]  /*3790*/  FSEL R167, R218, -INF , P6 ;  /* 0xff800000daa77808 */ /* 0x000fe20003000000 */
[-C--:B-1----:R-:W-:Y:S02]  /*37a0*/  HMMA.16816.F32.BF16 R4, R132, R136.reuse, R4 ;  /* 0x000000888404723c */ /* 0x082fe40000041804 */
[----:B------:R-:W-:Y:S03]  /*37b0*/  MUFU.EX2 R173, R173 ;  /* 0x000000ad00ad7308 */ /* 0x000fe60000000800 */
[----:B------:R-:W-:Y:S01]  /*37c0*/  FFMA.FTZ R165, R149, c[0x0][0x29c], -R246 ;  /* 0x0000a70095a57a23 */ /* 0x000fe200000108f6 */
[----:B------:R-:W-:Y:S01]  /*37d0*/  FSEL R164, R220, -INF , P6 ;  /* 0xff800000dca47808 */ /* 0x000fe20003000000 */
[--C-:B------:R-:W-:Y:S01]  /*37e0*/  FFMA.FTZ R172, R172, c[0x0][0x29c], -R239.reuse ;  /* 0x0000a700acac7a23 */ /* 0x100fe200000108ef */
[C---:B---3--:R-:W-:Y:S04]  /*37f0*/  HMMA.16816.F32.BF16 R8, R140.reuse, R136, R8 ;  /* 0x000000888c08723c */ /* 0x048fe80000041808 */
[C---:B------:R-:W-:Y:S01]  /*3800*/  ISETP.GT.AND P6, PT, R206.reuse, 0x41, PT ;  /* 0x00000041ce00780c */ /* 0x040fe20003fc4270 */
[----:B------:R-:W-:Y:S01]  /*3810*/  MUFU.EX2 R165, R165 ;  /* 0x000000a500a57308 */ /* 0x000fe20000000800 */
[----:B------:R-:W-:Y:S01]  /*3820*/  ISETP.GT.AND P0, PT, R206, 0x61, PT ;  /* 0x00000061ce00780c */ /* 0x000fe20003f04270 */
[--C-:B------:R-:W-:Y:S01]  /*3830*/  FFMA.FTZ R164, R164, c[0x0][0x29c], -R239.reuse ;  /* 0x0000a700a4a47a23 */ /* 0x100fe200000108ef */
[-C--:B------:R-:W-:Y:S04]  /*3840*/  HMMA.16816.F32.BF16 R12, R140, R138.reuse, R12 ;  /* 0x0000008a8c0c723c */ /* 0x080fe8000004180c */
[----:B------:R-:W-:Y:S01]  /*3850*/  FSEL R149, R227, -INF , P6 ;  /* 0xff800000e3957808 */ /* 0x000fe20003000000 */
[----:B------:R-:W-:Y:S01]  /*3860*/  FFMA.FTZ R167, R167, c[0x0][0x29c], -R242 ;  /* 0x0000a700a7a77a23 */ /* 0x000fe200000108f2 */
[----:B------:R-:W-:Y:S01]  /*3870*/  FSEL R247, R241, -INF , P0 ;  /* 0xff800000f1f77808 */ /* 0x000fe20000000000 */
[----:B------:R-:W-:Y:S01]  /*3880*/  MUFU.EX2 R164, R164 ;  /* 0x000000a400a47308 */ /* 0x000fe20000000800 */
[C---:B------:R-:W-:Y:S01]  /*3890*/  HMMA.16816.F32.BF16 R16, R132.reuse, R138, R16 ;  /* 0x0000008a8410723c */ /* 0x040fe20000041810 */
[----:B------:R-:W-:Y:S03]  /*38a0*/  LDSM.16.M88.4 R136, [R176+0xb080] ;  /* 0x00b08000b088783b */ /* 0x000fe60000000200 */
[--C-:B------:R-:W-:Y:S01]  /*38b0*/  FFMA.FTZ R174, R149, c[0x0][0x29c], -R246.reuse ;  /* 0x0000a70095ae7a23 */ /* 0x100fe200000108f6 */
[C---:B------:R-:W-:Y:S01]  /*38c0*/  FSEL R166, R221.reuse, -INF , P1 ;  /* 0xff800000dda67808 */ /* 0x040fe20000800000 */
[----:B------:R-:W-:Y:S01]  /*38d0*/  FFMA.FTZ R220, -R220, R220, 1 ;  /* 0x3f800000dcdc7423 */ /* 0x000fe200000101dc */
[----:B------:R-:W-:Y:S01]  /*38e0*/  ISETP.GT.AND P1, PT, R206, 0x60, PT ;  /* 0x00000060ce00780c */ /* 0x000fe20003f24270 */
[-C--:B--2---:R-:W-:Y:S01]  /*38f0*/  HMMA.16816.F32.BF16 R20, R132, R144.reuse, R20 ;  /* 0x000000908414723c */ /* 0x084fe20000041814 */
[----:B------:R1:W2:Y:S01]  /*3900*/  LDSM.16.M88.4 R148, [R2+0x13080] ;  /* 0x013080000294783b */ /* 0x0002a20000000200 */
[----:B------:R-:W3:Y:S02]  /*3910*/  MUFU.EX2 R174, R174 ;  /* 0x000000ae00ae7308 */ /* 0x000ee40000000800 */
[----:B------:R-:W-:Y:S01]  /*3920*/  FFMA.FTZ R166, R166, c[0x0][0x29c], -R239 ;  /* 0x0000a700a6a67a23 */ /* 0x000fe200000108ef */
[----:B------:R-:W-:Y:S01]  /*3930*/  FSEL R175, R240, -INF , P1 ;  /* 0xff800000f0af7808 */ /* 0x000fe20000800000 */
[----:B------:R-:W-:Y:S02]  /*3940*/  FFMA.FTZ R221, -R221, R221, 1 ;  /* 0x3f800000dddd7423 */ /* 0x000fe400000101dd */
[C---:B------:R-:W-:Y:S04]  /*3950*/  HMMA.16816.F32.BF16 R24, R140.reuse, R144, R24 ;  /* 0x000000908c18723c */ /* 0x040fe80000041818 */
[----:B------:R-:W-:Y:S01]  /*3960*/  MUFU.EX2 R167, R167 ;  /* 0x000000a700a77308 */ /* 0x000fe20000000800 */
[--C-:B------:R-:W-:Y:S02]  /*3970*/  FFMA.FTZ R175, R175, c[0x0][0x29c], -R246.reuse ;  /* 0x0000a700afaf7a23 */ /* 0x100fe400000108f6 */
[--C-:B------:R-:W-:Y:S01]  /*3980*/  FFMA.FTZ R144, R248, c[0x0][0x29c], -R245.reuse ;  /* 0x0000a700f8907a23 */ /* 0x100fe200000108f5 */
[-C--:B------:R-:W-:Y:S01]  /*3990*/  HMMA.16816.F32.BF16 R28, R140, R146.reuse, R28 ;  /* 0x000000928c1c723c */ /* 0x080fe2000004181c */
[----:B------:R-:W4:Y:S03]  /*39a0*/  LDS R140, [R237+0x18280] ;  /* 0x01828000ed8c7984 */ /* 0x000f260000000800 */
[----:B------:R-:W-:Y:S02]  /*39b0*/  FFMA.FTZ R246, R247, c[0x0][0x29c], -R246 ;  /* 0x0000a700f7f67a23 */ /* 0x000fe400000108f6 */
[----:B------:R-:W-:Y:S01]  /*39c0*/  MUFU.EX2 R144, R144 ;  /* 0x0000009000907308 */ /* 0x000fe20000000800 */
[--C-:B------:R-:W-:Y:S01]  /*39d0*/  FFMA.FTZ R141, R252, c[0x0][0x29c], -R245.reuse ;  /* 0x0000a700fc8d7a23 */ /* 0x100fe200000108f5 */
[----:B------:R-:W-:Y:S04]  /*39e0*/  HMMA.16816.F32.BF16 R32, R132, R146, R32 ;  /* 0x000000928420723c */ /* 0x000fe80000041820 */
[--C-:B-1----:R-:W-:Y:S02]  /*39f0*/  FFMA.FTZ R2, R249, c[0x0][0x29c], -R245.reuse ;  /* 0x0000a700f9027a23 */ /* 0x102fe400000108f5 */
[--C-:B------:R-:W-:Y:S01]  /*3a00*/  FFMA.FTZ R142, R251, c[0x0][0x29c], -R245.reuse ;  /* 0x0000a700fb8e7a23 */ /* 0x100fe200000108f5 */
[----:B------:R-:W-:Y:S01]  /*3a10*/  FSEL R146, R229, -INF , P6 ;  /* 0xff800000e5927808 */ /* 0x000fe20003000000 */
[----:B------:R-:W-:Y:S01]  /*3a20*/  MUFU.EX2 R141, R141 ;  /* 0x0000008d008d7308 */ /* 0x000fe20000000800 */
[----:B------:R-:W-:Y:S03]  /*3a30*/  FSEL R147, R235, -INF , P0 ;  /* 0xff800000eb937808 */ /* 0x000fe60000000000 */
[--C-:B------:R-:W-:Y:S01]  /*3a40*/  FFMA.FTZ R143, R146, c[0x0][0x29c], -R245.reuse ;  /* 0x0000a700928f7a23 */ /* 0x100fe200000108f5 */
[----:B------:R-:W-:Y:S01]  /*3a50*/  FSEL R146, R243, -INF , P1 ;  /* 0xff800000f3927808 */ /* 0x000fe20000800000 */
[----:B------:R-:W-:Y:S02]  /*3a60*/  FFMA.FTZ R229, -R229, R229, 1 ;  /* 0x3f800000e5e57423 */ /* 0x000fe400000101e5 */
[----:B------:R-:W-:Y:S01]  /*3a70*/  FFMA.FTZ R243, -R243, R243, 1 ;  /* 0x3f800000f3f37423 */ /* 0x000fe200000101f3 */
[-C--:B--2---:R-:W-:Y:S01]  /*3a80*/  HMMA.16816.F32.BF16 R4, R148, R152.reuse, R4 ;  /* 0x000000989404723c */ /* 0x084fe20000041804 */
[----:B------:R-:W-:Y:S04]  /*3a90*/  MUFU.EX2 R143, R143 ;  /* 0x0000008f008f7308 */ /* 0x000fe80000000800 */
[--C-:B------:R-:W-:Y:S01]  /*3aa0*/  FFMA.FTZ R145, R146, c[0x0][0x29c], -R245.reuse ;  /* 0x0000a70092917a23 */ /* 0x100fe200000108f5 */
[C---:B------:R-:W-:Y:S01]  /*3ab0*/  FSEL R146, R244.reuse, -INF , P0 ;  /* 0xff800000f4927808 */ /* 0x040fe20000000000 */
[----:B------:R-:W-:Y:S01]  /*3ac0*/  FFMA.FTZ R244, -R244, R244, 1 ;  /* 0x3f800000f4f47423 */ /* 0x000fe200000101f4 */
[C---:B------:R-:W-:Y:S03]  /*3ad0*/  HMMA.16816.F32.BF16 R8, R156.reuse, R152, R8 ;  /* 0x000000989c08723c */ /* 0x040fe60000041808 */
[----:B------:R-:W-:Y:S01]  /*3ae0*/  MUFU.EX2 R145, R145 ;  /* 0x0000009100917308 */ /* 0x000fe20000000800 */
[----:B------:R-:W-:Y:S02]  /*3af0*/  FFMA.FTZ R245, R146, c[0x0][0x29c], -R245 ;  /* 0x0000a70092f57a23 */ /* 0x000fe400000108f5 */
[----:B------:R-:W-:Y:S01]  /*3b00*/  FFMA.FTZ R235, -R235, R235, 1 ;  /* 0x3f800000ebeb7423 */ /* 0x000fe200000101eb */
[C---:B------:R-:W-:Y:S01]  /*3b10*/  FSEL R153, R234.reuse, -INF , P1 ;  /* 0xff800000ea997808 */ /* 0x040fe20000800000 */
[-C--:B------:R-:W-:Y:S04]  /*3b20*/  HMMA.16816.F32.BF16 R12, R156, R154.reuse, R12 ;  /* 0x0000009a9c0c723c */ /* 0x080fe8000004180c */
[----:B------:R-:W-:Y:S01]  /*3b30*/  FFMA.FTZ R234, -R234, R234, 1 ;  /* 0x3f800000eaea7423 */ /* 0x000fe200000101ea */
[----:B------:R-:W1:Y:S01]  /*3b40*/  MUFU.EX2 R175, R175 ;  /* 0x000000af00af7308 */ /* 0x000e620000000800 */
[--C-:B------:R-:W-:Y:S02]  /*3b50*/  FFMA.FTZ R152, R169, c[0x0][0x29c], -R242.reuse ;  /* 0x0000a700a9987a23 */ /* 0x100fe400000108f2 */
[C---:B------:R-:W-:Y:S07]  /*3b60*/  HMMA.16816.F32.BF16 R16, R148.reuse, R154, R16 ;  /* 0x0000009a9410723c */ /* 0x040fee0000041810 */
[----:B------:R-:W2:Y:S01]  /*3b70*/  MUFU.EX2 R246, R246 ;  /* 0x000000f600f67308 */ /* 0x000ea20000000800 */
[-C--:B------:R-:W-:Y:S04]  /*3b80*/  HMMA.16816.F32.BF16 R20, R148, R136.reuse, R20 ;  /* 0x000000889414723c */ /* 0x080fe80000041814 */
[----:B------:R-:W-:Y:S04]  /*3b90*/  FSEL R155, R231, -INF , P6 ;  /* 0xff800000e79b7808 */ /* 0x000fe80003000000 */
[C---:B------:R-:W-:Y:S01]  /*3ba0*/  HMMA.16816.F32.BF16 R24, R156.reuse, R136, R24 ;  /* 0x000000889c18723c */ /* 0x040fe20000041818 */
[----:B------:R-:W5:Y:S03]  /*3bb0*/  MUFU.EX2 R247, R250 ;  /* 0x000000fa00f77308 */ /* 0x000f660000000800 */
[----:B------:R-:W-:Y:S04]  /*3bc0*/  FFMA.FTZ R155, R155, c[0x0][0x29c], -R242 ;  /* 0x0000a7009b9b7a23 */ /* 0x000fe800000108f2 */
[-C--:B------:R-:W-:Y:S03]  /*3bd0*/  HMMA.16816.F32.BF16 R28, R156, R138.reuse, R28 ;  /* 0x0000008a9c1c723c */ /* 0x080fe6000004181c */
[----:B------:R-:W1:Y:S01]  /*3be0*/  MUFU.EX2 R2, R2 ;  /* 0x0000000200027308 */ /* 0x000e620000000800 */
[--C-:B----4-:R-:W-:Y:S02]  /*3bf0*/  FADD.FTZ R16, R16, -R140.reuse ;  /* 0x8000008c10107221 */ /* 0x110fe40000010000 */
[--C-:B------:R-:W-:Y:S02]  /*3c00*/  FADD.FTZ R17, R17, -R140.reuse ;  /* 0x8000008c11117221 */ /* 0x100fe40000010000 */
[----:B------:R-:W-:Y:S01]  /*3c10*/  HMMA.16816.F32.BF16 R32, R148, R138, R32 ;  /* 0x0000008a9420723c */ /* 0x000fe20000041820 */
[----:B------:R-:W4:Y:S03]  /*3c20*/  LDS R138, [R237+0x182a0] ;  /* 0x0182a000ed8a7984 */ /* 0x000f260000000800 */
[--C-:B------:R-:W-:Y:S01]  /*3c30*/  FADD.FTZ R158, R5, -R140.reuse ;  /* 0x8000008c059e7221 */ /* 0x100fe20000010000 */
[----:B------:R-:W1:Y:S01]  /*3c40*/  MUFU.EX2 R142, R142 ;  /* 0x0000008e008e7308 */ /* 0x000e620000000800 */
[----:B------:R-:W-:Y:S01]  /*3c50*/  FADD.FTZ R20, R20, -R140 ;  /* 0x8000008c14147221 */ /* 0x000fe20000010000 */
[----:B------:R-:W-:Y:S01]  /*3c60*/  FSEL R148, R238, -INF , P0 ;  /* 0xff800000ee947808 */ /* 0x000fe20000000000 */
[----:B------:R-:W-:Y:S01]  /*3c70*/  FFMA.FTZ R139, -R222, R222, 1 ;  /* 0x3f800000de8b7423 */ /* 0x000fe200000101de */
[----:B---3--:R-:W-:Y:S02]  /*3c80*/  F2FP.BF16.PACK_AB R222, R174, R165 ;  /* 0x000000a5aede723e */ /* 0x008fe400000010ff */
[----:B------:R-:W-:Y:S01]  /*3c90*/  PLOP3.LUT P0, PT, PT, PT, UP0, 0x80, 0x0 ;  /* 0x000000000000781c */ /* 0x000fe20003f0f008 */
[----:B------:R-:W-:Y:S01]  /*3ca0*/  FMUL.FTZ R16, R163, R16 ;  /* 0x00000010a3107220 */ /* 0x000fe20000410000 */
[----:B------:R-:W-:Y:S01]  /*3cb0*/  FSEL R150, R236, -INF , P1 ;  /* 0xff800000ec967808 */ /* 0x000fe20000800000 */
[----:B------:R-:W-:Y:S01]  /*3cc0*/  FFMA.FTZ R156, R153, c[0x0][0x29c], -R242 ;  /* 0x0000a700999c7a23 */ /* 0x000fe200000108f2 */
[----:B------:R-:W3:Y:S01]  /*3cd0*/  MUFU.EX2 R152, R152 ;  /* 0x0000009800987308 */ /* 0x000ee20000000800 */
[----:B------:R-:W-:Y:S01]  /*3ce0*/  FMUL.FTZ R153, R161, R158 ;  /* 0x0000009ea1997220 */ /* 0x000fe20000410000 */
[----:B------:R-:W-:Y:S01]  /*3cf0*/  FSEL R158, R233, -INF , P6 ;  /* 0xff800000e99e7808 */ /* 0x000fe20003000000 */
[----:B------:R-:W-:Y:S02]  /*3d00*/  FMUL.FTZ R16, R16, R139 ;  /* 0x0000008b10107220 */ /* 0x000fe40000410000 */
[----:B------:R-:W-:Y:S02]  /*3d10*/  FMUL.FTZ R20, R165, R20 ;  /* 0x00000014a5147220 */ /* 0x000fe40000410000 */
[----:B------:R-:W-:Y:S02]  /*3d20*/  FFMA.FTZ R139, -R226, R226, 1 ;  /* 0x3f800000e28b7423 */ /* 0x000fe400000101e2 */
[--C-:B------:R-:W-:Y:S01]  /*3d30*/  FADD.FTZ R32, R32, -R140.reuse ;  /* 0x8000008c20207221 */ /* 0x100fe20000010000 */
[----:B------:R-:W-:Y:S01]  /*3d40*/  MUFU.EX2 R156, R156 ;  /* 0x0000009c009c7308 */ /* 0x000fe20000000800 */
[----:B------:R-:W-:Y:S02]  /*3d50*/  FMUL.FTZ R153, R153, R214 ;  /* 0x000000d699997220 */ /* 0x000fe40000410000 */
[----:B------:R-:W-:Y:S02]  /*3d60*/  FMUL.FTZ R20, R20, R139 ;  /* 0x0000008b14147220 */ /* 0x000fe40000410000 */
[----:B------:R-:W-:Y:S02]  /*3d70*/  FADD.FTZ R33, R33, -R140 ;  /* 0x8000008c21217221 */ /* 0x000fe40000010000 */
[----:B------:R-:W-:Y:S02]  /*3d80*/  FMUL.FTZ R17, R170, R17 ;  /* 0x00000011aa117220 */ /* 0x000fe40000410000 */
[----:B------:R-:W-:Y:S01]  /*3d90*/  FFMA.FTZ R214, -R223, R223, 1 ;  /* 0x3f800000dfd67423 */ /* 0x000fe200000101df */
[----:B------:R-:W-:Y:S01]  /*3da0*/  MUFU.EX2 R146, R245 ;  /* 0x000000f500927308 */ /* 0x000fe20000000800 */
[----:B-1----:R-:W-:Y:S02]  /*3db0*/  FMUL.FTZ R32, R175, R32 ;  /* 0x00000020af207220 */ /* 0x002fe40000410000 */
[----:B------:R-:W-:Y:S02]  /*3dc0*/  FFMA.FTZ R139, -R240, R240, 1 ;  /* 0x3f800000f08b7423 */ /* 0x000fe400000101f0 */
[----:B------:R-:W-:Y:S02]  /*3dd0*/  FMUL.FTZ R17, R17, R214 ;  /* 0x000000d611117220 */ /* 0x000fe40000410000 */
[----:B--2---:R-:W-:Y:S02]  /*3de0*/  FMUL.FTZ R33, R246, R33 ;  /* 0x00000021f6217220 */ /* 0x004fe40000410000 */
[----:B------:R-:W-:Y:S01]  /*3df0*/  FFMA.FTZ R214, -R241, R241, 1 ;  /* 0x3f800000f1d67423 */ /* 0x000fe200000101f1 */
[----:B------:R-:W-:Y:S01]  /*3e00*/  F2FP.BF16.PACK_AB R16, R17, R16 ;  /* 0x000000101110723e */ /* 0x000fe200000010ff */
[----:B------:R-:W-:Y:S01]  /*3e10*/  FMUL.FTZ R32, R32, R139 ;  /* 0x0000008b20207220 */ /* 0x000fe20000410000 */
[----:B------:R-:W-:Y:S01]  /*3e20*/  MUFU.EX2 R172, R172 ;  /* 0x000000ac00ac7308 */ /* 0x000fe20000000800 */
[----:B----4-:R-:W-:Y:S02]  /*3e30*/  FADD.FTZ R139, R7, -R138 ;  /* 0x8000008a078b7221 */ /* 0x010fe40000010000 */
[----:B------:R-:W-:Y:S01]  /*3e40*/  FMUL.FTZ R33, R33, R214 ;  /* 0x000000d621217220 */ /* 0x000fe20000410000 */
[C---:B-----5:R-:W-:Y:S01]  /*3e50*/  F2FP.BF16.PACK_AB R214, R144.reuse, R247 ;  /* 0x000000f790d6723e */ /* 0x060fe200000010ff */
[----:B------:R-:W-:Y:S02]  /*3e60*/  FMUL.FTZ R139, R144, R139 ;  /* 0x0000008b908b7220 */ /* 0x000fe40000410000 */
[----:B------:R-:W1:Y:S01]  /*3e70*/  LDS R144, [R237+0x18300] ;  /* 0x01830000ed907984 */ /* 0x000e620000000800 */
[----:B------:R-:W-:Y:S01]  /*3e80*/  FADD.FTZ R21, R21, -R140 ;  /* 0x8000008c15157221 */ /* 0x000fe20000010000 */
[----:B------:R-:W-:Y:S01]  /*3e90*/  F2FP.BF16.PACK_AB R32, R33, R32 ;  /* 0x000000202120723e */ /* 0x000fe200000010ff */
[--C-:B------:R-:W-:Y:S01]  /*3ea0*/  FFMA.FTZ R158, R158, c[0x0][0x29c], -R239.reuse ;  /* 0x0000a7009e9e7a23 */ /* 0x100fe200000108ef */
[----:B------:R-:W2:Y:S01]  /*3eb0*/  LDS R237, [R237+0x18320] ;  /* 0x01832000eded7984 */ /* 0x000ea20000000800 */
[----:B------:R-:W-:Y:S02]  /*3ec0*/  FMUL.FTZ R21, R174, R21 ;  /* 0x00000015ae157220 */ /* 0x000fe40000410000 */
[----:B------:R-:W-:Y:S01]  /*3ed0*/  FFMA.FTZ R174, -R227, R227, 1 ;  /* 0x3f800000e3ae7423 */ /* 0x000fe200000101e3 */
[----:B------:R-:W-:Y:S01]  /*3ee0*/  STS [R205+0x18880], R214 ;  /* 0x018880d6cd007388 */ /* 0x000fe20000000800 */
[--C-:B------:R-:W-:Y:S02]  /*3ef0*/  FFMA.FTZ R150, R150, c[0x0][0x29c], -R239.reuse ;  /* 0x0000a70096967a23 */ /* 0x100fe400000108ef */
[----:B------:R-:W-:Y:S02]  /*3f00*/  FMUL.FTZ R21, R21, R174 ;  /* 0x000000ae15157220 */ /* 0x000fe40000410000 */
[----:B------:R-:W-:Y:S01]  /*3f10*/  FFMA.FTZ R239, R148, c[0x0][0x29c], -R239 ;  /* 0x0000a70094ef7a23 */ /* 0x000fe200000108ef */
[----:B------:R-:W-:Y:S01]  /*3f20*/  F2FP.BF16.PACK_AB R148, R170, R163 ;  /* 0x000000a3aa94723e */ /* 0x000fe200000010ff */
[--C-:B------:R-:W-:Y:S01]  /*3f30*/  FADD.FTZ R17, R18, -R138.reuse ;  /* 0x8000008a12117221 */ /* 0x100fe20000010000 */
[----:B------:R-:W-:Y:S01]  /*3f40*/  F2FP.BF16.PACK_AB R20, R21, R20 ;  /* 0x000000141514723e */ /* 0x000fe200000010ff */
[--C-:B------:R-:W-:Y:S01]  /*3f50*/  FADD.FTZ R18, R19, -R138.reuse ;  /* 0x8000008a13127221 */ /* 0x100fe20000010000 */
[----:B------:R-:W4:Y:S01]  /*3f60*/  MUFU.EX2 R170, R171 ;  /* 0x000000ab00aa7308 */ /* 0x000f220000000800 */
[--C-:B------:R-:W-:Y:S02]  /*3f70*/  FADD.FTZ R21, R22, -R138.reuse ;  /* 0x8000008a16157221 */ /* 0x100fe40000010000 */
[----:B------:R-:W-:Y:S02]  /*3f80*/  FADD.FTZ R22, R23, -R138 ;  /* 0x8000008a17167221 */ /* 0x000fe40000010000 */
[C---:B------:R-:W-:Y:S02]  /*3f90*/  FMUL.FTZ R18, R141.reuse, R18 ;  /* 0x000000128d127220 */ /* 0x040fe40000410000 */
[----:B------:R-:W-:Y:S01]  /*3fa0*/  FMUL.FTZ R17, R2, R17 ;  /* 0x0000001102117220 */ /* 0x000fe20000410000 */
[----:B------:R-:W-:Y:S01]  /*3fb0*/  F2FP.BF16.PACK_AB R2, R141, R2 ;  /* 0x000000028d02723e */ /* 0x000fe200000010ff */
[----:B------:R-:W-:Y:S01]  /*3fc0*/  FFMA.FTZ R242, R147, c[0x0][0x29c], -R242 ;  /* 0x0000a70093f27a23 */ /* 0x000fe200000108f2 */
[----:B------:R5:W-:Y:S01]  /*3fd0*/  MUFU.EX2 R23, R168 ;  /* 0x000000a800177308 */ /* 0x000be20000000800 */
[C---:B------:R-:W-:Y:S02]  /*3fe0*/  FMUL.FTZ R22, R143.reuse, R22 ;  /* 0x000000168f167220 */ /* 0x040fe40000410000 */
[----:B------:R-:W-:Y:S01]  /*3ff0*/  FMUL.FTZ R21, R142, R21 ;  /* 0x000000158e157220 */ /* 0x000fe20000410000 */
[----:B------:R-:W-:Y:S01]  /*4000*/  F2FP.BF16.PACK_AB R142, R143, R142 ;  /* 0x0000008e8f8e723e */ /* 0x000fe200000010ff */
[----:B------:R-:W-:Y:S02]  /*4010*/  FMUL.FTZ R17, R17, R224 ;  /* 0x000000e011117220 */ /* 0x000fe40000410000 */
[----:B------:R-:W-:Y:S02]  /*4020*/  FMUL.FTZ R18, R18, R225 ;  /* 0x000000e112127220 */ /* 0x000fe40000410000 */
[----:B------:R-:W-:Y:S01]  /*4030*/  FMUL.FTZ R21, R21, R228 ;  /* 0x000000e415157220 */ /* 0x000fe20000410000 */
[----:B------:R-:W2:Y:S01]  /*4040*/  MUFU.EX2 R174, R155 ;  /* 0x0000009b00ae7308 */ /* 0x000ea20000000800 */
[----:B------:R-:W-:Y:S01]  /*4050*/  FMUL.FTZ R22, R22, R229 ;  /* 0x000000e516167220 */ /* 0x000fe20000410000 */
[----:B------:R-:W-:Y:S01]  /*4060*/  F2FP.BF16.PACK_AB R18, R18, R17 ;  /* 0x000000111212723e */ /* 0x000fe200000010ff */
[--C-:B-1----:R-:W-:Y:S02]  /*4070*/  FADD.FTZ R17, R8, -R144.reuse ;  /* 0x8000009008117221 */ /* 0x102fe40000010000 */
[--C-:B------:R-:W-:Y:S01]  /*4080*/  FADD.FTZ R8, R9, -R144.reuse ;  /* 0x8000009009087221 */ /* 0x100fe20000010000 */
[----:B------:R-:W-:Y:S01]  /*4090*/  F2FP.BF16.PACK_AB R22, R22, R21 ;  /* 0x000000151616723e */ /* 0x000fe200000010ff */
[----:B---3--:R-:W-:Y:S01]  /*40a0*/  FMUL.FTZ R17, R152, R17 ;  /* 0x0000001198117220 */ /* 0x008fe20000410000 */
[C---:B------:R-:W-:Y:S01]  /*40b0*/  F2FP.BF16.PACK_AB R152, R3.reuse, R152 ;  /* 0x000000980398723e */ /* 0x040fe200000010ff */
[----:B------:R-:W-:Y:S01]  /*40c0*/  FMUL.FTZ R8, R3, R8 ;  /* 0x0000000803087220 */ /* 0x000fe20000410000 */
[----:B------:R-:W1:Y:S01]  /*40d0*/  MUFU.EX2 R19, R242 ;  /* 0x000000f200137308 */ /* 0x000e620000000800 */
[----:B------:R-:W-:Y:S02]  /*40e0*/  FADD.FTZ R13, R13, -R144 ;  /* 0x800000900d0d7221 */ /* 0x000fe40000010000 */
[----:B------:R-:W-:Y:S01]  /*40f0*/  FADD.FTZ R157, R4, -R140 ;  /* 0x8000008c049d7221 */ /* 0x000fe20000010000 */
[----:B------:R-:W-:Y:S01]  /*4100*/  F2FP.BF16.PACK_AB R140, R246, R175 ;  /* 0x000000aff68c723e */ /* 0x000fe200000010ff */
[----:B----4-:R-:W-:Y:S02]  /*4110*/  FMUL.FTZ R13, R170, R13 ;  /* 0x0000000daa0d7220 */ /* 0x010fe40000410000 */
[----:B-----5:R-:W-:Y:S02]  /*4120*/  FFMA.FTZ R168, -R219, R219, 1 ;  /* 0x3f800000dba87423 */ /* 0x020fe400000101db */
[--C-:B------:R-:W-:Y:S01]  /*4130*/  FADD.FTZ R12, R12, -R144.reuse ;  /* 0x800000900c0c7221 */ /* 0x100fe20000010000 */
[----:B------:R3:W-:Y:S01]  /*4140*/  MUFU.EX2 R21, R158 ;  /* 0x0000009e00157308 */ /* 0x0007e20000000800 */
[----:B------:R-:W-:Y:S02]  /*4150*/  FMUL.FTZ R168, R13, R168 ;  /* 0x000000a80da87220 */ /* 0x000fe40000410000 */
[--C-:B------:R-:W-:Y:S02]  /*4160*/  FADD.FTZ R24, R24, -R144.reuse ;  /* 0x8000009018187221 */ /* 0x100fe40000010000 */
[--C-:B------:R-:W-:Y:S02]  /*4170*/  FADD.FTZ R25, R25, -R144.reuse ;  /* 0x8000009019197221 */ /* 0x100fe40000010000 */
[--C-:B------:R-:W-:Y:S02]  /*4180*/  FADD.FTZ R13, R28, -R144.reuse ;  /* 0x800000901c0d7221 */ /* 0x100fe40000010000 */
[----:B------:R-:W-:Y:S01]  /*4190*/  FADD.FTZ R144, R29, -R144 ;  /* 0x800000901d907221 */ /* 0x000fe20000010000 */
[----:B------:R-:W4:Y:S01]  /*41a0*/  MUFU.EX2 R3, R166 ;  /* 0x000000a600037308 */ /* 0x000f220000000800 */
[----:B------:R-:W-:Y:S01]  /*41b0*/  FMUL.FTZ R154, R160, R157 ;  /* 0x0000009da09a7220 */ /* 0x000fe20000410000 */
[----:B------:R-:W-:Y:S01]  /*41c0*/  F2FP.BF16.PACK_AB R160, R161, R160 ;  /* 0x000000a0a1a0723e */ /* 0x000fe200000010ff */
[----:B--2---:R-:W-:Y:S02]  /*41d0*/  FMUL.FTZ R25, R174, R25 ;  /* 0x00000019ae197220 */ /* 0x004fe40000410000 */
[----:B------:R-:W-:Y:S02]  /*41e0*/  FMUL.FTZ R24, R173, R24 ;  /* 0x00000018ad187220 */ /* 0x000fe40000410000 */
[----:B------:R-:W-:Y:S01]  /*41f0*/  FMUL.FTZ R13, R156, R13 ;  /* 0x0000000d9c0d7220 */ /* 0x000fe20000410000 */
[----:B-1----:R-:W-:Y:S01]  /*4200*/  F2FP.BF16.PACK_AB R156, R19, R156 ;  /* 0x0000009c139c723e */ /* 0x002fe200000010ff */
[----:B------:R-:W-:Y:S01]  /*4210*/  FFMA.FTZ R28, -R231, R231, 1 ;  /* 0x3f800000e71c7423 */ /* 0x000fe200000101e7 */
[----:B------:R-:W-:Y:S01]  /*4220*/  STS [R205+0x18480], R160 ;  /* 0x018480a0cd007388 */ /* 0x000fe20000000800 */
[----:B------:R-:W-:Y:S01]  /*4230*/  FMUL.FTZ R144, R19, R144 ;  /* 0x0000009013907220 */ /* 0x000fe20000410000 */
[----:B------:R-:W-:Y:S01]  /*4240*/  MUFU.EX2 R150, R150 ;  /* 0x0000009600967308 */ /* 0x000fe20000000800 */
[----:B------:R-:W-:Y:S01]  /*4250*/  FFMA.FTZ R19, -R230, R230, 1 ;  /* 0x3f800000e6137423 */ /* 0x000fe200000101e6 */
[----:B------:R1:W-:Y:S01]  /*4260*/  STS [R207], R148 ;  /* 0x00000094cf007388 */ /* 0x0003e20000000800 */
[----:B------:R-:W-:Y:S02]  /*4270*/  FMUL.FTZ R28, R25, R28 ;  /* 0x0000001c191c7220 */ /* 0x000fe40000410000 */
[----:B------:R-:W-:Y:S01]  /*4280*/  FMUL.FTZ R19, R24, R19 ;  /* 0x0000001318137220 */ /* 0x000fe20000410000 */
[----:B------:R-:W-:Y:S01]  /*4290*/  F2FP.BF16.PACK_AB R24, R23, R162 ;  /* 0x000000a21718723e */ /* 0x000fe200000010ff */
[--C-:B------:R-:W-:Y:S01]  /*42a0*/  FADD.FTZ R35, R35, -R138.reuse ;  /* 0x8000008a23237221 */ /* 0x100fe20000010000 */
[----:B------:R2:W-:Y:S01]  /*42b0*/  STS [R207+0x400], R2 ;  /* 0x00040002cf007388 */ /* 0x0005e20000000800 */
[--C-:B------:R-:W-:Y:S01]  /*42c0*/  FADD.FTZ R226, R6, -R138.reuse ;  /* 0x8000008a06e27221 */ /* 0x100fe20000010000 */
[----:B---3--:R-:W-:Y:S01]  /*42d0*/  F2FP.BF16.PACK_AB R158, R28, R19 ;  /* 0x000000131c9e723e */ /* 0x008fe200000010ff */
[----:B------:R-:W-:Y:S01]  /*42e0*/  FADD.FTZ R34, R34, -R138 ;  /* 0x8000008a22227221 */ /* 0x000fe20000010000 */
[C---:B------:R-:W-:Y:S01]  /*42f0*/  F2FP.BF16.PACK_AB R138, R146.reuse, R145 ;  /* 0x00000091928a723e */ /* 0x040fe200000010ff */
[----:B------:R-:W-:Y:S01]  /*4300*/  FMUL.FTZ R35, R146, R35 ;  /* 0x0000002392237220 */ /* 0x000fe20000410000 */
[----:B------:R-:W-:Y:S01]  /*4310*/  F2FP.BF16.PACK_AB R146, R170, R167 ;  /* 0x000000a7aa92723e */ /* 0x000fe200000010ff */
[----:B------:R-:W-:Y:S01]  /*4320*/  STS [R205+0x19480], R152 ;  /* 0x01948098cd007388 */ /* 0x000fe20000000800 */
[----:B----4-:R-:W-:Y:S01]  /*4330*/  F2FP.BF16.PACK_AB R28, R3, R164 ;  /* 0x000000a4031c723e */ /* 0x010fe200000010ff */
[----:B------:R-:W-:Y:S01]  /*4340*/  FMUL.FTZ R12, R167, R12 ;  /* 0x0000000ca70c7220 */ /* 0x000fe20000410000 */
[----:B------:R-:W3:Y:S01]  /*4350*/  MUFU.EX2 R239, R239 ;  /* 0x000000ef00ef7308 */ /* 0x000ee20000000800 */
[----:B------:R-:W-:Y:S01]  /*4360*/  STS [R205+0x19880], R24 ;  /* 0x01988018cd007388 */ /* 0x000fe20000000800 */
[----:B------:R-:W-:Y:S02]  /*4370*/  FFMA.FTZ R9, -R218, R218, 1 ;  /* 0x3f800000da097423 */ /* 0x000fe400000101da */
[----:B------:R-:W-:Y:S01]  /*4380*/  FMUL.FTZ R226, R247, R226 ;  /* 0x000000e2f7e27220 */ /* 0x000fe20000410000 */
[----:B------:R-:W-:Y:S01]  /*4390*/  STS [R207+0x1000], R146 ;  /* 0x00100092cf007388 */ /* 0x000fe20000000800 */
[----:B------:R-:W-:Y:S01]  /*43a0*/  FMUL.FTZ R9, R12, R9 ;  /* 0x000000090c097220 */ /* 0x000fe20000410000 */
[----:B------:R-:W-:Y:S01]  /*43b0*/  F2FP.BF16.PACK_AB R12, R174, R173 ;  /* 0x000000adae0c723e */ /* 0x000fe200000010ff */
[----:B------:R-:W-:Y:S01]  /*43c0*/  FFMA.FTZ R147, -R210, R210, 1 ;  /* 0x3f800000d2937423 */ /* 0x000fe200000101d2 */
[----:B------:R-:W-:Y:S01]  /*43d0*/  STS [R207+0x1400], R28 ;  /* 0x0014001ccf007388 */ /* 0x000fe20000000800 */
[----:B-1----:R-:W-:Y:S01]  /*43e0*/  F2FP.BF16.PACK_AB R148, R21, R172 ;  /* 0x000000ac1594723e */ /* 0x002fe200000010ff */
[----:B------:R-:W-:Y:S01]  /*43f0*/  FFMA.FTZ R210, -R211, R211, 1 ;  /* 0x3f800000d3d27423 */ /* 0x000fe200000101d3 */
[----:B------:R-:W-:Y:S01]  /*4400*/  F2FP.BF16.PACK_AB R168, R168, R9 ;  /* 0x00000009a8a8723e */ /* 0x000fe200000010ff */
[----:B------:R-:W-:Y:S01]  /*4410*/  STS [R205+0x1a480], R222 ;  /* 0x01a480decd007388 */ /* 0x000fe20000000800 */
[----:B------:R-:W-:Y:S02]  /*4420*/  FMUL.FTZ R147, R226, R147 ;  /* 0x00000093e2937220 */ /* 0x000fe40000410000 */
[----:B------:R-:W-:Y:S01]  /*4430*/  FMUL.FTZ R210, R139, R210 ;  /* 0x000000d28bd27220 */ /* 0x000fe20000410000 */
[----:B------:R-:W-:Y:S01]  /*4440*/  STS [R205+0x1a880], R142 ;  /* 0x01a8808ecd007388 */ /* 0x000fe20000000800 */
[--C-:B------:R-:W-:Y:S02]  /*4450*/  FADD.FTZ R9, R10, -R237.reuse ;  /* 0x800000ed0a097221 */ /* 0x100fe40000010000 */
[--C-:B--2---:R-:W-:Y:S01]  /*4460*/  FADD.FTZ R2, R11, -R237.reuse ;  /* 0x800000ed0b027221 */ /* 0x104fe20000010000 */
[----:B------:R-:W-:Y:S01]  /*4470*/  STS [R207+0x2000], R140 ;  /* 0x0020008ccf007388 */ /* 0x000fe20000000800 */
[----:B------:R-:W-:Y:S01]  /*4480*/  FMUL.FTZ R154, R154, R213 ;  /* 0x000000d59a9a7220 */ /* 0x000fe20000410000 */
[----:B------:R-:W-:Y:S01]  /*4490*/  F2FP.BF16.PACK_AB R210, R210, R147 ;  /* 0x00000093d2d2723e */ /* 0x000fe200000010ff */
[----:B------:R-:W-:Y:S01]  /*44a0*/  FMUL.FTZ R2, R23, R2 ;  /* 0x0000000217027220 */ /* 0x000fe20000410000 */
[----:B------:R-:W-:Y:S01]  /*44b0*/  STS [R207+0x2400], R138 ;  /* 0x0024008acf007388 */ /* 0x000fe20000000800 */
[--C-:B------:R-:W-:Y:S01]  /*44c0*/  FADD.FTZ R10, R15, -R237.reuse ;  /* 0x800000ed0f0a7221 */ /* 0x100fe20000010000 */
[----:B------:R-:W-:Y:S01]  /*44d0*/  F2FP.BF16.PACK_AB R154, R153, R154 ;  /* 0x0000009a999a723e */ /* 0x000fe200000010ff */
[--C-:B------:R-:W-:Y:S01]  /*44e0*/  FADD.FTZ R11, R14, -R237.reuse ;  /* 0x800000ed0e0b7221 */ /* 0x100fe20000010000 */
[----:B------:R3:W-:Y:S01]  /*44f0*/  STS [R205+0x1b480], R12 ;  /* 0x01b4800ccd007388 */ /* 0x0007e20000000800 */
        /* <DEDUP_REMOVED lines=8> */
[----:B------:R-:W-:Y:S02]  /*4580*/  FMUL.FTZ R2, R2, R217 ;  /* 0x000000d902027220 */ /* 0x000fe40000410000 */
[----:B------:R-:W-:Y:S02]  /*4590*/  FMUL.FTZ R11, R164, R11 ;  /* 0x0000000ba40b7220 */ /* 0x000fe40000410000 */
[----:B------:R-:W-:Y:S01]  /*45a0*/  FMUL.FTZ R10, R10, R221 ;  /* 0x000000dd0a0a7220 */ /* 0x000fe20000410000 */
[----:B------:R-:W-:Y:S01]  /*45b0*/  F2FP.BF16.PACK_AB R2, R2, R9 ;  /* 0x000000090202723e */ /* 0x000fe200000010ff */
[----:B------:R-:W-:Y:S02]  /*45c0*/  FMUL.FTZ R11, R11, R220 ;  /* 0x000000dc0b0b7220 */ /* 0x000fe40000410000 */
[--C-:B------:R-:W-:Y:S02]  /*45d0*/  FADD.FTZ R3, R26, -R237.reuse ;  /* 0x800000ed1a037221 */ /* 0x100fe40000010000 */
[--C-:B------:R-:W-:Y:S01]  /*45e0*/  FADD.FTZ R14, R27, -R237.reuse ;  /* 0x800000ed1b0e7221 */ /* 0x100fe20000010000 */
[----:B------:R-:W-:Y:S01]  /*45f0*/  F2FP.BF16.PACK_AB R10, R10, R11 ;  /* 0x0000000b0a0a723e */ /* 0x000fe200000010ff */
[----:B------:R-:W-:Y:S01]  /*4600*/  FMUL.FTZ R34, R145, R34 ;  /* 0x0000002291227220 */ /* 0x000fe20000410000 */
[----:B---3--:R-:W-:Y:S01]  /*4610*/  F2FP.BF16.PACK_AB R12, R239, R150 ;  /* 0x00000096ef0c723e */ /* 0x008fe200000010ff */
[----:B------:R-:W-:Y:S02]  /*4620*/  FMUL.FTZ R14, R21, R14 ;  /* 0x0000000e150e7220 */ /* 0x000fe40000410000 */
[----:B------:R-:W-:Y:S02]  /*4630*/  FFMA.FTZ R233, -R233, R233, 1 ;  /* 0x3f800000e9e97423 */ /* 0x000fe400000101e9 */
[----:B------:R1:W-:Y:S01]  /*4640*/  STS [R207+0x3400], R12 ;  /* 0x0034000ccf007388 */ /* 0x0003e20000000800 */
[----:B------:R-:W-:Y:S02]  /*4650*/  FMUL.FTZ R3, R172, R3 ;  /* 0x00000003ac037220 */ /* 0x000fe40000410000 */
[----:B------:R-:W-:Y:S01]  /*4660*/  FMUL.FTZ R35, R35, R244 ;  /* 0x000000f423237220 */ /* 0x000fe20000410000 */
[----:B------:R-:W-:Y:S01]  /*4670*/  BAR.SYNC.DEFER_BLOCKING 0x0 ;  /* 0x0000000000007b1d */ /* 0x000fe20000010000 */
[--C-:B------:R-:W-:Y:S02]  /*4680*/  FADD.FTZ R9, R30, -R237.reuse ;  /* 0x800000ed1e097221 */ /* 0x100fe40000010000 */
[----:B------:R-:W-:Y:S02]  /*4690*/  FMUL.FTZ R34, R34, R243 ;  /* 0x000000f322227220 */ /* 0x000fe40000410000 */
[----:B------:R-:W-:Y:S02]  /*46a0*/  FMUL.FTZ R14, R14, R233 ;  /* 0x000000e90e0e7220 */ /* 0x000fe40000410000 */
[----:B------:R-:W-:Y:S01]  /*46b0*/  FMUL.FTZ R3, R3, R232 ;  /* 0x000000e803037220 */ /* 0x000fe20000410000 */
[----:B------:R-:W-:Y:S01]  /*46c0*/  F2FP.BF16.PACK_AB R34, R35, R34 ;  /* 0x000000222322723e */ /* 0x000fe200000010ff */
[----:B------:R-:W-:Y:S02]  /*46d0*/  FMUL.FTZ R9, R150, R9 ;  /* 0x0000000996097220 */ /* 0x000fe40000410000 */
[----:B------:R-:W-:Y:S01]  /*46e0*/  FFMA.FTZ R11, -R238, R238, 1 ;  /* 0x3f800000ee0b7423 */ /* 0x000fe200000101ee */
[----:B------:R-:W-:Y:S01]  /*46f0*/  F2FP.BF16.PACK_AB R138, R14, R3 ;  /* 0x000000030e8a723e */ /* 0x000fe200000010ff */
[----:B------:R-:W-:Y:S01]  /*4700*/  FFMA.FTZ R236, -R236, R236, 1 ;  /* 0x3f800000ecec7423 */ /* 0x000fe200000101ec */
[----:B------:R-:W-:Y:S01]  /*4710*/  MOV R3, UR5 ;  /* 0x0000000500037c02 */ /* 0x000fe20008000f00 */
[----:B------:R-:W-:Y:S02]  /*4720*/  FMUL.FTZ R13, R13, R234 ;  /* 0x000000ea0d0d7220 */ /* 0x000fe40000410000 */
[----:B------:R-:W-:Y:S02]  /*4730*/  FMUL.FTZ R9, R9, R236 ;  /* 0x000000ec09097220 */ /* 0x000fe40000410000 */
[----:B------:R-:W-:Y:S02]  /*4740*/  FMUL.FTZ R144, R144, R235 ;  /* 0x000000eb90907220 */ /* 0x000fe40000410000 */
[----:B-1----:R-:W-:Y:S02]  /*4750*/  FADD.FTZ R12, R31, -R237 ;  /* 0x800000ed1f0c7221 */ /* 0x002fe40000010000 */
[----:B------:R-:W-:Y:S01]  /*4760*/  IMAD R3, R3, 0x1800, R186 ;  /* 0x0000180003037824 */ /* 0x000fe200078e02ba */
[----:B------:R-:W-:Y:S01]  /*4770*/  STS [R205+0x1c480], R154 ;  /* 0x01c4809acd007388 */ /* 0x000fe20000000800 */
[----:B------:R-:W-:Y:S01]  /*4780*/  FMUL.FTZ R12, R239, R12 ;  /* 0x0000000cef0c7220 */ /* 0x000fe20000410000 */
[----:B------:R-:W-:Y:S02]  /*4790*/  F2FP.BF16.PACK_AB R144, R144, R13 ;  /* 0x0000000d9090723e */ /* 0x000fe400000010ff */
[----:B------:R-:W-:Y:S01]  /*47a0*/  STS [R205+0x1c880], R210 ;  /* 0x01c880d2cd007388 */ /* 0x000fe20000000800 */
[----:B------:R-:W-:Y:S01]  /*47b0*/  FMUL.FTZ R12, R12, R11 ;  /* 0x0000000b0c0c7220 */ /* 0x000fe20000410000 */
[----:B------:R-:W-:Y:S02]  /*47c0*/  SHF.L.U32 R160, R3, 0x1, RZ ;  /* 0x0000000103a07819 */ /* 0x000fe400000006ff */
[----:B------:R-:W-:Y:S02]  /*47d0*/  STS [R207+0x4000], R16 ;  /* 0x00400010cf007388 */ /* 0x000fe40000000800 */
[----:B------:R-:W-:Y:S02]  /*47e0*/  F2FP.BF16.PACK_AB R140, R12, R9 ;  /* 0x000000090c8c723e */ /* 0x000fe400000010ff */
        /* <DEDUP_REMOVED lines=123> */
.L_x_787:
        /* <DEDUP_REMOVED lines=239> */
.L_x_783:
[----:B------:R-:W-:Y:S05]  /*5e90*/  @P1 EXIT ;  /* 0x000000000000194d */ /* 0x000fea0003800000 */
[----:B------:R-:W-:-:S04]  /*5ea0*/  ISETP.NE.U32.AND P2, PT, RZ, c[0x0][0x360], PT ;  /* 0x0000d800ff007a0c */ /* 0x000fc80003f45070 */
[----:B------:R-:W-:-:S13]  /*5eb0*/  ISETP.NE.AND.EX P2, PT, RZ, c[0x0][0x364], PT, P2 ;  /* 0x0000d900ff007a0c */ /* 0x000fda0003f45320 */
[----:B------:R-:W-:-:S04]  /*5ec0*/  @P2 IMAD.MOV.U32 R0, RZ, RZ, 0x4 ;  /* 0x00000004ff002424 */ /* 0x000fc800078e00ff */
[----:B------:R-:W-:-:S05]  /*5ed0*/  @P2 IMAD.WIDE R10, R193, R0, c[0x0][0x360] ;  /* 0x0000d800c10a2625 */ /* 0x000fca00078e0200 */
[----:B------:R-:W2:Y:S01]  /*5ee0*/  @P2 LDG.E R0, [R10.64] ;  /* 0x0000000e0a002981 */ /* 0x000ea2000c1e1900 */
[----:B------:R-:W4:Y:S01]  /*5ef0*/  S2UR UR5, SR_CTAID.X ;  /* 0x00000000000579c3 */ /* 0x000f220000002500 */
[----:B------:R-:W-:Y:S02]  /*5f00*/  MOV R2, 0x1 ;  /* 0x0000000100027802 */ /* 0x000fe40000000f00 */
[----:B------:R-:W1:Y:S04]  /*5f10*/  S2R R4, SR_CTAID.Y ;  /* 0x0000000000047919 */ /* 0x000e680000002600 */
[----:B------:R-:W-:Y:S01]  /*5f20*/  BAR.SYNC.DEFER_BLOCKING 0x1, 0x100 ;  /* 0x0044000000007b1d */ /* 0x000fe20000010000 */
[----:B------:R-:W-:-:S05]  /*5f30*/  ISETP.NE.AND P0, PT, R2, c[0x0][0x338], PT ;  /* 0x0000ce0002007a0c */ /* 0x000fca0003f05270 */
[----:B------:R-:W3:Y:S01]  /*5f40*/  S2R R9, SR_TID.X ;  /* 0x0000000000097919 */ /* 0x000ee20000002100 */
[----:B----4-:R-:W-:-:S04]  /*5f50*/  UIMAD UR5, UR5, 0x3000, URZ ;  /* 0x00003000050578a4 */ /* 0x010fc8000f8e023f */
[----:B------:R-:W-:Y:S01]  /*5f60*/  USHF.R.S32.HI UR4, URZ, 0x1f, UR5 ;  /* 0x0000001f3f047899 */ /* 0x000fe20008011405 */
[----:B--2---:R-:W-:-:S05]  /*5f70*/  @P2 IMAD R3, R193, 0x80, R0 ;  /* 0x00000080c1032824 */ /* 0x004fca00078e0200 */
[----:B------:R-:W-:-:S04]  /*5f80*/  @P2 SHF.R.S32.HI R0, RZ, 0x1f, R3 ;  /* 0x0000001fff002819 */ /* 0x000fc80000011403 */
[----:B------:R-:W-:-:S04]  /*5f90*/  @P2 LEA.HI R0, R0, R3, RZ, 0x7 ;  /* 0x0000000300002211 */ /* 0x000fc800078f38ff */
[----:B-----5:R-:W-:Y:S01]  /*5fa0*/  @P2 SHF.R.S32.HI R6, RZ, 0x7, R0 ;  /* 0x00000007ff062819 */ /* 0x020fe20000011400 */
[----:B-1----:R-:W-:-:S04]  /*5fb0*/  @P0 IMAD.HI.U32 R0, R4, c[0x0][0x33c], RZ ;  /* 0x0000cf0004000a27 */ /* 0x002fc800078e00ff */
[----:B------:R-:W-:Y:S01]  /*5fc0*/  @P2 IMAD R6, R6, 0x3000, RZ ;  /* 0x0000300006062824 */ /* 0x000fe200078e02ff */
[----:B------:R-:W-:Y:S02]  /*5fd0*/  @P0 SHF.R.U32.HI R4, RZ, c[0x0][0x340], R0 ;  /* 0x0000d000ff040a19 */ /* 0x000fe40000011600 */
[----:B---3--:R-:W-:Y:S02]  /*5fe0*/  SHF.R.S32.HI R0, RZ, 0x1f, R9 ;  /* 0x0000001fff007819 */ /* 0x008fe40000011409 */
[----:B------:R-:W-:Y:S02]  /*5ff0*/  @P2 SHF.R.S32.HI R7, RZ, 0x1f, R6 ;  /* 0x0000001fff072819 */ /* 0x000fe40000011406 */
[----:B------:R-:W-:Y:S01]  /*6000*/  @!P2 CS2R R6, SRZ ;  /* 0x000000000006a805 */ /* 0x000fe2000001ff00 */
[----:B------:R-:W-:-:S05]  /*6010*/  SHF.R.S32.HI R5, RZ, 0x1f, R4 ;  /* 0x0000001fff057819 */ /* 0x000fca0000011404 */
[----:B------:R-:W-:Y:S01]  /*6020*/  IADD3 R8, P1, P0, R6, UR5, R9 ;  /* 0x0000000506087c10 */ /* 0x000fe2000f83e009 */
[C---:B------:R-:W-:Y:S02]  /*6030*/  IMAD R3, R5.reuse, c[0x0][0x328], RZ ;  /* 0x0000ca0005037a24 */ /* 0x040fe400078e02ff */
[----:B------:R-:W-:Y:S01]  /*6040*/  IMAD R5, R5, c[0x0][0x300], RZ ;  /* 0x0000c00005057a24 */ /* 0x000fe200078e02ff */
[----:B------:R-:W-:Y:S01]  /*6050*/  IADD3.X R9, R7, UR4, R0, P1, P0 ;  /* 0x0000000407097c10 */ /* 0x000fe20008fe0400 */
[C---:B------:R-:W-:Y:S01]  /*6060*/  IMAD R3, R4.reuse, c[0x0][0x32c], R3 ;  /* 0x0000cb0004037a24 */ /* 0x040fe200078e0203 */
[----:B------:R-:W-:Y:S01]  /*6070*/  SHF.R.S32.HI R0, RZ, 0x1f, R193 ;  /* 0x0000001fff007819 */ /* 0x000fe200000114c1 */
[C---:B------:R-:W-:Y:S01]  /*6080*/  IMAD R2, R4.reuse, c[0x0][0x304], R5 ;  /* 0x0000c10004027a24 */ /* 0x040fe200078e0205 */
[----:B------:R-:W-:Y:S01]  /*6090*/  SEL R193, R193, RZ, !P2 ;  /* 0x000000ffc1c17207 */ /* 0x000fe20005000000 */
[----:B------:R-:W-:Y:S01]  /*60a0*/  IMAD.WIDE.U32 R6, R4, c[0x0][0x328], R8 ;  /* 0x0000ca0004067a25 */ /* 0x000fe200078e0008 */
[----:B------:R-:W-:-:S03]  /*60b0*/  SEL R0, R0, RZ, !P2 ;  /* 0x000000ff00007207 */ /* 0x000fc60005000000 */
[----:B------:R-:W-:-:S04]  /*60c0*/  IMAD.WIDE.U32 R4, R4, c[0x0][0x300], R8 ;  /* 0x0000c00004047a25 */ /* 0x000fc800078e0008 */
[----:B------:R-:W-:Y:S01]  /*60d0*/  IMAD.IADD R7, R7, 0x1, R3 ;  /* 0x0000000107077824 */ /* 0x000fe200078e0203 */
[----:B------:R-:W-:Y:S01]  /*60e0*/  IADD3 R5, R5, R2, RZ ;  /* 0x0000000205057210 */ /* 0x000fe20007ffe0ff */
[----:B------:R-:W-:Y:S02]  /*60f0*/  IMAD R2, R0, c[0x0][0x330], RZ ;  /* 0x0000cc0000027a24 */ /* 0x000fe400078e02ff */
[----:B------:R-:W-:-:S04]  /*6100*/  IMAD.WIDE.U32 R6, R193, c[0x0][0x330], R6 ;  /* 0x0000cc00c1067a25 */ /* 0x000fc800078e0006 */
[----:B------:R-:W-:Y:S01]  /*6110*/  IMAD R2, R193, c[0x0][0x334], R2 ;  /* 0x0000cd00c1027a24 */ /* 0x000fe200078e0202 */
[----:B------:R-:W-:Y:S01]  /*6120*/  LEA R8, P1, R6, c[0x0][0x310], 0x2 ;  /* 0x0000c40006087a11 */ /* 0x000fe200078210ff */
[----:B------:R-:W-:Y:S02]  /*6130*/  IMAD R0, R0, c[0x0][0x308], RZ ;  /* 0x0000c20000007a24 */ /* 0x000fe400078e02ff */
[----:B------:R-:W-:Y:S02]  /*6140*/  IMAD.IADD R3, R7, 0x1, R2 ;  /* 0x0000000107037824 */ /* 0x000fe400078e0202 */
[C---:B------:R-:W-:Y:S02]  /*6150*/  IMAD R0, R193.reuse, c[0x0][0x30c], R0 ;  /* 0x0000c300c1007a24 */ /* 0x040fe400078e0200 */
[----:B------:R-:W-:Y:S01]  /*6160*/  IMAD.WIDE.U32 R4, R193, c[0x0][0x308], R4 ;  /* 0x0000c200c1047a25 */ /* 0x000fe200078e0004 */
[----:B------:R-:W-:-:S04]  /*6170*/  LEA.HI.X R9, R6, c[0x0][0x314], R3, 0x2, P1 ;  /* 0x0000c50006097a11 */ /* 0x000fc800008f1403 */
[----:B------:R-:W-:Y:S01]  /*6180*/  IADD3 R5, R5, R0, RZ ;  /* 0x0000000005057210 */ /* 0x000fe20007ffe0ff */
[----:B------:R-:W-:Y:S01]  /*6190*/  RED.E.ADD.F32.FTZ.RN.STRONG.GPU [R8.64], R36 ;  /* 0x000000240800798e */ /* 0x000fe2000c10e78e */
[----:B------:R-:W-:-:S03]  /*61a0*/  LEA R2, P0, R4, c[0x0][0x2e8], 0x2 ;  /* 0x0000ba0004027a11 */ /* 0x000fc600078010ff */
[----:B------:R-:W-:Y:S01]  /*61b0*/  RED.E.ADD.F32.FTZ.RN.STRONG.GPU [R8.64+0x400], R37 ;  /* 0x000400250800798e */ /* 0x000fe2000c10e78e */
        /* <DEDUP_REMOVED lines=96> */
.L_x_789:
        /* <DEDUP_REMOVED lines=12> */
.L_x_1418:


//--------------------- .text._ZN7cutlass13device_kernelIN5flash19enable_sm80_to_sm89INS1_16FlashAttnBwdSm80INS1_25CollectiveMainloopBwdSm80ILi2ELi2EN4cute5tupleIJNS5_1CILi64EEENS7_ILi128EEENS7_ILi96EEEEEENS_10bfloat16_tEfNS_4arch4Sm80ELb0ELb0ELb1ELb1ELb1ELb0ELb0ELb0ELi2ELi2ELi4ELi2ELb0EEENS1_24CollectiveEpilogueBwdGQAISB_fSE_Li256ELb1ELb1EEENS1_19SingleTileSchedulerILb1ELb0ELb0ELi128EEEEEEEEEvNT_6ParamsE --------------------------
	.section	.text._ZN7cutlass13device_kernelIN5flash19enable_sm80_to_sm89INS1_16FlashAttnBwdSm80INS1_25CollectiveMainloopBwdSm80ILi2ELi2EN4cute5tupleIJNS5_1CILi64EEENS7_ILi128EEENS7_ILi96EEEEEENS_10bfloat16_tEfNS_4arch4Sm80ELb0ELb0ELb1ELb1ELb1ELb0ELb0ELb0ELi2ELi2ELi4ELi2ELb0EEENS1_24CollectiveEpilogueBwdGQAISB_fSE_Li256ELb1ELb1EEENS1_19SingleTileSchedulerILb1ELb0ELb0ELi128EEEEEEEEEvNT_6ParamsE,"ax",@progbits
	.sectioninfo	@"SHI_REGISTERS=255"
	.align	128
.text._ZN7cutlass13device_kernelIN5flash19enable_sm80_to_sm89INS1_16FlashAttnBwdSm80INS1_25CollectiveMainloopBwdSm80ILi2ELi2EN4cute5tupleIJNS5_1CILi64EEENS7_ILi128EEENS7_ILi96EEEEEENS_10bfloat16_tEfNS_4arch4Sm80ELb0ELb0ELb1ELb1ELb1ELb0ELb0ELb0ELi2ELi2ELi4ELi2ELb0EEENS1_24CollectiveEpilogueBwdGQAISB_fSE_Li256ELb1ELb1EEENS1_19SingleTileSchedulerILb1ELb0ELb0ELi128EEEEEEEEEvNT_6ParamsE:
        .type           _ZN7cutlass13device_kernelIN5flash19enable_sm80_to_sm89INS1_16FlashAttnBwdSm80INS1_25CollectiveMainloopBwdSm80ILi2ELi2EN4cute5tupleIJNS5_1CILi64EEENS7_ILi128EEENS7_ILi96EEEEEENS_10bfloat16_tEfNS_4arch4Sm80ELb0ELb0ELb1ELb1ELb1ELb0ELb0ELb0ELi2ELi2ELi4ELi2ELb0EEENS1_24CollectiveEpilogueBwdGQAISB_fSE_Li256ELb1ELb1EEENS1_19SingleTileSchedulerILb1ELb0ELb0ELi128EEEEEEEEEvNT_6ParamsE,@function
        .size           _ZN7cutlass13device_kernelIN5flash19enable_sm80_to_sm89INS1_16FlashAttnBwdSm80INS1_25CollectiveMainloopBwdSm80ILi2ELi2EN4cute5tupleIJNS5_1CILi64EEENS7_ILi128EEENS7_ILi96EEEEEENS_10bfloat16_tEfNS_4arch4Sm80ELb0ELb0ELb1ELb1ELb1ELb0ELb0ELb0ELi2ELi2ELi4ELi2ELb0EEENS1_24CollectiveEpilogueBwdGQAISB_fSE_Li256ELb1ELb1EEENS1_19SingleTileSchedulerILb1ELb0ELb0ELi128EEEEEEEEEvNT_6ParamsE,(.L_x_1419 - _ZN7cutlass13device_kernelIN5flash19enable_sm80_to_sm89INS1_16FlashAttnBwdSm80INS1_25CollectiveMainloopBwdSm80ILi2ELi2EN4cute5tupleIJNS5_1CILi64EEENS7_ILi128EEENS7_ILi96EEEEEENS_10bfloat16_tEfNS_4arch4Sm80ELb0ELb0ELb1ELb1ELb1ELb0ELb0ELb0ELi2ELi2ELi4ELi2ELb0EEENS1_24CollectiveEpilogueBwdGQAISB_fSE_Li256ELb1ELb1EEENS1_19SingleTileSchedulerILb1ELb0ELb0ELi128EEEEEEEEEvNT_6ParamsE)
        .other          _ZN7cutlass13device_kernelIN5flash19enable_sm80_to_sm89INS1_16FlashAttnBwdSm80INS1_25CollectiveMainloopBwdSm80ILi2ELi2EN4cute5tupleIJNS5_1CILi64EEENS7_ILi128EEENS7_ILi96EEEEEENS_10bfloat16_tEfNS_4arch4Sm80ELb0ELb0ELb1ELb1ELb1ELb0ELb0ELb0ELi2ELi2ELi4ELi2ELb0EEENS1_24CollectiveEpilogueBwdGQAISB_fSE_Li256ELb1ELb1EEENS1_19SingleTileSchedulerILb1ELb0ELb0ELi128EEEEEEEEEvNT_6ParamsE,@"STO_CUDA_ENTRY STV_DEFAULT"
_ZN7cutlass13device_kernelIN5flash19enable_sm80_to_sm89INS1_16FlashAttnBwdSm80INS1_25CollectiveMainloopBwdSm80ILi2ELi2EN4cute5tupleIJNS5_1CILi64EEENS7_ILi128EEENS7_ILi96EEEEEENS_10bfloat16_tEfNS_4arch4Sm80ELb0ELb0ELb1ELb1ELb1ELb0ELb0ELb0ELi2ELi2ELi4ELi2ELb0EEENS1_24CollectiveEpilogueBwdGQAISB_fSE_Li256ELb1ELb1EEENS1_19SingleTileSchedulerILb1ELb0ELb0ELi128EEEEEEEEEvNT_6ParamsE:
        /* <DEDUP_REMOVED lines=17> */
.L_x_791:
        /* <DEDUP_REMOVED lines=8> */
.L_x_793:
[----:B------:R-:W-:Y:S02]  /*0190*/  MOV R5, c[0x0][0x3ac] ;  /* 0x0000eb0000057a02 */ /* 0x000fe40000000f00 */
.L_x_792:
[----:B-1----:R-:W-:-:S05]  /*01a0*/  IMAD.SHL.U32 R4, R3, 0x80, RZ ;  /* 0x0000008003047824 */ /* 0x002fca00078e00ff */
[----:B-----5:R-:W-:-:S04]  /*01b0*/  ISETP.GE.AND P0, PT, R4, R5, PT ;  /* 0x000000050400720c */ /* 0x020fc80003f06270 */
[----:B------:R-:W-:Y:S01]  /*01c0*/  SEL R193, R193, 0xffffffff, !P0 ;  /* 0xffffffffc1c17807 */ /* 0x000fe20004000000 */
[----:B------:R-:W-:Y:S05]  /*01d0*/  BRA `(.L_x_794) ;  /* 0x0000011000007947 */ /* 0x000fea0003800000 */
.L_x_790:
[----:B---34-:R-:W-:-:S04]  /*01e0*/  ISETP.NE.U32.AND P0, PT, RZ, c[0x0][0x3c8], PT ;  /* 0x0000f200ff007a0c */ /* 0x018fc80003f05070 */
[----:B------:R-:W-:-:S13]  /*01f0*/  ISETP.NE.AND.EX P0, PT, RZ, c[0x0][0x3cc], PT, P0 ;  /* 0x0000f300ff007a0c */ /* 0x000fda0003f05300 */
[----:B------:R-:W-:Y:S05]  /*0200*/  @!P0 BRA `(.L_x_795) ;  /* 0x0000002000008947 */ /* 0x000fea0003800000 */
[----:B------:R1:W5:Y:S01]  /*0210*/  LDG.E R5, [R4.64] ;  /* 0x0000000e04057981 */ /* 0x000362000c1e1900 */
[----:B------:R-:W-:Y:S05]  /*0220*/  BRA `(.L_x_796) ;  /* 0x0000009000007947 */ /* 0x000fea0003800000 */
.L_x_795:
        /* <DEDUP_REMOVED lines=8> */
.L_x_797:
[----:B------:R-:W-:Y:S02]  /*02b0*/  MOV R5, c[0x0][0x3ac] ;  /* 0x0000eb0000057a02 */ /* 0x000fe40000000f00 */
.L_x_796:
[----:B-1----:R-:W-:-:S05]  /*02c0*/  IMAD.SHL.U32 R4, R3, 0x80, RZ ;  /* 0x0000008003047824 */ /* 0x002fca00078e00ff */
[----:B-----5:R-:W-:-:S04]  /*02d0*/  ISETP.GE.AND P0, PT, R4, R5, PT ;  /* 0x000000050400720c */ /* 0x020fc80003f06270 */
[----:B------:R-:W-:-:S04]  /*02e0*/  SEL R193, R193, 0xffffffff, !P0 ;  /* 0xffffffffc1c17807 */ /* 0x000fc80004000000 */
.L_x_794:
        /* <DEDUP_REMOVED lines=36> */
.L_x_798:
[----:B------:R-:W-:-:S04]  /*0530*/  ISETP.NE.U32.AND P0, PT, RZ, c[0x0][0x2e0], PT ;  /* 0x0000b800ff007a0c */ /* 0x000fc80003f05070 */
[----:B------:R-:W-:-:S13]  /*0540*/  ISETP.NE.AND.EX P0, PT, RZ, c[0x0][0x2e4], PT, P0 ;  /* 0x0000b900ff007a0c */ /* 0x000fda0003f05300 */
[----:B------:R-:W-:Y:S05]  /*0550*/  @!P0 BRA `(.L_x_799) ;  /* 0x0000003000008947 */ /* 0x000fea0003800000 */
[----:B------:R-:W-:-:S06]  /*0560*/  IMAD.WIDE R6, R193, R12, c[0x0][0x2e0] ;  /* 0x0000b800c1067625 */ /* 0x000fcc00078e020c */
[----:B------:R3:W5:Y:S01]  /*0570*/  LDG.E R6, [R6.64] ;  /* 0x0000000e06067981 */ /* 0x000762000c1e1900 */
[----:B------:R-:W-:Y:S05]  /*0580*/  BRA `(.L_x_800) ;  /* 0x0000004000007947 */ /* 0x000fea0003800000 */
.L_x_799:
[----:B------:R-:W-:Y:S05]  /*0590*/  @!P3 BRA `(.L_x_800) ;  /* 0x000000300000b947 */ /* 0x000fea0003800000 */
[----:B------:R-:W3:Y:S04]  /*05a0*/  LDG.E R6, [R14.64] ;  /* 0x0000000e0e067981 */ /* 0x000ee8000c1e1900 */
[----:B------:R-:W3:Y:S02]  /*05b0*/  LDG.E R5, [R14.64+0x4] ;  /* 0x0000040e0e057981 */ /* 0x000ee4000c1e1900 */
[----:B---3--:R-:W-:Y:S02]  /*05c0*/  IADD3 R6, -R6, R5, RZ ;  /* 0x0000000506067210 */ /* 0x008fe40007ffe1ff */
.L_x_800:
        /* <DEDUP_REMOVED lines=410> */
.L_x_803:
[----:B------:R-:W-:Y:S05]  /*1f70*/  BSYNC B0 ;  /* 0x0000000000007941 */ /* 0x000fea0003800000 */
.L_x_802:
        /* <DEDUP_REMOVED lines=78> */
.L_x_806:
        /* <DEDUP_REMOVED lines=202> */
.L_x_804:
        /* <DEDUP_REMOVED lines=488> */
.L_x_805:
        /* <DEDUP_REMOVED lines=239> */
.L_x_801:
[----:B------:R-:W-:Y:S05]  /*5e70*/  @P1 EXIT ;  /* 0x000000000000194d */ /* 0x000fea0003800000 */
[----:B------:R-:W-:-:S04]  /*5e80*/  ISETP.NE.U32.AND P1, PT, RZ, c[0x0][0x360], PT ;  /* 0x0000d800ff007a0c */ /* 0x000fc80003f25070 */
[----:B------:R-:W-:-:S13]  /*5e90*/  ISETP.NE.AND.EX P1, PT, RZ, c[0x0][0x364], PT, P1 ;  /* 0x0000d900ff007a0c */ /* 0x000fda0003f25310 */
[----:B------:R-:W-:-:S04]  /*5ea0*/  @P1 IMAD.MOV.U32 R0, RZ, RZ, 0x4 ;  /* 0x00000004ff001424 */ /* 0x000fc800078e00ff */
[----:B---3-5:R-:W-:-:S06]  /*5eb0*/  @P1 IMAD.WIDE R6, R193, R0, c[0x0][0x360] ;  /* 0x0000d800c1061625 */ /* 0x028fcc00078e0200 */
[----:B------:R2:W3:Y:S01]  /*5ec0*/  @P1 LDG.E R6, [R6.64] ;  /* 0x0000000e06061981 */ /* 0x0004e2000c1e1900 */
[----:B------:R-:W4:Y:S01]  /*5ed0*/  S2UR UR6, SR_CTAID.X ;  /* 0x00000000000679c3 */ /* 0x000f220000002500 */
[----:B------:R-:W-:Y:S01]  /*5ee0*/  IMAD.MOV.U32 R0, RZ, RZ, 0x1 ;  /* 0x00000001ff007424 */ /* 0x000fe200078e00ff */
[----:B------:R-:W-:Y:S01]  /*5ef0*/  ULDC UR5, c[0x0][0x358] ;  /* 0x0000d60000057ab9 */ /* 0x000fe20000000800 */
[----:B------:R-:W1:Y:S01]  /*5f00*/  S2R R3, SR_CTAID.Y ;  /* 0x0000000000037919 */ /* 0x000e620000002600 */
[----:B------:R-:W-:Y:S01]  /*5f10*/  ULDC UR4, c[0x0][0x2f4] ;  /* 0x0000bd0000047ab9 */ /* 0x000fe20000000800 */
[----:B------:R-:W-:Y:S02]  /*5f20*/  IMAD R4, R193, c[0x0][0x2f4], RZ ;  /* 0x0000bd00c1047a24 */ /* 0x000fe400078e02ff */
[----:B------:R-:W-:Y:S01]  /*5f30*/  BAR.SYNC.DEFER_BLOCKING 0x1, 0x100 ;  /* 0x0044000000007b1d */ /* 0x000fe20000010000 */
[----:B------:R-:W-:Y:S02]  /*5f40*/  ISETP.NE.AND P0, PT, R0, c[0x0][0x338], PT ;  /* 0x0000ce0000007a0c */ /* 0x000fe40003f05270 */
[----:B------:R-:W-:-:S03]  /*5f50*/  SHF.R.S32.HI R5, RZ, 0x1f, R4 ;  /* 0x0000001fff057819 */ /* 0x000fc60000011404 */
[----:B------:R-:W3:Y:S01]  /*5f60*/  S2R R2, SR_TID.X ;  /* 0x0000000000027919 */ /* 0x000ee20000002100 */
[----:B------:R-:W-:Y:S01]  /*5f70*/  BSSY B0, `(.L_x_807) ;  /* 0x0000021000007945 */ /* 0x000fe20003800000 */
[----:B----4-:R-:W-:-:S06]  /*5f80*/  UIMAD UR5, UR6, UR5, URZ ;  /* 0x00000005060572a4 */ /* 0x010fcc000f8e023f */
[----:B-1----:R-:W-:Y:S01]  /*5f90*/  @P0 IMAD.HI.U32 R0, R3, c[0x0][0x33c], RZ ;  /* 0x0000cf0003000a27 */ /* 0x002fe200078e00ff */
[----:B------:R-:W-:-:S03]  /*5fa0*/  UIMAD UR5, UR5, UR4, URZ ;  /* 0x00000004050572a4 */ /* 0x000fc6000f8e023f */
[----:B--2---:R-:W-:Y:S01]  /*5fb0*/  IMAD.MOV.U32 R7, RZ, RZ, R3 ;  /* 0x000000ffff077224 */ /* 0x004fe200078e0003 */
[----:B------:R-:W-:Y:S01]  /*5fc0*/  @P0 SHF.R.U32.HI R7, RZ, c[0x0][0x340], R0 ;  /* 0x0000d000ff070a19 */ /* 0x000fe20000011600 */
[----:B------:R-:W-:Y:S01]  /*5fd0*/  USHF.R.S32.HI UR4, URZ, 0x1f, UR5 ;  /* 0x0000001f3f047899 */ /* 0x000fe20008011405 */
[----:B------:R-:W-:Y:S02]  /*5fe0*/  SHF.R.S32.HI R0, RZ, 0x1f, R193 ;  /* 0x0000001fff007819 */ /* 0x000fe400000114c1 */
[--C-:B------:R-:W-:Y:S01]  /*5ff0*/  IADD3 R4, P2, P0, R4, UR5, R7.reuse ;  /* 0x0000000504047c10 */ /* 0x100fe2000f85e007 */
[----:B------:R-:W-:Y:S01]  /*6000*/  IMAD.MOV R8, RZ, RZ, -R7 ;  /* 0x000000ffff087224 */ /* 0x000fe200078e0a07 */
[----:B------:R-:W-:-:S03]  /*6010*/  SEL R0, R0, RZ, !P1 ;  /* 0x000000ff00007207 */ /* 0x000fc60004800000 */
[----:B------:R-:W-:Y:S02]  /*6020*/  IMAD R8, R8, c[0x0][0x338], R3 ;  /* 0x0000ce0008087a24 */ /* 0x000fe400078e0203 */
[C---:B---3--:R-:W-:Y:S01]  /*6030*/  @P1 IMAD R9, R193.reuse, 0x80, R6 ;  /* 0x00000080c1091824 */ /* 0x048fe200078e0206 */
[----:B------:R-:W-:Y:S02]  /*6040*/  SHF.R.S32.HI R6, RZ, 0x1f, R7 ;  /* 0x0000001fff067819 */ /* 0x000fe40000011407 */
[----:B------:R-:W-:Y:S02]  /*6050*/  SEL R193, R193, RZ, !P1 ;  /* 0x000000ffc1c17207 */ /* 0x000fe40004800000 */
[----:B------:R-:W-:Y:S02]  /*6060*/  @P1 SHF.R.S32.HI R10, RZ, 0x1f, R9 ;  /* 0x0000001fff0a1819 */ /* 0x000fe40000011409 */
[----:B------:R-:W-:Y:S02]  /*6070*/  IADD3.X R5, R5, UR4, R6, P2, P0 ;  /* 0x0000000405057c10 */ /* 0x000fe400097e0406 */
[----:B------:R-:W-:-:S02]  /*6080*/  @P1 LEA.HI R10, R10, R9, RZ, 0x7 ;  /* 0x000000090a0a1211 */ /* 0x000fc400078f38ff */
[----:B------:R-:W-:Y:S02]  /*6090*/  ISETP.NE.AND P2, PT, R2, RZ, PT ;  /* 0x000000ff0200720c */ /* 0x000fe40003f45270 */
[----:B------:R-:W-:Y:S02]  /*60a0*/  @P1 SHF.R.S32.HI R10, RZ, 0x7, R10 ;  /* 0x00000007ff0a1819 */ /* 0x000fe4000001140a */
[C---:B------:R-:W-:Y:S01]  /*60b0*/  SHF.L.U64.HI R5, R4.reuse, 0x2, R5 ;  /* 0x0000000204057819 */ /* 0x040fe20000010205 */
[----:B------:R-:W-:Y:S02]  /*60c0*/  IMAD.SHL.U32 R4, R4, 0x4, RZ ;  /* 0x0000000404047824 */ /* 0x000fe400078e00ff */
[----:B------:R-:W-:-:S03]  /*60d0*/  @P1 IMAD R10, R10, 0x3000, RZ ;  /* 0x000030000a0a1824 */ /* 0x000fc600078e02ff */
[----:B------:R-:W-:Y:S02]  /*60e0*/  IADD3 R12, P0, R4, c[0x0][0x350], RZ ;  /* 0x0000d400040c7a10 */ /* 0x000fe40007f1e0ff */
[----:B------:R-:W-:Y:S02]  /*60f0*/  @P1 SHF.R.S32.HI R11, RZ, 0x1f, R10 ;  /* 0x0000001fff0b1819 */ /* 0x000fe4000001140a */
[----:B------:R-:W-:Y:S01]  /*6100*/  IADD3.X R13, R5, c[0x0][0x354], RZ, P0, !PT ;  /* 0x0000d500050d7a10 */ /* 0x000fe200007fe4ff */
[----:B------:R-:W-:Y:S01]  /*6110*/  @!P1 CS2R R10, SRZ ;  /* 0x00000000000a9805 */ /* 0x000fe2000001ff00 */
[----:B------:R-:W-:Y:S05]  /*6120*/  @P2 BRA `(.L_x_808) ;  /* 0x0000005000002947 */ /* 0x000fea0003800000 */
.L_x_809:
[----:B------:R-:W2:Y:S01]  /*6130*/  LDG.E.STRONG.GPU R3, [R12.64] ;  /* 0x0000000e0c037981 */ /* 0x000ea2000c1ef900 */
[----:B------:R-:W-:Y:S01]  /*6140*/  YIELD ;  /* 0x0000000000007946 */ /* 0x000fe20003800000 */
[----:B--2---:R-:W-:Y:S01]  /*6150*/  ISETP.NE.AND P0, PT, R3, R8, PT ;  /* 0x000000080300720c */ /* 0x004fe20003f05270 */
[----:B------:R-:W-:-:S12]  /*6160*/  CCTL.IVALL ;  /* 0x00000000ff00798f */ /* 0x000fd80002000000 */
[----:B------:R-:W-:Y:S05]  /*6170*/  @P0 BRA `(.L_x_809) ;  /* 0xffffffb000000947 */ /* 0x000fea000383ffff */
.L_x_808:
[----:B------:R-:W-:Y:S05]  /*6180*/  BSYNC B0 ;  /* 0x0000000000007941 */ /* 0x000fea0003800000 */
.L_x_807:
[----:B------:R-:W-:Y:S01]  /*6190*/  MOV R9, 0xffffffff ;  /* 0xffffffff00097802 */ /* 0x000fe20000000f00 */
[----:B------:R-:W-:Y:S05]  /*61a0*/  BRA.CONV ~URZ, `(.L_x_810) ;  /* 0x000000237f007947 */ /* 0x000fea000b800000 */
[----:B------:R-:W-:Y:S02]  /*61b0*/  MOV R14, 0x61d0 ;  /* 0x000061d0000e7802 */ /* 0x000fe40000000f00 */
[----:B------:R-:W-:Y:S05]  /*61c0*/  CALL.REL.NOINC `($__internal_7_$__cuda_sm70_warpsync) ;  /* 0x00000a9000007944 */ /* 0x000fea0003c00000 */
.L_x_810:
[----:B------:R-:W-:Y:S01]  /*61d0*/  UIMAD UR5, UR6, 0x3000, URZ ;  /* 0x00003000060578a4 */ /* 0x000fe2000f8e023f */
[----:B------:R-:W-:Y:S01]  /*61e0*/  SHF.R.S32.HI R3, RZ, 0x1f, R2 ;  /* 0x0000001fff037819 */ /* 0x000fe20000011402 */
[----:B------:R-:W-:-:S06]  /*61f0*/  NOP ;  /* 0x0000000000007918 */ /* 0x000fcc0000000000 */
[----:B------:R-:W-:Y:S01]  /*6200*/  USHF.R.S32.HI UR4, URZ, 0x1f, UR5 ;  /* 0x0000001f3f047899 */ /* 0x000fe20008011405 */
[----:B------:R-:W-:Y:S01]  /*6210*/  IADD3 R10, P1, P0, R10, UR5, R2 ;  /* 0x000000050a0a7c10 */ /* 0x000fe2000f83e002 */
[----:B------:R-:W-:-:S04]  /*6220*/  IMAD R2, R6, c[0x0][0x328], RZ ;  /* 0x0000ca0006027a24 */ /* 0x000fc800078e02ff */
[----:B------:R-:W-:Y:S01]  /*6230*/  IADD3.X R11, R11, UR4, R3, P1, P0 ;  /* 0x000000040b0b7c10 */ /* 0x000fe20008fe0403 */
[C---:B------:R-:W-:Y:S02]  /*6240*/  IMAD R3, R7.reuse, c[0x0][0x32c], R2 ;  /* 0x0000cb0007037a24 */ /* 0x040fe400078e0202 */
[----:B------:R-:W-:Y:S02]  /*6250*/  IMAD R2, R0, c[0x0][0x330], RZ ;  /* 0x0000cc0000027a24 */ /* 0x000fe400078e02ff */
[----:B------:R-:W-:-:S04]  /*6260*/  IMAD.WIDE.U32 R14, R7, c[0x0][0x328], R10 ;  /* 0x0000ca00070e7a25 */ /* 0x000fc800078e000a */
[----:B------:R-:W-:Y:S01]  /*6270*/  IMAD R2, R193, c[0x0][0x334], R2 ;  /* 0x0000cd00c1027a24 */ /* 0x000fe200078e0202 */
[----:B------:R-:W-:-:S05]  /*6280*/  IADD3 R15, R15, R3, RZ ;  /* 0x000000030f0f7210 */ /* 0x000fca0007ffe0ff */
        /* <DEDUP_REMOVED lines=54> */
[----:B-1----:R-:W-:Y:S05]  /*65f0*/  CALL.REL.NOINC `($__internal_7_$__cuda_sm70_warpsync) ;  /* 0x0000066000007944 */ /* 0x002fea0003c00000 */
.L_x_811:
        /* <DEDUP_REMOVED lines=12> */
.L_x_813:
[----:B------:R-:W-:Y:S05]  /*66c0*/  BSYNC B0 ;  /* 0x0000000000007941 */ /* 0x000fea0003800000 */
.L_x_812:
[----:B------:R-:W-:Y:S01]  /*66d0*/  IADD3 R4, P0, R4, c[0x0][0x348], RZ ;  /* 0x0000d20004047a10 */ /* 0x000fe20007f1e0ff */
[----:B------:R-:W-:Y:S03]  /*66e0*/  BSSY B0, `(.L_x_814) ;  /* 0x0000008000007945 */ /* 0x000fe60003800000 */
[----:B------:R-:W-:Y:S01]  /*66f0*/  IADD3.X R5, R5, c[0x0][0x34c], RZ, P0, !PT ;  /* 0x0000d30005057a10 */ /* 0x000fe200007fe4ff */
[----:B------:R-:W-:Y:S05]  /*6700*/  @P2 BRA `(.L_x_815) ;  /* 0x0000005000002947 */ /* 0x000fea0003800000 */
.L_x_816:
[----:B--2---:R-:W2:Y:S01]  /*6710*/  LDG.E.STRONG.GPU R3, [R4.64] ;  /* 0x0000000e04037981 */ /* 0x004ea2000c1ef900 */
[----:B------:R-:W-:Y:S01]  /*6720*/  YIELD ;  /* 0x0000000000007946 */ /* 0x000fe20003800000 */
[----:B--2---:R-:W-:Y:S01]  /*6730*/  ISETP.NE.AND P0, PT, R3, R8, PT ;  /* 0x000000080300720c */ /* 0x004fe20003f05270 */
[----:B------:R-:W-:-:S12]  /*6740*/  CCTL.IVALL ;  /* 0x00000000ff00798f */ /* 0x000fd80002000000 */
[----:B------:R-:W-:Y:S05]  /*6750*/  @P0 BRA `(.L_x_816) ;  /* 0xffffffb000000947 */ /* 0x000fea000383ffff */
.L_x_815:
[----:B------:R-:W-:Y:S05]  /*6760*/  BSYNC B0 ;  /* 0x0000000000007941 */ /* 0x000fea0003800000 */
.L_x_814:
[----:B------:R-:W-:Y:S05]  /*6770*/  BRA.CONV ~URZ, `(.L_x_817) ;  /* 0x000000237f007947 */ /* 0x000fea000b800000 */
[----:B------:R-:W-:Y:S02]  /*6780*/  MOV R14, 0x67a0 ;  /* 0x000067a0000e7802 */ /* 0x000fe40000000f00 */
[----:B-12---:R-:W-:Y:S05]  /*6790*/  CALL.REL.NOINC `($__internal_7_$__cuda_sm70_warpsync) ;  /* 0x000004c000007944 */ /* 0x006fea0003c00000 */
.L_x_817:
[----:B------:R-:W-:Y:S01]  /*67a0*/  MOV R2, R10 ;  /* 0x0000000a00027202 */ /* 0x000fe20000000f00 */
[----:B------:R-:W-:Y:S01]  /*67b0*/  IMAD R6, R6, c[0x0][0x300], RZ ;  /* 0x0000c00006067a24 */ /* 0x000fe200078e02ff */
[----:B--2---:R-:W-:Y:S01]  /*67c0*/  MOV R3, R11 ;  /* 0x0000000b00037202 */ /* 0x004fe20000000f00 */
[----:B------:R-:W-:Y:S01]  /*67d0*/  IMAD R0, R0, c[0x0][0x308], RZ ;  /* 0x0000c20000007a24 */ /* 0x000fe200078e02ff */
[----:B------:R-:W-:-:S06]  /*67e0*/  NOP ;  /* 0x0000000000007918 */ /* 0x000fcc0000000000 */
[----:B------:R-:W-:-:S04]  /*67f0*/  IMAD.WIDE.U32 R2, R7, c[0x0][0x300], R2 ;  /* 0x0000c00007027a25 */ /* 0x000fc800078e0002 */
[----:B------:R-:W-:Y:S02]  /*6800*/  IMAD R6, R7, c[0x0][0x304], R6 ;  /* 0x0000c10007067a24 */ /* 0x000fe400078e0206 */
[----:B------:R-:W-:-:S03]  /*6810*/  IMAD R0, R193, c[0x0][0x30c], R0 ;  /* 0x0000c300c1007a24 */ /* 0x000fc600078e0200 */
        /* <DEDUP_REMOVED lines=55> */
[----:B-12---:R-:W-:Y:S05]  /*6b90*/  CALL.REL.NOINC `($__internal_7_$__cuda_sm70_warpsync) ;  /* 0x000000c000007944 */ /* 0x006fea0003c00000 */
.L_x_818:
        /* <DEDUP_REMOVED lines=12> */
        .weak           $__internal_7_$__cuda_sm70_warpsync
        .type           $__internal_7_$__cuda_sm70_warpsync,@function
        .size           $__internal_7_$__cuda_sm70_warpsync,(.L_x_1419 - $__internal_7_$__cuda_sm70_warpsync)
$__internal_7_$__cuda_sm70_warpsync:
[----:B------:R-:W-:Y:S01]  /*6c60*/  MOV R15, 0x0 ;  /* 0x00000000000f7802 */ /* 0x000fe20000000f00 */
[----:B------:R-:W-:Y:S04]  /*6c70*/  WARPSYNC R9 ;  /* 0x0000000900007348 */ /* 0x000fe80003800000 */
[----:B------:R-:W-:Y:S05]  /*6c80*/  RET.REL.NODEC R14 `(_ZN7cutlass13device_kernelIN5flash19enable_sm80_to_sm89INS1_16FlashAttnBwdSm80INS1_25CollectiveMainloopBwdSm80ILi2ELi2EN4cute5tupleIJNS5_1CILi64EEENS7_ILi128EEENS7_ILi96EEEEEENS_10bfloat16_tEfNS_4arch4Sm80ELb0ELb0ELb1ELb1ELb1ELb0ELb0ELb0ELi2ELi2ELi4ELi2ELb0EEENS1_24CollectiveEpilogueBwdGQAISB_fSE_Li256ELb1ELb1EEENS1_19SingleTileSchedulerILb1ELb0ELb0ELi128EEEEEEEEEvNT_6ParamsE) ;  /* 0xffff93700e007950 */ /* 0x000fea0003c3ffff */
.L_x_819:
        /* <DEDUP_REMOVED lines=15> */
.L_x_1419:


//--------------------- .text._ZN7cutlass13device_kernelIN5flash19enable_sm80_to_sm89INS1_16FlashAttnBwdSm80INS1_25CollectiveMainloopBwdSm80ILi2ELi2EN4cute5tupleIJNS5_1CILi64EEENS7_ILi128EEENS7_ILi96EEEEEENS_10bfloat16_tEfNS_4arch4Sm80ELb0ELb1ELb1ELb0ELb0ELb0ELb0ELb0ELi2ELi2ELi4ELi2ELb0EEENS1_21CollectiveEpilogueBwdISB_SC_SE_Li256ELb0ELb0ELi2EEENS1_19SingleTileSchedulerILb0ELb0ELb0ELi128EEEEEEEEEvNT_6ParamsE --------------------------
	.section	.text._ZN7cutlass13device_kernelIN5flash19enable_sm80_to_sm89INS1_16FlashAttnBwdSm80INS1_25CollectiveMainloopBwdSm80ILi2ELi2EN4cute5tupleIJNS5_1CILi64EEENS7_ILi128EEENS7_ILi96EEEEEENS_10bfloat16_tEfNS_4arch4Sm80ELb0ELb1ELb1ELb0ELb0ELb0ELb0ELb0ELi2ELi2ELi4ELi2ELb0EEENS1_21CollectiveEpilogueBwdISB_SC_SE_Li256ELb0ELb0ELi2EEENS1_19SingleTileSchedulerILb0ELb0ELb0ELi128EEEEEEEEEvNT_6ParamsE,"ax",@progbits
	.sectioninfo	@"SHI_REGISTERS=255"
	.align	128
.text._ZN7cutlass13device_kernelIN5flash19enable_sm80_to_sm89INS1_16FlashAttnBwdSm80INS1_25CollectiveMainloopBwdSm80ILi2ELi2EN4cute5tupleIJNS5_1CILi64EEENS7_ILi128EEENS7_ILi96EEEEEENS_10bfloat16_tEfNS_4arch4Sm80ELb0ELb1ELb1ELb0ELb0ELb0ELb0ELb0ELi2ELi2ELi4ELi2ELb0EEENS1_21CollectiveEpilogueBwdISB_SC_SE_Li256ELb0ELb0ELi2EEENS1_19SingleTileSchedulerILb0ELb0ELb0ELi128EEEEEEEEEvNT_6ParamsE:
        .type           _ZN7cutlass13device_kernelIN5flash19enable_sm80_to_sm89INS1_16FlashAttnBwdSm80INS1_25CollectiveMainloopBwdSm80ILi2ELi2EN4cute5tupleIJNS5_1CILi64EEENS7_ILi128EEENS7_ILi96EEEEEENS_10bfloat16_tEfNS_4arch4Sm80ELb0ELb1ELb1ELb0ELb0ELb0ELb0ELb0ELi2ELi2ELi4ELi2ELb0EEENS1_21CollectiveEpilogueBwdISB_SC_SE_Li256ELb0ELb0ELi2EEENS1_19SingleTileSchedulerILb0ELb0ELb0ELi128EEEEEEEEEvNT_6ParamsE,@function
        .size           _ZN7cutlass13device_kernelIN5flash19enable_sm80_to_sm89INS1_16FlashAttnBwdSm80INS1_25CollectiveMainloopBwdSm80ILi2ELi2EN4cute5tupleIJNS5_1CILi64EEENS7_ILi128EEENS7_ILi96EEEEEENS_10bfloat16_tEfNS_4arch4Sm80ELb0ELb1ELb1ELb0ELb0ELb0ELb0ELb0ELi2ELi2ELi4ELi2ELb0EEENS1_21CollectiveEpilogueBwdISB_SC_SE_Li256ELb0ELb0ELi2EEENS1_19SingleTileSchedulerILb0ELb0ELb0ELi128EEEEEEEEEvNT_6ParamsE,(.L_x_1421 - _ZN7cutlass13device_kernelIN5flash19enable_sm80_to_sm89INS1_16FlashAttnBwdSm80INS1_25CollectiveMainloopBwdSm80ILi2ELi2EN4cute5tupleIJNS5_1CILi64EEENS7_ILi128EEENS7_ILi96EEEEEENS_10bfloat16_tEfNS_4arch4Sm80ELb0ELb1ELb1ELb0ELb0ELb0ELb0ELb0ELi2ELi2ELi4ELi2ELb0EEENS1_21CollectiveEpilogueBwdISB_SC_SE_Li256ELb0ELb0ELi2EEENS1_19SingleTileSchedulerILb0ELb0ELb0ELi128EEEEEEEEEvNT_6ParamsE)
        .other          _ZN7cutlass13device_kernelIN5flash19enable_sm80_to_sm89INS1_16FlashAttnBwdSm80INS1_25CollectiveMainloopBwdSm80ILi2ELi2EN4cute5tupleIJNS5_1CILi64EEENS7_ILi128EEENS7_ILi96EEEEEENS_10bfloat16_tEfNS_4arch4Sm80ELb0ELb1ELb1ELb0ELb0ELb0ELb0ELb0ELi2ELi2ELi4ELi2ELb0EEENS1_21CollectiveEpilogueBwdISB_SC_SE_Li256ELb0ELb0ELi2EEENS1_19SingleTileSchedulerILb0ELb0ELb0ELi128EEEEEEEEEvNT_6ParamsE,@"STO_CUDA_ENTRY STV_DEFAULT"
_ZN7cutlass13device_kernelIN5flash19enable_sm80_to_sm89INS1_16FlashAttnBwdSm80INS1_25CollectiveMainloopBwdSm80ILi2ELi2EN4cute5tupleIJNS5_1CILi64EEENS7_ILi128EEENS7_ILi96EEEEEENS_10bfloat16_tEfNS_4arch4Sm80ELb0ELb1ELb1ELb0ELb0ELb0ELb0ELb0ELi2ELi2ELi4ELi2ELb0EEENS1_21CollectiveEpilogueBwdISB_SC_SE_Li256ELb0ELb0ELi2EEENS1_19SingleTileSchedulerILb0ELb0ELb0ELi128EEEEEEEEEvNT_6ParamsE:
[----:B------:R-:W-:Y:S02]  /*0000*/  MOV R1, c[0x0][0x28] ;  /* 0x00000a0000017a02 */ /* 0x000fe40000000f00 */
[----:B------:R-:W1:Y:S02]  /*0010*/  S2UR UR9, SR_CTAID.Z ;  /* 0x00000000000979c3 */ /* 0x000e640000002700 */
[----:B-1----:R-:W-:-:S13]  /*0020*/  ISETP.LE.AND P0, PT, RZ, UR9, PT ;  /* 0x00000009ff007c0c */ /* 0x002fda000bf03270 */
[----:B------:R-:W-:Y:S05]  /*0030*/  @!P0 EXIT ;  /* 0x000000000000894d */ /* 0x000fea0003800000 */
[----:B------:R-:W1:Y:S01]  /*0040*/  S2UR UR8, SR_CTAID.X ;  /* 0x00000000000879c3 */ /* 0x000e620000002500 */
[----:B------:R-:W2:Y:S01]  /*0050*/  S2R R8, SR_TID.X ;  /* 0x0000000000087919 */ /* 0x000ea20000002100 */
[----:B------:R-:W-:Y:S02]  /*0060*/  ULDC UR5, c[0x0][0x168] ;  /* 0x00005a0000057ab9 */ /* 0x000fe40000000800 */
[----:B------:R-:W-:Y:S01]  /*0070*/  UIADD3 UR5, UR5, 0x3f, URZ ;  /* 0x0000003f05057890 */ /* 0x000fe2000fffe03f */
[----:B------:R-:W3:Y:S03]  /*0080*/  S2R R7, SR_CTAID.Y ;  /* 0x0000000000077919 */ /* 0x000ee60000002600 */
[----:B------:R-:W-:-:S04]  /*0090*/  USHF.R.S32.HI UR4, URZ, 0x1f, UR5 ;  /* 0x0000001f3f047899 */ /* 0x000fc80008011405 */
[----:B------:R-:W-:-:S04]  /*00a0*/  ULEA.HI UR4, UR4, UR5, URZ, 0x6 ;  /* 0x0000000504047291 */ /* 0x000fc8000f8f303f */
[----:B------:R-:W-:Y:S01]  /*00b0*/  USHF.R.S32.HI UR12, URZ, 0x6, UR4 ;  /* 0x000000063f0c7899 */ /* 0x000fe20008011404 */
[----:B-1----:R-:W-:-:S13]  /*00c0*/  ISETP.LE.AND P0, PT, RZ, UR8, PT ;  /* 0x00000008ff007c0c */ /* 0x002fda000bf03270 */
[----:B------:R-:W-:Y:S05]  /*00d0*/  @!P0 BRA `(.L_x_820) ;  /* 0x000000c000008947 */ /* 0x000fea0003800000 */
[----:B--23--:R-:W-:Y:S02]  /*00e0*/  ULDC UR4, c[0x0][0x168] ;  /* 0x00005a0000047ab9 */ /* 0x00cfe40000000800 */
        /* <DEDUP_REMOVED lines=11> */
.L_x_820:
[----:B--23--:R-:W-:Y:S01]  /*01a0*/  USHF.L.U32 UR11, UR8, 0x7, URZ ;  /* 0x00000007080b7899 */ /* 0x00cfe2000800063f */
        /* <DEDUP_REMOVED lines=30> */
[----:B------:R-:W1:Y:S01]  /*0390*/  R2UR UR10, R0 ;  /* 0x00000000000a73c2 */ /* 0x000e6200000e0000 */
        /* <DEDUP_REMOVED lines=23> */
[----:B-1----:R-:W-:Y:S01]  /*0510*/  USHF.R.S32.HI UR10, URZ, 0x6, UR10 ;  /* 0x000000063f0a7899 */ /* 0x002fe2000801140a */
        /* <DEDUP_REMOVED lines=10> */
[----:B------:R-:W-:Y:S01]  /*05c0*/  IMAD.MOV.U32 R0, RZ, RZ, c[0x0][0x248] ;  /* 0x00009200ff007624 */ /* 0x000fe200078e00ff */
[----:B------:R-:W-:Y:S01]  /*05d0*/  ULDC.64 UR6, c[0x0][0x278] ;  /* 0x00009e0000067ab9 */ /* 0x000fe20000000a00 */
[----:B------:R-:W-:Y:S01]  /*05e0*/  IMAD.SHL.U32 R202, R8, 0x4, RZ ;  /* 0x0000000408ca7824 */ /* 0x000fe200078e00ff */
[----:B------:R-:W-:Y:S01]  /*05f0*/  SHF.R.S32.HI R6, RZ, 0x1f, R7 ;  /* 0x0000001fff067819 */ /* 0x000fe20000011407 */
[----:B------:R-:W-:Y:S01]  /*0600*/  UIMAD.WIDE.U32 UR18, UR9, UR6, URZ ;  /* 0x00000006091272a5 */ /* 0x000fe2000f8e003f */
[----:B------:R-:W-:Y:S01]  /*0610*/  ISETP.NE.AND P0, PT, R0, 0x1, PT ;  /* 0x000000010000780c */ /* 0x000fe20003f05270 */
[----:B------:R-:W-:Y:S01]  /*0620*/  USHF.R.S32.HI UR14, URZ, 0x1f, UR9 ;  /* 0x0000001f3f0e7899 */ /* 0x000fe20008011409 */
[----:B------:R-:W-:Y:S01]  /*0630*/  SHF.R.S32.HI R203, RZ, 0x1f, R202 ;  /* 0x0000001fffcb7819 */ /* 0x000fe200000114ca */
[----:B------:R-:W-:Y:S01]  /*0640*/  IMAD R0, R6, c[0x0][0x270], RZ ;  /* 0x00009c0006007a24 */ /* 0x000fe200078e02ff */
[----:B------:R-:W-:Y:S01]  /*0650*/  SHF.R.S32.HI R27, RZ, 0x1f, R8 ;  /* 0x0000001fff1b7819 */ /* 0x000fe20000011408 */
[----:B------:R-:W-:Y:S01]  /*0660*/  ULDC.64 UR4, c[0x0][0x290] ;  /* 0x0000a40000047ab9 */ /* 0x000fe20000000a00 */
[----:B------:R-:W-:Y:S01]  /*0670*/  IMAD.U32 R10, RZ, RZ, UR18 ;  /* 0x00000012ff0a7e24 */ /* 0x000fe2000f8e00ff */
[----:B------:R-:W-:Y:S01]  /*0680*/  USHF.L.U32 UR13, UR10, 0x6, URZ ;  /* 0x000000060a0d7899 */ /* 0x000fe2000800063f */
[----:B------:R-:W-:Y:S01]  /*0690*/  IMAD.WIDE.U32 R4, R7, c[0x0][0x270], R202 ;  /* 0x00009c0007047a25 */ /* 0x000fe200078e00ca */
[CC--:B------:R-:W-:Y:S01]  /*06a0*/  LEA.HI R23, R27.reuse, R8.reuse, RZ, 0x2 ;  /* 0x000000081b177211 */ /* 0x0c0fe200078f10ff */
[----:B------:R-:W-:Y:S01]  /*06b0*/  UIMAD UR15, UR14, UR4, URZ ;  /* 0x000000040e0f72a4 */ /* 0x000fe2000f8e023f */
[-C--:B------:R-:W-:Y:S01]  /*06c0*/  LEA.HI R22, R27, R8.reuse, RZ, 0x3 ;  /* 0x000000081b167211 */ /* 0x080fe200078f18ff */
[C---:B------:R-:W-:Y:S01]  /*06d0*/  IMAD R0, R7.reuse, c[0x0][0x274], R0 ;  /* 0x00009d0007007a24 */ /* 0x040fe200078e0200 */
[----:B------:R-:W-:Y:S01]  /*06e0*/  UIMAD.WIDE.U32 UR20, UR9, UR4, URZ ;  /* 0x00000004091472a5 */ /* 0x000fe2000f8e003f */
[----:B------:R-:W-:Y:S01]  /*06f0*/  @P0 IMAD.HI.U32 R2, R7, c[0x0][0x24c], RZ ;  /* 0x0000930007020a27 */ /* 0x000fe200078e00ff */
[----:B------:R-:W-:Y:S01]  /*0700*/  UIMAD UR5, UR9, UR5, UR15 ;  /* 0x00000005090572a4 */ /* 0x000fe2000f8e020f */
[----:B------:R-:W-:Y:S01]  /*0710*/  SHF.R.S32.HI R194, RZ, 0x2, R23 ;  /* 0x00000002ffc27819 */ /* 0x000fe20000011417 */
[----:B------:R-:W-:Y:S01]  /*0720*/  UIMAD UR4, UR14, UR6, URZ ;  /* 0x000000060e0472a4 */ /* 0x000fe2000f8e023f */
[----:B------:R-:W-:Y:S01]  /*0730*/  IMAD.MOV.U32 R3, RZ, RZ, R7 ;  /* 0x000000ffff037224 */ /* 0x000fe200078e0007 */
[----:B------:R-:W-:Y:S01]  /*0740*/  @P0 SHF.R.U32.HI R3, RZ, c[0x0][0x250], R2 ;  /* 0x00009400ff030a19 */ /* 0x000fe20000011602 */
[----:B------:R-:W-:Y:S01]  /*0750*/  IMAD.U32 R11, RZ, RZ, UR19 ;  /* 0x00000013ff0b7e24 */ /* 0x000fe2000f8e00ff */
[----:B------:R-:W-:Y:S01]  /*0760*/  LOP3.LUT R11, R23, 0xfffffffc, RZ, 0xc0, !PT ;  /* 0xfffffffc170b7812 */ /* 0x000fe200078ec0ff */
[----:B------:R-:W-:Y:S01]  /*0770*/  IMAD.IADD R0, R5, 0x1, R0 ;  /* 0x0000000105007824 */ /* 0x000fe200078e0200 */
[----:B------:R-:W-:Y:S01]  /*0780*/  IADD3 R10, P1, P0, R4, UR13, R10 ;  /* 0x0000000d040a7c10 */ /* 0x000fe2000f83e00a */
[----:B------:R-:W-:Y:S01]  /*0790*/  IMAD R2, R6, c[0x0][0x288], RZ ;  /* 0x0000a20006027a24 */ /* 0x000fe200078e02ff */
[----:B------:R-:W-:Y:S01]  /*07a0*/  UIADD3 UR6, UR21, UR5, URZ ;  /* 0x0000000515067290 */ /* 0x000fe2000fffe03f */
[----:B------:R-:W-:Y:S01]  /*07b0*/  IMAD.WIDE.U32 R4, R7, c[0x0][0x288], R202 ;  /* 0x0000a20007047a25 */ /* 0x000fe200078e00ca */
[----:B------:R-:W-:Y:S01]  /*07c0*/  USHF.R.S32.HI UR15, URZ, 0x1f, UR13 ;  /* 0x0000001f3f0f7899 */ /* 0x000fe2000801140d */
[----:B------:R-:W-:Y:S01]  /*07d0*/  LEA.HI R21, R27, R8, RZ, 0x5 ;  /* 0x000000081b157211 */ /* 0x000fe200078f28ff */
[----:B------:R-:W-:Y:S01]  /*07e0*/  UIMAD UR7, UR9, UR7, UR4 ;  /* 0x00000007090772a4 */ /* 0x000fe2000f8e0204 */
[----:B------:R-:W-:Y:S01]  /*07f0*/  IMAD.SHL.U32 R13, R22, 0x8, RZ ;  /* 0x00000008160d7824 */ /* 0x000fe200078e00ff */
[----:B------:R-:W-:Y:S01]  /*0800*/  IADD3 R4, P2, R4, UR20, RZ ;  /* 0x0000001404047c10 */ /* 0x000fe2000ff5e0ff */
[----:B------:R-:W-:Y:S01]  /*0810*/  IMAD.IADD R38, R8, 0x1, -R11 ;  /* 0x0000000108267824 */ /* 0x000fe200078e0a0b */
[----:B------:R-:W-:Y:S01]  /*0820*/  LEA.HI R11, R23, R194, RZ, 0x1 ;  /* 0x000000c2170b7211 */ /* 0x000fe200078f08ff */
[----:B------:R-:W-:Y:S01]  /*0830*/  IMAD R2, R7, c[0x0][0x28c], R2 ;  /* 0x0000a30007027a24 */ /* 0x000fe200078e0202 */
[----:B------:R-:W-:Y:S01]  /*0840*/  LOP3.LUT R13, R13, 0xc0, RZ, 0xc0, !PT ;  /* 0x000000c00d0d7812 */ /* 0x000fe200078ec0ff */
[----:B------:R-:W-:Y:S01]  /*0850*/  IMAD.SHL.U32 R16, R38, 0x8, RZ ;  /* 0x0000000826107824 */ /* 0x000fe200078e00ff */
[----:B------:R-:W-:Y:S01]  /*0860*/  LOP3.LUT R11, R11, 0x7fffffe, RZ, 0xc0, !PT ;  /* 0x07fffffe0b0b7812 */ /* 0x000fe200078ec0ff */
[----:B------:R-:W-:Y:S01]  /*0870*/  UIADD3 UR7, UR19, UR7, URZ ;  /* 0x0000000713077290 */ /* 0x000fe2000fffe03f */
[----:B------:R-:W-:Y:S01]  /*0880*/  IADD3.X R2, R5, UR6, R2, P2, !PT ;  /* 0x0000000605027c10 */ /* 0x000fe200097fe402 */
[----:B------:R-:W-:Y:S01]  /*0890*/  IMAD.U32 R5, RZ, RZ, UR15 ;  /* 0x0000000fff057e24 */ /* 0x000fe2000f8e00ff */
[----:B------:R-:W-:Y:S01]  /*08a0*/  SHF.R.U32.HI R12, RZ, 0x3, R13 ;  /* 0x00000003ff0c7819 */ /* 0x000fe2000001160d */
[----:B------:R-:W-:Y:S01]  /*08b0*/  IMAD.IADD R11, R194, 0x1, -R11 ;  /* 0x00000001c20b7824 */ /* 0x000fe200078e0a0b */
[----:B------:R-:W-:Y:S01]  /*08c0*/  LOP3.LUT R13, R13, 0x18, R16, 0xf8, !PT ;  /* 0x000000180d0d7812 */ /* 0x000fe200078ef810 */
[----:B------:R-:W-:Y:S01]  /*08d0*/  ULDC.64 UR4, c[0x0][0x1e8] ;  /* 0x00007a0000047ab9 */ /* 0x000fe20000000a00 */
[----:B------:R-:W-:Y:S01]  /*08e0*/  SHF.R.S32.HI R26, RZ, 0x5, R21 ;  /* 0x00000005ff1a7819 */ /* 0x000fe20000011415 */
[----:B------:R-:W-:Y:S01]  /*08f0*/  UIMAD UR4, UR14, UR4, URZ ;  /* 0x000000040e0472a4 */ /* 0x000fe2000f8e023f */
[----:B------:R-:W-:Y:S01]  /*0900*/  IADD3.X R5, R5, UR7, R0, P1, P0 ;  /* 0x0000000705057c10 */ /* 0x000fe20008fe0400 */
[----:B------:R-:W-:Y:S01]  /*0910*/  IMAD.U32 R37, RZ, RZ, UR8 ;  /* 0x00000008ff257e24 */ /* 0x000fe2000f8e00ff */
[----:B------:R-:W-:Y:S01]  /*0920*/  LOP3.LUT R12, R13, R12, RZ, 0x3c, !PT ;  /* 0x0000000c0d0c7212 */ /* 0x000fe200078e3cff */
[----:B------:R-:W-:Y:S01]  /*0930*/  IMAD R11, R26, 0x8, R11 ;  /* 0x000000081a0b7824 */ /* 0x000fe200078e020b */
[C---:B------:R-:W-:Y:S01]  /*0940*/  LEA R34, P0, R10.reuse, c[0x0][0x258], 0x2 ;  /* 0x000096000a227a11 */ /* 0x040fe200078010ff */
[----:B------:R-:W-:Y:S01]  /*0950*/  UIMAD UR18, UR9, UR5, UR4 ;  /* 0x00000005091272a4 */ /* 0x000fe2000f8e0204 */
[----:B------:R-:W-:Y:S01]  /*0960*/  SHF.R.S32.HI R0, RZ, 0x1f, R3 ;  /* 0x0000001fff007819 */ /* 0x000fe20000011403 */
[----:B------:R-:W-:Y:S01]  /*0970*/  USHF.R.S32.HI UR19, URZ, 0x1f, UR10 ;  /* 0x0000001f3f137899 */ /* 0x000fe2000801140a */
[----:B------:R-:W-:Y:S01]  /*0980*/  LEA.HI.X R35, R10, c[0x0][0x25c], R5, 0x2, P0 ;  /* 0x000097000a237a11 */ /* 0x000fe200000f1405 */
[----:B------:R-:W-:Y:S01]  /*0990*/  IMAD.U32 R10, R11, 0x20, R12 ;  /* 0x000000200b0a7824 */ /* 0x000fe200078e000c */
[----:B------:R-:W-:Y:S01]  /*09a0*/  SHF.R.S32.HI R17, RZ, 0x1f, R16 ;  /* 0x0000001fff117819 */ /* 0x000fe20000011410 */
[C---:B------:R-:W-:Y:S01]  /*09b0*/  IMAD R12, R0.reuse, c[0x0][0x1e0], RZ ;  /* 0x00007800000c7a24 */ /* 0x040fe200078e02ff */
[----:B------:R-:W-:Y:S01]  /*09c0*/  SHF.R.S32.HI R195, RZ, 0x1f, R194 ;  /* 0x0000001fffc37819 */ /* 0x000fe200000114c2 */
[----:B------:R-:W-:Y:S01]  /*09d0*/  IMAD R0, R0, c[0x0][0x1b0], RZ ;  /* 0x00006c0000007a24 */ /* 0x000fe200078e02ff */
[----:B------:R-:W-:Y:S01]  /*09e0*/  ULDC.64 UR4, c[0x0][0x1b8] ;  /* 0x00006e0000047ab9 */ /* 0x000fe20000000a00 */
[C---:B------:R-:W-:Y:S01]  /*09f0*/  IMAD R12, R3.reuse, c[0x0][0x1e4], R12 ;  /* 0x00007900030c7a24 */ /* 0x040fe200078e020c */
[----:B------:R-:W-:Y:S01]  /*0a00*/  UIMAD UR4, UR14, UR4, URZ ;  /* 0x000000040e0472a4 */ /* 0x000fe2000f8e023f */
[----:B------:R-:W-:Y:S01]  /*0a10*/  IMAD.WIDE.U32 R30, R3, c[0x0][0x1e0], R16 ;  /* 0x00007800031e7a25 */ /* 0x000fe200078e0010 */
[----:B------:R-:W-:-:S02]  /*0a20*/  IADD3 R188, R16, 0x40, RZ ;  /* 0x0000004010bc7810 */ /* 0x000fc40007ffe0ff */
[----:B------:R-:W-:Y:S01]  /*0a30*/  UIMAD UR4, UR9, UR5, UR4 ;  /* 0x00000005090472a4 */ /* 0x000fe2000f8e0204 */
[----:B------:R-:W-:Y:S01]  /*0a40*/  IMAD R0, R3, c[0x0][0x1b4], R0 ;  /* 0x00006d0003007a24 */ /* 0x000fe200078e0200 */
[----:B------:R-:W-:Y:S01]  /*0a50*/  LEA.HI R15, R27, R8, RZ, 0x4 ;  /* 0x000000081b0f7211 */ /* 0x000fe200078f20ff */
[----:B------:R-:W-:Y:S01]  /*0a60*/  IMAD.WIDE.U32 R28, R3, c[0x0][0x1b0], R16 ;  /* 0x00006c00031c7a25 */ /* 0x000fe200078e0010 */
[----:B------:R-:W-:Y:S02]  /*0a70*/  SHF.R.S32.HI R23, RZ, 0x1f, R23 ;  /* 0x0000001fff177819 */ /* 0x000fe40000011417 */
[----:B------:R-:W-:Y:S01]  /*0a80*/  SHF.R.S32.HI R14, RZ, 0x4, R15 ;  /* 0x00000004ff0e7819 */ /* 0x000fe2000001140f */
[C---:B------:R-:W-:Y:S02]  /*0a90*/  IMAD R11, R195.reuse, c[0x0][0x178], RZ ;  /* 0x00005e00c30b7a24 */ /* 0x040fe400078e02ff */
[----:B------:R-:W-:Y:S01]  /*0aa0*/  IMAD R5, R195, c[0x0][0x208], RZ ;  /* 0x00008200c3057a24 */ /* 0x000fe200078e02ff */
[----:B------:R-:W-:Y:S01]  /*0ab0*/  LEA.HI R19, R15, R14, RZ, 0x1 ;  /* 0x0000000e0f137211 */ /* 0x000fe200078f08ff */
[----:B------:R-:W-:Y:S01]  /*0ac0*/  IMAD.IADD R13, R31, 0x1, R12 ;  /* 0x000000011f0d7824 */ /* 0x000fe200078e020c */
[----:B------:R-:W-:Y:S01]  /*0ad0*/  LOP3.LUT R15, R15, 0xfffffff0, RZ, 0xc0, !PT ;  /* 0xfffffff00f0f7812 */ /* 0x000fe200078ec0ff */
[----:B------:R-:W-:Y:S01]  /*0ae0*/  IMAD.IADD R41, R29, 0x1, R0 ;  /* 0x000000011d297824 */ /* 0x000fe200078e0200 */
[----:B------:R-:W-:Y:S01]  /*0af0*/  LOP3.LUT R19, R19, 0xfffffffe, RZ, 0xc0, !PT ;  /* 0xfffffffe13137812 */ /* 0x000fe200078ec0ff */
[----:B------:R-:W-:-:S02]  /*0b00*/  IMAD R11, R194, c[0x0][0x17c], R11 ;  /* 0x00005f00c20b7a24 */ /* 0x000fc400078e020b */
[----:B------:R-:W-:-:S04]  /*0b10*/  IMAD.WIDE.U32 R24, R194, c[0x0][0x178], R16 ;  /* 0x00005e00c2187a25 */ /* 0x000fc800078e0010 */
[C---:B------:R-:W-:Y:S02]  /*0b20*/  IMAD R5, R194.reuse, c[0x0][0x20c], R5 ;  /* 0x00008300c2057a24 */ /* 0x040fe400078e0205 */
[----:B------:R-:W-:-:S04]  /*0b30*/  IMAD.WIDE.U32 R32, R194, c[0x0][0x208], R16 ;  /* 0x00008200c2207a25 */ /* 0x000fc800078e0010 */
[----:B------:R-:W-:Y:S02]  /*0b40*/  IMAD.MOV.U32 R12, RZ, RZ, R30 ;  /* 0x000000ffff0c7224 */ /* 0x000fe400078e001e */
[----:B------:R-:W-:Y:S02]  /*0b50*/  IMAD.U32 R3, RZ, RZ, UR9 ;  /* 0x00000009ff037e24 */ /* 0x000fe4000f8e00ff */
[----:B------:R-:W-:Y:S02]  /*0b60*/  IMAD.U32 R0, RZ, RZ, UR9 ;  /* 0x00000009ff007e24 */ /* 0x000fe4000f8e00ff */
[----:B------:R-:W-:Y:S02]  /*0b70*/  IMAD.MOV.U32 R40, RZ, RZ, R28 ;  /* 0x000000ffff287224 */ /* 0x000fe400078e001c */
[----:B------:R-:W-:Y:S02]  /*0b80*/  IMAD.IADD R25, R25, 0x1, R11 ;  /* 0x0000000119197824 */ /* 0x000fe400078e020b */
[----:B------:R-:W-:-:S02]  /*0b90*/  IMAD.IADD R33, R33, 0x1, R5 ;  /* 0x0000000121217824 */ /* 0x000fc400078e0205 */
[----:B------:R-:W-:-:S04]  /*0ba0*/  IMAD.WIDE.U32 R42, R3, c[0x0][0x1e8], R12 ;  /* 0x00007a00032a7a25 */ /* 0x000fc800078e000c */
[----:B------:R-:W-:Y:S01]  /*0bb0*/  IMAD.WIDE.U32 R40, R0, c[0x0][0x1b8], R40 ;  /* 0x00006e0000287a25 */ /* 0x000fe200078e0028 */
[----:B------:R-:W-:-:S03]  /*0bc0*/  IADD3 R29, R43, UR18, RZ ;  /* 0x000000122b1d7c10 */ /* 0x000fc6000fffe0ff */
[----:B------:R-:W-:Y:S02]  /*0bd0*/  IMAD R30, R6, c[0x0][0x210], RZ ;  /* 0x00008400061e7a24 */ /* 0x000fe400078e02ff */
[----:B------:R-:W-:-:S04]  /*0be0*/  IMAD.WIDE R36, R37, 0x80, R194 ;  /* 0x0000008025247825 */ /* 0x000fc800078e02c2 */
[----:B------:R-:W-:Y:S02]  /*0bf0*/  IMAD R12, R6, c[0x0][0x180], RZ ;  /* 0x00006000060c7a24 */ /* 0x000fe400078e02ff */
[----:B------:R-:W-:Y:S01]  /*0c00*/  IMAD.WIDE.U32 R44, R7, c[0x0][0x180], R24 ;  /* 0x00006000072c7a25 */ /* 0x000fe200078e0018 */
[----:B------:R-:W-:Y:S01]  /*0c10*/  IADD3 R25, R41, UR4, RZ ;  /* 0x0000000429197c10 */ /* 0x000fe2000fffe0ff */
[----:B------:R-:W-:Y:S02]  /*0c20*/  ULDC.64 UR4, c[0x0][0x178] ;  /* 0x00005e0000047ab9 */ /* 0x000fe40000000a00 */
[C---:B------:R-:W-:Y:S01]  /*0c30*/  IMAD R30, R7.reuse, c[0x0][0x214], R30 ;  /* 0x00008500071e7a24 */ /* 0x040fe200078e021e */
[----:B------:R-:W-:Y:S01]  /*0c40*/  UIMAD UR18, UR19, UR4, URZ ;  /* 0x00000004131272a4 */ /* 0x000fe2000f8e023f */
[----:B------:R-:W-:Y:S01]  /*0c50*/  IMAD.WIDE.U32 R32, R7, c[0x0][0x210], R32 ;  /* 0x0000840007207a25 */ /* 0x000fe200078e0020 */
[----:B------:R-:W-:Y:S02]  /*0c60*/  UIMAD.WIDE.U32 UR20, UR10, UR4, URZ ;  /* 0x000000040a1472a5 */ /* 0x000fe4000f8e003f */
[----:B------:R-:W-:Y:S01]  /*0c70*/  UIMAD UR18, UR10, UR5, UR18 ;  /* 0x000000050a1272a4 */ /* 0x000fe2000f8e0212 */
[----:B------:R-:W-:-:S02]  /*0c80*/  IMAD.MOV.U32 R28, RZ, RZ, R42 ;  /* 0x000000ffff1c7224 */ /* 0x000fc400078e002a */
[----:B------:R-:W-:Y:S01]  /*0c90*/  IMAD R3, R37, c[0x0][0x1d8], RZ ;  /* 0x0000760025037a24 */ /* 0x000fe200078e02ff */
[----:B------:R-:W-:Y:S01]  /*0ca0*/  ULDC.64 UR4, c[0x0][0x188] ;  /* 0x0000620000047ab9 */ /* 0x000fe20000000a00 */
[----:B------:R-:W-:Y:S01]  /*0cb0*/  IMAD R12, R7, c[0x0][0x184], R12 ;  /* 0x00006100070c7a24 */ /* 0x000fe200078e020c */
[----:B------:R-:W-:Y:S01]  /*0cc0*/  UIMAD UR4, UR14, UR4, URZ ;  /* 0x000000040e0472a4 */ /* 0x000fe2000f8e023f */
[----:B------:R-:W-:Y:S01]  /*0cd0*/  IMAD.IADD R31, R33, 0x1, R30 ;  /* 0x00000001211f7824 */ /* 0x000fe200078e021e */
[----:B------:R-:W-:Y:S01]  /*0ce0*/  UIADD3 UR18, UR21, UR18, URZ ;  /* 0x0000001215127290 */ /* 0x000fe2000fffe03f */
[----:B------:R-:W-:Y:S01]  /*0cf0*/  IMAD R5, R37, c[0x0][0x1a8], RZ ;  /* 0x00006a0025057a24 */ /* 0x000fe200078e02ff */
[----:B------:R-:W-:Y:S01]  /*0d00*/  UIMAD UR4, UR9, UR5, UR4 ;  /* 0x00000005090472a4 */ /* 0x000fe2000f8e0204 */
[----:B------:R-:W-:Y:S02]  /*0d10*/  IMAD.MOV.U32 R24, RZ, RZ, R40 ;  /* 0x000000ffff187224 */ /* 0x000fe400078e0028 */
[----:B------:R-:W-:-:S02]  /*0d20*/  IMAD.MOV.U32 R30, RZ, RZ, R32 ;  /* 0x000000ffff1e7224 */ /* 0x000fc400078e0020 */
[C---:B------:R-:W-:Y:S02]  /*0d30*/  IMAD R0, R36.reuse, c[0x0][0x1dc], R3 ;  /* 0x0000770024007a24 */ /* 0x040fe400078e0203 */
[----:B------:R-:W-:-:S04]  /*0d40*/  IMAD.WIDE.U32 R32, R36, c[0x0][0x1d8], R28 ;  /* 0x0000760024207a25 */ /* 0x000fc800078e001c */
[----:B------:R-:W-:Y:S01]  /*0d50*/  IMAD.IADD R13, R45, 0x1, R12 ;  /* 0x000000012d0d7824 */ /* 0x000fe200078e020c */
[----:B------:R-:W-:Y:S01]  /*0d60*/  LEA R28, P0, R32, c[0x0][0x1c0], 0x1 ;  /* 0x00007000201c7a11 */ /* 0x000fe200078008ff */
[----:B------:R-:W-:Y:S02]  /*0d70*/  IMAD.MOV.U32 R12, RZ, RZ, R44 ;  /* 0x000000ffff0c7224 */ /* 0x000fe400078e002c */
[C---:B------:R-:W-:Y:S02]  /*0d80*/  IMAD R5, R36.reuse, c[0x0][0x1ac], R5 ;  /* 0x00006b0024057a24 */ /* 0x040fe400078e0205 */
[----:B------:R-:W-:Y:S02]  /*0d90*/  IMAD.U32 R198, RZ, RZ, UR9 ;  /* 0x00000009ffc67e24 */ /* 0x000fe4000f8e00ff */
[----:B------:R-:W-:-:S04]  /*0da0*/  IMAD.WIDE.U32 R36, R36, c[0x0][0x1a8], R24 ;  /* 0x00006a0024247a25 */ /* 0x000fc800078e0018 */
[----:B------:R-:W-:Y:S01]  /*0db0*/  IMAD.IADD R0, R33, 0x1, R0 ;  /* 0x0000000121007824 */ /* 0x000fe200078e0200 */
[----:B------:R-:W-:Y:S01]  /*0dc0*/  LEA R42, P1, R36, c[0x0][0x190], 0x1 ;  /* 0x00006400242a7a11 */ /* 0x000fe200078208ff */
[----:B------:R-:W-:-:S03]  /*0dd0*/  IMAD.WIDE.U32 R198, R198, c[0x0][0x188], R12 ;  /* 0x00006200c6c67a25 */ /* 0x000fc600078e000c */
[----:B------:R-:W-:Y:S01]  /*0de0*/  LEA.HI.X R29, R32, c[0x0][0x1c4], R0, 0x1, P0 ;  /* 0x00007100201d7a11 */ /* 0x000fe200000f0c00 */
[----:B------:R-:W-:Y:S01]  /*0df0*/  IMAD.MOV.U32 R12, RZ, RZ, c[0x0][0x1d8] ;  /* 0x00007600ff0c7624 */ /* 0x000fe200078e00ff */
[----:B------:R-:W-:Y:S01]  /*0e00*/  IADD3 R187, R199, UR4, RZ ;  /* 0x00000004c7bb7c10 */ /* 0x000fe2000fffe0ff */
[----:B------:R-:W-:Y:S01]  /*0e10*/  IMAD.IADD R5, R37, 0x1, R5 ;  /* 0x0000000125057824 */ /* 0x000fe200078e0205 */
[----:B------:R-:W-:Y:S01]  /*0e20*/  ULDC.64 UR4, c[0x0][0x208] ;  /* 0x0000820000047ab9 */ /* 0x000fe20000000a00 */
[----:B------:R-:W-:Y:S01]  /*0e30*/  IMAD.U32 R32, RZ, RZ, UR20 ;  /* 0x00000014ff207e24 */ /* 0x000fe2000f8e00ff */
[----:B------:R-:W-:Y:S01]  /*0e40*/  LEA R24, P2, R12, R28, 0x7 ;  /* 0x0000001c0c187211 */ /* 0x000fe200078438ff */
[----:B------:R-:W-:Y:S01]  /*0e50*/  IMAD.MOV.U32 R3, RZ, RZ, c[0x0][0x1dc] ;  /* 0x00007700ff037624 */ /* 0x000fe200078e00ff */
[----:B------:R-:W-:Y:S01]  /*0e60*/  LEA.HI.X R43, R36, c[0x0][0x194], R5, 0x1, P1 ;  /* 0x00006500242b7a11 */ /* 0x000fe200008f0c05 */
[----:B------:R-:W-:Y:S01]  /*0e70*/  IMAD.MOV.U32 R5, RZ, RZ, c[0x0][0x1a8] ;  /* 0x00006a00ff057624 */ /* 0x000fe200078e00ff */
[----:B------:R-:W-:Y:S01]  /*0e80*/  LEA R11, P0, R32, R198, 0x6 ;  /* 0x000000c6200b7211 */ /* 0x000fe200078030ff */
[----:B------:R-:W-:Y:S01]  /*0e90*/  IMAD.U32 R0, RZ, RZ, UR18 ;  /* 0x00000012ff007e24 */ /* 0x000fe2000f8e00ff */
[----:B------:R-:W-:Y:S01]  /*0ea0*/  ULDC UR18, c[0x0][0x198] ;  /* 0x0000660000127ab9 */ /* 0x000fe20000000800 */
[----:B------:R-:W-:Y:S01]  /*0eb0*/  LEA.HI.X R25, R12, R29, R3, 0x7, P2 ;  /* 0x0000001d0c197211 */ /* 0x000fe200010f3c03 */
[----:B------:R-:W-:Y:S01]  /*0ec0*/  IMAD.MOV.U32 R3, RZ, RZ, c[0x0][0x1ac] ;  /* 0x00006b00ff037624 */ /* 0x000fe200078e00ff */
[----:B------:R-:W-:Y:S01]  /*0ed0*/  UIADD3 UR18, -UR11, UR18, URZ ;  /* 0x000000120b127290 */ /* 0x000fe2000fffe13f */
[----:B------:R-:W-:Y:S01]  /*0ee0*/  LEA R40, P1, R5, R42, 0x7 ;  /* 0x0000002a05287211 */ /* 0x000fe200078238ff */
[----:B------:R-:W-:Y:S01]  /*0ef0*/  UMOV UR20, 0x6 ;  /* 0x0000000600147882 */ /* 0x000fe20000000000 */
[----:B------:R-:W-:Y:S01]  /*0f00*/  LEA.HI.X R0, R32, R187, R0, 0x6, P0 ;  /* 0x000000bb20007211 */ /* 0x000fe200000f3400 */
[----:B------:R-:W-:Y:S01]  /*0f10*/  IMAD.U32 R33, RZ, RZ, UR21 ;  /* 0x00000015ff217e24 */ /* 0x000fe2000f8e00ff */
[----:B------:R-:W-:Y:S01]  /*0f20*/  LEA R36, P0, R11, c[0x0][0x160], 0x1 ;  /* 0x000058000b247a11 */ /* 0x000fe200078008ff */
[----:B------:R-:W-:Y:S01]  /*0f30*/  USHF.L.U64.HI UR20, UR4, UR20, UR5 ;  /* 0x0000001404147299 */ /* 0x000fe20008010205 */
[----:B------:R-:W-:Y:S01]  /*0f40*/  IADD3 R12, R16, 0x20, RZ ;  /* 0x00000020100c7810 */ /* 0x000fe20007ffe0ff */
[----:B------:R-:W-:Y:S01]  /*0f50*/  USHF.L.U32 UR21, UR4, 0x6, URZ ;  /* 0x0000000604157899 */ /* 0x000fe2000800063f */
[----:B------:R-:W-:Y:S01]  /*0f60*/  LEA.HI.X R41, R5, R43, R3, 0x7, P1 ;  /* 0x0000002b05297211 */ /* 0x000fe200008f3c03 */
[----:B------:R-:W-:Y:S01]  /*0f70*/  IMAD.U32 R196, RZ, RZ, UR9 ;  /* 0x00000009ffc47e24 */ /* 0x000fe2000f8e00ff */
[----:B------:R-:W-:Y:S01]  /*0f80*/  IADD3 R3, -R194, UR18, RZ ;  /* 0x00000012c2037c10 */ /* 0x000fe2000fffe1ff */
[----:B------:R-:W-:Y:S01]  /*0f90*/  ULDC.64 UR4, c[0x0][0x218] ;  /* 0x0000860000047ab9 */ /* 0x000fe20000000a00 */
[----:B------:R-:W-:Y:S01]  /*0fa0*/  ISETP.GE.AND P2, PT, R16, c[0x0][0x1cc], PT ;  /* 0x0000730010007a0c */ /* 0x000fe20003f46270 */
[----:B------:R-:W-:Y:S01]  /*0fb0*/  UIMAD UR4, UR14, UR4, URZ ;  /* 0x000000040e0472a4 */ /* 0x000fe2000f8e023f */
[----:B------:R-:W-:Y:S01]  /*0fc0*/  LEA.HI.X R37, R11, c[0x0][0x164], R0, 0x1, P0 ;  /* 0x000059000b257a11 */ /* 0x000fe200000f0c00 */
[----:B------:R-:W-:Y:S01]  /*0fd0*/  IMAD.SHL.U32 R10, R10, 0x2, RZ ;  /* 0x000000020a0a7824 */ /* 0x000fe200078e00ff */
[----:B------:R-:W-:Y:S01]  /*0fe0*/  ISETP.GE.AND P1, PT, R12, c[0x0][0x1cc], PT ;  /* 0x000073000c007a0c */ /* 0x000fe20003f26270 */
[----:B------:R-:W-:Y:S01]  /*0ff0*/  UIMAD UR5, UR9, UR5, UR4 ;  /* 0x00000005090572a4 */ /* 0x000fe2000f8e0204 */
[----:B------:R-:W-:Y:S01]  /*1000*/  ISETP.GE.AND P0, PT, R188, c[0x0][0x1cc], PT ;  /* 0x00007300bc007a0c */ /* 0x000fe20003f06270 */
[----:B------:R-:W-:Y:S01]  /*1010*/  IMAD.WIDE.U32 R196, R196, c[0x0][0x218], R30 ;  /* 0x00008600c4c47a25 */ /* 0x000fe200078e001e */
[C---:B------:R-:W-:Y:S01]  /*1020*/  ISETP.LT.OR P5, PT, R3.reuse, 0x1, P2 ;  /* 0x000000010300780c */ /* 0x040fe200017a1670 */
[----:B------:R-:W-:Y:S01]  /*1030*/  UIMAD UR4, UR20, UR10, URZ ;  /* 0x0000000a140472a4 */ /* 0x000fe2000f8e023f */
[C---:B------:R-:W-:Y:S01]  /*1040*/  ISETP.LT.OR P4, PT, R3.reuse, 0x1, P1 ;  /* 0x000000010300780c */ /* 0x040fe20000f81670 */
[----:B------:R-:W-:Y:S01]  /*1050*/  IMAD.U32 R11, RZ, RZ, UR21 ;  /* 0x00000015ff0b7e24 */ /* 0x000fe2000f8e00ff */
[C---:B------:R-:W-:Y:S01]  /*1060*/  ISETP.LT.OR P3, PT, R3.reuse, 0x1, P0 ;  /* 0x000000010300780c */ /* 0x040fe20000761670 */
[----:B------:R-:W-:Y:S01]  /*1070*/  IMAD.MOV.U32 R192, RZ, RZ, R196 ;  /* 0x000000ffffc07224 */ /* 0x000fe200078e00c4 */
[C---:B------:R-:W-:Y:S01]  /*1080*/  ISETP.LT.OR P2, PT, R3.reuse, 0x41, P2 ;  /* 0x000000410300780c */ /* 0x040fe20001741670 */
[----:B------:R-:W-:Y:S01]  /*1090*/  UIMAD UR4, UR19, UR21, UR4 ;  /* 0x00000015130472a4 */ /* 0x000fe2000f8e0204 */
[C---:B------:R-:W-:Y:S01]  /*10a0*/  ISETP.LT.OR P1, PT, R3.reuse, 0x41, P1 ;  /* 0x000000410300780c */ /* 0x040fe20000f21670 */
[----:B------:R-:W-:Y:S01]  /*10b0*/  IMAD.IADD R19, R14, 0x1, -R19 ;  /* 0x000000010e137824 */ /* 0x000fe200078e0a13 */
[----:B------:R-:W-:Y:S01]  /*10c0*/  ISETP.LT.OR P0, PT, R3, 0x41, P0 ;  /* 0x000000410300780c */ /* 0x000fe20000701670 */
[----:B------:R-:W-:Y:S01]  /*10d0*/  IMAD.IADD R15, R8, 0x1, -R15 ;  /* 0x00000001080f7824 */ /* 0x000fe200078e0a0f */
[----:B------:R-:W-:Y:S01]  /*10e0*/  IADD3 R193, R197, UR5, RZ ;  /* 0x00000005c5c17c10 */ /* 0x000fe2000fffe0ff */
[----:B------:R-:W-:Y:S01]  /*10f0*/  @!PT LDS RZ, [RZ] ;  /* 0x00000000fffff984 */ /* 0x000fe20000000800 */
[----:B------:R-:W-:Y:S01]  /*1100*/  @!PT LDS RZ, [RZ] ;  /* 0x00000000fffff984 */ /* 0x000fe20000000800 */
[----:B------:R-:W-:Y:S01]  /*1110*/  @!PT LDS RZ, [RZ] ;  /* 0x00000000fffff984 */ /* 0x000fe20000000800 */
[----:B------:R1:W-:Y:S01]  /*1120*/  LDGSTS.E.BYPASS.LTC128B.128 [R10+0x6080], [R28.64], !P5 ;  /* 0x060800001c0a7fae */ /* 0x0003e2000e901d50 */
[----:B------:R-:W-:Y:S01]  /*1130*/  LOP3.LUT R5, R22, 0xfffffff8, RZ, 0xc0, !PT ;  /* 0xfffffff816057812 */ /* 0x000fe200078ec0ff */
[----:B------:R-:W-:Y:S01]  /*1140*/  IMAD.SHL.U32 R184, R19, 0x8, RZ ;  /* 0x0000000813b87824 */ /* 0x000fe200078e00ff */
[----:B------:R-:W-:Y:S01]  /*1150*/  SHF.R.S32.HI R30, RZ, 0x1f, R15 ;  /* 0x0000001fff1e7819 */ /* 0x000fe2000001140f */
[----:B------:R1:W-:Y:S01]  /*1160*/  LDGSTS.E.BYPASS.LTC128B.128 [R10+0x8080], [R28.64+0x40], !P4 ;  /* 0x080800401c0a7fae */ /* 0x0003e2000e101d50 */
[----:B------:R-:W-:Y:S01]  /*1170*/  ISETP.GE.AND P4, PT, R12, c[0x0][0x19c], PT ;  /* 0x000067000c007a0c */ /* 0x000fe20003f86270 */
[----:B------:R-:W-:Y:S01]  /*1180*/  IMAD.IADD R20, R8, 0x1, -R5 ;  /* 0x0000000108147824 */ /* 0x000fe200078e0a05 */
[----:B------:R-:W-:Y:S01]  /*1190*/  LEA.HI R5, R21, R26, RZ, 0x1 ;  /* 0x0000001a15057211 */ /* 0x000fe200078f08ff */
[----:B------:R1:W-:Y:S01]  /*11a0*/  LDGSTS.E.BYPASS.LTC128B.128 [R10+0xa080], [R28.64+0x80], !P3 ;  /* 0x0a0800801c0a7fae */ /* 0x0003e2000d901d50 */
[C---:B------:R-:W-:Y:S01]  /*11b0*/  ISETP.GE.AND P3, PT, R16.reuse, c[0x0][0x16c], PT ;  /* 0x00005b0010007a0c */ /* 0x040fe20003f66270 */
[----:B------:R-:W-:Y:S01]  /*11c0*/  IMAD.MOV.U32 R181, RZ, RZ, 0x10 ;  /* 0x00000010ffb57424 */ /* 0x000fe200078e00ff */
[----:B------:R-:W-:Y:S01]  /*11d0*/  ISETP.LT.OR P5, PT, R3, 0x1, P4 ;  /* 0x000000010300780c */ /* 0x000fe200027a1670 */
[----:B------:R2:W-:Y:S01]  /*11e0*/  LDGSTS.E.BYPASS.LTC128B.128 [R10+0x7080], [R24.64], !P2 ;  /* 0x07080000180a7fae */ /* 0x0005e2000d101d50 */
[----:B------:R-:W-:Y:S01]  /*11f0*/  ISETP.GE.AND P2, PT, R16, c[0x0][0x19c], PT ;  /* 0x0000670010007a0c */ /* 0x000fe20003f46270 */
[----:B------:R-:W-:Y:S01]  /*1200*/  IMAD.MOV.U32 R172, RZ, RZ, 0x20 ;  /* 0x00000020ffac7424 */ /* 0x000fe200078e00ff */
[----:B------:R-:W-:Y:S01]  /*1210*/  SEL R189, RZ, 0x1, P3 ;  /* 0x00000001ffbd7807 */ /* 0x000fe20001800000 */
[----:B------:R2:W-:Y:S01]  /*1220*/  LDGSTS.E.BYPASS.LTC128B.128 [R10+0x9080], [R24.64+0x40], !P1 ;  /* 0x09080040180a7fae */ /* 0x0005e2000c901d50 */
[----:B------:R-:W-:-:S02]  /*1230*/  ISETP.GE.AND P1, PT, R188, c[0x0][0x19c], PT ;  /* 0x00006700bc007a0c */ /* 0x000fc40003f26270 */
[C---:B------:R-:W-:Y:S01]  /*1240*/  ISETP.LT.OR P6, PT, R3.reuse, 0x1, P2 ;  /* 0x000000010300780c */ /* 0x040fe200017c1670 */
[----:B------:R2:W-:Y:S01]  /*1250*/  LDGSTS.E.BYPASS.LTC128B.128 [R10+0xb080], [R24.64+0x80], !P0 ;  /* 0x0b080080180a7fae */ /* 0x0005e2000c101d50 */
[----:B------:R-:W-:Y:S02]  /*1260*/  ISETP.GE.AND P0, PT, R188, c[0x0][0x16c], PT ;  /* 0x00005b00bc007a0c */ /* 0x000fe40003f06270 */
[C---:B------:R-:W-:Y:S02]  /*1270*/  ISETP.LT.OR P3, PT, R3.reuse, 0x1, P1 ;  /* 0x000000010300780c */ /* 0x040fe40000f61670 */
[C---:B------:R-:W-:Y:S02]  /*1280*/  ISETP.LT.OR P2, PT, R3.reuse, 0x41, P2 ;  /* 0x000000410300780c */ /* 0x040fe40001741670 */
[C---:B------:R-:W-:Y:S02]  /*1290*/  ISETP.LT.OR P4, PT, R3.reuse, 0x41, P4 ;  /* 0x000000410300780c */ /* 0x040fe40002781670 */
[----:B------:R-:W-:-:S02]  /*12a0*/  ISETP.LT.OR P1, PT, R3, 0x41, P1 ;  /* 0x000000410300780c */ /* 0x000fc40000f21670 */
[----:B------:R-:W-:Y:S01]  /*12b0*/  LEA.HI R18, R20, R20, RZ, 0x1 ;  /* 0x0000001414127211 */ /* 0x000fe200078f08ff */
[----:B------:R3:W-:Y:S01]  /*12c0*/  LDGSTS.E.BYPASS.LTC128B.128 [R10+0x80], [R42.64], !P6 ;  /* 0x000800002a0a7fae */ /* 0x0007e2000f101d50 */
[----:B------:R-:W-:Y:S02]  /*12d0*/  LEA.HI R30, R30, R15, RZ, 0x3 ;  /* 0x0000000f1e1e7211 */ /* 0x000fe400078f18ff */
[----:B-1----:R-:W-:Y:S01]  /*12e0*/  SEL R28, RZ, 0x4, P0 ;  /* 0x00000004ff1c7807 */ /* 0x002fe20000000000 */
[----:B------:R3:W-:Y:S01]  /*12f0*/  LDGSTS.E.BYPASS.LTC128B.128 [R10+0x2080], [R42.64+0x40], !P5 ;  /* 0x020800402a0a7fae */ /* 0x0007e2000e901d50 */
[----:B------:R-:W-:Y:S02]  /*1300*/  LOP3.LUT R13, R18, 0x7fffffe, RZ, 0xc0, !PT ;  /* 0x07fffffe120d7812 */ /* 0x000fe400078ec0ff */
[----:B------:R-:W-:Y:S01]  /*1310*/  LOP3.LUT R5, R5, 0xfffffffe, RZ, 0xc0, !PT ;  /* 0xfffffffe05057812 */ /* 0x000fe200078ec0ff */
[----:B------:R3:W-:Y:S01]  /*1320*/  LDGSTS.E.BYPASS.LTC128B.128 [R10+0x4080], [R42.64+0x80], !P3 ;  /* 0x040800802a0a7fae */ /* 0x0007e2000d901d50 */
[----:B------:R-:W-:Y:S01]  /*1330*/  ISETP.GE.AND P3, PT, R12, c[0x0][0x1fc], PT ;  /* 0x00007f000c007a0c */ /* 0x000fe20003f66270 */
[----:B------:R-:W-:Y:S01]  /*1340*/  IMAD.IADD R13, R20, 0x1, -R13 ;  /* 0x00000001140d7824 */ /* 0x000fe200078e0a0d */
[----:B------:R-:W-:Y:S01]  /*1350*/  ISETP.GE.AND P5, PT, R16, c[0x0][0x1fc], PT ;  /* 0x00007f0010007a0c */ /* 0x000fe20003fa6270 */
[----:B------:R-:W-:Y:S01]  /*1360*/  IMAD.SHL.U32 R20, R20, 0x40, RZ ;  /* 0x0000004014147824 */ /* 0x000fe200078e00ff */
[----:B------:R3:W-:Y:S01]  /*1370*/  LDGSTS.E.BYPASS.LTC128B.128 [R10+0x1080], [R40.64], !P2 ;  /* 0x01080000280a7fae */ /* 0x0007e2000d101d50 */
[----:B------:R-:W-:Y:S01]  /*1380*/  IMAD.IADD R5, R26, 0x1, -R5 ;  /* 0x000000011a057824 */ /* 0x000fe200078e0a05 */
[----:B------:R-:W-:Y:S01]  /*1390*/  SHF.R.S32.HI R18, RZ, 0x1, R18 ;  /* 0x00000001ff127819 */ /* 0x000fe20000011412 */
[----:B--2---:R-:W-:Y:S01]  /*13a0*/  IMAD.WIDE.U32 R24, R11, UR10, R192 ;  /* 0x0000000a0b187c25 */ /* 0x004fe2000f8e00c0 */
[----:B------:R-:W-:Y:S01]  /*13b0*/  LOP3.LUT R20, R20, 0x1c0, RZ, 0xc0, !PT ;  /* 0x000001c014147812 */ /* 0x000fe200078ec0ff */
[----:B------:R3:W-:Y:S01]  /*13c0*/  LDGSTS.E.BYPASS.LTC128B.128 [R10+0x3080], [R40.64+0x40], !P4 ;  /* 0x03080040280a7fae */ /* 0x0007e2000e101d50 */
[----:B------:R-:W-:Y:S01]  /*13d0*/  LOP3.LUT R21, R21, 0xffffffe0, RZ, 0xc0, !PT ;  /* 0xffffffe015157812 */ /* 0x000fe200078ec0ff */
[----:B------:R-:W-:Y:S01]  /*13e0*/  IMAD.SHL.U32 R177, R5, 0x400, RZ ;  /* 0x0000040005b17824 */ /* 0x000fe200078e00ff */
[----:B------:R-:W-:Y:S01]  /*13f0*/  IADD3 R0, R25, UR4, RZ ;  /* 0x0000000419007c10 */ /* 0x000fe2000fffe0ff */
[----:B------:R-:W-:Y:S01]  /*1400*/  ULDC UR4, c[0x0][0x168] ;  /* 0x00005a0000047ab9 */ /* 0x000fe20000000800 */
[----:B------:R-:W-:Y:S01]  /*1410*/  LEA R32, P0, R24, c[0x0][0x1f0], 0x1 ;  /* 0x00007c0018207a11 */ /* 0x000fe200078008ff */
[----:B------:R-:W-:Y:S01]  /*1420*/  UIADD3 UR4, -UR13, UR4, URZ ;  /* 0x000000040d047290 */ /* 0x000fe2000fffe13f */
[----:B------:R3:W-:Y:S01]  /*1430*/  LDGSTS.E.BYPASS.LTC128B.128 [R10+0x5080], [R40.64+0x80], !P1 ;  /* 0x05080080280a7fae */ /* 0x0007e2000c901d50 */
[----:B------:R-:W-:-:S02]  /*1440*/  ISETP.GT.AND P1, PT, R8, 0xf, PT ;  /* 0x0000000f0800780c */ /* 0x000fc40003f24270 */
[----:B------:R-:W-:Y:S01]  /*1450*/  LEA.HI.X R33, R24, c[0x0][0x1f4], R0, 0x1, P0 ;  /* 0x00007d0018217a11 */ /* 0x000fe200000f0c00 */
[----:B------:R-:W0:Y:S01]  /*1460*/  LDGDEPBAR ;  /* 0x00000000000079af */ /* 0x000e220000000000 */
[----:B------:R-:W-:Y:S02]  /*1470*/  IADD3 R14, P0, R4, UR13, RZ ;  /* 0x0000000d040e7c10 */ /* 0x000fe4000ff1e0ff */
[----:B------:R-:W-:Y:S02]  /*1480*/  LEA.HI R0, R27, R8, RZ, 0x6 ;  /* 0x000000081b007211 */ /* 0x000fe400078f30ff */
[----:B------:R-:W-:Y:S02]  /*1490*/  IADD3.X R3, R2, UR15, RZ, P0, !PT ;  /* 0x0000000f02037c10 */ /* 0x000fe400087fe4ff */
[----:B------:R-:W-:Y:S02]  /*14a0*/  LEA R24, P0, R14, c[0x0][0x280], 0x2 ;  /* 0x0000a0000e187a11 */ /* 0x000fe400078010ff */
[----:B------:R-:W-:Y:S01]  /*14b0*/  SHF.R.S32.HI R0, RZ, 0x6, R0 ;  /* 0x00000006ff007819 */ /* 0x000fe20000011400 */
[----:B------:R-:W-:Y:S01]  /*14c0*/  @!P1 IMAD.SHL.U32 R31, R8, 0x10, RZ ;  /* 0x00000010081f9824 */ /* 0x000fe200078e00ff */
[----:B------:R-:W-:-:S02]  /*14d0*/  LEA.HI.X R25, R14, c[0x0][0x284], R3, 0x2, P0 ;  /* 0x0000a1000e197a11 */ /* 0x000fc400000f1403 */
[----:B------:R-:W-:Y:S01]  /*14e0*/  LEA.HI R3, R15, R15, RZ, 0x1 ;  /* 0x0000000f0f037211 */ /* 0x000fe200078f08ff */
[----:B------:R-:W-:Y:S01]  /*14f0*/  IMAD R180, R19, 0x4, R0 ;  /* 0x0000000413b47824 */ /* 0x000fe200078e0200 */
[----:B------:R-:W-:Y:S02]  /*1500*/  LOP3.LUT R14, R30, 0xfffffff8, RZ, 0xc0, !PT ;  /* 0xfffffff81e0e7812 */ /* 0x000fe400078ec0ff */
[----:B------:R-:W-:Y:S01]  /*1510*/  LOP3.LUT R44, R3, 0x7fffffe, RZ, 0xc0, !PT ;  /* 0x07fffffe032c7812 */ /* 0x000fe200078ec0ff */
[----:B------:R-:W-:Y:S01]  /*1520*/  IMAD R180, R180, 0x8, R13 ;  /* 0x00000008b4b47824 */ /* 0x000fe200078e020d */
[----:B------:R-:W-:Y:S01]  /*1530*/  SHF.R.S32.HI R30, RZ, 0x3, R30 ;  /* 0x00000003ff1e7819 */ /* 0x000fe2000001141e */
[C---:B------:R-:W-:Y:S01]  /*1540*/  IMAD.IADD R14, R15.reuse, 0x1, -R14 ;  /* 0x000000010f0e7824 */ /* 0x040fe200078e0a0e */
[----:B------:R-:W-:Y:S01]  /*1550*/  ISETP.GE.AND P0, PT, R12, c[0x0][0x16c], PT ;  /* 0x00005b000c007a0c */ /* 0x000fe20003f06270 */
[----:B------:R-:W-:Y:S01]  /*1560*/  IMAD.IADD R13, R15, 0x1, -R44 ;  /* 0x000000010f0d7824 */ /* 0x000fe200078e0a2c */
[----:B------:R-:W-:Y:S01]  /*1570*/  SHF.R.S32.HI R29, RZ, 0x1f, R3 ;  /* 0x0000001fff1d7819 */ /* 0x000fe20000011403 */
[----:B------:R-:W-:Y:S01]  /*1580*/  IMAD.SHL.U32 R15, R26, 0x10, RZ ;  /* 0x000000101a0f7824 */ /* 0x000fe200078e00ff */
[----:B------:R-:W-:Y:S01]  /*1590*/  SEL R26, RZ, 0x2, P0 ;  /* 0x00000002ff1a7807 */ /* 0x000fe20000000000 */
[----:B------:R-:W-:Y:S01]  /*15a0*/  IMAD R178, R30, 0x8, R13 ;  /* 0x000000081eb27824 */ /* 0x000fe200078e020d */
[----:B------:R-:W-:Y:S01]  /*15b0*/  LOP3.LUT R184, R184, 0x8, RZ, 0xc0, !PT ;  /* 0x00000008b8b87812 */ /* 0x000fe200078ec0ff */
[----:B------:R-:W-:Y:S01]  /*15c0*/  IMAD R13, R38, 0x2, R177 ;  /* 0x00000002260d7824 */ /* 0x000fe200078e02b1 */
[----:B------:R-:W-:Y:S01]  /*15d0*/  LOP3.LUT R15, R20, 0x30, R15, 0xf8, !PT ;  /* 0x00000030140f7812 */ /* 0x000fe200078ef80f */
[----:B------:R-:W-:Y:S01]  /*15e0*/  IMAD R177, R30, 0x200, R177 ;  /* 0x000002001eb17824 */ /* 0x000fe200078e02b1 */
[----:B------:R-:W-:Y:S01]  /*15f0*/  SHF.R.S32.HI R30, RZ, 0x1, R3 ;  /* 0x00000001ff1e7819 */ /* 0x000fe20000011403 */
[----:B------:R-:W-:Y:S01]  /*1600*/  IMAD.SHL.U32 R178, R178, 0x20, RZ ;  /* 0x00000020b2b27824 */ /* 0x000fe200078e00ff */
[----:B------:R-:W-:-:S02]  /*1610*/  SHF.R.U32.HI R20, RZ, 0x3, R20 ;  /* 0x00000003ff147819 */ /* 0x000fc40000011614 */
[----:B------:R-:W-:Y:S02]  /*1620*/  LOP3.LUT R15, R15, 0x8, R22, 0xf8, !PT ;  /* 0x000000080f0f7812 */ /* 0x000fe400078ef816 */
[----:B------:R-:W-:Y:S02]  /*1630*/  SEL R3, RZ, 0xffffffff, P3 ;  /* 0xffffffffff037807 */ /* 0x000fe40001800000 */
[----:B------:R-:W-:Y:S02]  /*1640*/  ISETP.GE.AND P3, PT, R188, c[0x0][0x1fc], PT ;  /* 0x00007f00bc007a0c */ /* 0x000fe40003f66270 */
[----:B------:R-:W-:Y:S01]  /*1650*/  IADD3 R28, R28, R26, R189 ;  /* 0x0000001a1c1c7210 */ /* 0x000fe20007ffe0bd */
[----:B------:R-:W-:Y:S01]  /*1660*/  IMAD.SHL.U32 R3, R3, 0x2, RZ ;  /* 0x0000000203037824 */ /* 0x000fe200078e00ff */
[----:B------:R-:W-:Y:S02]  /*1670*/  LOP3.LUT R20, R15, R20, RZ, 0x3c, !PT ;  /* 0x000000140f147212 */ /* 0x000fe400078e3cff */
[----:B------:R-:W-:-:S02]  /*1680*/  SEL R15, RZ, 0x4, P3 ;  /* 0x00000004ff0f7807 */ /* 0x000fc40001800000 */
[C---:B------:R-:W-:Y:S01]  /*1690*/  LOP3.LUT P3, RZ, R28.reuse, 0x1, RZ, 0xc0, !PT ;  /* 0x000000011cff7812 */ /* 0x040fe2000786c0ff */
[C---:B------:R-:W-:Y:S01]  /*16a0*/  IMAD R179, R19.reuse, 0x200, R20 ;  /* 0x0000020013b37824 */ /* 0x040fe200078e0214 */
[----:B------:R-:W-:Y:S02]  /*16b0*/  SEL R26, RZ, 0x1, P5 ;  /* 0x00000001ff1a7807 */ /* 0x000fe40002800000 */
[C---:B------:R-:W-:Y:S02]  /*16c0*/  LOP3.LUT P6, RZ, R28.reuse, 0x2, RZ, 0xc0, !PT ;  /* 0x000000021cff7812 */ /* 0x040fe400078cc0ff */
[----:B------:R-:W-:Y:S01]  /*16d0*/  LOP3.LUT P5, RZ, R28, 0x4, RZ, 0xc0, !PT ;  /* 0x000000041cff7812 */ /* 0x000fe200078ac0ff */
[----:B------:R-:W-:Y:S01]  /*16e0*/  IMAD.SHL.U32 R28, R19, 0x10, RZ ;  /* 0x00000010131c7824 */ /* 0x000fe200078e00ff */
[C---:B------:R-:W-:Y:S02]  /*16f0*/  ISETP.GE.OR P3, PT, R194.reuse, UR4, !P3 ;  /* 0x00000004c2007c0c */ /* 0x040fe4000df66670 */
[----:B------:R-:W-:-:S02]  /*1700*/  ISETP.GE.OR P2, PT, R194, UR4, !P6 ;  /* 0x00000004c2007c0c */ /* 0x000fc4000f746670 */
[----:B------:R-:W-:Y:S02]  /*1710*/  ISETP.GE.OR P5, PT, R194, UR4, !P5 ;  /* 0x00000004c2007c0c */ /* 0x000fe4000efa6670 */
[----:B------:R-:W-:Y:S02]  /*1720*/  LOP3.LUT R26, R3, 0x2, R26, 0xe2, !PT ;  /* 0x00000002031a7812 */ /* 0x000fe400078ee21a */
[----:B------:R-:W-:Y:S02]  /*1730*/  LEA.HI R29, R29, R30, RZ, 0x2 ;  /* 0x0000001e1d1d7211 */ /* 0x000fe400078f10ff */
[----:B------:R-:W-:Y:S02]  /*1740*/  LOP3.LUT R15, R26, R15, RZ, 0xfc, !PT ;  /* 0x0000000f1a0f7212 */ /* 0x000fe400078efcff */
[----:B------:R-:W-:Y:S01]  /*1750*/  LOP3.LUT R29, R29, 0xfffffffc, RZ, 0xc0, !PT ;  /* 0xfffffffc1d1d7812 */ /* 0x000fe200078ec0ff */
[----:B------:R3:W-:Y:S01]  /*1760*/  LDGSTS.E.BYPASS.LTC128B.128 [R10+0xc080], [R36.64], !P3 ;  /* 0x0c080000240a7fae */ /* 0x0007e2000d901d50 */
[----:B------:R-:W-:-:S02]  /*1770*/  LOP3.LUT P4, RZ, R15, 0x1, RZ, 0xc0, !PT ;  /* 0x000000010fff7812 */ /* 0x000fc4000788c0ff */
[C---:B------:R-:W-:Y:S01]  /*1780*/  LOP3.LUT P3, RZ, R15.reuse, 0x2, RZ, 0xc0, !PT ;  /* 0x000000020fff7812 */ /* 0x040fe2000786c0ff */
[----:B------:R3:W-:Y:S01]  /*1790*/  LDGSTS.E.BYPASS.LTC128B.128 [R10+0xd080], [R36.64+0x40], !P2 ;  /* 0x0d080040240a7fae */ /* 0x0007e2000d101d50 */
[----:B------:R-:W-:Y:S01]  /*17a0*/  ISETP.GE.OR P6, PT, R194, UR4, !P4 ;  /* 0x00000004c2007c0c */ /* 0x000fe2000e7c6670 */
[----:B------:R-:W-:Y:S01]  /*17b0*/  IMAD.IADD R3, R30, 0x1, -R29 ;  /* 0x000000011e037824 */ /* 0x000fe200078e0a1d */
[----:B------:R-:W-:Y:S01]  /*17c0*/  LOP3.LUT P2, RZ, R15, 0x4, RZ, 0xc0, !PT ;  /* 0x000000040fff7812 */ /* 0x000fe2000784c0ff */
[----:B------:R3:W-:Y:S01]  /*17d0*/  LDGSTS.E.BYPASS.LTC128B.128 [R10+0xe080], [R36.64+0x80], !P5 ;  /* 0x0e080080240a7fae */ /* 0x0007e2000e901d50 */
[----:B------:R-:W-:Y:S01]  /*17e0*/  ISETP.GE.OR P5, PT, R194, UR4, !P3 ;  /* 0x00000004c2007c0c */ /* 0x000fe2000dfa6670 */
[----:B------:R-:W-:Y:S01]  /*17f0*/  IMAD.SHL.U32 R29, R0, 0x8, RZ ;  /* 0x00000008001d7824 */ /* 0x000fe200078e00ff */
[----:B------:R-:W-:Y:S01]  /*1800*/  LEA.HI R15, R23, R194, RZ, 0x3 ;  /* 0x000000c2170f7211 */ /* 0x000fe200078f18ff */
[----:B------:R1:W-:Y:S01]  /*1810*/  @!P1 LDGSTS.E.BYPASS.LTC128B.128 [R31+0x18080], [R34.64] ;  /* 0x18080000221f9fae */ /* 0x0003e2000b901d50 */
[----:B------:R-:W-:Y:S01]  /*1820*/  SEL R26, RZ, 0xffffffff, P0 ;  /* 0xffffffffff1a7807 */ /* 0x000fe20000000000 */
[C---:B------:R-:W-:Y:S01]  /*1830*/  IMAD.SHL.U32 R30, R18.reuse, 0x40, RZ ;  /* 0x00000040121e7824 */ /* 0x040fe200078e00ff */
[----:B------:R-:W-:Y:S01]  /*1840*/  LOP3.LUT R15, R15, 0xfffffff8, RZ, 0xc0, !PT ;  /* 0xfffffff80f0f7812 */ /* 0x000fe200078ec0ff */
[----:B------:R-:W0:Y:S01]  /*1850*/  LDGDEPBAR ;  /* 0x00000000000079af */ /* 0x000e220000000000 */
[----:B------:R-:W-:Y:S01]  /*1860*/  LOP3.LUT P0, RZ, R18, 0x2, RZ, 0xc0, !PT ;  /* 0x0000000212ff7812 */ /* 0x000fe2000780c0ff */
[----:B------:R-:W-:Y:S01]  /*1870*/  IMAD.SHL.U32 R26, R26, 0x2, RZ ;  /* 0x000000021a1a7824 */ /* 0x000fe200078e00ff */
[----:B------:R-:W-:Y:S01]  /*1880*/  LOP3.LUT R18, R29, 0x18, RZ, 0xc0, !PT ;  /* 0x000000181d127812 */ /* 0x000fe200078ec0ff */
[----:B------:R3:W-:Y:S01]  /*1890*/  LDGSTS.E.BYPASS.LTC128B.128 [R10+0x12080], [R32.64], !P6 ;  /* 0x12080000200a7fae */ /* 0x0007e2000f101d50 */
[----:B------:R-:W-:Y:S01]  /*18a0*/  IMAD.IADD R15, R194, 0x1, -R15 ;  /* 0x00000001c20f7824 */ /* 0x000fe200078e0a0f */
[----:B------:R-:W-:-:S02]  /*18b0*/  LOP3.LUT P6, RZ, R14, 0x4, RZ, 0xc0, !PT ;  /* 0x000000040eff7812 */ /* 0x000fc400078cc0ff */
[----:B------:R3:W-:Y:S01]  /*18c0*/  LDGSTS.E.BYPASS.LTC128B.128 [R10+0x13080], [R32.64+0x40], !P5 ;  /* 0x13080040200a7fae */ /* 0x0007e2000e901d50 */
[----:B------:R-:W-:Y:S01]  /*18d0*/  ISETP.GE.OR P5, PT, R194, UR4, !P2 ;  /* 0x00000004c2007c0c */ /* 0x000fe2000d7a6670 */
[----:B------:R-:W-:Y:S01]  /*18e0*/  IMAD.SHL.U32 R23, R15, 0x40, RZ ;  /* 0x000000400f177824 */ /* 0x000fe200078e00ff */
[----:B------:R-:W-:Y:S01]  /*18f0*/  UIADD3 UR4, UR10, 0x1, URZ ;  /* 0x000000010a047890 */ /* 0x000fe2000fffe03f */
[----:B------:R-:W-:Y:S02]  /*1900*/  LEA.HI R27, R27, R8, RZ, 0x7 ;  /* 0x000000081b1b7211 */ /* 0x000fe400078f38ff */
[----:B------:R-:W-:Y:S01]  /*1910*/  LOP3.LUT R29, R30, 0xc0, RZ, 0xc0, !PT ;  /* 0x000000c01e1d7812 */ /* 0x000fe200078ec0ff */
[----:B------:R-:W-:Y:S01]  /*1920*/  UISETP.GE.AND UP0, UPT, UR4, UR12, UPT ;  /* 0x0000000c0400728c */ /* 0x000fe2000bf06270 */
[----:B------:R-:W-:Y:S02]  /*1930*/  LOP3.LUT R23, R23, 0x1c0, RZ, 0xc0, !PT ;  /* 0x000001c017177812 */ /* 0x000fe400078ec0ff */
[----:B------:R-:W-:-:S02]  /*1940*/  SHF.R.U32.HI R27, RZ, 0x4, R27 ;  /* 0x00000004ff1b7819 */ /* 0x000fc4000001161b */
[----:B------:R-:W-:Y:S02]  /*1950*/  LOP3.LUT R30, R29, 0x8, R22, 0xf8, !PT ;  /* 0x000000081d1e7812 */ /* 0x000fe400078ef816 */
[----:B------:R3:W-:Y:S01]  /*1960*/  LDGSTS.E.BYPASS.LTC128B.128 [R10+0x14080], [R32.64+0x80], !P5 ;  /* 0x14080080200a7fae */ /* 0x0007e2000e901d50 */
[C---:B------:R-:W-:Y:S01]  /*1970*/  LOP3.LUT P5, RZ, R14.reuse, 0x2, RZ, 0xc0, !PT ;  /* 0x000000020eff7812 */ /* 0x040fe200078ac0ff */
[----:B------:R-:W-:Y:S01]  /*1980*/  IMAD.SHL.U32 R14, R14, 0x40, RZ ;  /* 0x000000400e0e7824 */ /* 0x000fe200078e00ff */
[----:B-1----:R-:W-:Y:S02]  /*1990*/  LOP3.LUT R34, R28, 0x10, RZ, 0xc0, !PT ;  /* 0x000000101c227812 */ /* 0x002fe400078ec0ff */
[----:B------:R-:W-:Y:S02]  /*19a0*/  SHF.R.U32.HI R28, RZ, 0x3, R23 ;  /* 0x00000003ff1c7819 */ /* 0x000fe40000011617 */
[----:B------:R-:W-:Y:S01]  /*19b0*/  LOP3.LUT R19, R14, 0x1c0, RZ, 0xc0, !PT ;  /* 0x000001c00e137812 */ /* 0x000fe200078ec0ff */
[----:B------:R-:W-:Y:S01]  /*19c0*/  IMAD.IADD R14, R8, 0x1, -R21 ;  /* 0x00000001080e7824 */ /* 0x000fe200078e0a15 */
[----:B------:R-:W-:Y:S01]  /*19d0*/  LOP3.LUT R28, R28, R23, R18, 0x1e, !PT ;  /* 0x000000171c1c7212 */ /* 0x000fe200078e1e12 */
[----:B------:R-:W-:Y:S01]  /*19e0*/  @!P1 IMAD.SHL.U32 R23, R8, 0x10, RZ ;  /* 0x0000001008179824 */ /* 0x000fe200078e00ff */
[----:B------:R-:W-:-:S02]  /*19f0*/  SHF.R.U32.HI R20, RZ, 0x3, R19 ;  /* 0x00000003ff147819 */ /* 0x000fc40000011613 */
[----:B------:R-:W-:Y:S01]  /*1a00*/  SEL R174, R181, 0xfffffff0, !P5 ;  /* 0xfffffff0b5ae7807 */ /* 0x000fe20006800000 */
[----:B------:R-:W-:Y:S01]  /*1a10*/  IMAD.IADD R201, R13, 0x1, R28 ;  /* 0x000000010dc97824 */ /* 0x000fe200078e021c */
[----:B------:R-:W-:Y:S01]  /*1a20*/  LOP3.LUT R20, R20, R19, R184, 0x1e, !PT ;  /* 0x0000001314147212 */ /* 0x000fe200078e1eb8 */
[----:B------:R-:W-:Y:S01]  /*1a30*/  IMAD.SHL.U32 R19, R3, 0x40, RZ ;  /* 0x0000004003137824 */ /* 0x000fe200078e00ff */
[----:B------:R-:W-:Y:S01]  /*1a40*/  SHF.R.S32.HI R13, RZ, 0x1f, R14 ;  /* 0x0000001fff0d7819 */ /* 0x000fe2000001140e */
[----:B------:R3:W-:Y:S01]  /*1a50*/  @!P1 LDGSTS.E.BYPASS.LTC128B.128 [R23+0x18280], [R24.64] ;  /* 0x1828000018179fae */ /* 0x0007e2000b901d50 */
[----:B------:R-:W-:Y:S01]  /*1a60*/  PLOP3.LUT P5, PT, PT, PT, UP0, 0x80, 0x0 ;  /* 0x000000000000781c */ /* 0x000fe20003faf008 */
[----:B------:R-:W-:Y:S01]  /*1a70*/  IMAD.SHL.U32 R201, R201, 0x2, RZ ;  /* 0x00000002c9c97824 */ /* 0x000fe200078e00ff */
[----:B------:R-:W-:Y:S01]  /*1a80*/  LEA.HI R13, R13, R14, RZ, 0x2 ;  /* 0x0000000e0d0d7211 */ /* 0x000fe200078f10ff */
[----:B------:R-:W0:Y:S01]  /*1a90*/  LDGDEPBAR ;  /* 0x00000000000079af */ /* 0x000e220000000000 */
[----:B------:R-:W-:Y:S01]  /*1aa0*/  LOP3.LUT R19, R19, 0xc0, RZ, 0xc0, !PT ;  /* 0x000000c013137812 */ /* 0x000fe200078ec0ff */
[----:B------:R-:W-:Y:S01]  /*1ab0*/  IMAD.IADD R177, R177, 0x1, R20 ;  /* 0x00000001b1b17824 */ /* 0x000fe200078e0214 */
[----:B------:R-:W-:Y:S01]  /*1ac0*/  LOP3.LUT R22, R34, 0x8, R27, 0xf8, !PT ;  /* 0x0000000822167812 */ /* 0x000fe200078ef81b */
[----:B------:R-:W0:Y:S01]  /*1ad0*/  LDGDEPBAR ;  /* 0x00000000000079af */ /* 0x000e220000000000 */
[----:B------:R-:W-:-:S02]  /*1ae0*/  SHF.R.S32.HI R190, RZ, 0x2, R13 ;  /* 0x00000002ffbe7819 */ /* 0x000fc4000001140d */
[----:B------:R-:W-:Y:S02]  /*1af0*/  SHF.R.U32.HI R21, RZ, 0x3, R19 ;  /* 0x00000003ff157819 */ /* 0x000fe40000011613 */
[----:B------:R-:W-:Y:S01]  /*1b00*/  SHF.R.U32.HI R29, RZ, 0x3, R29 ;  /* 0x00000003ff1d7819 */ /* 0x000fe2000001161d */
[----:B------:R-:W-:Y:S01]  /*1b10*/  IMAD R190, R5, 0x10, R190 ;  /* 0x0000001005be7824 */ /* 0x000fe200078e02be */
[----:B------:R-:W-:Y:S01]  /*1b20*/  SEL R173, R181, 0xfffffff0, !P0 ;  /* 0xfffffff0b5ad7807 */ /* 0x000fe20004000000 */
[----:B------:R-:W-:Y:S01]  /*1b30*/  IMAD R5, R5, 0x200, R178 ;  /* 0x0000020005057824 */ /* 0x000fe200078e02b2 */
[----:B------:R-:W-:Y:S02]  /*1b40*/  LOP3.LUT P0, RZ, R3, 0x2, RZ, 0xc0, !PT ;  /* 0x0000000203ff7812 */ /* 0x000fe4000780c0ff */
[C---:B------:R-:W-:Y:S02]  /*1b50*/  LOP3.LUT R3, R21.reuse, R22, R19, 0x1e, !PT ;  /* 0x0000001615037212 */ /* 0x040fe400078e1e13 */
[----:B------:R-:W-:-:S02]  /*1b60*/  LOP3.LUT R184, R21, R19, R184, 0x1e, !PT ;  /* 0x0000001315b87212 */ /* 0x000fc400078e1eb8 */
[----:B------:R-:W-:Y:S01]  /*1b70*/  LOP3.LUT R29, R30, R29, RZ, 0x3c, !PT ;  /* 0x0000001d1e1d7212 */ /* 0x000fe200078e3cff */
[----:B------:R-:W-:Y:S01]  /*1b80*/  IMAD.IADD R182, R178, 0x1, R3 ;  /* 0x00000001b2b67824 */ /* 0x000fe200078e0203 */
[----:B------:R-:W-:Y:S01]  /*1b90*/  LOP3.LUT R19, R21, R19, R18, 0x1e, !PT ;  /* 0x0000001315137212 */ /* 0x000fe200078e1e12 */
[----:B------:R-:W-:Y:S01]  /*1ba0*/  IMAD.IADD R184, R5, 0x1, R184 ;  /* 0x0000000105b87824 */ /* 0x000fe200078e02b8 */
[----:B------:R-:W-:Y:S01]  /*1bb0*/  LOP3.LUT R189, R26, 0x2, R189, 0xe2, !PT ;  /* 0x000000021abd7812 */ /* 0x000fe200078ee2bd */
[----:B------:R-:W-:Y:S01]  /*1bc0*/  IMAD.U32 R180, R180, 0x20, R29 ;  /* 0x00000020b4b47824 */ /* 0x000fe200078e001d */
[----:B------:R-:W-:Y:S01]  /*1bd0*/  SEL R172, R172, 0xffffffe0, !P6 ;  /* 0xffffffe0acac7807 */ /* 0x000fe20007000000 */
[----:B------:R-:W-:Y:S01]  /*1be0*/  IMAD.IADD R178, R178, 0x1, R19 ;  /* 0x00000001b2b27824 */ /* 0x000fe200078e0213 */
[C---:B------:R-:W-:Y:S02]  /*1bf0*/  IADD3 R200, R10.reuse, 0xc080, RZ ;  /* 0x0000c0800ac87810 */ /* 0x040fe40007ffe0ff */
[----:B------:R-:W-:-:S02]  /*1c00*/  IADD3 R191, R10, 0x12080, RZ ;  /* 0x000120800abf7810 */ /* 0x000fc40007ffe0ff */
[----:B------:R-:W-:Y:S02]  /*1c10*/  SEL R181, R181, 0xfffffff0, !P0 ;  /* 0xfffffff0b5b57807 */ /* 0x000fe40004000000 */
[----:B------:R-:W-:Y:S01]  /*1c20*/  IADD3 R3, R201, 0x18480, RZ ;  /* 0x00018480c9037810 */ /* 0x000fe20007ffe0ff */
[----:B------:R-:W-:Y:S05]  /*1c30*/  @P5 BRA `(.L_x_822) ;  /* 0x000001b000005947 */ /* 0x000fea0003800000 */
[----:B---3--:R-:W-:Y:S01]  /*1c40*/  USHF.R.S32.HI UR5, URZ, 0x1f, UR4 ;  /* 0x0000001f3f057899 */ /* 0x008fe20008011404 */
[----:B------:R-:W-:Y:S01]  /*1c50*/  IMAD.WIDE.U32 R18, R11, UR4, R192 ;  /* 0x000000040b127c25 */ /* 0x000fe2000f8e00c0 */
[----:B------:R-:W-:Y:S01]  /*1c60*/  UIMAD UR20, UR20, UR4, URZ ;  /* 0x00000004141472a4 */ /* 0x000fe2000f8e023f */
[----:B------:R-:W-:Y:S01]  /*1c70*/  BSSY B0, `(.L_x_822) ;  /* 0x0000017000007945 */ /* 0x000fe20003800000 */
[----:B------:R-:W-:Y:S02]  /*1c80*/  USHF.L.U32 UR15, UR4, 0x6, URZ ;  /* 0x00000006040f7899 */ /* 0x000fe4000800063f */
[----:B------:R-:W-:Y:S01]  /*1c90*/  ULDC UR13, c[0x0][0x168] ;  /* 0x00005a00000d7ab9 */ /* 0x000fe20000000800 */
[----:B------:R-:W-:Y:S01]  /*1ca0*/  LEA R20, P5, R18, c[0x0][0x1f0], 0x1 ;  /* 0x00007c0012147a11 */ /* 0x000fe200078a08ff */
[----:B------:R-:W-:-:S02]  /*1cb0*/  UIMAD UR5, UR5, UR21, UR20 ;  /* 0x00000015050572a4 */ /* 0x000fc4000f8e0214 */
[----:B------:R-:W-:-:S04]  /*1cc0*/  UIADD3 UR13, -UR15, UR13, URZ ;  /* 0x0000000d0f0d7290 */ /* 0x000fc8000fffe13f */
[----:B------:R-:W-:Y:S02]  /*1cd0*/  IADD3 R5, R19, UR5, RZ ;  /* 0x0000000513057c10 */ /* 0x000fe4000fffe0ff */
[----:B------:R-:W-:Y:S02]  /*1ce0*/  ISETP.LT.AND P0, PT, R194, UR13, PT ;  /* 0x0000000dc2007c0c */ /* 0x000fe4000bf01270 */
[----:B------:R-:W-:Y:S01]  /*1cf0*/  LEA.HI.X R21, R18, c[0x0][0x1f4], R5, 0x1, P5 ;  /* 0x00007d0012157a11 */ /* 0x000fe200028f0c05 */
[----:B------:R-:W-:Y:S01]  /*1d00*/  IMAD.U32 R5, RZ, RZ, UR15 ;  /* 0x0000000fff057e24 */ /* 0x000fe2000f8e00ff */
[----:B------:R-:W-:Y:S02]  /*1d10*/  ISETP.GE.OR P6, PT, R16, c[0x0][0x1fc], !P0 ;  /* 0x00007f0010007a0c */ /* 0x000fe400047c6670 */
[----:B------:R-:W-:Y:S02]  /*1d20*/  ISETP.GE.OR P5, PT, R12, c[0x0][0x1fc], !P0 ;  /* 0x00007f000c007a0c */ /* 0x000fe400047a6670 */
[----:B------:R-:W-:-:S09]  /*1d30*/  ISETP.GE.OR P0, PT, R188, c[0x0][0x1fc], !P0 ;  /* 0x00007f00bc007a0c */ /* 0x000fd20004706670 */
[----:B------:R1:W-:Y:S04]  /*1d40*/  LDGSTS.E.BYPASS.LTC128B.128 [R10+0x15080], [R20.64], !P6 ;  /* 0x15080000140a7fae */ /* 0x0003e8000f101d50 */
[----:B------:R1:W-:Y:S01]  /*1d50*/  LDGSTS.E.BYPASS.LTC128B.128 [R10+0x16080], [R20.64+0x40], !P5 ;  /* 0x16080040140a7fae */ /* 0x0003e2000e901d50 */
[----:B------:R-:W-:-:S03]  /*1d60*/  IADD3 R4, P5, R4, UR15, RZ ;  /* 0x0000000f04047c10 */ /* 0x000fc6000ffbe0ff */
[----:B------:R1:W-:Y:S01]  /*1d70*/  LDGSTS.E.BYPASS.LTC128B.128 [R10+0x17080], [R20.64+0x80], !P0 ;  /* 0x17080080140a7fae */ /* 0x0003e2000c101d50 */
[----:B------:R-:W-:Y:S02]  /*1d80*/  LEA R16, P0, R4, c[0x0][0x280], 0x2 ;  /* 0x0000a00004107a11 */ /* 0x000fe400078010ff */
[----:B------:R-:W-:-:S04]  /*1d90*/  LEA.HI.X.SX32 R5, R5, R2, 0x1, P5 ;  /* 0x0000000205057211 */ /* 0x000fc800028f0eff */
[----:B------:R-:W-:Y:S01]  /*1da0*/  LEA.HI.X R17, R4, c[0x0][0x284], R5, 0x2, P0 ;  /* 0x0000a10004117a11 */ /* 0x000fe200000f1405 */
[----:B------:R-:W-:Y:S05]  /*1db0*/  @P1 BRA `(.L_x_823) ;  /* 0x0000002000001947 */ /* 0x000fea0003800000 */
[----:B------:R-:W-:-:S05]  /*1dc0*/  SHF.L.U32 R2, R8, 0x4, RZ ;  /* 0x0000000408027819 */ /* 0x000fca00000006ff */
[----:B------:R2:W-:Y:S02]  /*1dd0*/  LDGSTS.E.BYPASS.LTC128B.128 [R2+0x18380], [R16.64] ;  /* 0x1838000010027fae */ /* 0x0005e4000b901d50 */
.L_x_823:
[----:B------:R-:W-:Y:S05]  /*1de0*/  BSYNC B0 ;  /* 0x0000000000007941 */ /* 0x000fea0003800000 */
.L_x_822:
[----:B---3--:R-:W-:Y:S01]  /*1df0*/  SHF.R.S32.HI R5, RZ, 0x1f, R0 ;  /* 0x0000001fff057819 */ /* 0x008fe20000011400 */
[----:B------:R-:W0:Y:S01]  /*1e00*/  LDGDEPBAR ;  /* 0x00000000000079af */ /* 0x000e220000000000 */
[----:B------:R-:W-:Y:S01]  /*1e10*/  LOP3.LUT R13, R13, 0x7ffffffc, RZ, 0xc0, !PT ;  /* 0x7ffffffc0d0d7812 */ /* 0x000fe200078ec0ff */
[----:B--2---:R-:W-:Y:S01]  /*1e20*/  IMAD R2, R6, c[0x0][0x238], RZ ;  /* 0x00008e0006027a24 */ /* 0x004fe200078e02ff */
[----:B------:R-:W-:Y:S01]  /*1e30*/  LEA.HI R5, R5, R0, RZ, 0x2 ;  /* 0x0000000005057211 */ /* 0x000fe200078f10ff */
[----:B------:R-:W-:Y:S01]  /*1e40*/  UMOV UR27, 0x1 ;  /* 0x00000001001b7882 */ /* 0x000fe20000000000 */
[----:B------:R-:W-:Y:S01]  /*1e50*/  SHF.R.S32.HI R9, RZ, 0x1f, R8 ;  /* 0x0000001fff097819 */ /* 0x000fe20000011408 */
[----:B------:R-:W-:Y:S01]  /*1e60*/  IMAD.IADD R13, R14, 0x1, -R13 ;  /* 0x000000010e0d7824 */ /* 0x000fe200078e0a0d */
[----:B------:R-:W-:Y:S01]  /*1e70*/  LOP3.LUT R5, R5, 0x1ffffffc, RZ, 0xc0, !PT ;  /* 0x1ffffffc05057812 */ /* 0x000fe200078ec0ff */
[----:B------:R-:W-:Y:S01]  /*1e80*/  ULDC UR25, c[0x0][0x198] ;  /* 0x0000660000197ab9 */ /* 0x000fe20000000800 */
[----:B------:R-:W-:Y:S01]  /*1e90*/  LOP3.LUT P0, RZ, R15, 0x4, RZ, 0xc0, !PT ;  /* 0x000000040fff7812 */ /* 0x000fe2000780c0ff */
[----:B------:R-:W-:Y:S01]  /*1ea0*/  UIADD3 UR25, -UR11, UR25, UR27 ;  /* 0x000000190b197290 */ /* 0x000fe2000fffe11b */
[C---:B------:R-:W-:Y:S01]  /*1eb0*/  IMAD R2, R7.reuse, c[0x0][0x23c], R2 ;  /* 0x00008f0007027a24 */ /* 0x040fe200078e0202 */
[----:B------:R-:W-:Y:S01]  /*1ec0*/  ULDC.64 UR4, c[0x0][0x240] ;  /* 0x0000900000047ab9 */ /* 0x000fe20000000a00 */
[----:B------:R-:W-:Y:S01]  /*1ed0*/  IMAD.IADD R0, R0, 0x1, -R5 ;  /* 0x0000000100007824 */ /* 0x000fe200078e0a05 */
[----:B------:R-:W-:Y:S01]  /*1ee0*/  UIMAD UR4, UR14, UR4, URZ ;  /* 0x000000040e0472a4 */ /* 0x000fe2000f8e023f */
[----:B------:R-:W-:Y:S01]  /*1ef0*/  IMAD.WIDE.U32 R8, R7, c[0x0][0x238], R8 ;  /* 0x00008e0007087a25 */ /* 0x000fe200078e0008 */
[----:B------:R-:W-:Y:S01]  /*1f00*/  LEA R177, R177, 0x1c480, 0x1 ;  /* 0x0001c480b1b17811 */ /* 0x000fe200078e08ff */
[----:B------:R-:W-:Y:S01]  /*1f10*/  ULDC UR24, c[0x0][0x2a0] ;  /* 0x0000a80000187ab9 */ /* 0x000fe20000000800 */
[----:B------:R-:W-:Y:S01]  /*1f20*/  MOV R208, UR25 ;  /* 0x0000001900d07c02 */ /* 0x000fe20008000f00 */
[----:B------:R-:W-:Y:S01]  /*1f30*/  IMAD R205, R0, 0x4, R13 ;  /* 0x0000000400cd7824 */ /* 0x000fe200078e020d */
[----:B------:R-:W-:Y:S01]  /*1f40*/  UIMAD UR15, UR9, UR5, UR4 ;  /* 0x00000005090f72a4 */ /* 0x000fe2000f8e0204 */
[----:B------:R-:W-:Y:S01]  /*1f50*/  IMAD.IADD R9, R9, 0x1, R2 ;  /* 0x0000000109097824 */ /* 0x000fe200078e0202 */
[----:B------:R-:W-:Y:S01]  /*1f60*/  ULOP3.LUT UR24, URZ, UR24, URZ, 0x33, !UPT ;  /* 0x000000183f187292 */ /* 0x000fe2000f8e333f */
[----:B------:R-:W-:Y:S01]  /*1f70*/  IMAD.U32 R206, RZ, RZ, UR9 ;  /* 0x00000009ffce7e24 */ /* 0x000fe2000f8e00ff */
[----:B------:R-:W-:Y:S01]  /*1f80*/  SHF.L.U32 R180, R180, 0x1, RZ ;  /* 0x00000001b4b47819 */ /* 0x000fe200000006ff */
[----:B------:R-:W-:Y:S01]  /*1f90*/  IMAD.SHL.U32 R205, R205, 0x2, RZ ;  /* 0x00000002cdcd7824 */ /* 0x000fe200078e00ff */
[----:B------:R-:W-:Y:S01]  /*1fa0*/  IADD3 R204, R201, 0x184c0, RZ ;  /* 0x000184c0c9cc7810 */ /* 0x000fe20007ffe0ff */
[----:B------:R-:W-:Y:S01]  /*1fb0*/  IMAD.WIDE.U32 R206, R206, c[0x0][0x240], R8 ;  /* 0x00009000cece7a25 */ /* 0x000fe200078e0008 */
[----:B------:R-:W-:Y:S01]  /*1fc0*/  @P0 IADD3 R204, R3, -0x40, RZ ;  /* 0xffffffc003cc0810 */ /* 0x000fe20007ffe0ff */
[----:B------:R-:W-:Y:S01]  /*1fd0*/  ULDC UR23, c[0x0][0x278] ;  /* 0x00009e0000177ab9 */ /* 0x000fe20000000800 */
[----:B------:R-:W-:Y:S01]  /*1fe0*/  IADD3 R208, R208, -c[0x0][0x168], -R205 ;  /* 0x80005a00d0d07a10 */ /* 0x000fe20007ffe8cd */
[--C-:B------:R-:W-:Y:S01]  /*1ff0*/  IMAD R176, R174, 0x2, R177.reuse ;  /* 0x00000002aeb07824 */ /* 0x100fe200078e02b1 */
[----:B------:R-:W-:Y:S01]  /*2000*/  LEA R178, R178, 0x80, 0x1 ;  /* 0x00000080b2b27811 */ /* 0x000fe200078e08ff */
[C---:B------:R-:W-:Y:S01]  /*2010*/  IMAD R175, R172.reuse, 0x2, R177 ;  /* 0x00000002acaf7824 */ /* 0x040fe200078e02b1 */
        /* <DEDUP_REMOVED lines=53> */
[----:B------:R-:W-:Y:S01]  /*2370*/  IMAD.IADD R0, R184, 0x1, R181 ;  /* 0x00000001b8007824 */ /* 0x000fe200078e02b5 */
[C---:B------:R-:W-:Y:S01]  /*2380*/  IADD3 R211, R208.reuse, UR24, RZ ;  /* 0x00000018d0d37c10 */ /* 0x040fe2000fffe0ff */
[----:B------:R-:W-:Y:S01]  /*2390*/  ULDC UR26, c[0x0][0x2a8] ;  /* 0x0000aa00001a7ab9 */ /* 0x000fe20000000800 */
[----:B------:R-:W-:Y:S01]  /*23a0*/  IADD3 R209, R208, c[0x0][0x2a4], RZ ;  /* 0x0000a900d0d17a10 */ /* 0x000fe20007ffe0ff */
[----:B------:R-:W-:Y:S01]  /*23b0*/  ULDC UR22, c[0x0][0x2a0] ;  /* 0x0000a80000167ab9 */ /* 0x000fe20000000800 */
[----:B------:R-:W-:Y:S01]  /*23c0*/  IADD3 R212, -R205, UR18, RZ ;  /* 0x00000012cdd47c10 */ /* 0x000fe2000fffe1ff */
[----:B------:R-:W-:-:S02]  /*23d0*/  ULDC UR21, c[0x0][0x2a0] ;  /* 0x0000a80000157ab9 */ /* 0x000fc40000000800 */
[----:B------:R-:W-:Y:S02]  /*23e0*/  ULDC UR14, c[0x0][0x290] ;  /* 0x0000a400000e7ab9 */ /* 0x000fe40000000800 */
[----:B------:R-:W-:Y:S02]  /*23f0*/  UIMAD UR11, UR9, UR23, URZ ;  /* 0x00000017090b72a4 */ /* 0x000fe4000f8e023f */
[----:B------:R-:W-:Y:S02]  /*2400*/  UMOV UR4, URZ ;  /* 0x0000003f00047c82 */ /* 0x000fe40008000000 */
[----:B------:R-:W-:Y:S02]  /*2410*/  UMOV UR20, 0x1 ;  /* 0x0000000100147882 */ /* 0x000fe40000000000 */
[----:B------:R-:W-:Y:S02]  /*2420*/  UMOV UR19, URZ ;  /* 0x0000003f00137c82 */ /* 0x000fe40008000000 */
[----:B------:R-:W-:-:S02]  /*2430*/  USHF.L.U32 UR5, UR8, 0x7, URZ ;  /* 0x0000000708057899 */ /* 0x000fc4000800063f */
[----:B------:R-:W-:Y:S02]  /*2440*/  ULDC UR13, c[0x0][0x168] ;  /* 0x00005a00000d7ab9 */ /* 0x000fe40000000800 */
[----:B------:R-:W-:Y:S02]  /*2450*/  UISETP.GT.AND UP5, UPT, UR8, -0x1, UPT ;  /* 0xffffffff0800788c */ /* 0x000fe4000bfa4270 */
[----:B------:R-:W-:Y:S02]  /*2460*/  UISETP.LE.AND UP4, UPT, UR27, UR26, UPT ;  /* 0x0000001a1b00728c */ /* 0x000fe4000bf83270 */
[----:B------:R-:W-:Y:S02]  /*2470*/  ULOP3.LUT UR22, URZ, UR22, URZ, 0x33, !UPT ;  /* 0x000000163f167292 */ /* 0x000fe4000f8e333f */
[----:B------:R-:W-:Y:S02]  /*2480*/  ULOP3.LUT UR21, URZ, UR21, URZ, 0x33, !UPT ;  /* 0x000000153f157292 */ /* 0x000fe4000f8e333f */
[----:B------:R-:W-:-:S02]  /*2490*/  UIMAD UR9, UR9, UR14, URZ ;  /* 0x0000000e090972a4 */ /* 0x000fc4000f8e023f */
[----:B------:R-:W-:Y:S02]  /*24a0*/  ULDC UR18, c[0x0][0x168] ;  /* 0x00005a0000127ab9 */ /* 0x000fe40000000800 */
.L_x_842:
[----:B------:R-:W-:Y:S04]  /*24b0*/  DEPBAR.LE SB0, 0x1 ;  /* 0x000080400000791a */ /* 0x000fe80000000000 */
[----:B------:R-:W-:Y:S01]  /*24c0*/  BAR.SYNC.DEFER_BLOCKING 0x0 ;  /* 0x0000000000007b1d */ /* 0x000fe20000010000 */
[----:B------:R-:W-:Y:S02]  /*24d0*/  MOV R3, UR4 ;  /* 0x0000000400037c02 */ /* 0x000fe40008000f00 */
[----:B------:R-:W-:Y:S02]  /*24e0*/  MOV R2, UR4 ;  /* 0x0000000400027c02 */ /* 0x000fe40008000f00 */
[----:B------:R-:W-:Y:S01]  /*24f0*/  MOV R157, UR4 ;  /* 0x00000004009d7c02 */ /* 0x000fe20008000f00 */
[----:B------:R-:W-:Y:S01]  /*2500*/  IMAD R3, R3, 0x1800, R184 ;  /* 0x0000180003037824 */ /* 0x000fe200078e02b8 */
[----:B------:R-:W-:Y:S01]  /*2510*/  MOV R243, UR4 ;  /* 0x0000000400f37c02 */ /* 0x000fe20008000f00 */
[----:B------:R-:W-:Y:S01]  /*2520*/  IMAD R141, R2, 0x1800, R181 ;  /* 0x00001800028d7824 */ /* 0x000fe200078e02b5 */
[----:B------:R-:W-:Y:S01]  /*2530*/  PLOP3.LUT P0, PT, PT, PT, UP4, 0x80, 0x0 ;  /* 0x000000000000781c */ /* 0x000fe20003f0f048 */
[----:B------:R-:W-:Y:S01]  /*2540*/  IMAD R157, R157, 0x1800, R0 ;  /* 0x000018009d9d7824 */ /* 0x000fe200078e0200 */
[----:B------:R-:W-:Y:S02]  /*2550*/  SHF.L.U32 R185, R3, 0x1, RZ ;  /* 0x0000000103b97819 */ /* 0x000fe400000006ff */
[----:B------:R-:W-:Y:S02]  /*2560*/  IADD3 R2, R184, R141, RZ ;  /* 0x0000008db8027210 */ /* 0x000fe40007ffe0ff */
[----:B------:R-:W-:Y:S02]  /*2570*/  SHF.L.U32 R186, R157, 0x1, RZ ;  /* 0x000000019dba7819 */ /* 0x000fe400000006ff */
[----:B------:R-:W-:Y:S02]  /*2580*/  SHF.L.U32 R183, R2, 0x1, RZ ;  /* 0x0000000102b77819 */ /* 0x000fe400000006ff */
[-C--:B------:R-:W-:Y:S02]  /*2590*/  LEA R241, R243, R190.reuse, 0x6 ;  /* 0x000000bef3f17211 */ /* 0x080fe400078e30ff */
[----:B------:R-:W-:Y:S01]  /*25a0*/  MOV R251, UR10 ;  /* 0x0000000a00fb7c02 */ /* 0x000fe20008000f00 */
[----:B------:R-:W-:Y:S08]  /*25b0*/  LDSM.16.M88.4 R136, [R180+0x80] ;  /* 0x00008000b488783b */ /* 0x000ff00000000200 */
[----:B------:R-:W2:Y:S08]  /*25c0*/  LDSM.16.M88.4 R132, [R185+0xc080] ;  /* 0x00c08000b984783b */ /* 0x000eb00000000200 */
[----:B------:R-:W3:Y:S08]  /*25d0*/  LDSM.16.M88.4 R140, [R185+0xc880] ;  /* 0x00c88000b98c783b */ /* 0x000ef00000000200 */
[----:B------:R-:W4:Y:S08]  /*25e0*/  LDSM.16.M88.4 R144, [R180+0x1080] ;  /* 0x00108000b490783b */ /* 0x000f300000000200 */
[----:B------:R-:W-:Y:S08]  /*25f0*/  LDSM.16.M88.4 R152, [R173+0x80] ;  /* 0x00008000ad98783b */ /* 0x000ff00000000200 */
[----:B------:R-:W5:Y:S01]  /*2600*/  LDSM.16.M88.4 R148, [R183+0xc080] ;  /* 0x00c08000b794783b */ /* 0x000f620000000200 */
[-C--:B--2---:R-:W-:Y:S07]  /*2610*/  HMMA.16816.F32.BF16 R4, R132, R136.reuse, RZ ;  /* 0x000000888404723c */ /* 0x084fee00000418ff */
[----:B------:R-:W2:Y:S01]  /*2620*/  LDSM.16.M88.4 R156, [R186+0xc880] ;  /* 0x00c88000ba9c783b */ /* 0x000ea20000000200 */
[C---:B-1-3--:R-:W-:Y:S07]  /*2630*/  HMMA.16816.F32.BF16 R8, R140.reuse, R136, RZ ;  /* 0x000000888c08723c */ /* 0x04afee00000418ff */
[----:B------:R-:W1:Y:S01]  /*2640*/  LDSM.16.M88.4 R160, [R173+0x1080] ;  /* 0x00108000ada0783b */ /* 0x000e620000000200 */
[-C--:B------:R-:W-:Y:S07]  /*2650*/  HMMA.16816.F32.BF16 R12, R140, R138.reuse, RZ ;  /* 0x0000008a8c0c723c */ /* 0x080fee00000418ff */
[----:B------:R-:W-:Y:S01]  /*2660*/  LDSM.16.M88.4 R168, [R180+0x2080] ;  /* 0x00208000b4a8783b */ /* 0x000fe20000000200 */
[C---:B------:R-:W-:Y:S07]  /*2670*/  HMMA.16816.F32.BF16 R16, R132.reuse, R138, RZ ;  /* 0x0000008a8410723c */ /* 0x040fee00000418ff */
[----:B------:R-:W3:Y:S01]  /*2680*/  LDSM.16.M88.4 R164, [R185+0xd080] ;  /* 0x00d08000b9a4783b */ /* 0x000ee20000000200 */
[-C--:B----4-:R-:W-:Y:S07]  /*2690*/  HMMA.16816.F32.BF16 R20, R132, R144.reuse, RZ ;  /* 0x000000908414723c */ /* 0x090fee00000418ff */
[----:B------:R-:W-:Y:S01]  /*26a0*/  LDSM.16.M88.4 R136, [R180+0x3080] ;  /* 0x00308000b488783b */ /* 0x000fe20000000200 */
[C---:B------:R-:W-:Y:S07]  /*26b0*/  HMMA.16816.F32.BF16 R24, R140.reuse, R144, RZ ;  /* 0x000000908c18723c */ /* 0x040fee00000418ff */
[----:B------:R-:W-:Y:S04]  /*26c0*/  LDS R249, [R241.X4+0x18080] ;  /* 0x01808000f1f97984 */ /* 0x000fe80000004800 */
[----:B------:R-:W-:Y:S01]  /*26d0*/  LDS R248, [R241.X4+0x180a0] ;  /* 0x0180a000f1f87984 */ /* 0x000fe20000004800 */
[-C--:B------:R-:W-:Y:S03]  /*26e0*/  HMMA.16816.F32.BF16 R28, R140, R146.reuse, RZ ;  /* 0x000000928c1c723c */ /* 0x080fe600000418ff */
[----:B------:R-:W-:Y:S05]  /*26f0*/  LDSM.16.M88.4 R140, [R186+0xd080] ;  /* 0x00d08000ba8c783b */ /* 0x000fea0000000200 */
[----:B------:R-:W-:Y:S03]  /*2700*/  HMMA.16816.F32.BF16 R32, R132, R146, RZ ;  /* 0x000000928420723c */ /* 0x000fe600000418ff */
[----:B------:R-:W4:Y:S05]  /*2710*/  LDSM.16.M88.4 R132, [R185+0xd880] ;  /* 0x00d88000b984783b */ /* 0x000f2a0000000200 */
[-C--:B-----5:R-:W-:Y:S03]  /*2720*/  HMMA.16816.F32.BF16 R4, R148, R152.reuse, R4 ;  /* 0x000000989404723c */ /* 0x0a0fe60000041804 */
[----:B------:R-:W5:Y:S05]  /*2730*/  LDSM.16.M88.4 R144, [R173+0x2080] ;  /* 0x00208000ad90783b */ /* 0x000f6a0000000200 */
[C---:B--2---:R-:W-:Y:S03]  /*2740*/  HMMA.16816.F32.BF16 R8, R156.reuse, R152, R8 ;  /* 0x000000989c08723c */ /* 0x044fe60000041808 */
[----:B------:R-:W-:Y:S04]  /*2750*/  LDS R247, [R241.X4+0x18100] ;  /* 0x01810000f1f77984 */ /* 0x000fe80000004800 */
[----:B------:R-:W-:Y:S01]  /*2760*/  LDS R243, [R241.X4+0x18120] ;  /* 0x01812000f1f37984 */ /* 0x000fe20000004800 */
        /* <DEDUP_REMOVED lines=9> */
[-C--:B---3--:R-:W-:Y:S01]  /*2800*/  HMMA.16816.F32.BF16 R4, R164, R168.reuse, R4 ;  /* 0x000000a8a404723c */ /* 0x088fe20000041804 */
[----:B------:R-:W2:Y:S07]  /*2810*/  LDSM.16.M88.4 R160, [R180+0x4080] ;  /* 0x00408000b4a0783b */ /* 0x000eae0000000200 */
[C---:B----4-:R-:W-:Y:S08]  /*2820*/  HMMA.16816.F32.BF16 R8, R132.reuse, R168, R8 ;  /* 0x000000a88408723c */ /* 0x050ff00000041808 */
        /* <DEDUP_REMOVED lines=9> */
[-C--:B-----5:R-:W-:Y:S01]  /*28c0*/  HMMA.16816.F32.BF16 R4, R140, R144.reuse, R4 ;  /* 0x000000908c04723c */ /* 0x0a0fe20000041804 */
[----:B------:R-:W5:Y:S07]  /*28d0*/  LDSM.16.M88.4 R164, [R186+0xe080] ;  /* 0x00e08000baa4783b */ /* 0x000f6e0000000200 */
[C---:B-1----:R-:W-:Y:S07]  /*28e0*/  HMMA.16816.F32.BF16 R8, R148.reuse, R144, R8 ;  /* 0x000000909408723c */ /* 0x042fee0000041808 */
[----:B------:R-:W-:Y:S01]  /*28f0*/  LEA R145, R251, R190, 0x6 ;  /* 0x000000befb917211 */ /* 0x000fe200078e30ff */
[-C--:B------:R-:W-:Y:S04]  /*2900*/  HMMA.16816.F32.BF16 R12, R148, R146.reuse, R12 ;  /* 0x00000092940c723c */ /* 0x080fe8000004180c */
[C---:B------:R-:W-:Y:S02]  /*2910*/  IADD3 R252, R145.reuse, R209, RZ ;  /* 0x000000d191fc7210 */ /* 0x040fe40007ffe0ff */
[----:B------:R-:W-:Y:S02]  /*2920*/  IADD3 R251, R145, R211, RZ ;  /* 0x000000d391fb7210 */ /* 0x000fe40007ffe0ff */
[C---:B------:R-:W-:Y:S04]  /*2930*/  HMMA.16816.F32.BF16 R16, R140.reuse, R146, R16 ;  /* 0x000000928c10723c */ /* 0x040fe80000041810 */
[----:B------:R-:W-:Y:S04]  /*2940*/  IMNMX R252, R212, R252, PT ;  /* 0x000000fcd4fc7217 */ /* 0x000fe80003800200 */
[-C--:B------:R-:W-:Y:S08]  /*2950*/  HMMA.16816.F32.BF16 R20, R140, R152.reuse, R20 ;  /* 0x000000988c14723c */ /* 0x080ff00000041814 */
[C---:B------:R-:W-:Y:S08]  /*2960*/  HMMA.16816.F32.BF16 R24, R148.reuse, R152, R24 ;  /* 0x000000989418723c */ /* 0x040ff00000041818 */
[-C--:B------:R-:W-:Y:S08]  /*2970*/  HMMA.16816.F32.BF16 R28, R148, R154.reuse, R28 ;  /* 0x0000009a941c723c */ /* 0x080ff0000004181c */
[----:B------:R-:W-:Y:S01]  /*2980*/  HMMA.16816.F32.BF16 R32, R140, R154, R32 ;  /* 0x0000009a8c20723c */ /* 0x000fe20000041820 */
[----:B------:R-:W1:Y:S07]  /*2990*/  LDSM.16.M88.4 R140, [R186+0xe880] ;  /* 0x00e88000ba8c783b */ /* 0x000e6e0000000200 */
[-C--:B--2---:R-:W-:Y:S08]  /*29a0*/  HMMA.16816.F32.BF16 R4, R156, R160.reuse, R4 ;  /* 0x000000a09c04723c */ /* 0x084ff00000041804 */
[C---:B---3--:R-:W-:Y:S08]  /*29b0*/  HMMA.16816.F32.BF16 R8, R132.reuse, R160, R8 ;  /* 0x000000a08408723c */ /* 0x048ff00000041808 */
[-C--:B------:R-:W-:Y:S08]  /*29c0*/  HMMA.16816.F32.BF16 R12, R132, R162.reuse, R12 ;  /* 0x000000a2840c723c */ /* 0x080ff0000004180c */
[C---:B------:R-:W-:Y:S08]  /*29d0*/  HMMA.16816.F32.BF16 R16, R156.reuse, R162, R16 ;  /* 0x000000a29c10723c */ /* 0x040ff00000041810 */
[-C--:B----4-:R-:W-:Y:S08]  /*29e0*/  HMMA.16816.F32.BF16 R20, R156, R136.reuse, R20 ;  /* 0x000000889c14723c */ /* 0x090ff00000041814 */
[C---:B------:R-:W-:Y:S08]  /*29f0*/  HMMA.16816.F32.BF16 R24, R132.reuse, R136, R24 ;  /* 0x000000888418723c */ /* 0x040ff00000041818 */
[-C--:B------:R-:W-:Y:S01]  /*2a00*/  HMMA.16816.F32.BF16 R28, R132, R138.reuse, R28 ;  /* 0x0000008a841c723c */ /* 0x080fe2000004181c */
[----:B------:R-:W2:Y:S07]  /*2a10*/  LDSM.16.M88.4 R132, [R173+0x5080] ;  /* 0x00508000ad84783b */ /* 0x000eae0000000200 */
[----:B------:R-:W-:Y:S08]  /*2a20*/  HMMA.16816.F32.BF16 R32, R156, R138, R32 ;  /* 0x0000008a9c20723c */ /* 0x000ff00000041820 */
[-C--:B-----5:R-:W-:Y:S08]  /*2a30*/  HMMA.16816.F32.BF16 R4, R164, R168.reuse, R4 ;  /* 0x000000a8a404723c */ /* 0x0a0ff00000041804 */
[C---:B-1----:R-:W-:Y:S08]  /*2a40*/  HMMA.16816.F32.BF16 R8, R140.reuse, R168, R8 ;  /* 0x000000a88c08723c */ /* 0x042ff00000041808 */
[-C--:B------:R-:W-:Y:S08]  /*2a50*/  HMMA.16816.F32.BF16 R12, R140, R170.reuse, R12 ;  /* 0x000000aa8c0c723c */ /* 0x080ff0000004180c */
[----:B------:R-:W-:Y:S01]  /*2a60*/  FMUL.FTZ R216, R4, c[0x0][0x2b4] ;  /* 0x0000ad0004d87a20 */ /* 0x000fe20000410000 */
[C---:B------:R-:W-:Y:S04]  /*2a70*/  HMMA.16816.F32.BF16 R16, R164.reuse, R170, R16 ;  /* 0x000000aaa410723c */ /* 0x040fe80000041810 */
[----:B------:R-:W-:Y:S01]  /*2a80*/  FMUL.FTZ R217, R5, c[0x0][0x2b4] ;  /* 0x0000ad0005d97a20 */ /* 0x000fe20000410000 */
[----:B------:R-:W1:Y:S01]  /*2a90*/  MUFU.TANH R216, R216 ;  /* 0x000000d800d87308 */ /* 0x000e620000002400 */
[----:B------:R-:W-:Y:S02]  /*2aa0*/  FMUL.FTZ R213, R6, c[0x0][0x2b4] ;  /* 0x0000ad0006d57a20 */ /* 0x000fe40000410000 */
[-C--:B--2---:R-:W-:Y:S04]  /*2ab0*/  HMMA.16816.F32.BF16 R20, R164, R132.reuse, R20 ;  /* 0x00000084a414723c */ /* 0x084fe80000041814 */
[----:B------:R-:W-:Y:S02]  /*2ac0*/  FMUL.FTZ R214, R7, c[0x0][0x2b4] ;  /* 0x0000ad0007d67a20 */ /* 0x000fe40000410000 */
[----:B------:R-:W-:Y:S01]  /*2ad0*/  FMUL.FTZ R215, R8, c[0x0][0x2b4] ;  /* 0x0000ad0008d77a20 */ /* 0x000fe20000410000 */
[----:B------:R-:W2:Y:S01]  /*2ae0*/  MUFU.TANH R217, R217 ;  /* 0x000000d900d97308 */ /* 0x000ea20000002400 */
[C---:B------:R-:W-:Y:S04]  /*2af0*/  HMMA.16816.F32.BF16 R24, R140.reuse, R132, R24 ;  /* 0x000000848c18723c */ /* 0x040fe80000041818 */
[----:B------:R-:W-:Y:S02]  /*2b00*/  FMUL.FTZ R218, R9, c[0x0][0x2b4] ;  /* 0x0000ad0009da7a20 */ /* 0x000fe40000410000 */
[----:B------:R-:W-:Y:S02]  /*2b10*/  FMUL.FTZ R219, R10, c[0x0][0x2b4] ;  /* 0x0000ad000adb7a20 */ /* 0x000fe40000410000 */
[-C--:B------:R-:W-:Y:S01]  /*2b20*/  HMMA.16816.F32.BF16 R28, R140, R134.reuse, R28 ;  /* 0x000000868c1c723c */ /* 0x080fe2000004181c */
[----:B------:R-:W3:Y:S03]  /*2b30*/  MUFU.TANH R213, R213 ;  /* 0x000000d500d57308 */ /* 0x000ee60000002400 */
[----:B------:R-:W-:Y:S02]  /*2b40*/  FMUL.FTZ R220, R11, c[0x0][0x2b4] ;  /* 0x0000ad000bdc7a20 */ /* 0x000fe40000410000 */
[----:B------:R-:W-:Y:S02]  /*2b50*/  FMUL.FTZ R221, R12, c[0x0][0x2b4] ;  /* 0x0000ad000cdd7a20 */ /* 0x000fe40000410000 */
[----:B------:R-:W-:Y:S03]  /*2b60*/  HMMA.16816.F32.BF16 R32, R164, R134, R32 ;  /* 0x00000086a420723c */ /* 0x000fe60000041820 */
[----:B------:R-:W4:Y:S01]  /*2b70*/  MUFU.TANH R214, R214 ;  /* 0x000000d600d67308 */ /* 0x000f220000002400 */
[----:B------:R-:W-:Y:S02]  /*2b80*/  FMUL.FTZ R222, R13, c[0x0][0x2b4] ;  /* 0x0000ad000dde7a20 */ /* 0x000fe40000410000 */
[----:B------:R-:W-:Y:S02]  /*2b90*/  FMUL.FTZ R223, R14, c[0x0][0x2b4] ;  /* 0x0000ad000edf7a20 */ /* 0x000fe40000410000 */
[----:B------:R-:W-:Y:S04]  /*2ba0*/  FMUL.FTZ R224, R15, c[0x0][0x2b4] ;  /* 0x0000ad000fe07a20 */ /* 0x000fe80000410000 */
[----:B------:R-:W-:Y:S01]  /*2bb0*/  FMUL.FTZ R225, R16, c[0x0][0x2b4] ;  /* 0x0000ad0010e17a20 */ /* 0x000fe20000410000 */
[----:B------:R-:W5:Y:S01]  /*2bc0*/  MUFU.TANH R215, R215 ;  /* 0x000000d700d77308 */ /* 0x000f620000002400 */
        /* <DEDUP_REMOVED lines=21> */
[----:B------:R-:W-:Y:S03]  /*2d20*/  FMUL.FTZ R246, R35, c[0x0][0x2b4] ;  /* 0x0000ad0023f67a20 */ /* 0x000fe60000410000 */
        /* <DEDUP_REMOVED lines=24> */
[----:B------:R-:W-:-:S05]  /*2eb0*/  @!P0 BRA `(.L_x_824) ;  /* 0x000001d000008947 */ /* 0x000fca0003800000 */
[----:B--2345:R-:W-:Y:S01]  /*2ec0*/  IMAD.MOV.U32 R4, RZ, RZ, c[0x0][0x168] ;  /* 0x00005a00ff047624 */ /* 0x03cfe200078e00ff */
        /* <DEDUP_REMOVED lines=13> */
.L_x_826:
[----:B------:R-:W-:Y:S04]  /*2fa0*/  MOV R4, 0x1 ;  /* 0x0000000100047802 */ /* 0x000fe80000000f00 */
[----:B------:R-:W-:Y:S11]  /*2fb0*/  ISETP.NE.AND P5, PT, R4, c[0x0][0x2a8], PT ;  /* 0x0000aa0004007a0c */ /* 0x000ff60003fa5270 */
[----:B------:R-:W-:Y:S02]  /*2fc0*/  @!UPT UIADD3 URZ, URZ, URZ, URZ ;  /* 0x0000003f3f3ff290 */ /* 0x000fe4000fffe03f */
[----:B------:R-:W-:Y:S05]  /*2fd0*/  @P5 IMAD.HI.U32 R4, R5, c[0x0][0x2ac], RZ ;  /* 0x0000ab0005045a27 */ /* 0x000fea00078e00ff */
[----:B------:R-:W-:Y:S02]  /*2fe0*/  @P5 SHF.R.U32.HI R5, RZ, c[0x0][0x2b0], R4 ;  /* 0x0000ac00ff055a19 */ /* 0x000fe40000011604 */
.L_x_827:
[----:B------:R-:W-:Y:S05]  /*2ff0*/  BSYNC B0 ;  /* 0x0000000000007941 */ /* 0x000fea0003800000 */
.L_x_825:
[----:B------:R-:W-:Y:S04]  /*3000*/  IMAD.MOV.U32 R4, RZ, RZ, c[0x0][0x2a8] ;  /* 0x0000aa00ff047624 */ /* 0x000fe800078e00ff */
[----:B------:R-:W-:Y:S01]  /*3010*/  IMAD R4, R5, R4, -UR5 ;  /* 0x8000000505047e24 */ /* 0x000fe2000f8e0204 */
[C-C-:B------:R-:W-:Y:S03]  /*3020*/  IADD3 R5, R145.reuse, c[0x0][0x2a4], R208.reuse ;  /* 0x0000a90091057a10 */ /* 0x140fe60007ffe0d0 */
[----:B------:R-:W-:Y:S01]  /*3030*/  IMAD.IADD R251, R4, 0x1, -R205 ;  /* 0x0000000104fb7824 */ /* 0x000fe200078e0acd */
[----:B------:R-:W-:Y:S02]  /*3040*/  IADD3 R4, R145, UR22, R208 ;  /* 0x0000001691047c10 */ /* 0x000fe4000fffe0d0 */
[----:B------:R-:W-:Y:S02]  /*3050*/  IMNMX R5, R212, R5, PT ;  /* 0x00000005d4057217 */ /* 0x000fe40003800200 */
[----:B------:R-:W-:Y:S02]  /*3060*/  IADD3 R252, R251, c[0x0][0x2a8], RZ ;  /* 0x0000aa00fbfc7a10 */ /* 0x000fe40007ffe0ff */
[----:B------:R-:W-:Y:S02]  /*3070*/  IMNMX R251, R4, R251, !PT ;  /* 0x000000fb04fb7217 */ /* 0x000fe40007800200 */
[----:B------:R-:W-:Y:S02]  /*3080*/  IMNMX R252, R5, R252, PT ;  /* 0x000000fc05fc7217 */ /* 0x000fe40003800200 */
.L_x_824:
[----:B--2345:R-:W-:Y:S04]  /*3090*/  IADD3 R7, R145, 0x8, RZ ;  /* 0x0000000891077810 */ /* 0x03cfe80007ffe0ff */
        /* <DEDUP_REMOVED lines=18> */
.L_x_830:
[----:B------:R-:W-:Y:S04]  /*31c0*/  MOV R4, 0x1 ;  /* 0x0000000100047802 */ /* 0x000fe80000000f00 */
[----:B------:R-:W-:Y:S11]  /*31d0*/  ISETP.NE.AND P5, PT, R4, c[0x0][0x2a8], PT ;  /* 0x0000aa0004007a0c */ /* 0x000ff60003fa5270 */
[----:B------:R-:W-:Y:S02]  /*31e0*/  @!UPT UIADD3 URZ, URZ, URZ, URZ ;  /* 0x0000003f3f3ff290 */ /* 0x000fe4000fffe03f */
[----:B------:R-:W-:Y:S05]  /*31f0*/  @P5 IMAD.HI.U32 R4, R5, c[0x0][0x2ac], RZ ;  /* 0x0000ab0005045a27 */ /* 0x000fea00078e00ff */
[----:B------:R-:W-:Y:S02]  /*3200*/  @P5 SHF.R.U32.HI R5, RZ, c[0x0][0x2b0], R4 ;  /* 0x0000ac00ff055a19 */ /* 0x000fe40000011604 */
.L_x_831:
[----:B------:R-:W-:Y:S05]  /*3210*/  BSYNC B0 ;  /* 0x0000000000007941 */ /* 0x000fea0003800000 */
.L_x_829:
[----:B------:R-:W-:Y:S04]  /*3220*/  IMAD.MOV.U32 R4, RZ, RZ, c[0x0][0x2a8] ;  /* 0x0000aa00ff047624 */ /* 0x000fe800078e00ff */
[----:B------:R-:W-:Y:S04]  /*3230*/  IMAD R4, R5, R4, -UR5 ;  /* 0x8000000505047e24 */ /* 0x000fe8000f8e0204 */
[----:B------:R-:W-:Y:S05]  /*3240*/  IMAD.IADD R7, R4, 0x1, -R205 ;  /* 0x0000000104077824 */ /* 0x000fea00078e0acd */
[----:B------:R-:W-:Y:S02]  /*3250*/  IADD3 R5, R7, c[0x0][0x2a8], RZ ;  /* 0x0000aa0007057a10 */ /* 0x000fe40007ffe0ff */
[----:B------:R-:W-:Y:S02]  /*3260*/  IMNMX R250, R250, R7, !PT ;  /* 0x00000007fafa7217 */ /* 0x000fe40007800200 */
[----:B------:R-:W-:Y:S02]  /*3270*/  IMNMX R186, R186, R5, PT ;  /* 0x00000005baba7217 */ /* 0x000fe40003800200 */
.L_x_828:
        /* <DEDUP_REMOVED lines=19> */
.L_x_834:
[----:B------:R-:W-:Y:S04]  /*33b0*/  MOV R4, 0x1 ;  /* 0x0000000100047802 */ /* 0x000fe80000000f00 */
[----:B------:R-:W-:Y:S11]  /*33c0*/  ISETP.NE.AND P5, PT, R4, c[0x0][0x2a8], PT ;  /* 0x0000aa0004007a0c */ /* 0x000ff60003fa5270 */
[----:B------:R-:W-:Y:S02]  /*33d0*/  @!UPT UIADD3 URZ, URZ, URZ, URZ ;  /* 0x0000003f3f3ff290 */ /* 0x000fe4000fffe03f */
[----:B------:R-:W-:Y:S05]  /*33e0*/  @P5 IMAD.HI.U32 R4, R5, c[0x0][0x2ac], RZ ;  /* 0x0000ab0005045a27 */ /* 0x000fea00078e00ff */
[----:B------:R-:W-:Y:S02]  /*33f0*/  @P5 SHF.R.U32.HI R5, RZ, c[0x0][0x2b0], R4 ;  /* 0x0000ac00ff055a19 */ /* 0x000fe40000011604 */
.L_x_835:
[----:B------:R-:W-:Y:S05]  /*3400*/  BSYNC B0 ;  /* 0x0000000000007941 */ /* 0x000fea0003800000 */
.L_x_833:
[----:B------:R-:W-:Y:S04]  /*3410*/  IMAD.MOV.U32 R4, RZ, RZ, c[0x0][0x2a8] ;  /* 0x0000aa00ff047624 */ /* 0x000fe800078e00ff */
[----:B------:R-:W-:Y:S04]  /*3420*/  IMAD R4, R5, R4, -UR5 ;  /* 0x8000000505047e24 */ /* 0x000fe8000f8e0204 */
[----:B------:R-:W-:Y:S05]  /*3430*/  IMAD.IADD R5, R4, 0x1, -R205 ;  /* 0x0000000104057824 */ /* 0x000fea00078e0acd */
[----:B------:R-:W-:Y:S02]  /*3440*/  IADD3 R4, R5, c[0x0][0x2a8], RZ ;  /* 0x0000aa0005047a10 */ /* 0x000fe40007ffe0ff */
[----:B------:R-:W-:Y:S02]  /*3450*/  IMNMX R170, R170, R5, !PT ;  /* 0x00000005aaaa7217 */ /* 0x000fe40007800200 */
[----:B------:R-:W-:Y:S02]  /*3460*/  IMNMX R171, R171, R4, PT ;  /* 0x00000004abab7217 */ /* 0x000fe40003800200 */
.L_x_832:
        /* <DEDUP_REMOVED lines=19> */
.L_x_838:
[----:B------:R-:W-:Y:S04]  /*35a0*/  MOV R4, 0x1 ;  /* 0x0000000100047802 */ /* 0x000fe80000000f00 */
[----:B------:R-:W-:Y:S11]  /*35b0*/  ISETP.NE.AND P0, PT, R4, c[0x0][0x2a8], PT ;  /* 0x0000aa0004007a0c */ /* 0x000ff60003f05270 */
[----:B------:R-:W-:Y:S02]  /*35c0*/  @!UPT UIADD3 URZ, URZ, URZ, URZ ;  /* 0x0000003f3f3ff290 */ /* 0x000fe4000fffe03f */
[----:B------:R-:W-:Y:S05]  /*35d0*/  @P0 IMAD.HI.U32 R4, R5, c[0x0][0x2ac], RZ ;  /* 0x0000ab0005040a27 */ /* 0x000fea00078e00ff */
[----:B------:R-:W-:Y:S02]  /*35e0*/  @P0 SHF.R.U32.HI R5, RZ, c[0x0][0x2b0], R4 ;  /* 0x0000ac00ff050a19 */ /* 0x000fe40000011604 */
.L_x_839:
[----:B------:R-:W-:Y:S05]  /*35f0*/  BSYNC B0 ;  /* 0x0000000000007941 */ /* 0x000fea0003800000 */
.L_x_837:
[----:B------:R-:W-:Y:S04]  /*3600*/  IMAD.MOV.U32 R4, RZ, RZ, c[0x0][0x2a8] ;  /* 0x0000aa00ff047624 */ /* 0x000fe800078e00ff */
[----:B------:R-:W-:Y:S04]  /*3610*/  IMAD R4, R5, R4, -UR5 ;  /* 0x8000000505047e24 */ /* 0x000fe8000f8e0204 */
[----:B------:R-:W-:Y:S05]  /*3620*/  IMAD.IADD R5, R4, 0x1, -R205 ;  /* 0x0000000104057824 */ /* 0x000fea00078e0acd */
[----:B------:R-:W-:Y:S02]  /*3630*/  IADD3 R4, R5, c[0x0][0x2a8], RZ ;  /* 0x0000aa0005047a10 */ /* 0x000fe40007ffe0ff */
[----:B------:R-:W-:Y:S02]  /*3640*/  IMNMX R168, R168, R5, !PT ;  /* 0x00000005a8a87217 */ /* 0x000fe40007800200 */
[----:B------:R-:W-:Y:S02]  /*3650*/  IMNMX R169, R169, R4, PT ;  /* 0x00000004a9a97217 */ /* 0x000fe40003800200 */
.L_x_836:
[----:B------:R-:W-:Y:S04]  /*3660*/  DEPBAR.LE SB0, 0x1 ;  /* 0x000080400000791a */ /* 0x000fe80000000000 */
[----:B------:R-:W-:Y:S01]  /*3670*/  BAR.SYNC.DEFER_BLOCKING 0x0 ;  /* 0x0000000000007b1d */ /* 0x000fe20000010000 */
[----:B------:R-:W-:Y:S01]  /*3680*/  UIADD3 UR24, UR10, 0x1, URZ ;  /* 0x000000010a187890 */ /* 0x000fe2000fffe03f */
[----:B------:R-:W-:Y:S02]  /*3690*/  LEA R3, R3, 0x12080, 0x1 ;  /* 0x0001208003037811 */ /* 0x000fe400078e08ff */
[----:B------:R-:W-:Y:S01]  /*36a0*/  LEA R2, R2, 0x12080, 0x1 ;  /* 0x0001208002027811 */ /* 0x000fe200078e08ff */
[----:B------:R-:W-:Y:S06]  /*36b0*/  UISETP.GE.AND UP0, UPT, UR24, UR12, UPT ;  /* 0x0000000c1800728c */ /* 0x000fec000bf06270 */
[----:B------:R-:W-:Y:S01]  /*36c0*/  PLOP3.LUT P0, PT, PT, PT, UP0, 0x80, 0x0 ;  /* 0x000000000000781c */ /* 0x000fe20003f0f008 */
[----:B------:R2:W3:Y:S04]  /*36d0*/  LDSM.16.M88.4 R132, [R185+0x12080] ;  /* 0x01208000b984783b */ /* 0x0004e80000000200 */
[----:B------:R2:W4:Y:S04]  /*36e0*/  LDSM.16.M88.4 R28, [R185+0x12880] ;  /* 0x01288000b91c783b */ /* 0x0005280000000200 */
[----:B------:R2:W5:Y:S04]  /*36f0*/  LDSM.16.M88.4 R140, [R183+0x12080] ;  /* 0x01208000b78c783b */ /* 0x0005680000000200 */
[----:B------:R2:W1:Y:S04]  /*3700*/  LDSM.16.M88.4 R148, [R183+0x12880] ;  /* 0x01288000b794783b */ /* 0x0004680000000200 */
[----:B------:R2:W1:Y:S04]  /*3710*/  LDSM.16.M88.4 R136, [R180+0x6080] ;  /* 0x00608000b488783b */ /* 0x0004680000000200 */
[----:B------:R2:W1:Y:S04]  /*3720*/  LDSM.16.M88.4 R32, [R180+0x7080] ;  /* 0x00708000b420783b */ /* 0x0004680000000200 */
[----:B------:R2:W1:Y:S04]  /*3730*/  LDSM.16.M88.4 R144, [R173+0x6080] ;  /* 0x00608000ad90783b */ /* 0x0004680000000200 */
[----:B------:R2:W1:Y:S01]  /*3740*/  LDSM.16.M88.4 R152, [R173+0x7080] ;  /* 0x00708000ad98783b */ /* 0x0004620000000200 */
[----:B------:R-:W-:-:S05]  /*3750*/  @P0 BRA `(.L_x_840) ;  /* 0x000002d000000947 */ /* 0x000fca0003800000 */
[----:B------:R-:W2:Y:S01]  /*3760*/  @!P1 S2R R5, SR_CTAID.Y ;  /* 0x0000000000059919 */ /* 0x000ea20000002600 */
[----:B------:R-:W-:Y:S01]  /*3770*/  USHF.R.S32.HI UR23, URZ, 0x1f, UR24 ;  /* 0x0000001f3f177899 */ /* 0x000fe20008011418 */
[----:B------:R-:W-:Y:S01]  /*3780*/  IMAD.U32 R9, RZ, RZ, UR10 ;  /* 0x0000000aff097e24 */ /* 0x000fe2000f8e00ff */
[----:B------:R-:W-:Y:S02]  /*3790*/  ULDC.64 UR14, c[0x0][0x178] ;  /* 0x00005e00000e7ab9 */ /* 0x000fe40000000a00 */
[----:B------:R-:W-:Y:S02]  /*37a0*/  UIMAD.WIDE.U32 UR26, UR24, UR14, URZ ;  /* 0x0000000e181a72a5 */ /* 0x000fe4000f8e003f */
[----:B------:R-:W-:Y:S01]  /*37b0*/  @!P1 LEA R9, R9, 0x40, 0x6 ;  /* 0x0000004009099811 */ /* 0x000fe200078e30ff */
[----:B------:R-:W-:Y:S03]  /*37c0*/  UIMAD UR23, UR23, UR14, URZ ;  /* 0x0000000e171772a4 */ /* 0x000fe6000f8e023f */
[----:B------:R-:W-:Y:S01]  /*37d0*/  IMAD.U32 R7, RZ, RZ, UR26 ;  /* 0x0000001aff077e24 */ /* 0x000fe2000f8e00ff */
[----:B------:R-:W-:Y:S02]  /*37e0*/  UIMAD UR23, UR24, UR15, UR23 ;  /* 0x0000000f181772a4 */ /* 0x000fe4000f8e0217 */
[----:B------:R-:W-:Y:S02]  /*37f0*/  UIMAD UR24, UR24, -0x40, UR13 ;  /* 0xffffffc0181878a4 */ /* 0x000fe4000f8e020d */
[----:B------:R-:W-:Y:S01]  /*3800*/  LEA R7, P6, R7, R198, 0x6 ;  /* 0x000000c607077211 */ /* 0x000fe200078c30ff */
[----:B------:R-:W-:Y:S06]  /*3810*/  UIADD3 UR23, UR27, UR23, URZ ;  /* 0x000000171b177290 */ /* 0x000fec000fffe03f */
[----:B------:R-:W-:Y:S01]  /*3820*/  IMAD.U32 R4, RZ, RZ, UR23 ;  /* 0x00000017ff047e24 */ /* 0x000fe2000f8e00ff */
[----:B--2---:R-:W-:Y:S01]  /*3830*/  @!P1 SHF.R.S32.HI R6, RZ, 0x1f, R5 ;  /* 0x0000001fff069819 */ /* 0x004fe20000011405 */
[----:B------:R-:W-:Y:S04]  /*3840*/  @!P1 IMAD.WIDE.U32 R10, R5, c[0x0][0x270], R202 ;  /* 0x00009c00050a9a25 */ /* 0x000fe800078e00ca */
[----:B------:R-:W-:Y:S01]  /*3850*/  @!P1 IMAD R6, R6, c[0x0][0x270], RZ ;  /* 0x00009c0006069a24 */ /* 0x000fe200078e02ff */
[----:B------:R-:W-:Y:S02]  /*3860*/  @!P1 IADD3 R8, P5, P0, R9, UR11, R10 ;  /* 0x0000000b09089c10 */ /* 0x000fe4000f8be00a */
[----:B------:R-:W-:Y:S01]  /*3870*/  @!P1 SHF.R.S32.HI R9, RZ, 0x1f, R9 ;  /* 0x0000001fff099819 */ /* 0x000fe20000011409 */
[----:B------:R-:W-:Y:S02]  /*3880*/  @!P1 IMAD R6, R5, c[0x0][0x274], R6 ;  /* 0x00009d0005069a24 */ /* 0x000fe400078e0206 */
[----:B------:R-:W-:Y:S02]  /*3890*/  IMAD.U32 R5, RZ, RZ, UR26 ;  /* 0x0000001aff057e24 */ /* 0x000fe4000f8e00ff */
[----:B------:R-:W-:Y:S03]  /*38a0*/  @!P1 IMAD.IADD R6, R11, 0x1, R6 ;  /* 0x000000010b069824 */ /* 0x000fe600078e0206 */
[----:B------:R-:W-:Y:S01]  /*38b0*/  LEA.HI.X R4, R5, R187, R4, 0x6, P6 ;  /* 0x000000bb05047211 */ /* 0x000fe200030f3404 */
[----:B------:R-:W-:Y:S01]  /*38c0*/  IMAD.U32 R5, RZ, RZ, UR20 ;  /* 0x00000014ff057e24 */ /* 0x000fe2000f8e00ff */
[----:B------:R-:W-:Y:S02]  /*38d0*/  @!P1 IADD3.X R9, R9, UR7, R6, P5, P0 ;  /* 0x0000000709099c10 */ /* 0x000fe4000afe0406 */
[----:B------:R-:W-:Y:S01]  /*38e0*/  LOP3.LUT P5, RZ, R189, 0x1, RZ, 0xc0, !PT ;  /* 0x00000001bdff7812 */ /* 0x000fe200078ac0ff */
[----:B------:R-:W-:Y:S01]  /*38f0*/  @!P1 IMAD R5, R5, 0x40, R202 ;  /* 0x0000004005059824 */ /* 0x000fe200078e02ca */
[----:B------:R-:W-:Y:S02]  /*3900*/  @!P1 LEA R12, P0, R8, c[0x0][0x258], 0x2 ;  /* 0x00009600080c9a11 */ /* 0x000fe400078010ff */
[----:B------:R-:W-:Y:S02]  /*3910*/  LEA R10, P6, R7, c[0x0][0x160], 0x1 ;  /* 0x00005800070a7a11 */ /* 0x000fe400078c08ff */
[----:B------:R-:W-:Y:S02]  /*3920*/  ISETP.GE.OR P5, PT, R194, UR24, !P5 ;  /* 0x00000018c2007c0c */ /* 0x000fe4000efa6670 */
[----:B------:R-:W-:Y:S02]  /*3930*/  @!P1 LEA.HI.X R13, R8, c[0x0][0x25c], R9, 0x2, P0 ;  /* 0x00009700080d9a11 */ /* 0x000fe400000f1409 */
[----:B------:R-:W-:Y:S02]  /*3940*/  LOP3.LUT P0, RZ, R189, 0x2, RZ, 0xc0, !PT ;  /* 0x00000002bdff7812 */ /* 0x000fe4000780c0ff */
[----:B------:R-:W-:Y:S01]  /*3950*/  LEA.HI.X R11, R7, c[0x0][0x164], R4, 0x1, P6 ;  /* 0x00005900070b7a11 */ /* 0x000fe200030f0c04 */
[----:B------:R-:W-:Y:S01]  /*3960*/  IMAD.U32 R7, RZ, RZ, UR20 ;  /* 0x00000014ff077e24 */ /* 0x000fe2000f8e00ff */
[C---:B------:R-:W-:Y:S01]  /*3970*/  ISETP.GE.OR P0, PT, R194.reuse, UR24, !P0 ;  /* 0x00000018c2007c0c */ /* 0x040fe2000c706670 */
[----:B------:R-:W-:Y:S01]  /*3980*/  @!P1 IMAD.SHL.U32 R4, R5, 0x4, RZ ;  /* 0x0000000405049824 */ /* 0x000fe200078e00ff */
[----:B------:R-:W-:Y:S01]  /*3990*/  ISETP.LT.AND P6, PT, R194, UR24, PT ;  /* 0x00000018c2007c0c */ /* 0x000fe2000bfc1270 */
[----:B------:R-:W-:Y:S03]  /*39a0*/  IMAD R9, R7, 0x3000, R200 ;  /* 0x0000300007097824 */ /* 0x000fe600078e02c8 */
[----:B------:R-:W-:Y:S02]  /*39b0*/  ISETP.GE.OR P6, PT, R188, c[0x0][0x16c], !P6 ;  /* 0x00005b00bc007a0c */ /* 0x000fe400077c6670 */
[----:B------:R-:W-:Y:S01]  /*39c0*/  @!PT LDS RZ, [RZ] ;  /* 0x00000000fffff984 */ /* 0x000fe20000000800 */
[----:B------:R-:W-:Y:S01]  /*39d0*/  @!PT LDS RZ, [RZ] ;  /* 0x00000000fffff984 */ /* 0x000fe20000000800 */
[----:B------:R-:W-:Y:S01]  /*39e0*/  @!PT LDS RZ, [RZ] ;  /* 0x00000000fffff984 */ /* 0x000fe20000000800 */
[----:B------:R2:W-:Y:S06]  /*39f0*/  LDGSTS.E.BYPASS.LTC128B.128 [R9], [R10.64], !P5 ;  /* 0x000000000a097fae */ /* 0x0005ec000e901d50 */
[----:B------:R2:W-:Y:S06]  /*3a00*/  LDGSTS.E.BYPASS.LTC128B.128 [R9+0x1000], [R10.64+0x40], !P0 ;  /* 0x010000400a097fae */ /* 0x0005ec000c101d50 */
[----:B------:R2:W-:Y:S06]  /*3a10*/  LDGSTS.E.BYPASS.LTC128B.128 [R9+0x2000], [R10.64+0x80], !P6 ;  /* 0x020000800a097fae */ /* 0x0005ec000f101d50 */
[----:B------:R2:W-:Y:S02]  /*3a20*/  @!P1 LDGSTS.E.BYPASS.LTC128B.128 [R4+0x18080], [R12.64] ;  /* 0x180800000c049fae */ /* 0x0005e4000b901d50 */
.L_x_840:
[-C--:B-123--:R-:W-:Y:S01]  /*3a30*/  HMMA.16816.F32.BF16 R4, R132, R136.reuse, RZ ;  /* 0x000000888404723c */ /* 0x08efe200000418ff */
[----:B------:R-:W-:Y:S01]  /*3a40*/  LDSM.16.M88.4 R156, [R180+0x8080] ;  /* 0x00808000b49c783b */ /* 0x000fe20000000200 */
[----:B------:R-:W-:Y:S01]  /*3a50*/  PLOP3.LUT P0, PT, PT, PT, UP5, 0x80, 0x0 ;  /* 0x000000000000781c */ /* 0x000fe20003f0f058 */
[----:B------:R-:W-:Y:S03]  /*3a60*/  UIADD3 UR23, UR10, 0x2, URZ ;  /* 0x000000020a177890 */ /* 0x000fe6000fffe03f */
[C---:B------:R-:W-:Y:S01]  /*3a70*/  ISETP.GT.AND P5, PT, R251.reuse, RZ, P0 ;  /* 0x000000fffb00720c */ /* 0x040fe200007a4270 */
[----:B------:R-:W-:Y:S01]  /*3a80*/  UISETP.GE.AND UP0, UPT, UR23, UR12, UPT ;  /* 0x0000000c1700728c */ /* 0x000fe2000bf06270 */
[C---:B----4-:R-:W-:Y:S01]  /*3a90*/  HMMA.16816.F32.BF16 R8, R28.reuse, R136, RZ ;  /* 0x000000881c08723c */ /* 0x050fe200000418ff */
[----:B------:R-:W-:Y:S01]  /*3aa0*/  LDSM.16.M88.4 R160, [R3+0x1800] ;  /* 0x0018000003a0783b */ /* 0x000fe20000000200 */
[C---:B------:R-:W-:Y:S02]  /*3ab0*/  ISETP.LT.OR P5, PT, R252.reuse, 0x1, P5 ;  /* 0x00000001fc00780c */ /* 0x040fe40002fa1670 */
[C---:B------:R-:W-:Y:S04]  /*3ac0*/  ISETP.GT.AND P6, PT, R251.reuse, 0x21, P0 ;  /* 0x00000021fb00780c */ /* 0x040fe800007c4270 */
[-C--:B------:R-:W-:Y:S01]  /*3ad0*/  HMMA.16816.F32.BF16 R12, R28, R138.reuse, RZ ;  /* 0x0000008a1c0c723c */ /* 0x080fe200000418ff */
[----:B------:R-:W-:Y:S01]  /*3ae0*/  LDSM.16.M88.4 R164, [R2+0x1800] ;  /* 0x0018000002a4783b */ /* 0x000fe20000000200 */
[----:B------:R-:W-:Y:S06]  /*3af0*/  ISETP.LT.OR P6, PT, R252, 0x22, P6 ;  /* 0x00000022fc00780c */ /* 0x000fec00037c1670 */
[C---:B------:R-:W-:Y:S01]  /*3b00*/  HMMA.16816.F32.BF16 R16, R132.reuse, R138, RZ ;  /* 0x0000008a8410723c */ /* 0x040fe200000418ff */
[----:B------:R-:W1:Y:S07]  /*3b10*/  LDSM.16.M88.4 R136, [R3+0x1000] ;  /* 0x001000000388783b */ /* 0x000e6e0000000200 */
[-C--:B------:R-:W-:Y:S01]  /*3b20*/  HMMA.16816.F32.BF16 R20, R132, R32.reuse, RZ ;  /* 0x000000208414723c */ /* 0x080fe200000418ff */
[----:B------:R-:W0:Y:S07]  /*3b30*/  LDGDEPBAR ;  /* 0x00000000000079af */ /* 0x000e2e0000000000 */
[C---:B------:R-:W-:Y:S08]  /*3b40*/  HMMA.16816.F32.BF16 R24, R28.reuse, R32, RZ ;  /* 0x000000201c18723c */ /* 0x040ff000000418ff */
[-C--:B------:R-:W-:Y:S08]  /*3b50*/  HMMA.16816.F32.BF16 R28, R28, R34.reuse, RZ ;  /* 0x000000221c1c723c */ /* 0x080ff000000418ff */
[----:B------:R-:W-:Y:S01]  /*3b60*/  HMMA.16816.F32.BF16 R32, R132, R34, RZ ;  /* 0x000000228420723c */ /* 0x000fe200000418ff */
[----:B------:R-:W2:Y:S07]  /*3b70*/  LDSM.16.M88.4 R132, [R180+0x9080] ;  /* 0x00908000b484783b */ /* 0x000eae0000000200 */
[-C--:B-----5:R-:W-:Y:S08]  /*3b80*/  HMMA.16816.F32.BF16 R4, R140, R144.reuse, R4 ;  /* 0x000000908c04723c */ /* 0x0a0ff00000041804 */
        /* <DEDUP_REMOVED lines=13> */
[C---:B------:R-:W-:Y:S08]  /*3c60*/  HMMA.16816.F32.BF16 R16, R136.reuse, R158, R16 ;  /* 0x0000009e8810723c */ /* 0x040ff00000041810 */
[-C--:B--2---:R-:W-:Y:S08]  /*3c70*/  HMMA.16816.F32.BF16 R20, R136, R132.reuse, R20 ;  /* 0x000000848814723c */ /* 0x084ff00000041814 */
[C---:B------:R-:W-:Y:S08]  /*3c80*/  HMMA.16816.F32.BF16 R24, R160.reuse, R132, R24 ;  /* 0x00000084a018723c */ /* 0x040ff00000041818 */
[-C--:B------:R-:W-:Y:S08]  /*3c90*/  HMMA.16816.F32.BF16 R28, R160, R134.reuse, R28 ;  /* 0x00000086a01c723c */ /* 0x080ff0000004181c */
[----:B------:R-:W-:Y:S01]  /*3ca0*/  HMMA.16816.F32.BF16 R32, R136, R134, R32 ;  /* 0x000000868820723c */ /* 0x000fe20000041820 */
[----:B------:R-:W-:Y:S07]  /*3cb0*/  LDSM.16.M88.4 R132, [R3+0x2000] ;  /* 0x002000000384783b */ /* 0x000fee0000000200 */
[-C--:B---3--:R-:W-:Y:S01]  /*3cc0*/  HMMA.16816.F32.BF16 R4, R144, R148.reuse, R4 ;  /* 0x000000949004723c */ /* 0x088fe20000041804 */
[----:B------:R-:W1:Y:S07]  /*3cd0*/  LDSM.16.M88.4 R136, [R180+0xa080] ;  /* 0x00a08000b488783b */ /* 0x000e6e0000000200 */
[C---:B------:R-:W-:Y:S08]  /*3ce0*/  HMMA.16816.F32.BF16 R8, R164.reuse, R148, R8 ;  /* 0x00000094a408723c */ /* 0x040ff00000041808 */
[-C--:B------:R-:W-:Y:S08]  /*3cf0*/  HMMA.16816.F32.BF16 R12, R164, R150.reuse, R12 ;  /* 0x00000096a40c723c */ /* 0x080ff0000004180c */
[C---:B------:R-:W-:Y:S01]  /*3d00*/  HMMA.16816.F32.BF16 R16, R144.reuse, R150, R16 ;  /* 0x000000969010723c */ /* 0x040fe20000041810 */
[----:B------:R2:W3:Y:S07]  /*3d10*/  LDSM.16.M88.4 R148, [R3+0x2800] ;  /* 0x002800000394783b */ /* 0x0004ee0000000200 */
[-C--:B----4-:R-:W-:Y:S08]  /*3d20*/  HMMA.16816.F32.BF16 R20, R144, R140.reuse, R20 ;  /* 0x0000008c9014723c */ /* 0x090ff00000041814 */
[C---:B------:R-:W-:Y:S07]  /*3d30*/  HMMA.16816.F32.BF16 R24, R164.reuse, R140, R24 ;  /* 0x0000008ca418723c */ /* 0x040fee0000041818 */
[----:B------:R-:W-:Y:S01]  /*3d40*/  FSEL R140, R216, -INF , !P5 ;  /* 0xff800000d88c7808 */ /* 0x000fe20006800000 */
[-C--:B------:R-:W-:Y:S03]  /*3d50*/  HMMA.16816.F32.BF16 R28, R164, R142.reuse, R28 ;  /* 0x0000008ea41c723c */ /* 0x080fe6000004181c */
[----:B------:R-:W-:Y:S01]  /*3d60*/  ISETP.GT.AND P5, PT, R251, 0x1, P0 ;  /* 0x00000001fb00780c */ /* 0x000fe200007a4270 */
[--C-:B------:R-:W-:Y:S02]  /*3d70*/  FFMA.FTZ R156, R140, c[0x0][0x29c], -R249.reuse ;  /* 0x0000a7008c9c7a23 */ /* 0x100fe400000108f9 */
[----:B------:R-:W-:Y:S01]  /*3d80*/  FFMA.FTZ R216, -R216, R216, 1 ;  /* 0x3f800000d8d87423 */ /* 0x000fe200000101d8 */
[C---:B------:R-:W-:Y:S01]  /*3d90*/  ISETP.LT.OR P5, PT, R252.reuse, 0x2, P5 ;  /* 0x00000002fc00780c */ /* 0x040fe20002fa1670 */
[----:B------:R-:W-:Y:S02]  /*3da0*/  HMMA.16816.F32.BF16 R32, R144, R142, R32 ;  /* 0x0000008e9020723c */ /* 0x000fe40000041820 */
[----:B------:R-:W4:Y:S02]  /*3db0*/  MUFU.EX2 R156, R156 ;  /* 0x0000009c009c7308 */ /* 0x000f240000000800 */
[C---:B------:R-:W-:Y:S01]  /*3dc0*/  FSEL R140, R217.reuse, -INF , !P5 ;  /* 0xff800000d98c7808 */ /* 0x040fe20006800000 */
[----:B------:R-:W-:Y:S01]  /*3dd0*/  FFMA.FTZ R217, -R217, R217, 1 ;  /* 0x3f800000d9d97423 */ /* 0x000fe200000101d9 */
[----:B------:R-:W-:Y:S02]  /*3de0*/  ISETP.GT.AND P5, PT, R251, 0x20, P0 ;  /* 0x00000020fb00780c */ /* 0x000fe400007a4270 */
[-C--:B-1----:R-:W-:Y:S05]  /*3df0*/  HMMA.16816.F32.BF16 R4, R132, R136.reuse, R4 ;  /* 0x000000888404723c */ /* 0x082fea0000041804 */
[----:B------:R-:W-:Y:S01]  /*3e00*/  ISETP.LT.OR P5, PT, R252, 0x21, P5 ;  /* 0x00000021fc00780c */ /* 0x000fe20002fa1670 */
[--C-:B--2---:R-:W-:Y:S02]  /*3e10*/  FFMA.FTZ R3, R140, c[0x0][0x29c], -R249.reuse ;  /* 0x0000a7008c037a23 */ /* 0x104fe400000108f9 */
[C---:B---3--:R-:W-:Y:S01]  /*3e20*/  HMMA.16816.F32.BF16 R8, R148.reuse, R136, R8 ;  /* 0x000000889408723c */ /* 0x048fe20000041808 */
[----:B------:R-:W1:Y:S03]  /*3e30*/  LDSM.16.M88.4 R140, [R180+0xb080] ;  /* 0x00b08000b48c783b */ /* 0x000e660000000200 */
[----:B------:R-:W-:Y:S01]  /*3e40*/  FSEL R144, R225, -INF , !P5 ;  /* 0xff800000e1907808 */ /* 0x000fe20006800000 */
[----:B------:R-:W2:Y:S01]  /*3e50*/  MUFU.EX2 R3, R3 ;  /* 0x0000000300037308 */ /* 0x000ea20000000800 */
[----:B------:R-:W-:Y:S01]  /*3e60*/  ISETP.GT.AND P5, PT, R251, 0x40, P0 ;  /* 0x00000040fb00780c */ /* 0x000fe200007a4270 */
[----:B------:R-:W-:Y:S01]  /*3e70*/  FFMA.FTZ R225, -R225, R225, 1 ;  /* 0x3f800000e1e17423 */ /* 0x000fe200000101e1 */
[-C--:B------:R-:W-:Y:S03]  /*3e80*/  HMMA.16816.F32.BF16 R12, R148, R138.reuse, R12 ;  /* 0x0000008a940c723c */ /* 0x080fe6000004180c */
[----:B------:R-:W-:Y:S01]  /*3e90*/  ISETP.LT.OR P5, PT, R252, 0x41, P5 ;  /* 0x00000041fc00780c */ /* 0x000fe20002fa1670 */
[--C-:B------:R-:W-:Y:S01]  /*3ea0*/  FFMA.FTZ R157, R144, c[0x0][0x29c], -R249.reuse ;  /* 0x0000a700909d7a23 */ /* 0x100fe200000108f9 */
[C---:B------:R-:W-:Y:S01]  /*3eb0*/  FSEL R144, R226.reuse, -INF , !P6 ;  /* 0xff800000e2907808 */ /* 0x040fe20007000000 */
[----:B------:R-:W-:Y:S01]  /*3ec0*/  FFMA.FTZ R226, -R226, R226, 1 ;  /* 0x3f800000e2e27423 */ /* 0x000fe200000101e2 */
[----:B------:R-:W-:Y:S01]  /*3ed0*/  FSEL R146, R229, -INF , !P5 ;  /* 0xff800000e5927808 */ /* 0x000fe20006800000 */
[C---:B------:R-:W-:Y:S01]  /*3ee0*/  HMMA.16816.F32.BF16 R16, R132.reuse, R138, R16 ;  /* 0x0000008a8410723c */ /* 0x040fe20000041810 */
[----:B------:R-:W-:Y:S01]  /*3ef0*/  LDSM.16.M88.4 R136, [R2+0x2000] ;  /* 0x002000000288783b */ /* 0x000fe20000000200 */
[----:B------:R-:W-:Y:S02]  /*3f00*/  MUFU.EX2 R157, R157 ;  /* 0x0000009d009d7308 */ /* 0x000fe40000000800 */
[--C-:B------:R-:W-:Y:S01]  /*3f10*/  FFMA.FTZ R146, R146, c[0x0][0x29c], -R249.reuse ;  /* 0x0000a70092927a23 */ /* 0x100fe200000108f9 */
[C---:B------:R-:W-:Y:S01]  /*3f20*/  ISETP.GT.AND P6, PT, R251.reuse, 0x41, P0 ;  /* 0x00000041fb00780c */ /* 0x040fe200007c4270 */
[--C-:B------:R-:W-:Y:S01]  /*3f30*/  FFMA.FTZ R158, R144, c[0x0][0x29c], -R249.reuse ;  /* 0x0000a700909e7a23 */ /* 0x100fe200000108f9 */
[----:B------:R-:W-:Y:S01]  /*3f40*/  ISETP.GT.AND P5, PT, R251, 0x60, P0 ;  /* 0x00000060fb00780c */ /* 0x000fe200007a4270 */
[----:B------:R-:W-:Y:S01]  /*3f50*/  FFMA.FTZ R229, -R229, R229, 1 ;  /* 0x3f800000e5e57423 */ /* 0x000fe200000101e5 */
[C---:B------:R-:W-:Y:S02]  /*3f60*/  ISETP.LT.OR P6, PT, R252.reuse, 0x42, P6 ;  /* 0x00000042fc00780c */ /* 0x040fe400037c1670 */
[----:B------:R-:W-:Y:S01]  /*3f70*/  ISETP.LT.OR P5, PT, R252, 0x61, P5 ;  /* 0x00000061fc00780c */ /* 0x000fe20002fa1670 */
[----:B------:R3:W5:Y:S01]  /*3f80*/  MUFU.EX2 R159, R146 ;  /* 0x00000092009f7308 */ /* 0x0007620000000800 */
[C---:B------:R-:W-:Y:S01]  /*3f90*/  FSEL R144, R230.reuse, -INF , !P6 ;  /* 0xff800000e6907808 */ /* 0x040fe20007000000 */
[----:B------:R-:W-:Y:S01]  /*3fa0*/  FFMA.FTZ R230, -R230, R230, 1 ;  /* 0x3f800000e6e67423 */ /* 0x000fe200000101e6 */
[C---:B------:R-:W-:Y:S01]  /*3fb0*/  FSEL R152, R242.reuse, -INF , !P5 ;  /* 0xff800000f2987808 */ /* 0x040fe20006800000 */
[----:B------:R-:W-:Y:S01]  /*3fc0*/  FFMA.FTZ R242, -R242, R242, 1 ;  /* 0x3f800000f2f27423 */ /* 0x000fe200000101f2 */
[----:B------:R-:W-:Y:S01]  /*3fd0*/  ISETP.GT.AND P5, PT, R250, RZ, P0 ;  /* 0x000000fffa00720c */ /* 0x000fe200007a4270 */
[--C-:B------:R-:W-:Y:S01]  /*3fe0*/  FFMA.FTZ R160, R144, c[0x0][0x29c], -R249.reuse ;  /* 0x0000a70090a07a23 */ /* 0x100fe200000108f9 */
[----:B------:R-:W-:Y:S01]  /*3ff0*/  ISETP.GT.AND P6, PT, R251, 0x61, P0 ;  /* 0x00000061fb00780c */ /* 0x000fe200007c4270 */
[--C-:B------:R-:W-:Y:S01]  /*4000*/  FFMA.FTZ R164, R152, c[0x0][0x29c], -R249.reuse ;  /* 0x0000a70098a47a23 */ /* 0x100fe200000108f9 */
[----:B------:R-:W-:Y:S01]  /*4010*/  ISETP.LT.OR P5, PT, R186, 0x1, P5 ;  /* 0x00000001ba00780c */ /* 0x000fe20002fa1670 */
[----:B------:R2:W-:Y:S01]  /*4020*/  LDSM.16.M88.4 R152, [R2+0x2800] ;  /* 0x002800000298783b */ /* 0x0005e20000000200 */
[----:B------:R-:W-:Y:S01]  /*4030*/  MUFU.EX2 R158, R158 ;  /* 0x0000009e009e7308 */ /* 0x000fe20000000800 */
[----:B------:R-:W-:Y:S01]  /*4040*/  ISETP.LT.OR P6, PT, R252, 0x62, P6 ;  /* 0x00000062fc00780c */ /* 0x000fe200037c1670 */
[-C--:B-1----:R-:W-:Y:S03]  /*4050*/  HMMA.16816.F32.BF16 R20, R132, R140.reuse, R20 ;  /* 0x0000008c8414723c */ /* 0x082fe60000041814 */
[----:B------:R-:W-:Y:S02]  /*4060*/  FSEL R162, R244, -INF , !P6 ;  /* 0xff800000f4a27808 */ /* 0x000fe40007000000 */
[----:B------:R-:W-:Y:S02]  /*4070*/  ISETP.GT.AND P6, PT, R250, 0x1, P0 ;  /* 0x00000001fa00780c */ /* 0x000fe400007c4270 */
[----:B------:R-:W-:Y:S01]  /*4080*/  FSEL R183, R213, -INF , !P5 ;  /* 0xff800000d5b77808 */ /* 0x000fe20006800000 */
[C---:B------:R-:W-:Y:S01]  /*4090*/  HMMA.16816.F32.BF16 R24, R148.reuse, R140, R24 ;  /* 0x0000008c9418723c */ /* 0x040fe20000041818 */
[----:B------:R-:W1:Y:S01]  /*40a0*/  MUFU.EX2 R160, R160 ;  /* 0x000000a000a07308 */ /* 0x000e620000000800 */
[----:B---3--:R-:W3:Y:S02]  /*40b0*/  LDSM.16.M88.4 R144, [R173+0xa080] ;  /* 0x00a08000ad90783b */ /* 0x008ee40000000200 */
[----:B------:R-:W-:Y:S01]  /*40c0*/  FFMA.FTZ R249, R162, c[0x0][0x29c], -R249 ;  /* 0x0000a700a2f97a23 */ /* 0x000fe200000108f9 */
[----:B------:R-:W-:Y:S02]  /*40d0*/  ISETP.LT.OR P6, PT, R186, 0x2, P6 ;  /* 0x00000002ba00780c */ /* 0x000fe400037c1670 */
[----:B------:R-:W-:Y:S01]  /*40e0*/  ISETP.GT.AND P5, PT, R250, 0x20, P0 ;  /* 0x00000020fa00780c */ /* 0x000fe200007a4270 */
[-C--:B------:R-:W-:Y:S03]  /*40f0*/  HMMA.16816.F32.BF16 R28, R148, R142.reuse, R28 ;  /* 0x0000008e941c723c */ /* 0x080fe6000004181c */
[----:B------:R1:W-:Y:S01]  /*4100*/  MUFU.EX2 R140, R164 ;  /* 0x000000a4008c7308 */ /* 0x0003e20000000800 */
[----:B------:R-:W-:Y:S01]  /*4110*/  FSEL R167, R214, -INF , !P6 ;  /* 0xff800000d6a77808 */ /* 0x000fe20007000000 */
[--C-:B--2---:R-:W-:Y:S01]  /*4120*/  FFMA.FTZ R2, R183, c[0x0][0x29c], -R248.reuse ;  /* 0x0000a700b7027a23 */ /* 0x104fe200000108f8 */
[----:B------:R-:W-:Y:S02]  /*4130*/  ISETP.GT.AND P6, PT, R250, 0x21, P0 ;  /* 0x00000021fa00780c */ /* 0x000fe400007c4270 */
[----:B------:R-:W-:Y:S01]  /*4140*/  HMMA.16816.F32.BF16 R32, R132, R142, R32 ;  /* 0x0000008e8420723c */ /* 0x000fe20000041820 */
[----:B------:R-:W2:Y:S03]  /*4150*/  LDSM.16.M88.4 R132, [R173+0xb080] ;  /* 0x00b08000ad84783b */ /* 0x000ea60000000200 */
[C---:B------:R-:W-:Y:S01]  /*4160*/  ISETP.LT.OR P5, PT, R186.reuse, 0x21, P5 ;  /* 0x00000021ba00780c */ /* 0x040fe20002fa1670 */
[----:B------:R-:W1:Y:S01]  /*4170*/  MUFU.EX2 R2, R2 ;  /* 0x0000000200027308 */ /* 0x000e620000000800 */
[----:B------:R-:W-:Y:S01]  /*4180*/  ISETP.LT.OR P6, PT, R186, 0x22, P6 ;  /* 0x00000022ba00780c */ /* 0x000fe200037c1670 */
[--C-:B------:R-:W-:Y:S01]  /*4190*/  FFMA.FTZ R143, R167, c[0x0][0x29c], -R248.reuse ;  /* 0x0000a700a78f7a23 */ /* 0x100fe200000108f8 */
[----:B------:R-:W-:Y:S02]  /*41a0*/  FSEL R163, R227, -INF , !P5 ;  /* 0xff800000e3a37808 */ /* 0x000fe40006800000 */
[----:B------:R-:W-:Y:S02]  /*41b0*/  ISETP.GT.AND P5, PT, R250, 0x40, P0 ;  /* 0x00000040fa00780c */ /* 0x000fe400007a4270 */
[----:B------:R-:W-:Y:S01]  /*41c0*/  FSEL R165, R228, -INF , !P6 ;  /* 0xff800000e4a57808 */ /* 0x000fe20007000000 */
[--C-:B------:R-:W-:Y:S01]  /*41d0*/  FFMA.FTZ R150, R163, c[0x0][0x29c], -R248.reuse ;  /* 0x0000a700a3967a23 */ /* 0x100fe200000108f8 */
[----:B------:R-:W-:Y:S01]  /*41e0*/  ISETP.GT.AND P6, PT, R250, 0x41, P0 ;  /* 0x00000041fa00780c */ /* 0x000fe200007c4270 */
[----:B------:R-:W1:Y:S01]  /*41f0*/  MUFU.EX2 R143, R143 ;  /* 0x0000008f008f7308 */ /* 0x000e620000000800 */
[C---:B------:R-:W-:Y:S02]  /*4200*/  ISETP.LT.OR P5, PT, R186.reuse, 0x41, P5 ;  /* 0x00000041ba00780c */ /* 0x040fe40002fa1670 */
[----:B------:R-:W-:Y:S02]  /*4210*/  ISETP.LT.OR P6, PT, R186, 0x42, P6 ;  /* 0x00000042ba00780c */ /* 0x000fe400037c1670 */
[C---:B------:R-:W-:Y:S01]  /*4220*/  FSEL R161, R231.reuse, -INF , !P5 ;  /* 0xff800000e7a17808 */ /* 0x040fe20006800000 */
[----:B------:R-:W-:Y:S01]  /*4230*/  FFMA.FTZ R231, -R231, R231, 1 ;  /* 0x3f800000e7e77423 */ /* 0x000fe200000101e7 */
[C---:B------:R-:W-:Y:S01]  /*4240*/  FSEL R141, R232.reuse, -INF , !P6 ;  /* 0xff800000e88d7808 */ /* 0x040fe20007000000 */
[----:B------:R-:W-:Y:S01]  /*4250*/  FFMA.FTZ R232, -R232, R232, 1 ;  /* 0x3f800000e8e87423 */ /* 0x000fe200000101e8 */
[C---:B------:R-:W-:Y:S01]  /*4260*/  ISETP.GT.AND P6, PT, R250.reuse, 0x61, P0 ;  /* 0x00000061fa00780c */ /* 0x040fe200007c4270 */
[----:B------:R-:W1:Y:S01]  /*4270*/  MUFU.EX2 R150, R150 ;  /* 0x0000009600967308 */ /* 0x000e620000000800 */
[--C-:B------:R-:W-:Y:S01]  /*4280*/  FFMA.FTZ R163, R161, c[0x0][0x29c], -R248.reuse ;  /* 0x0000a700a1a37a23 */ /* 0x100fe200000108f8 */
[-C--:B---3--:R-:W-:Y:S05]  /*4290*/  HMMA.16816.F32.BF16 R4, R136, R144.reuse, R4 ;  /* 0x000000908804723c */ /* 0x088fea0000041804 */
[--C-:B------:R-:W-:Y:S01]  /*42a0*/  FFMA.FTZ R252, R141, c[0x0][0x29c], -R248.reuse ;  /* 0x0000a7008dfc7a23 */ /* 0x100fe200000108f8 */
[----:B------:R-:W-:Y:S02]  /*42b0*/  ISETP.GT.AND P5, PT, R250, 0x60, P0 ;  /* 0x00000060fa00780c */ /* 0x000fe400007a4270 */
[C---:B------:R-:W-:Y:S01]  /*42c0*/  HMMA.16816.F32.BF16 R8, R152.reuse, R144, R8 ;  /* 0x000000909808723c */ /* 0x040fe20000041808 */
[----:B------:R-:W-:Y:S03]  /*42d0*/  MUFU.EX2 R249, R249 ;  /* 0x000000f900f97308 */ /* 0x000fe60000000800 */
[C---:B------:R-:W-:Y:S02]  /*42e0*/  ISETP.LT.OR P6, PT, R186.reuse, 0x62, P6 ;  /* 0x00000062ba00780c */ /* 0x040fe400037c1670 */
[----:B------:R-:W-:Y:S01]  /*42f0*/  ISETP.LT.OR P5, PT, R186, 0x61, P5 ;  /* 0x00000061ba00780c */ /* 0x000fe20002fa1670 */
[--C-:B------:R-:W-:Y:S01]  /*4300*/  FFMA.FTZ R145, R165, c[0x0][0x29c], -R248.reuse ;  /* 0x0000a700a5917a23 */ /* 0x100fe200000108f8 */
[-C--:B------:R-:W-:Y:S03]  /*4310*/  HMMA.16816.F32.BF16 R12, R152, R146.reuse, R12 ;  /* 0x00000092980c723c */ /* 0x080fe6000004180c */
[----:B------:R-:W-:Y:S01]  /*4320*/  MUFU.EX2 R252, R252 ;  /* 0x000000fc00fc7308 */ /* 0x000fe20000000800 */
[C---:B------:R-:W-:Y:S01]  /*4330*/  FSEL R151, R246.reuse, -INF , !P6 ;  /* 0xff800000f6977808 */ /* 0x040fe20007000000 */
[----:B------:R-:W-:Y:S01]  /*4340*/  FFMA.FTZ R246, -R246, R246, 1 ;  /* 0x3f800000f6f67423 */ /* 0x000fe200000101f6 */
[C---:B------:R-:W-:Y:S01]  /*4350*/  FSEL R149, R245.reuse, -INF , !P5 ;  /* 0xff800000f5957808 */ /* 0x040fe20006800000 */
[----:B------:R-:W-:Y:S01]  /*4360*/  FFMA.FTZ R245, -R245, R245, 1 ;  /* 0x3f800000f5f57423 */ /* 0x000fe200000101f5 */
[C---:B------:R-:W-:Y:S01]  /*4370*/  HMMA.16816.F32.BF16 R16, R136.reuse, R146, R16 ;  /* 0x000000928810723c */ /* 0x040fe20000041810 */
[----:B------:R-:W3:Y:S03]  /*4380*/  LDS R146, [R241.X4+0x18280] ;  /* 0x01828000f1927984 */ /* 0x000ee60000004800 */
[--C-:B------:R-:W-:Y:S01]  /*4390*/  FFMA.FTZ R149, R149, c[0x0][0x29c], -R248.reuse ;  /* 0x0000a70095957a23 */ /* 0x100fe200000108f8 */
[----:B------:R-:W1:Y:S01]  /*43a0*/  MUFU.EX2 R145, R145 ;  /* 0x0000009100917308 */ /* 0x000e620000000800 */
[----:B------:R-:W-:Y:S01]  /*43b0*/  FFMA.FTZ R248, R151, c[0x0][0x29c], -R248 ;  /* 0x0000a70097f87a23 */ /* 0x000fe200000108f8 */
[C---:B------:R-:W-:Y:S01]  /*43c0*/  ISETP.GT.AND P6, PT, R170.reuse, 0x1, P0 ;  /* 0x00000001aa00780c */ /* 0x040fe200007c4270 */
[-C--:B--2---:R-:W-:Y:S03]  /*43d0*/  HMMA.16816.F32.BF16 R20, R136, R132.reuse, R20 ;  /* 0x000000848814723c */ /* 0x084fe60000041814 */
[C---:B------:R-:W-:Y:S02]  /*43e0*/  ISETP.LT.OR P6, PT, R171.reuse, 0x2, P6 ;  /* 0x00000002ab00780c */ /* 0x040fe400037c1670 */
[----:B------:R-:W-:Y:S02]  /*43f0*/  ISETP.GT.AND P5, PT, R170, RZ, P0 ;  /* 0x000000ffaa00720c */ /* 0x000fe400007a4270 */
[----:B------:R-:W2:Y:S01]  /*4400*/  MUFU.EX2 R147, R163 ;  /* 0x000000a300937308 */ /* 0x000ea20000000800 */
[C---:B------:R-:W-:Y:S04]  /*4410*/  HMMA.16816.F32.BF16 R24, R152.reuse, R132, R24 ;  /* 0x000000849818723c */ /* 0x040fe80000041818 */
[----:B------:R-:W-:Y:S02]  /*4420*/  FSEL R142, R218, -INF , !P6 ;  /* 0xff800000da8e7808 */ /* 0x000fe40007000000 */
[----:B------:R-:W-:Y:S02]  /*4430*/  ISETP.LT.OR P5, PT, R171, 0x1, P5 ;  /* 0x00000001ab00780c */ /* 0x000fe40002fa1670 */
[-C--:B------:R-:W-:Y:S01]  /*4440*/  HMMA.16816.F32.BF16 R28, R152, R134.reuse, R28 ;  /* 0x00000086981c723c */ /* 0x080fe2000004181c */
[----:B------:R-:W-:Y:S02]  /*4450*/  MUFU.EX2 R149, R149 ;  /* 0x0000009500957308 */ /* 0x000fe40000000800 */
[----:B------:R-:W-:Y:S01]  /*4460*/  ISETP.GT.AND P6, PT, R170, 0x21, P0 ;  /* 0x00000021aa00780c */ /* 0x000fe200007c4270 */
[--C-:B------:R-:W-:Y:S01]  /*4470*/  FFMA.FTZ R142, R142, c[0x0][0x29c], -R247.reuse ;  /* 0x0000a7008e8e7a23 */ /* 0x100fe200000108f7 */
[----:B------:R-:W-:Y:S02]  /*4480*/  FSEL R148, R215, -INF , !P5 ;  /* 0xff800000d7947808 */ /* 0x000fe40006800000 */
[----:B------:R-:W-:Y:S01]  /*4490*/  FFMA.FTZ R155, -R244, R244, 1 ;  /* 0x3f800000f49b7423 */ /* 0x000fe200000101f4 */
[----:B------:R-:W-:Y:S01]  /*44a0*/  HMMA.16816.F32.BF16 R32, R136, R134, R32 ;  /* 0x000000868820723c */ /* 0x000fe20000041820 */
[----:B------:R-:W2:Y:S02]  /*44b0*/  LDS R138, [R241.X4+0x182a0] ;  /* 0x0182a000f18a7984 */ /* 0x000ea40000004800 */
[----:B------:R5:W-:Y:S01]  /*44c0*/  MUFU.EX2 R139, R142 ;  /* 0x0000008e008b7308 */ /* 0x000be20000000800 */
[----:B------:R-:W-:Y:S01]  /*44d0*/  ISETP.GT.AND P5, PT, R170, 0x20, P0 ;  /* 0x00000020aa00780c */ /* 0x000fe200007a4270 */
[--C-:B------:R-:W-:Y:S01]  /*44e0*/  FFMA.FTZ R148, R148, c[0x0][0x29c], -R247.reuse ;  /* 0x0000a70094947a23 */ /* 0x100fe200000108f7 */
[C---:B------:R-:W-:Y:S02]  /*44f0*/  ISETP.LT.OR P6, PT, R171.reuse, 0x22, P6 ;  /* 0x00000022ab00780c */ /* 0x040fe400037c1670 */
[----:B------:R-:W-:Y:S01]  /*4500*/  ISETP.LT.OR P5, PT, R171, 0x21, P5 ;  /* 0x00000021ab00780c */ /* 0x000fe20002fa1670 */
[--C-:B---3--:R-:W-:Y:S03]  /*4510*/  FADD.FTZ R151, R4, -R146.reuse ;  /* 0x8000009204977221 */ /* 0x108fe60000010000 */
[--C-:B------:R-:W-:Y:S01]  /*4520*/  FADD.FTZ R152, R5, -R146.reuse ;  /* 0x8000009205987221 */ /* 0x100fe20000010000 */
[----:B------:R-:W-:Y:S01]  /*4530*/  FSEL R162, R221, -INF , !P5 ;  /* 0xff800000dda27808 */ /* 0x000fe20006800000 */
[----:B----4-:R-:W-:Y:S01]  /*4540*/  FMUL.FTZ R151, R156, R151 ;  /* 0x000000979c977220 */ /* 0x010fe20000410000 */
[----:B------:R-:W-:Y:S01]  /*4550*/  ISETP.GT.AND P5, PT, R170, 0x40, P0 ;  /* 0x00000040aa00780c */ /* 0x000fe200007a4270 */
[----:B------:R-:W-:Y:S01]  /*4560*/  FMUL.FTZ R152, R3, R152 ;  /* 0x0000009803987220 */ /* 0x000fe20000410000 */
[----:B-1----:R-:W-:Y:S01]  /*4570*/  FSEL R164, R222, -INF , !P6 ;  /* 0xff800000dea47808 */ /* 0x002fe20007000000 */
[----:B------:R-:W-:Y:S01]  /*4580*/  FMUL.FTZ R151, R151, R216 ;  /* 0x000000d897977220 */ /* 0x000fe20000410000 */
[----:B------:R-:W-:Y:S01]  /*4590*/  ISETP.GT.AND P6, PT, R170, 0x41, P0 ;  /* 0x00000041aa00780c */ /* 0x000fe200007c4270 */
[----:B------:R-:W-:Y:S01]  /*45a0*/  FMUL.FTZ R152, R152, R217 ;  /* 0x000000d998987220 */ /* 0x000fe20000410000 */
[C---:B------:R-:W-:Y:S01]  /*45b0*/  ISETP.LT.OR P5, PT, R171.reuse, 0x41, P5 ;  /* 0x00000041ab00780c */ /* 0x040fe20002fa1670 */
[--C-:B------:R-:W-:Y:S01]  /*45c0*/  FADD.FTZ R20, R20, -R146.reuse ;  /* 0x8000009214147221 */ /* 0x100fe20000010000 */
[----:B------:R-:W-:Y:S01]  /*45d0*/  ISETP.LT.OR P6, PT, R171, 0x42, P6 ;  /* 0x00000042ab00780c */ /* 0x000fe200037c1670 */
[--C-:B------:R-:W-:Y:S01]  /*45e0*/  FADD.FTZ R16, R16, -R146.reuse ;  /* 0x8000009210107221 */ /* 0x100fe20000010000 */
[----:B------:R-:W-:Y:S01]  /*45f0*/  F2FP.BF16.PACK_AB R152, R152, R151 ;  /* 0x000000979898723e */ /* 0x000fe200000010ff */
[----:B-----5:R-:W-:Y:S01]  /*4600*/  FMUL.FTZ R20, R159, R20 ;  /* 0x000000149f147220 */ /* 0x020fe20000410000 */
[----:B------:R-:W-:Y:S01]  /*4610*/  F2FP.BF16.PACK_AB R142, R160, R159 ;  /* 0x0000009fa08e723e */ /* 0x000fe200000010ff */
[--C-:B------:R-:W-:Y:S01]  /*4620*/  FADD.FTZ R151, R32, -R146.reuse ;  /* 0x8000009220977221 */ /* 0x100fe20000010000 */
[----:B------:R-:W-:Y:S01]  /*4630*/  FSEL R144, R233, -INF , !P5 ;  /* 0xff800000e9907808 */ /* 0x000fe20006800000 */
[--C-:B------:R-:W-:Y:S01]  /*4640*/  FADD.FTZ R17, R17, -R146.reuse ;  /* 0x8000009211117221 */ /* 0x100fe20000010000 */
[----:B------:R-:W-:Y:S01]  /*4650*/  ISETP.GT.AND P5, PT, R170, 0x60, P0 ;  /* 0x00000060aa00780c */ /* 0x000fe200007a4270 */
[----:B------:R-:W-:Y:S01]  /*4660*/  FADD.FTZ R21, R21, -R146 ;  /* 0x8000009215157221 */ /* 0x000fe20000010000 */
[----:B------:R-:W-:Y:S01]  /*4670*/  FSEL R166, R234, -INF , !P6 ;  /* 0xff800000eaa67808 */ /* 0x000fe20007000000 */
[--C-:B------:R-:W-:Y:S01]  /*4680*/  FFMA.FTZ R162, R162, c[0x0][0x29c], -R247.reuse ;  /* 0x0000a700a2a27a23 */ /* 0x100fe200000108f7 */
[----:B------:R-:W-:Y:S01]  /*4690*/  ISETP.GT.AND P6, PT, R170, 0x61, P0 ;  /* 0x00000061aa00780c */ /* 0x000fe200007c4270 */
[--C-:B------:R-:W-:Y:S01]  /*46a0*/  FFMA.FTZ R164, R164, c[0x0][0x29c], -R247.reuse ;  /* 0x0000a700a4a47a23 */ /* 0x100fe200000108f7 */
[----:B------:R-:W-:Y:S01]  /*46b0*/  ISETP.LT.OR P5, PT, R171, 0x61, P5 ;  /* 0x00000061ab00780c */ /* 0x000fe20002fa1670 */
[----:B------:R-:W-:Y:S01]  /*46c0*/  FMUL.FTZ R16, R157, R16 ;  /* 0x000000109d107220 */ /* 0x000fe20000410000 */
[----:B------:R-:W-:Y:S01]  /*46d0*/  ISETP.LT.OR P6, PT, R171, 0x62, P6 ;  /* 0x00000062ab00780c */ /* 0x000fe200037c1670 */
[----:B------:R-:W-:Y:S01]  /*46e0*/  FMUL.FTZ R21, R160, R21 ;  /* 0x00000015a0157220 */ /* 0x000fe20000410000 */
[----:B------:R-:W-:Y:S01]  /*46f0*/  FSEL R170, R237, -INF , !P5 ;  /* 0xff800000edaa7808 */ /* 0x000fe20006800000 */
[--C-:B--2---:R-:W-:Y:S01]  /*4700*/  FADD.FTZ R159, R6, -R138.reuse ;  /* 0x8000008a069f7221 */ /* 0x104fe20000010000 */
[----:B------:R-:W-:Y:S01]  /*4710*/  ISETP.GT.AND P5, PT, R168, RZ, P0 ;  /* 0x000000ffa800720c */ /* 0x000fe200007a4270 */
[--C-:B------:R-:W-:Y:S01]  /*4720*/  FADD.FTZ R32, R7, -R138.reuse ;  /* 0x8000008a07207221 */ /* 0x100fe20000010000 */
[----:B------:R-:W-:Y:S01]  /*4730*/  FSEL R161, R238, -INF , !P6 ;  /* 0xff800000eea17808 */ /* 0x000fe20007000000 */
[----:B------:R-:W-:Y:S01]  /*4740*/  FMUL.FTZ R159, R2, R159 ;  /* 0x0000009f029f7220 */ /* 0x000fe20000410000 */
[C---:B------:R-:W-:Y:S01]  /*4750*/  F2FP.BF16.PACK_AB R2, R143.reuse, R2 ;  /* 0x000000028f02723e */ /* 0x040fe200000010ff */
[----:B------:R-:W-:Y:S01]  /*4760*/  FMUL.FTZ R32, R143, R32 ;  /* 0x000000208f207220 */ /* 0x000fe20000410000 */
[----:B------:R-:W-:Y:S01]  /*4770*/  ISETP.GT.AND P6, PT, R168, 0x1, P0 ;  /* 0x00000001a800780c */ /* 0x000fe200007c4270 */
[----:B------:R-:W1:Y:S01]  /*4780*/  LDS R143, [R241.X4+0x18300] ;  /* 0x01830000f18f7984 */ /* 0x000e620000004800 */
[----:B------:R-:W-:Y:S01]  /*4790*/  FMUL.FTZ R17, R158, R17 ;  /* 0x000000119e117220 */ /* 0x000fe20000410000 */
[----:B------:R-:W-:Y:S01]  /*47a0*/  F2FP.BF16.PACK_AB R156, R3, R156 ;  /* 0x0000009c039c723e */ /* 0x000fe200000010ff */
[----:B------:R-:W-:Y:S01]  /*47b0*/  MUFU.EX2 R248, R248 ;  /* 0x000000f800f87308 */ /* 0x000fe20000000800 */
[C---:B------:R-:W-:Y:S01]  /*47c0*/  ISETP.LT.OR P5, PT, R169.reuse, 0x1, P5 ;  /* 0x00000001a900780c */ /* 0x040fe20002fa1670 */
[----:B------:R-:W-:Y:S01]  /*47d0*/  FMUL.FTZ R16, R16, R225 ;  /* 0x000000e110107220 */ /* 0x000fe20000410000 */
[----:B------:R-:W-:Y:S01]  /*47e0*/  ISETP.LT.OR P6, PT, R169, 0x2, P6 ;  /* 0x00000002a900780c */ /* 0x000fe200037c1670 */
[----:B------:R-:W-:Y:S01]  /*47f0*/  FMUL.FTZ R17, R17, R226 ;  /* 0x000000e211117220 */ /* 0x000fe20000410000 */
[----:B------:R-:W-:Y:S01]  /*4800*/  FSEL R186, R219, -INF , !P5 ;  /* 0xff800000dbba7808 */ /* 0x000fe20006800000 */
[----:B------:R-:W-:Y:S01]  /*4810*/  FMUL.FTZ R20, R20, R229 ;  /* 0x000000e514147220 */ /* 0x000fe20000410000 */
[----:B------:R-:W-:Y:S01]  /*4820*/  ISETP.GT.AND P5, PT, R168, 0x20, P0 ;  /* 0x00000020a800780c */ /* 0x000fe200007a4270 */
[----:B------:R-:W-:Y:S01]  /*4830*/  FMUL.FTZ R21, R21, R230 ;  /* 0x000000e615157220 */ /* 0x000fe20000410000 */
[----:B------:R-:W-:Y:S01]  /*4840*/  FSEL R250, R220, -INF , !P6 ;  /* 0xff800000dcfa7808 */ /* 0x000fe20007000000 */
[----:B------:R-:W-:Y:S01]  /*4850*/  MUFU.EX2 R162, R162 ;  /* 0x000000a200a27308 */ /* 0x000fe20000000800 */
[--C-:B------:R-:W-:Y:S01]  /*4860*/  FFMA.FTZ R144, R144, c[0x0][0x29c], -R247.reuse ;  /* 0x0000a70090907a23 */ /* 0x100fe200000108f7 */
[----:B------:R-:W-:Y:S01]  /*4870*/  ISETP.GT.AND P6, PT, R168, 0x21, P0 ;  /* 0x00000021a800780c */ /* 0x000fe200007c4270 */
[--C-:B------:R-:W-:Y:S01]  /*4880*/  FFMA.FTZ R166, R166, c[0x0][0x29c], -R247.reuse ;  /* 0x0000a700a6a67a23 */ /* 0x100fe200000108f7 */
[----:B------:R-:W-:Y:S01]  /*4890*/  F2FP.BF16.PACK_AB R17, R17, R16 ;  /* 0x000000101111723e */ /* 0x000fe200000010ff */
[--C-:B------:R-:W-:Y:S01]  /*48a0*/  FADD.FTZ R16, R19, -R138.reuse ;  /* 0x8000008a13107221 */ /* 0x100fe20000010000 */
[----:B------:R-:W-:Y:S01]  /*48b0*/  F2FP.BF16.PACK_AB R20, R21, R20 ;  /* 0x000000141514723e */ /* 0x000fe200000010ff */
[----:B------:R-:W-:Y:S01]  /*48c0*/  FADD.FTZ R21, R18, -R138 ;  /* 0x8000008a12157221 */ /* 0x000fe20000010000 */
[----:B------:R-:W-:Y:S01]  /*48d0*/  ISETP.LT.OR P5, PT, R169, 0x21, P5 ;  /* 0x00000021a900780c */ /* 0x000fe20002fa1670 */
[----:B------:R-:W-:Y:S01]  /*48e0*/  FFMA.FTZ R170, R170, c[0x0][0x29c], -R247 ;  /* 0x0000a700aaaa7a23 */ /* 0x000fe200000108f7 */
[----:B------:R-:W2:Y:S01]  /*48f0*/  MUFU.EX2 R3, R164 ;  /* 0x000000a400037308 */ /* 0x000ea20000000800 */
[----:B------:R-:W-:Y:S01]  /*4900*/  FADD.FTZ R146, R33, -R146 ;  /* 0x8000009221927221 */ /* 0x000fe20000010000 */
[----:B------:R-:W-:Y:S01]  /*4910*/  ISETP.LT.OR P6, PT, R169, 0x22, P6 ;  /* 0x00000022a900780c */ /* 0x000fe200037c1670 */
[----:B------:R-:W-:Y:S01]  /*4920*/  FMUL.FTZ R21, R150, R21 ;  /* 0x0000001596157220 */ /* 0x000fe20000410000 */
[C---:B------:R-:W-:Y:S01]  /*4930*/  F2FP.BF16.PACK_AB R19, R145.reuse, R150 ;  /* 0x000000969113723e */ /* 0x040fe200000010ff */
[----:B------:R-:W-:Y:S01]  /*4940*/  FMUL.FTZ R16, R145, R16 ;  /* 0x0000001091107220 */ /* 0x000fe20000410000 */
[----:B------:R-:W-:Y:S01]  /*4950*/  FSEL R141, R223, -INF , !P5 ;  /* 0xff800000df8d7808 */ /* 0x000fe20006800000 */
[----:B------:R-:W-:Y:S01]  /*4960*/  FFMA.FTZ R18, -R227, R227, 1 ;  /* 0x3f800000e3127423 */ /* 0x000fe200000101e3 */
[----:B------:R-:W-:Y:S01]  /*4970*/  ISETP.GT.AND P5, PT, R168, 0x40, P0 ;  /* 0x00000040a800780c */ /* 0x000fe200007a4270 */
[----:B------:R-:W-:Y:S01]  /*4980*/  FFMA.FTZ R145, -R228, R228, 1 ;  /* 0x3f800000e4917423 */ /* 0x000fe200000101e4 */
[----:B------:R-:W-:Y:S01]  /*4990*/  MUFU.EX2 R153, R166 ;  /* 0x000000a600997308 */ /* 0x000fe20000000800 */
[--C-:B------:R-:W-:Y:S01]  /*49a0*/  FADD.FTZ R22, R22, -R138.reuse ;  /* 0x8000008a16167221 */ /* 0x100fe20000010000 */
[----:B------:R-:W-:Y:S01]  /*49b0*/  FSEL R165, R224, -INF , !P6 ;  /* 0xff800000e0a57808 */ /* 0x000fe20007000000 */
[--C-:B------:R-:W-:Y:S01]  /*49c0*/  FADD.FTZ R23, R23, -R138.reuse ;  /* 0x8000008a17177221 */ /* 0x100fe20000010000 */
[----:B------:R-:W-:Y:S01]  /*49d0*/  ISETP.LT.OR P5, PT, R169, 0x41, P5 ;  /* 0x00000041a900780c */ /* 0x000fe20002fa1670 */
[--C-:B------:R-:W-:Y:S01]  /*49e0*/  FFMA.FTZ R186, R186, c[0x0][0x29c], -R243.reuse ;  /* 0x0000a700baba7a23 */ /* 0x100fe200000108f3 */
[----:B------:R-:W-:Y:S01]  /*49f0*/  ISETP.GT.AND P6, PT, R168, 0x41, P0 ;  /* 0x00000041a800780c */ /* 0x000fe200007c4270 */
[----:B------:R-:W-:Y:S01]  /*4a00*/  FMUL.FTZ R146, R249, R146 ;  /* 0x00000092f9927220 */ /* 0x000fe20000410000 */
[----:B------:R-:W-:Y:S01]  /*4a10*/  FSEL R163, R235, -INF , !P5 ;  /* 0xff800000eba37808 */ /* 0x000fe20006800000 */
[--C-:B------:R-:W-:Y:S01]  /*4a20*/  FFMA.FTZ R250, R250, c[0x0][0x29c], -R243.reuse ;  /* 0x0000a700fafa7a23 */ /* 0x100fe200000108f3 */
[----:B------:R-:W3:Y:S01]  /*4a30*/  MUFU.EX2 R148, R148 ;  /* 0x0000009400947308 */ /* 0x000ee20000000800 */
[----:B------:R-:W-:Y:S01]  /*4a40*/  FMUL.FTZ R18, R21, R18 ;  /* 0x0000001215127220 */ /* 0x000fe20000410000 */
[----:B------:R-:W-:Y:S01]  /*4a50*/  ISETP.LT.OR P6, PT, R169, 0x42, P6 ;  /* 0x00000042a900780c */ /* 0x000fe200037c1670 */
[----:B------:R-:W-:Y:S01]  /*4a60*/  FMUL.FTZ R145, R16, R145 ;  /* 0x0000009110917220 */ /* 0x000fe20000410000 */
[C---:B------:R-:W-:Y:S01]  /*4a70*/  ISETP.GT.AND P5, PT, R168.reuse, 0x60, P0 ;  /* 0x00000060a800780c */ /* 0x040fe200007a4270 */
[--C-:B------:R-:W-:Y:S01]  /*4a80*/  FFMA.FTZ R141, R141, c[0x0][0x29c], -R243.reuse ;  /* 0x0000a7008d8d7a23 */ /* 0x100fe200000108f3 */
[----:B------:R-:W-:Y:S01]  /*4a90*/  ISETP.GT.AND P0, PT, R168, 0x61, P0 ;  /* 0x00000061a800780c */ /* 0x000fe20000704270 */
[----:B------:R-:W-:Y:S01]  /*4aa0*/  FMUL.FTZ R22, R147, R22 ;  /* 0x0000001693167220 */ /* 0x000fe20000410000 */
[----:B------:R-:W-:Y:S01]  /*4ab0*/  F2FP.BF16.PACK_AB R145, R145, R18 ;  /* 0x000000129191723e */ /* 0x000fe200000010ff */
[----:B------:R-:W-:Y:S01]  /*4ac0*/  FMUL.FTZ R23, R252, R23 ;  /* 0x00000017fc177220 */ /* 0x000fe20000410000 */
[----:B------:R-:W4:Y:S01]  /*4ad0*/  MUFU.EX2 R144, R144 ;  /* 0x0000009000907308 */ /* 0x000f220000000800 */
[----:B------:R-:W-:Y:S01]  /*4ae0*/  FMUL.FTZ R146, R146, R155 ;  /* 0x0000009b92927220 */ /* 0x000fe20000410000 */
[----:B------:R-:W5:Y:S01]  /*4af0*/  LDS R241, [R241.X4+0x18320] ;  /* 0x01832000f1f17984 */ /* 0x000f620000004800 */
[----:B------:R-:W-:Y:S01]  /*4b00*/  FFMA.FTZ R155, -R214, R214, 1 ;  /* 0x3f800000d69b7423 */ /* 0x000fe200000101d6 */
[----:B------:R-:W-:Y:S01]  /*4b10*/  FSEL R216, R236, -INF , !P6 ;  /* 0xff800000ecd87808 */ /* 0x000fe20007000000 */
[----:B------:R-:W-:Y:S01]  /*4b20*/  FFMA.FTZ R165, R165, c[0x0][0x29c], -R243 ;  /* 0x0000a700a5a57a23 */ /* 0x000fe200000108f3 */
[C---:B------:R-:W-:Y:S01]  /*4b30*/  ISETP.LT.OR P5, PT, R169.reuse, 0x61, P5 ;  /* 0x00000061a900780c */ /* 0x040fe20002fa1670 */
[----:B------:R-:W-:Y:S01]  /*4b40*/  FMUL.FTZ R22, R22, R231 ;  /* 0x000000e716167220 */ /* 0x000fe20000410000 */
[----:B------:R-:W-:Y:S01]  /*4b50*/  ISETP.LT.OR P0, PT, R169, 0x62, P0 ;  /* 0x00000062a900780c */ /* 0x000fe20000701670 */
[----:B------:R-:W-:Y:S01]  /*4b60*/  FMUL.FTZ R23, R23, R232 ;  /* 0x000000e817177220 */ /* 0x000fe20000410000 */
[----:B------:R-:W3:Y:S01]  /*4b70*/  MUFU.EX2 R170, R170 ;  /* 0x000000aa00aa7308 */ /* 0x000ee20000000800 */
[--C-:B------:R-:W-:Y:S01]  /*4b80*/  FADD.FTZ R34, R34, -R138.reuse ;  /* 0x8000008a22227221 */ /* 0x100fe20000010000 */
[----:B------:R-:W-:Y:S01]  /*4b90*/  FSEL R168, R239, -INF , !P5 ;  /* 0xff800000efa87808 */ /* 0x000fe20006800000 */
[----:B------:R-:W-:Y:S01]  /*4ba0*/  FADD.FTZ R35, R35, -R138 ;  /* 0x8000008a23237221 */ /* 0x000fe20000010000 */
[----:B------:R-:W-:Y:S01]  /*4bb0*/  F2FP.BF16.PACK_AB R22, R23, R22 ;  /* 0x000000161716723e */ /* 0x000fe200000010ff */
[----:B------:R-:W-:Y:S01]  /*4bc0*/  FMUL.FTZ R155, R32, R155 ;  /* 0x0000009b209b7220 */ /* 0x000fe20000410000 */
[----:B------:R-:W-:Y:S01]  /*4bd0*/  F2FP.BF16.PACK_AB R32, R252, R147 ;  /* 0x00000093fc20723e */ /* 0x000fe200000010ff */
[--C-:B-1----:R-:W-:Y:S01]  /*4be0*/  FADD.FTZ R147, R8, -R143.reuse ;  /* 0x8000008f08937221 */ /* 0x102fe20000010000 */
[----:B------:R-:W-:Y:S01]  /*4bf0*/  FSEL R154, R240, -INF , !P0 ;  /* 0xff800000f09a7808 */ /* 0x000fe20004000000 */
[--C-:B------:R-:W-:Y:S01]  /*4c00*/  FADD.FTZ R16, R13, -R143.reuse ;  /* 0x8000008f0d107221 */ /* 0x100fe20000010000 */
[----:B------:R-:W-:Y:S01]  /*4c10*/  MUFU.EX2 R21, R250 ;  /* 0x000000fa00157308 */ /* 0x000fe20000000800 */
[----:B------:R-:W-:Y:S01]  /*4c20*/  FADD.FTZ R8, R9, -R143 ;  /* 0x8000008f09087221 */ /* 0x000fe20000010000 */
[----:B--2---:R-:W-:Y:S01]  /*4c30*/  F2FP.BF16.PACK_AB R13, R3, R162 ;  /* 0x000000a2030d723e */ /* 0x004fe200000010ff */
[----:B------:R-:W-:Y:S01]  /*4c40*/  FMUL.FTZ R34, R149, R34 ;  /* 0x0000002295227220 */ /* 0x000fe20000410000 */
[----:B------:R1:W-:Y:S01]  /*4c50*/  STS [R201+0x18880], R2 ;  /* 0x01888002c9007388 */ /* 0x0003e20000000800 */
[----:B------:R-:W-:Y:S01]  /*4c60*/  FMUL.FTZ R8, R139, R8 ;  /* 0x000000088b087220 */ /* 0x000fe20000410000 */
[----:B------:R-:W-:Y:S01]  /*4c70*/  F2FP.BF16.PACK_AB R157, R158, R157 ;  /* 0x0000009d9e9d723e */ /* 0x000fe200000010ff */
[----:B------:R-:W-:Y:S01]  /*4c80*/  FMUL.FTZ R16, R3, R16 ;  /* 0x0000001003107220 */ /* 0x000fe20000410000 */
[----:B------:R-:W-:Y:S01]  /*4c90*/  STS [R201+0x18480], R156 ;  /* 0x0184809cc9007388 */ /* 0x000fe20000000800 */
[----:B------:R-:W-:Y:S01]  /*4ca0*/  FFMA.FTZ R23, -R222, R222, 1 ;  /* 0x3f800000de177423 */ /* 0x000fe200000101de */
[----:B------:R-:W2:Y:S01]  /*4cb0*/  MUFU.EX2 R186, R186 ;  /* 0x000000ba00ba7308 */ /* 0x000ea20000000800 */
[----:B------:R-:W-:Y:S01]  /*4cc0*/  FMUL.FTZ R35, R248, R35 ;  /* 0x00000023f8237220 */ /* 0x000fe20000410000 */
[----:B------:R-:W-:Y:S01]  /*4cd0*/  STS [R204], R157 ;  /* 0x0000009dcc007388 */ /* 0x000fe20000000800 */
[----:B------:R-:W-:Y:S01]  /*4ce0*/  FFMA.FTZ R3, -R218, R218, 1 ;  /* 0x3f800000da037423 */ /* 0x000fe200000101da */
[----:B------:R-:W-:Y:S01]  /*4cf0*/  F2FP.BF16.PACK_AB R33, R249, R140 ;  /* 0x0000008cf921723e */ /* 0x000fe200000010ff */
[--C-:B------:R-:W-:Y:S01]  /*4d00*/  FFMA.FTZ R163, R163, c[0x0][0x29c], -R243.reuse ;  /* 0x0000a700a3a37a23 */ /* 0x100fe200000108f3 */
[----:B------:R-:W-:Y:S01]  /*4d10*/  STS [R204+0x400], R19 ;  /* 0x00040013cc007388 */ /* 0x000fe20000000800 */
[----:B------:R-:W-:Y:S01]  /*4d20*/  FFMA.FTZ R216, R216, c[0x0][0x29c], -R243 ;  /* 0x0000a700d8d87a23 */ /* 0x000fe200000108f3 */
[----:B------:R-:W-:Y:S01]  /*4d30*/  F2FP.BF16.PACK_AB R149, R248, R149 ;  /* 0x00000095f895723e */ /* 0x000fe200000010ff */
[----:B------:R-:W-:Y:S01]  /*4d40*/  FMUL.FTZ R16, R16, R23 ;  /* 0x0000001710107220 */ /* 0x000fe20000410000 */
[----:B------:R-:W-:Y:S01]  /*4d50*/  MUFU.EX2 R18, R165 ;  /* 0x000000a500127308 */ /* 0x000fe20000000800 */
[----:B------:R-:W-:Y:S01]  /*4d60*/  FMUL.FTZ R34, R34, R245 ;  /* 0x000000f522227220 */ /* 0x000fe20000410000 */
[----:B------:R-:W-:Y:S01]  /*4d70*/  PLOP3.LUT P0, PT, PT, PT, UP0, 0x80, 0x0 ;  /* 0x000000000000781c */ /* 0x000fe20003f0f008 */
[----:B------:R-:W-:Y:S02]  /*4d80*/  FMUL.FTZ R35, R35, R246 ;  /* 0x000000f623237220 */ /* 0x000fe40000410000 */
[----:B------:R-:W-:Y:S02]  /*4d90*/  FMUL.FTZ R3, R8, R3 ;  /* 0x0000000308037220 */ /* 0x000fe40000410000 */
[--C-:B------:R-:W-:Y:S01]  /*4da0*/  FADD.FTZ R8, R25, -R143.reuse ;  /* 0x8000008f19087221 */ /* 0x100fe20000010000 */
[----:B------:R-:W-:Y:S01]  /*4db0*/  F2FP.BF16.PACK_AB R35, R35, R34 ;  /* 0x000000222323723e */ /* 0x000fe200000010ff */
[--C-:B------:R-:W-:Y:S01]  /*4dc0*/  FADD.FTZ R23, R24, -R143.reuse ;  /* 0x8000008f18177221 */ /* 0x100fe20000010000 */
[----:B------:R-:W1:Y:S01]  /*4dd0*/  MUFU.EX2 R141, R141 ;  /* 0x0000008d008d7308 */ /* 0x000e620000000800 */
[----:B------:R-:W-:Y:S02]  /*4de0*/  FADD.FTZ R9, R12, -R143 ;  /* 0x8000008f0c097221 */ /* 0x000fe40000010000 */
[----:B------:R-:W-:Y:S02]  /*4df0*/  FFMA.FTZ R247, R161, c[0x0][0x29c], -R247 ;  /* 0x0000a700a1f77a23 */ /* 0x000fe400000108f7 */
[--C-:B------:R-:W-:Y:S02]  /*4e00*/  FFMA.FTZ R168, R168, c[0x0][0x29c], -R243.reuse ;  /* 0x0000a700a8a87a23 */ /* 0x100fe400000108f3 */
[----:B------:R-:W-:Y:S02]  /*4e10*/  FFMA.FTZ R243, R154, c[0x0][0x29c], -R243 ;  /* 0x0000a7009af37a23 */ /* 0x000fe400000108f3 */
[----:B---3--:R-:W-:Y:S01]  /*4e20*/  FMUL.FTZ R147, R148, R147 ;  /* 0x0000009394937220 */ /* 0x008fe20000410000 */
[----:B------:R-:W-:Y:S01]  /*4e30*/  F2FP.BF16.PACK_AB R148, R139, R148 ;  /* 0x000000948b94723e */ /* 0x000fe200000010ff */
[----:B------:R-:W-:Y:S01]  /*4e40*/  FMUL.FTZ R8, R153, R8 ;  /* 0x0000000899087220 */ /* 0x000fe20000410000 */
[----:B------:R-:W-:Y:S01]  /*4e50*/  MUFU.EX2 R163, R163 ;  /* 0x000000a300a37308 */ /* 0x000fe20000000800 */
[----:B------:R-:W-:Y:S02]  /*4e60*/  FFMA.FTZ R139, -R234, R234, 1 ;  /* 0x3f800000ea8b7423 */ /* 0x000fe400000101ea */
[--C-:B------:R-:W-:Y:S01]  /*4e70*/  FADD.FTZ R25, R28, -R143.reuse ;  /* 0x8000008f1c197221 */ /* 0x100fe20000010000 */
[----:B------:R-:W-:Y:S01]  /*4e80*/  STS [R201+0x19480], R148 ;  /* 0x01948094c9007388 */ /* 0x000fe20000000800 */
[----:B------:R-:W-:Y:S02]  /*4e90*/  FFMA.FTZ R28, -R233, R233, 1 ;  /* 0x3f800000e91c7423 */ /* 0x000fe400000101e9 */
[----:B----4-:R-:W-:Y:S01]  /*4ea0*/  FMUL.FTZ R23, R144, R23 ;  /* 0x0000001790177220 */ /* 0x010fe20000410000 */
[----:B------:R-:W-:Y:S01]  /*4eb0*/  F2FP.BF16.PACK_AB R144, R153, R144 ;  /* 0x000000909990723e */ /* 0x000fe200000010ff */
[----:B------:R-:W-:Y:S01]  /*4ec0*/  FMUL.FTZ R9, R162, R9 ;  /* 0x00000009a2097220 */ /* 0x000fe20000410000 */
[----:B------:R-:W3:Y:S01]  /*4ed0*/  MUFU.EX2 R216, R216 ;  /* 0x000000d800d87308 */ /* 0x000ee20000000800 */
[----:B------:R-:W-:Y:S02]  /*4ee0*/  FFMA.FTZ R34, -R221, R221, 1 ;  /* 0x3f800000dd227423 */ /* 0x000fe400000101dd */
[----:B------:R-:W-:Y:S02]  /*4ef0*/  FMUL.FTZ R23, R23, R28 ;  /* 0x0000001c17177220 */ /* 0x000fe40000410000 */
[----:B------:R-:W-:Y:S02]  /*4f00*/  FMUL.FTZ R8, R8, R139 ;  /* 0x0000008b08087220 */ /* 0x000fe40000410000 */
[----:B------:R-:W-:Y:S02]  /*4f10*/  FFMA.FTZ R12, -R215, R215, 1 ;  /* 0x3f800000d70c7423 */ /* 0x000fe400000101d7 */
[----:B------:R-:W-:Y:S01]  /*4f20*/  FMUL.FTZ R9, R9, R34 ;  /* 0x0000002209097220 */ /* 0x000fe20000410000 */
[----:B------:R-:W4:Y:S01]  /*4f30*/  MUFU.EX2 R247, R247 ;  /* 0x000000f700f77308 */ /* 0x000f220000000800 */
[----:B------:R-:W-:Y:S02]  /*4f40*/  FMUL.FTZ R25, R170, R25 ;  /* 0x00000019aa197220 */ /* 0x000fe40000410000 */
[----:B------:R-:W-:Y:S01]  /*4f50*/  FFMA.FTZ R34, -R237, R237, 1 ;  /* 0x3f800000ed227423 */ /* 0x000fe200000101ed */
[----:B------:R-:W-:Y:S01]  /*4f60*/  F2FP.BF16.PACK_AB R9, R16, R9 ;  /* 0x000000091009723e */ /* 0x000fe200000010ff */
[----:B------:R-:W-:Y:S02]  /*4f70*/  FMUL.FTZ R12, R147, R12 ;  /* 0x0000000c930c7220 */ /* 0x000fe40000410000 */
[----:B------:R-:W-:Y:S01]  /*4f80*/  FMUL.FTZ R25, R25, R34 ;  /* 0x0000002219197220 */ /* 0x000fe20000410000 */
[----:B------:R-:W-:Y:S01]  /*4f90*/  F2FP.BF16.PACK_AB R34, R8, R23 ;  /* 0x000000170822723e */ /* 0x000fe200000010ff */
[----:B------:R-:W-:Y:S01]  /*4fa0*/  FADD.FTZ R24, R29, -R143 ;  /* 0x8000008f1d187221 */ /* 0x000fe20000010000 */
[----:B------:R-:W-:Y:S01]  /*4fb0*/  MUFU.EX2 R168, R168 ;  /* 0x000000a800a87308 */ /* 0x000fe20000000800 */
[----:B--2---:R-:W-:Y:S01]  /*4fc0*/  F2FP.BF16.PACK_AB R8, R21, R186 ;  /* 0x000000ba1508723e */ /* 0x004fe200000010ff */
[--C-:B-----5:R-:W-:Y:S01]  /*4fd0*/  FADD.FTZ R23, R10, -R241.reuse ;  /* 0x800000f10a177221 */ /* 0x120fe20000010000 */
[----:B------:R-:W-:Y:S01]  /*4fe0*/  F2FP.BF16.PACK_AB R12, R3, R12 ;  /* 0x0000000c030c723e */ /* 0x000fe200000010ff */
[--C-:B------:R-:W-:Y:S01]  /*4ff0*/  FADD.FTZ R10, R11, -R241.reuse ;  /* 0x800000f10b0a7221 */ /* 0x100fe20000010000 */
[----:B-1----:R-:W-:Y:S01]  /*5000*/  F2FP.BF16.PACK_AB R3, R18, R141 ;  /* 0x0000008d1203723e */ /* 0x002fe200000010ff */
[----:B------:R1:W-:Y:S01]  /*5010*/  STS [R201+0x19880], R8 ;  /* 0x01988008c9007388 */ /* 0x0003e20000000800 */
[----:B---3--:R-:W-:Y:S01]  /*5020*/  F2FP.BF16.PACK_AB R2, R216, R163 ;  /* 0x000000a3d802723e */ /* 0x008fe200000010ff */
[----:B------:R-:W-:Y:S02]  /*5030*/  FMUL.FTZ R151, R140, R151 ;  /* 0x000000978c977220 */ /* 0x000fe40000410000 */
[----:B------:R-:W2:Y:S01]  /*5040*/  MUFU.EX2 R243, R243 ;  /* 0x000000f300f37308 */ /* 0x000ea20000000800 */
[----:B------:R-:W-:Y:S01]  /*5050*/  STS [R204+0x1000], R13 ;  /* 0x0010000dcc007388 */ /* 0x000fe20000000800 */
[----:B------:R-:W-:Y:S01]  /*5060*/  FFMA.FTZ R140, -R213, R213, 1 ;  /* 0x3f800000d58c7423 */ /* 0x000fe200000101d5 */
[----:B----4-:R-:W-:Y:S02]  /*5070*/  F2FP.BF16.PACK_AB R29, R247, R170 ;  /* 0x000000aaf71d723e */ /* 0x010fe400000010ff */
[----:B------:R3:W-:Y:S01]  /*5080*/  STS [R204+0x1400], R3 ;  /* 0x00140003cc007388 */ /* 0x0007e20000000800 */
[----:B------:R-:W-:Y:S02]  /*5090*/  FMUL.FTZ R140, R159, R140 ;  /* 0x0000008c9f8c7220 */ /* 0x000fe40000410000 */
[----:B------:R-:W-:Y:S01]  /*50a0*/  FMUL.FTZ R23, R186, R23 ;  /* 0x00000017ba177220 */ /* 0x000fe20000410000 */
[----:B------:R-:W-:Y:S01]  /*50b0*/  STS [R201+0x1a480], R142 ;  /* 0x01a4808ec9007388 */ /* 0x000fe20000000800 */
[----:B------:R-:W-:Y:S01]  /*50c0*/  FMUL.FTZ R10, R21, R10 ;  /* 0x0000000a150a7220 */ /* 0x000fe20000410000 */
[----:B------:R-:W-:Y:S01]  /*50d0*/  F2FP.BF16.PACK_AB R140, R155, R140 ;  /* 0x0000008c9b8c723e */ /* 0x000fe200000010ff */
[--C-:B------:R-:W-:Y:S01]  /*50e0*/  FADD.FTZ R15, R15, -R241.reuse ;  /* 0x800000f10f0f7221 */ /* 0x100fe20000010000 */
[----:B------:R-:W-:Y:S01]  /*50f0*/  STS [R201+0x1a880], R32 ;  /* 0x01a88020c9007388 */ /* 0x000fe20000000800 */
[--C-:B------:R-:W-:Y:S02]  /*5100*/  FADD.FTZ R14, R14, -R241.reuse ;  /* 0x800000f10e0e7221 */ /* 0x100fe40000010000 */
[----:B------:R-:W-:Y:S01]  /*5110*/  FMUL.FTZ R15, R18, R15 ;  /* 0x0000000f120f7220 */ /* 0x000fe20000410000 */
[----:B------:R-:W-:Y:S01]  /*5120*/  STS [R204+0x2000], R33 ;  /* 0x00200021cc007388 */ /* 0x000fe20000000800 */
[----:B------:R-:W-:Y:S02]  /*5130*/  FMUL.FTZ R14, R141, R14 ;  /* 0x0000000e8d0e7220 */ /* 0x000fe40000410000 */
[----:B------:R-:W-:Y:S01]  /*5140*/  FFMA.FTZ R223, -R223, R223, 1 ;  /* 0x3f800000dfdf7423 */ /* 0x000fe200000101df */
[----:B------:R-:W-:Y:S01]  /*5150*/  STS [R204+0x2400], R149 ;  /* 0x00240095cc007388 */ /* 0x000fe20000000800 */
[----:B-1----:R-:W-:Y:S01]  /*5160*/  FFMA.FTZ R8, -R219, R219, 1 ;  /* 0x3f800000db087423 */ /* 0x002fe200000101db */
[----:B--2---:R-:W-:Y:S02]  /*5170*/  F2FP.BF16.PACK_AB R11, R243, R168 ;  /* 0x000000a8f30b723e */ /* 0x004fe400000010ff */
[----:B------:R-:W-:Y:S01]  /*5180*/  STS [R201+0x1b480], R144 ;  /* 0x01b48090c9007388 */ /* 0x000fe20000000800 */
[----:B------:R-:W-:Y:S02]  /*5190*/  FMUL.FTZ R8, R23, R8 ;  /* 0x0000000817087220 */ /* 0x000fe40000410000 */
[----:B------:R-:W-:Y:S01]  /*51a0*/  FFMA.FTZ R224, -R224, R224, 1 ;  /* 0x3f800000e0e07423 */ /* 0x000fe200000101e0 */
[----:B------:R1:W-:Y:S01]  /*51b0*/  STS [R201+0x1b880], R2 ;  /* 0x01b88002c9007388 */ /* 0x0003e20000000800 */
[----:B---3--:R-:W-:Y:S02]  /*51c0*/  FFMA.FTZ R3, -R220, R220, 1 ;  /* 0x3f800000dc037423 */ /* 0x008fe400000101dc */
[----:B------:R-:W-:Y:S01]  /*51d0*/  FMUL.FTZ R14, R14, R223 ;  /* 0x000000df0e0e7220 */ /* 0x000fe20000410000 */
[----:B------:R-:W-:Y:S01]  /*51e0*/  STS [R204+0x3000], R29 ;  /* 0x0030001dcc007388 */ /* 0x000fe20000000800 */
[----:B------:R-:W-:Y:S02]  /*51f0*/  FMUL.FTZ R3, R10, R3 ;  /* 0x000000030a037220 */ /* 0x000fe40000410000 */
[----:B------:R-:W-:Y:S01]  /*5200*/  FMUL.FTZ R15, R15, R224 ;  /* 0x000000e00f0f7220 */ /* 0x000fe20000410000 */
[----:B------:R2:W-:Y:S01]  /*5210*/  STS [R204+0x3400], R11 ;  /* 0x0034000bcc007388 */ /* 0x0005e20000000800 */
[--C-:B------:R-:W-:Y:S01]  /*5220*/  FADD.FTZ R26, R26, -R241.reuse ;  /* 0x800000f11a1a7221 */ /* 0x100fe20000010000 */
[----:B------:R-:W-:Y:S01]  /*5230*/  F2FP.BF16.PACK_AB R8, R3, R8 ;  /* 0x000000080308723e */ /* 0x000fe200000010ff */
[--C-:B------:R-:W-:Y:S01]  /*5240*/  FADD.FTZ R27, R27, -R241.reuse ;  /* 0x800000f11b1b7221 */ /* 0x100fe20000010000 */
[----:B------:R-:W-:Y:S01]  /*5250*/  BAR.SYNC.DEFER_BLOCKING 0x0 ;  /* 0x0000000000007b1d */ /* 0x000fe20000010000 */
[----:B------:R-:W-:Y:S01]  /*5260*/  F2FP.BF16.PACK_AB R15, R15, R14 ;  /* 0x0000000e0f0f723e */ /* 0x000fe200000010ff */
[--C-:B------:R-:W-:Y:S02]  /*5270*/  FADD.FTZ R3, R30, -R241.reuse ;  /* 0x800000f11e037221 */ /* 0x100fe40000010000 */
[----:B------:R-:W-:Y:S02]  /*5280*/  FMUL.FTZ R151, R151, R242 ;  /* 0x000000f297977220 */ /* 0x000fe40000410000 */
[----:B------:R-:W-:Y:S02]  /*5290*/  FMUL.FTZ R26, R163, R26 ;  /* 0x0000001aa31a7220 */ /* 0x000fe40000410000 */
[----:B------:R-:W-:Y:S01]  /*52a0*/  FMUL.FTZ R27, R216, R27 ;  /* 0x0000001bd81b7220 */ /* 0x000fe20000410000 */
[----:B------:R-:W-:Y:S01]  /*52b0*/  F2FP.BF16.PACK_AB R151, R146, R151 ;  /* 0x000000979297723e */ /* 0x000fe200000010ff */
[----:B------:R-:W-:Y:S02]  /*52c0*/  FFMA.FTZ R235, -R235, R235, 1 ;  /* 0x3f800000ebeb7423 */ /* 0x000fe400000101eb */
[----:B------:R-:W-:Y:S02]  /*52d0*/  FFMA.FTZ R236, -R236, R236, 1 ;  /* 0x3f800000ecec7423 */ /* 0x000fe400000101ec */
[----:B-1----:R-:W-:Y:S02]  /*52e0*/  FADD.FTZ R2, R31, -R241 ;  /* 0x800000f11f027221 */ /* 0x002fe40000010000 */
[----:B------:R-:W-:Y:S02]  /*52f0*/  FMUL.FTZ R3, R168, R3 ;  /* 0x00000003a8037220 */ /* 0x000fe40000410000 */
[----:B------:R-:W-:Y:S02]  /*5300*/  FFMA.FTZ R10, -R239, R239, 1 ;  /* 0x3f800000ef0a7423 */ /* 0x000fe400000101ef */
[----:B------:R-:W-:Y:S02]  /*5310*/  FMUL.FTZ R26, R26, R235 ;  /* 0x000000eb1a1a7220 */ /* 0x000fe40000410000 */
[----:B------:R-:W-:Y:S01]  /*5320*/  FMUL.FTZ R27, R27, R236 ;  /* 0x000000ec1b1b7220 */ /* 0x000fe20000410000 */
[----:B------:R-:W-:Y:S01]  /*5330*/  STS [R201+0x1c480], R152 ;  /* 0x01c48098c9007388 */ /* 0x000fe20000000800 */
[----:B------:R-:W-:Y:S02]  /*5340*/  FMUL.FTZ R24, R247, R24 ;  /* 0x00000018f7187220 */ /* 0x000fe40000410000 */
[----:B------:R-:W-:Y:S01]  /*5350*/  FFMA.FTZ R143, -R238, R238, 1 ;  /* 0x3f800000ee8f7423 */ /* 0x000fe200000101ee */
[----:B------:R-:W-:Y:S01]  /*5360*/  STS [R201+0x1c880], R140 ;  /* 0x01c8808cc9007388 */ /* 0x000fe20000000800 */
[----:B------:R-:W-:Y:S02]  /*5370*/  FMUL.FTZ R2, R243, R2 ;  /* 0x00000002f3027220 */ /* 0x000fe40000410000 */
[----:B--2---:R-:W-:Y:S01]  /*5380*/  FFMA.FTZ R11, -R240, R240, 1 ;  /* 0x3f800000f00b7423 */ /* 0x004fe200000101f0 */
[----:B------:R-:W-:Y:S01]  /*5390*/  STS [R204+0x4000], R17 ;  /* 0x00400011cc007388 */ /* 0x000fe20000000800 */
[----:B------:R-:W-:Y:S01]  /*53a0*/  FMUL.FTZ R10, R3, R10 ;  /* 0x0000000a030a7220 */ /* 0x000fe20000410000 */
[----:B------:R-:W-:Y:S01]  /*53b0*/  MOV R3, UR4 ;  /* 0x0000000400037c02 */ /* 0x000fe20008000f00 */
[----:B------:R-:W-:Y:S01]  /*53c0*/  FMUL.FTZ R24, R24, R143 ;  /* 0x0000008f18187220 */ /* 0x000fe20000410000 */
[----:B------:R-:W-:Y:S01]  /*53d0*/  STS [R204+0x4400], R145 ;  /* 0x00440091cc007388 */ /* 0x000fe20000000800 */
[----:B------:R-:W-:Y:S01]  /*53e0*/  FMUL.FTZ R11, R2, R11 ;  /* 0x0000000b020b7220 */ /* 0x000fe20000410000 */
[----:B------:R-:W-:Y:S01]  /*53f0*/  F2FP.BF16.PACK_AB R2, R27, R26 ;  /* 0x0000001a1b02723e */ /* 0x000fe200000010ff */
[----:B------:R-:W-:Y:S01]  /*5400*/  IMAD R3, R3, 0x1800, R182 ;  /* 0x0000180003037824 */ /* 0x000fe200078e02b6 */
[----:B------:R-:W-:Y:S01]  /*5410*/  STS [R201+0x1d480], R12 ;  /* 0x01d4800cc9007388 */ /* 0x000fe20000000800 */
[----:B------:R-:W-:Y:S02]  /*5420*/  F2FP.BF16.PACK_AB R143, R24, R25 ;  /* 0x00000019188f723e */ /* 0x000fe400000010ff */
[----:B------:R-:W-:Y:S01]  /*5430*/  F2FP.BF16.PACK_AB R141, R11, R10 ;  /* 0x0000000a0b8d723e */ /* 0x000fe200000010ff */
[----:B------:R-:W-:Y:S01]  /*5440*/  STS [R201+0x1d880], R8 ;  /* 0x01d88008c9007388 */ /* 0x000fe20000000800 */
[----:B------:R-:W-:Y:S03]  /*5450*/  SHF.L.U32 R160, R3, 0x1, RZ ;  /* 0x0000000103a07819 */ /* 0x000fe600000006ff */
        /* <DEDUP_REMOVED lines=91> */
[----:B------:R-:W-:Y:S01]  /*5a10*/  USHF.R.S32.HI UR24, URZ, 0x1f, UR23 ;  /* 0x0000001f3f187899 */ /* 0x000fe20008011417 */
[----:B------:R-:W-:Y:S01]  /*5a20*/  IMAD.U32 R8, RZ, RZ, UR9 ;  /* 0x00000009ff087e24 */ /* 0x000fe2000f8e00ff */
[----:B------:R-:W-:Y:S02]  /*5a30*/  ULDC.64 UR14, c[0x0][0x208] ;  /* 0x00008200000e7ab9 */ /* 0x000fe40000000a00 */
[----:B------:R-:W-:Y:S02]  /*5a40*/  UIMAD UR24, UR24, UR14, URZ ;  /* 0x0000000e181872a4 */ /* 0x000fe4000f8e023f */
[----:B------:R-:W-:Y:S02]  /*5a50*/  UIMAD.WIDE.U32 UR26, UR23, UR14, URZ ;  /* 0x0000000e171a72a5 */ /* 0x000fe4000f8e003f */
[----:B------:R-:W-:Y:S02]  /*5a60*/  UIMAD UR24, UR23, UR15, UR24 ;  /* 0x0000000f171872a4 */ /* 0x000fe4000f8e0218 */
[----:B------:R-:W-:Y:S02]  /*5a70*/  USHF.L.U32 UR23, UR23, 0x6, URZ ;  /* 0x0000000617177899 */ /* 0x000fe4000800063f */
[----:B------:R-:W-:Y:S01]  /*5a80*/  IMAD.U32 R10, RZ, RZ, UR26 ;  /* 0x0000001aff0a7e24 */ /* 0x000fe2000f8e00ff */
[----:B------:R-:W-:Y:S01]  /*5a90*/  UIADD3 UR24, UR27, UR24, URZ ;  /* 0x000000181b187290 */ /* 0x000fe2000fffe03f */
[----:B------:R-:W-:Y:S01]  /*5aa0*/  IMAD.U32 R11, RZ, RZ, UR27 ;  /* 0x0000001bff0b7e24 */ /* 0x000fe2000f8e00ff */
[----:B------:R-:W-:Y:S02]  /*5ab0*/  USHF.R.S32.HI UR14, URZ, 0x1f, UR23 ;  /* 0x0000001f3f0e7899 */ /* 0x000fe40008011417 */
[----:B------:R-:W-:Y:S02]  /*5ac0*/  LEA R6, P6, R10, R196, 0x6 ;  /* 0x000000c40a067211 */ /* 0x000fe400078c30ff */
[----:B------:R-:W-:Y:S01]  /*5ad0*/  IMAD.U32 R5, RZ, RZ, UR24 ;  /* 0x00000018ff057e24 */ /* 0x000fe2000f8e00ff */
[----:B-1----:R-:W-:Y:S01]  /*5ae0*/  SHF.R.S32.HI R7, RZ, 0x1f, R4 ;  /* 0x0000001fff077819 */ /* 0x002fe20000011404 */
[----:B------:R-:W-:Y:S03]  /*5af0*/  IMAD.WIDE.U32 R12, R4, c[0x0][0x288], R202 ;  /* 0x0000a200040c7a25 */ /* 0x000fe600078e00ca */
[----:B------:R-:W-:Y:S01]  /*5b00*/  LEA.HI.X R5, R10, R193, R5, 0x6, P6 ;  /* 0x000000c10a057211 */ /* 0x000fe200030f3405 */
[----:B------:R-:W-:Y:S01]  /*5b10*/  IMAD R7, R7, c[0x0][0x288], RZ ;  /* 0x0000a20007077a24 */ /* 0x000fe200078e02ff */
[----:B------:R-:W-:Y:S01]  /*5b20*/  IADD3 R8, P5, P0, R12, UR23, R8 ;  /* 0x000000170c087c10 */ /* 0x000fe2000f8be008 */
[----:B------:R-:W-:Y:S02]  /*5b30*/  UIADD3 UR23, -UR23, UR18, URZ ;  /* 0x0000001217177290 */ /* 0x000fe4000fffe13f */
[----:B------:R-:W-:Y:S01]  /*5b40*/  IMAD R7, R4, c[0x0][0x28c], R7 ;  /* 0x0000a30004077a24 */ /* 0x000fe200078e0207 */
[----:B------:R-:W-:Y:S03]  /*5b50*/  MOV R4, UR14 ;  /* 0x0000000e00047c02 */ /* 0x000fe60008000f00 */
[----:B------:R-:W-:Y:S01]  /*5b60*/  IMAD.IADD R7, R13, 0x1, R7 ;  /* 0x000000010d077824 */ /* 0x000fe200078e0207 */
[----:B------:R-:W-:Y:S04]  /*5b70*/  ISETP.GE.OR P6, PT, R194, UR23, !P4 ;  /* 0x00000017c2007c0c */ /* 0x000fe8000e7c6670 */
[----:B------:R-:W-:Y:S01]  /*5b80*/  IADD3.X R7, R4, UR6, R7, P5, P0 ;  /* 0x0000000604077c10 */ /* 0x000fe2000afe0407 */
[----:B------:R-:W-:Y:S01]  /*5b90*/  IMAD.U32 R4, RZ, RZ, UR19 ;  /* 0x00000013ff047e24 */ /* 0x000fe2000f8e00ff */
[----:B------:R-:W-:Y:S02]  /*5ba0*/  LEA R12, P5, R6, c[0x0][0x1f0], 0x1 ;  /* 0x00007c00060c7a11 */ /* 0x000fe400078a08ff */
[----:B------:R-:W-:Y:S02]  /*5bb0*/  LEA R10, P0, R8, c[0x0][0x280], 0x2 ;  /* 0x0000a000080a7a11 */ /* 0x000fe400078010ff */
[----:B------:R-:W-:Y:S01]  /*5bc0*/  LEA.HI.X R13, R6, c[0x0][0x1f4], R5, 0x1, P5 ;  /* 0x00007d00060d7a11 */ /* 0x000fe200028f0c05 */
[----:B------:R-:W-:Y:S01]  /*5bd0*/  IMAD R6, R4, 0x3000, R191 ;  /* 0x0000300004067824 */ /* 0x000fe200078e02bf */
[----:B------:R-:W-:Y:S01]  /*5be0*/  ISETP.GE.OR P5, PT, R194, UR23, !P3 ;  /* 0x00000017c2007c0c */ /* 0x000fe2000dfa6670 */
[----:B------:R-:W-:Y:S01]  /*5bf0*/  IMAD.U32 R5, RZ, RZ, UR19 ;  /* 0x00000013ff057e24 */ /* 0x000fe2000f8e00ff */
[----:B------:R-:W-:Y:S02]  /*5c00*/  LEA.HI.X R11, R8, c[0x0][0x284], R7, 0x2, P0 ;  /* 0x0000a100080b7a11 */ /* 0x000fe400000f1407 */
[----:B------:R-:W-:Y:S01]  /*5c10*/  @!PT LDS RZ, [RZ] ;  /* 0x00000000fffff984 */ /* 0x000fe20000000800 */
[----:B------:R-:W-:Y:S01]  /*5c20*/  @!PT LDS RZ, [RZ] ;  /* 0x00000000fffff984 */ /* 0x000fe20000000800 */
[----:B------:R-:W-:Y:S01]  /*5c30*/  @!PT LDS RZ, [RZ] ;  /* 0x00000000fffff984 */ /* 0x000fe20000000800 */
[----:B------:R1:W-:Y:S01]  /*5c40*/  LDGSTS.E.BYPASS.LTC128B.128 [R6], [R12.64], !P6 ;  /* 0x000000000c067fae */ /* 0x0003e2000f101d50 */
[----:B------:R-:W-:Y:S02]  /*5c50*/  ISETP.GE.OR P0, PT, R194, UR23, !P2 ;  /* 0x00000017c2007c0c */ /* 0x000fe4000d706670 */
[----:B------:R-:W-:Y:S05]  /*5c60*/  @!P1 LEA R5, R5, R202, 0x6 ;  /* 0x000000ca05059211 */ /* 0x000fea00078e30ff */
[----:B------:R-:W-:Y:S01]  /*5c70*/  @!P1 IMAD.SHL.U32 R7, R5, 0x4, RZ ;  /* 0x0000000405079824 */ /* 0x000fe200078e00ff */
[----:B------:R1:W-:Y:S06]  /*5c80*/  LDGSTS.E.BYPASS.LTC128B.128 [R6+0x1000], [R12.64+0x40], !P5 ;  /* 0x010000400c067fae */ /* 0x0003ec000e901d50 */
[----:B------:R1:W-:Y:S06]  /*5c90*/  LDGSTS.E.BYPASS.LTC128B.128 [R6+0x2000], [R12.64+0x80], !P0 ;  /* 0x020000800c067fae */ /* 0x0003ec000c101d50 */
[----:B------:R1:W-:Y:S02]  /*5ca0*/  @!P1 LDGSTS.E.BYPASS.LTC128B.128 [R7+0x18280], [R10.64] ;  /* 0x182800000a079fae */ /* 0x0003e4000b901d50 */
.L_x_841:
        /* <DEDUP_REMOVED lines=239> */
.L_x_821:
[----:B------:R-:W1:Y:S01]  /*6ba0*/  S2R R0, SR_TID.X ;  /* 0x0000000000007919 */ /* 0x000e620000002100 */
[----:B------:R-:W-:Y:S01]  /*6bb0*/  USHF.L.U32 UR5, UR8, 0x7, URZ ;  /* 0x0000000708057899 */ /* 0x000fe2000800063f */
[----:B------:R-:W-:Y:S05]  /*6bc0*/  @P1 BRA `(.L_x_843) ;  /* 0x0000105000001947 */ /* 0x000fea0003800000 */
[----:B-1----:R-:W-:Y:S01]  /*6bd0*/  SHF.R.S32.HI R3, RZ, 0x1f, R0 ;  /* 0x0000001fff037819 */ /* 0x002fe20000011400 */
[----:B------:R-:W-:Y:S01]  /*6be0*/  BAR.SYNC.DEFER_BLOCKING 0x1, 0x100 ;  /* 0x0044000000007b1d */ /* 0x000fe20000010000 */
[----:B------:R-:W-:-:S02]  /*6bf0*/  F2FP.BF16.PACK_AB R36, R37, R36 ;  /* 0x000000242524723e */ /* 0x000fc400000010ff */
[CC--:B------:R-:W-:Y:S02]  /*6c00*/  LEA.HI R2, R3.reuse, R0.reuse, RZ, 0x2 ;  /* 0x0000000003027211 */ /* 0x0c0fe400078f10ff */
[----:B------:R-:W-:Y:S01]  /*6c10*/  LEA.HI R9, R3, R0, RZ, 0x7 ;  /* 0x0000000003097211 */ /* 0x000fe200078f38ff */
[----:B------:R-:W-:Y:S01]  /*6c20*/  ULDC UR4, c[0x0][0x2f0] ;  /* 0x0000bc0000047ab9 */ /* 0x000fe20000000800 */
[--C-:B------:R-:W-:Y:S01]  /*6c30*/  SHF.R.S32.HI R6, RZ, 0x2, R2.reuse ;  /* 0x00000002ff067819 */ /* 0x100fe20000011402 */
[----:B------:R-:W-:Y:S01]  /*6c40*/  UIADD3 UR4, -UR5, UR4, URZ ;  /* 0x0000000405047290 */ /* 0x000fe2000fffe13f */
[----:B------:R-:W-:Y:S01]  /*6c50*/  SHF.R.S32.HI R4, RZ, 0x1f, R2 ;  /* 0x0000001fff047819 */ /* 0x000fe20000011402 */
[----:B------:R-:W-:Y:S01]  /*6c60*/  BSSY B0, `(.L_x_844) ;  /* 0x00000b9000007945 */ /* 0x000fe20003800000 */
[----:B------:R-:W-:Y:S01]  /*6c70*/  LOP3.LUT R11, R2, 0xfffffffc, RZ, 0xc0, !PT ;  /* 0xfffffffc020b7812 */ /* 0x000fe200078ec0ff */
[----:B------:R-:W-:Y:S01]  /*6c80*/  UISETP.LT.AND UP0, UPT, UR4, 0x80, UPT ;  /* 0x000000800400788c */ /* 0x000fe2000bf01270 */
[----:B------:R-:W-:-:S02]  /*6c90*/  LEA.HI R4, R4, R6, RZ, 0x3 ;  /* 0x0000000604047211 */ /* 0x000fc400078f18ff */
[----:B------:R-:W-:Y:S01]  /*6ca0*/  SHF.R.U32.HI R9, RZ, 0x4, R9 ;  /* 0x00000004ff097819 */ /* 0x000fe20000011609 */
[----:B------:R-:W-:Y:S01]  /*6cb0*/  USEL UR4, UR4, 0x80, UP0 ;  /* 0x0000008004047887 */ /* 0x000fe20008000000 */
[----:B------:R-:W-:Y:S02]  /*6cc0*/  LOP3.LUT R7, R4, 0xfffffff8, RZ, 0xc0, !PT ;  /* 0xfffffff804077812 */ /* 0x000fe400078ec0ff */
[----:B------:R-:W-:Y:S02]  /*6cd0*/  LEA.HI R4, R3, R0, RZ, 0x5 ;  /* 0x0000000003047211 */ /* 0x000fe400078f28ff */
[----:B------:R-:W-:Y:S01]  /*6ce0*/  LEA.HI R2, R2, R6, RZ, 0x1 ;  /* 0x0000000602027211 */ /* 0x000fe200078f08ff */
[----:B------:R-:W-:Y:S01]  /*6cf0*/  IMAD.IADD R7, R6, 0x1, -R7 ;  /* 0x0000000106077824 */ /* 0x000fe200078e0a07 */
[--C-:B------:R-:W-:Y:S02]  /*6d00*/  SHF.R.S32.HI R5, RZ, 0x5, R4.reuse ;  /* 0x00000005ff057819 */ /* 0x100fe40000011404 */
[----:B------:R-:W-:-:S02]  /*6d10*/  SHF.R.S32.HI R8, RZ, 0x1f, R4 ;  /* 0x0000001fff087819 */ /* 0x000fc40000011404 */
[----:B------:R-:W-:Y:S02]  /*6d20*/  LEA.HI R4, R7, R7, RZ, 0x1 ;  /* 0x0000000707047211 */ /* 0x000fe400078f08ff */
[----:B------:R-:W-:Y:S02]  /*6d30*/  LEA.HI R8, R8, R5, RZ, 0x2 ;  /* 0x0000000508087211 */ /* 0x000fe400078f10ff */
[----:B------:R-:W-:Y:S02]  /*6d40*/  SHF.R.S32.HI R12, RZ, 0x1, R4 ;  /* 0x00000001ff0c7819 */ /* 0x000fe40000011404 */
[----:B------:R-:W-:Y:S01]  /*6d50*/  LOP3.LUT R10, R8, 0x7ffffc, RZ, 0xc0, !PT ;  /* 0x007ffffc080a7812 */ /* 0x000fe200078ec0ff */
[----:B------:R-:W-:Y:S01]  /*6d60*/  IMAD.IADD R8, R0, 0x1, -R11 ;  /* 0x0000000100087824 */ /* 0x000fe200078e0a0b */
[----:B------:R-:W-:Y:S01]  /*6d70*/  LOP3.LUT R4, R4, 0x3fffffe, RZ, 0xc0, !PT ;  /* 0x03fffffe04047812 */ /* 0x000fe200078ec0ff */
[C---:B------:R-:W-:Y:S01]  /*6d80*/  IMAD.SHL.U32 R11, R12.reuse, 0x40, RZ ;  /* 0x000000400c0b7824 */ /* 0x040fe200078e00ff */
[----:B------:R-:W-:Y:S01]  /*6d90*/  LEA.HI R0, R3, R0, RZ, 0x3 ;  /* 0x0000000003007211 */ /* 0x000fe200078f18ff */
[----:B------:R-:W-:Y:S01]  /*6da0*/  IMAD.IADD R13, R5, 0x1, -R10 ;  /* 0x00000001050d7824 */ /* 0x000fe200078e0a0a */
[----:B------:R-:W-:Y:S01]  /*6db0*/  LOP3.LUT P0, RZ, R12, 0x2, RZ, 0xc0, !PT ;  /* 0x000000020cff7812 */ /* 0x000fe2000780c0ff */
[----:B------:R-:W-:Y:S01]  /*6dc0*/  IMAD.IADD R4, R7, 0x1, -R4 ;  /* 0x0000000107047824 */ /* 0x000fe200078e0a04 */
[----:B------:R-:W-:Y:S01]  /*6dd0*/  LOP3.LUT R10, R11, 0xc0, RZ, 0xc0, !PT ;  /* 0x000000c00b0a7812 */ /* 0x000fe200078ec0ff */
[----:B------:R-:W-:Y:S01]  /*6de0*/  IMAD R13, R13, 0x100, R8 ;  /* 0x000001000d0d7824 */ /* 0x000fe200078e0208 */
[----:B------:R-:W-:Y:S01]  /*6df0*/  LOP3.LUT R3, R2, 0x3fffffe, RZ, 0xc0, !PT ;  /* 0x03fffffe02037812 */ /* 0x000fe200078ec0ff */
[----:B------:R-:W-:Y:S01]  /*6e00*/  IMAD.SHL.U32 R0, R0, 0x8, RZ ;  /* 0x0000000800007824 */ /* 0x000fe200078e00ff */
[----:B------:R-:W-:Y:S01]  /*6e10*/  LOP3.LUT R9, R10, 0x8, R9, 0xf8, !PT ;  /* 0x000000080a097812 */ /* 0x000fe200078ef809 */
[----:B------:R-:W-:Y:S01]  /*6e20*/  IMAD R4, R4, 0x10, R13 ;  /* 0x0000001004047824 */ /* 0x000fe200078e020d */
[----:B------:R-:W-:-:S02]  /*6e30*/  SHF.R.U32.HI R10, RZ, 0x3, R10 ;  /* 0x00000003ff0a7819 */ /* 0x000fc4000001160a */
[----:B------:R-:W-:Y:S02]  /*6e40*/  F2FP.BF16.PACK_AB R38, R39, R38 ;  /* 0x000000262726723e */ /* 0x000fe400000010ff */
[----:B------:R-:W-:Y:S01]  /*6e50*/  LOP3.LUT R9, R9, R10, RZ, 0x3c, !PT ;  /* 0x0000000a09097212 */ /* 0x000fe200078e3cff */
[----:B------:R-:W-:Y:S01]  /*6e60*/  IMAD.SHL.U32 R10, R8, 0x8, RZ ;  /* 0x00000008080a7824 */ /* 0x000fe200078e00ff */
[----:B------:R-:W-:Y:S01]  /*6e70*/  F2FP.BF16.PACK_AB R48, R49, R48 ;  /* 0x000000303130723e */ /* 0x000fe200000010ff */
[----:B------:R-:W-:Y:S01]  /*6e80*/  IMAD.IADD R8, R6, 0x1, -R3 ;  /* 0x0000000106087824 */ /* 0x000fe200078e0a03 */
[----:B------:R-:W-:Y:S01]  /*6e90*/  F2FP.BF16.PACK_AB R50, R51, R50 ;  /* 0x000000323332723e */ /* 0x000fe200000010ff */
[----:B------:R-:W-:Y:S01]  /*6ea0*/  IMAD.U32 R4, R4, 0x2, R9 ;  /* 0x0000000204047824 */ /* 0x000fe200078e0009 */
[----:B------:R-:W-:Y:S01]  /*6eb0*/  F2FP.BF16.PACK_AB R40, R41, R40 ;  /* 0x000000282928723e */ /* 0x000fe200000010ff */
[----:B------:R-:W-:Y:S01]  /*6ec0*/  IMAD R8, R5, 0x8, R8 ;  /* 0x0000000805087824 */ /* 0x000fe200078e0208 */
[----:B------:R-:W-:Y:S01]  /*6ed0*/  F2FP.BF16.PACK_AB R42, R43, R42 ;  /* 0x0000002a2b2a723e */ /* 0x000fe200000010ff */
[----:B------:R-:W-:Y:S01]  /*6ee0*/  IMAD.SHL.U32 R3, R4, 0x2, RZ ;  /* 0x0000000204037824 */ /* 0x000fe200078e00ff */
[----:B------:R-:W-:Y:S01]  /*6ef0*/  F2FP.BF16.PACK_AB R44, R45, R44 ;  /* 0x0000002c2d2c723e */ /* 0x000fe200000010ff */
[----:B------:R-:W1:Y:S01]  /*6f00*/  S2R R5, SR_CTAID.Y ;  /* 0x0000000000057919 */ /* 0x000e620000002600 */
        /* <DEDUP_REMOVED lines=44> */
[----:B------:R3:W-:Y:S01]  /*71d0*/  STS [R9+0x9080], R60 ;  /* 0x0090803c09007388 */ /* 0x0007e20000000800 */
        /* <DEDUP_REMOVED lines=19> */
[----:B------:R-:W-:Y:S01]  /*7310*/  LOP3.LUT R0, R0, 0xc0, RZ, 0xc0, !PT ;  /* 0x000000c000007812 */ /* 0x000fe200078ec0ff */
[----:B------:R-:W-:Y:S01]  /*7320*/  STS [R3+0xb280], R74 ;  /* 0x00b2804a03007388 */ /* 0x000fe20000000800 */
[----:B-1----:R-:W-:Y:S02]  /*7330*/  SHF.R.S32.HI R4, RZ, 0x1f, R5 ;  /* 0x0000001fff047819 */ /* 0x002fe40000011405 */
[----:B------:R-:W-:Y:S01]  /*7340*/  SHF.R.U32.HI R2, RZ, 0x3, R0 ;  /* 0x00000003ff027819 */ /* 0x000fe20000011600 */
[----:B------:R-:W-:Y:S01]  /*7350*/  STS [R9+0xb080], R76 ;  /* 0x00b0804c09007388 */ /* 0x000fe20000000800 */
[--C-:B------:R-:W-:Y:S01]  /*7360*/  LOP3.LUT R7, R0, 0x18, R10.reuse, 0xf8, !PT ;  /* 0x0000001800077812 */ /* 0x100fe200078ef80a */
[----:B------:R-:W-:Y:S01]  /*7370*/  IMAD R0, R4, c[0x0][0x338], RZ ;  /* 0x0000ce0004007a24 */ /* 0x000fe200078e02ff */
[----:B------:R-:W-:Y:S01]  /*7380*/  SHF.R.S32.HI R11, RZ, 0x1f, R10 ;  /* 0x0000001fff0b7819 */ /* 0x000fe2000001140a */
[----:B------:R-:W-:Y:S01]  /*7390*/  STS [R9+0xb280], R78 ;  /* 0x00b2804e09007388 */ /* 0x000fe20000000800 */
[----:B------:R-:W-:Y:S01]  /*73a0*/  LOP3.LUT R7, R7, R2, RZ, 0x3c, !PT ;  /* 0x0000000207077212 */ /* 0x000fe200078e3cff */
[C---:B------:R-:W-:Y:S01]  /*73b0*/  IMAD R0, R5.reuse, c[0x0][0x33c], R0 ;  /* 0x0000cf0005007a24 */ /* 0x040fe200078e0200 */
[----:B------:R-:W-:Y:S01]  /*73c0*/  ISETP.GE.AND P5, PT, R6, UR4, PT ;  /* 0x0000000406007c0c */ /* 0x000fe2000bfa6270 */
[----:B------:R-:W-:Y:S01]  /*73d0*/  STS [R3+0x80], R84 ;  /* 0x0000805403007388 */ /* 0x000fe20000000800 */
[----:B--2---:R-:W-:-:S03]  /*73e0*/  IMAD.WIDE.U32 R64, R5, c[0x0][0x338], R10 ;  /* 0x0000ce0005407a25 */ /* 0x004fc600078e000a */
[----:B------:R-:W-:Y:S01]  /*73f0*/  STS [R3+0x280], R86 ;  /* 0x0002805603007388 */ /* 0x000fe20000000800 */
[----:B------:R-:W-:Y:S02]  /*7400*/  IMAD.U32 R7, R8, 0x20, R7 ;  /* 0x0000002008077824 */ /* 0x000fe400078e0007 */
[----:B------:R-:W-:Y:S01]  /*7410*/  IMAD.IADD R65, R65, 0x1, R0 ;  /* 0x0000000141417824 */ /* 0x000fe200078e0200 */
[----:B------:R-:W-:Y:S01]  /*7420*/  STS [R9+0x80], R96 ;  /* 0x0000806009007388 */ /* 0x000fe20000000800 */
[----:B---3--:R-:W-:Y:S01]  /*7430*/  IMAD.SHL.U32 R60, R7, 0x2, RZ ;  /* 0x00000002073c7824 */ /* 0x008fe200078e00ff */
[----:B------:R-:W-:Y:S02]  /*7440*/  SHF.R.S32.HI R7, RZ, 0x1f, R6 ;  /* 0x0000001fff077819 */ /* 0x000fe40000011406 */
        /* <DEDUP_REMOVED lines=22> */
[----:B------:R-:W3:Y:S01]  /*75b0*/  S2R R8, SR_CTAID.Z ;  /* 0x0000000000087919 */ /* 0x000ee20000002700 */
[----:B-1----:R-:W-:-:S04]  /*75c0*/  IMAD.U32 R3, RZ, RZ, UR8 ;  /* 0x00000008ff037e24 */ /* 0x002fc8000f8e00ff */
[----:B------:R-:W-:Y:S01]  /*75d0*/  IMAD.WIDE R62, R3, 0x80, R6 ;  /* 0x00000080033e7825 */ /* 0x000fe200078e0206 */
[----:B------:R-:W-:Y:S01]  /*75e0*/  IADD3 R3, R10, 0x20, RZ ;  /* 0x000000200a037810 */ /* 0x000fe20007ffe0ff */
[----:B------:R1:W4:Y:S04]  /*75f0*/  LDS.128 R56, [R60+0x7080] ;  /* 0x007080003c387984 */ /* 0x0003280000000c00 */
[----:B------:R1:W5:Y:S01]  /*7600*/  LDS.128 R52, [R60+0x9080] ;  /* 0x009080003c347984 */ /* 0x0003620000000c00 */
[----:B---3--:R-:W-:Y:S01]  /*7610*/  SHF.R.S32.HI R2, RZ, 0x1f, R8 ;  /* 0x0000001fff027819 */ /* 0x008fe20000011408 */
[----:B------:R-:W-:Y:S02]  /*7620*/  IMAD.WIDE.U32 R64, R8, c[0x0][0x340], R64 ;  /* 0x0000d00008407a25 */ /* 0x000fe400078e0040 */
[----:B------:R1:W3:Y:S02]  /*7630*/  LDS.128 R48, [R60+0xb080] ;  /* 0x00b080003c307984 */ /* 0x0002e40000000c00 */
[----:B--2---:R-:W-:-:S02]  /*7640*/  IMAD R9, R2, c[0x0][0x340], RZ ;  /* 0x0000d00002097a24 */ /* 0x004fc400078e02ff */
[----:B------:R1:W2:Y:S02]  /*7650*/  LDS.128 R44, [R60+0x80] ;  /* 0x000080003c2c7984 */ /* 0x0002a40000000c00 */
[----:B------:R-:W-:Y:S02]  /*7660*/  IMAD R0, R8, c[0x0][0x344], R9 ;  /* 0x0000d10008007a24 */ /* 0x000fe400078e0209 */
[----:B------:R1:W1:Y:S02]  /*7670*/  LDS.128 R40, [R60+0x2080] ;  /* 0x002080003c287984 */ /* 0x0002640000000c00 */
[----:B------:R-:W-:Y:S02]  /*7680*/  IMAD.IADD R61, R65, 0x1, R0 ;  /* 0x00000001413d7824 */ /* 0x000fe400078e0200 */
[----:B------:R1:W1:Y:S04]  /*7690*/  LDS.128 R36, [R60+0x4080] ;  /* 0x004080003c247984 */ /* 0x0002680000000c00 */
[----:B------:R1:W1:Y:S04]  /*76a0*/  LDS.128 R32, [R60+0x1080] ;  /* 0x001080003c207984 */ /* 0x0002680000000c00 */
[----:B------:R1:W1:Y:S04]  /*76b0*/  LDS.128 R28, [R60+0x3080] ;  /* 0x003080003c1c7984 */ /* 0x0002680000000c00 */
[----:B------:R1:W1:Y:S01]  /*76c0*/  LDS.128 R24, [R60+0x5080] ;  /* 0x005080003c187984 */ /* 0x0002620000000c00 */
[----:B------:R-:W-:Y:S05]  /*76d0*/  @P5 BRA `(.L_x_845) ;  /* 0x0000011000005947 */ /* 0x000fea0003800000 */
[C---:B------:R-:W-:Y:S01]  /*76e0*/  ISETP.GE.AND P3, PT, R10.reuse, c[0x0][0x324], PT ;  /* 0x0000c9000a007a0c */ /* 0x040fe20003f66270 */
[----:B------:R-:W5:Y:S01]  /*76f0*/  LDS.128 R20, [R60+0x8080] ;  /* 0x008080003c147984 */ /* 0x000f620000000c00 */
[----:B------:R-:W-:Y:S01]  /*7700*/  IMAD R9, R63, c[0x0][0x330], RZ ;  /* 0x0000cc003f097a24 */ /* 0x000fe200078e02ff */
[----:B------:R-:W-:-:S02]  /*7710*/  IADD3 R0, R10, 0x40, RZ ;  /* 0x000000400a007810 */ /* 0x000fc40007ffe0ff */
[----:B------:R-:W-:Y:S01]  /*7720*/  LDS.128 R16, [R60+0xa080] ;  /* 0x00a080003c107984 */ /* 0x000fe20000000c00 */
[----:B------:R-:W-:Y:S01]  /*7730*/  IMAD R9, R62, c[0x0][0x334], R9 ;  /* 0x0000cd003e097a24 */ /* 0x000fe200078e0209 */
[----:B------:R-:W-:Y:S02]  /*7740*/  ISETP.GE.AND P2, PT, R3, c[0x0][0x324], PT ;  /* 0x0000c90003007a0c */ /* 0x000fe40003f46270 */
[----:B------:R-:W-:-:S04]  /*7750*/  ISETP.GE.AND P1, PT, R0, c[0x0][0x324], PT ;  /* 0x0000c90000007a0c */ /* 0x000fc80003f26270 */
[----:B------:R4:W3:Y:S02]  /*7760*/  @!P3 LDS.128 R12, [R60+0x6080] ;  /* 0x006080003c0cb984 */ /* 0x0008e40000000c00 */
[----:B-1--4-:R-:W-:-:S04]  /*7770*/  IMAD.MOV.U32 R60, RZ, RZ, R64 ;  /* 0x000000ffff3c7224 */ /* 0x012fc800078e0040 */
[----:B------:R-:W-:-:S04]  /*7780*/  IMAD.WIDE.U32 R66, R62, c[0x0][0x330], R60 ;  /* 0x0000cc003e427a25 */ /* 0x000fc800078e003c */
[----:B------:R-:W-:Y:S01]  /*7790*/  IMAD.IADD R9, R67, 0x1, R9 ;  /* 0x0000000143097824 */ /* 0x000fe200078e0209 */
[----:B------:R-:W-:-:S04]  /*77a0*/  LEA R68, P0, R66, c[0x0][0x318], 0x1 ;  /* 0x0000c60042447a11 */ /* 0x000fc800078008ff */
[----:B------:R-:W-:-:S05]  /*77b0*/  LEA.HI.X R69, R66, c[0x0][0x31c], R9, 0x1, P0 ;  /* 0x0000c70042457a11 */ /* 0x000fca00000f0c09 */
[----:B-----5:R1:W-:Y:S04]  /*77c0*/  @!P2 STG.E.128 [R68.64+0x40], R20 ;  /* 0x000040144400a986 */ /* 0x0203e8000c101d10 */
[----:B---3--:R1:W-:Y:S04]  /*77d0*/  @!P3 STG.E.128 [R68.64], R12 ;  /* 0x0000000c4400b986 */ /* 0x0083e8000c101d10 */
[----:B------:R1:W-:Y:S02]  /*77e0*/  @!P1 STG.E.128 [R68.64+0x80], R16 ;  /* 0x0000801044009986 */ /* 0x0003e4000c101d10 */
.L_x_845:
[----:B------:R-:W-:Y:S05]  /*77f0*/  BSYNC B0 ;  /* 0x0000000000007941 */ /* 0x000fea0003800000 */
.L_x_844:
[----:B------:R-:W-:Y:S01]  /*7800*/  IADD3 R6, R6, 0x40, RZ ;  /* 0x0000004006067810 */ /* 0x000fe20007ffe0ff */
[----:B------:R-:W-:Y:S03]  /*7810*/  BSSY B0, `(.L_x_846) ;  /* 0x0000014000007945 */ /* 0x000fe60003800000 */
[----:B------:R-:W-:-:S13]  /*7820*/  ISETP.GE.AND P4, PT, R6, UR4, PT ;  /* 0x0000000406007c0c */ /* 0x000fda000bf86270 */
[----:B------:R-:W-:Y:S05]  /*7830*/  @P4 BRA `(.L_x_847) ;  /* 0x0000011000004947 */ /* 0x000fea0003800000 */
[----:B------:R-:W-:Y:S01]  /*7840*/  IADD3 R7, P0, R62, 0x40, RZ ;  /* 0x000000403e077810 */ /* 0x000fe20007f1e0ff */
[----:B-1----:R-:W-:Y:S01]  /*7850*/  IMAD.MOV.U32 R12, RZ, RZ, R64 ;  /* 0x000000ffff0c7224 */ /* 0x002fe200078e0040 */
        /* <DEDUP_REMOVED lines=12> */
[----:B----4-:R1:W-:Y:S04]  /*7920*/  @!P2 STG.E.128 [R14.64], R56 ;  /* 0x000000380e00a986 */ /* 0x0103e8000c101d10 */
[----:B-----5:R1:W-:Y:S04]  /*7930*/  @!P1 STG.E.128 [R14.64+0x40], R52 ;  /* 0x000040340e009986 */ /* 0x0203e8000c101d10 */
[----:B---3--:R1:W-:Y:S02]  /*7940*/  @!P0 STG.E.128 [R14.64+0x80], R48 ;  /* 0x000080300e008986 */ /* 0x0083e4000c101d10 */
.L_x_847:
[----:B------:R-:W-:Y:S05]  /*7950*/  BSYNC B0 ;  /* 0x0000000000007941 */ /* 0x000fea0003800000 */
.L_x_846:
        /* <DEDUP_REMOVED lines=16> */
[----:B-1----:R-:W-:Y:S01]  /*7a60*/  IMAD.WIDE.U32 R12, R62, c[0x0][0x300], R6 ;  /* 0x0000c0003e0c7a25 */ /* 0x002fe200078e0006 */
[----:B------:R-:W-:-:S03]  /*7a70*/  ISETP.GE.AND P2, PT, R3, c[0x0][0x2f4], PT ;  /* 0x0000bd0003007a0c */ /* 0x000fc60003f46270 */
[----:B------:R-:W-:Y:S01]  /*7a80*/  IMAD.IADD R2, R13, 0x1, R2 ;  /* 0x000000010d027824 */ /* 0x000fe200078e0202 */
[----:B------:R-:W-:-:S04]  /*7a90*/  LEA R4, P0, R12, c[0x0][0x2e8], 0x1 ;  /* 0x0000ba000c047a11 */ /* 0x000fc800078008ff */
[----:B------:R-:W-:-:S05]  /*7aa0*/  LEA.HI.X R5, R12, c[0x0][0x2ec], R2, 0x1, P0 ;  /* 0x0000bb000c057a11 */ /* 0x000fca00000f0c02 */
[----:B--2---:R1:W-:Y:S04]  /*7ab0*/  @!P3 STG.E.128 [R4.64], R44 ;  /* 0x0000002c0400b986 */ /* 0x0043e8000c101d10 */
[----:B------:R1:W-:Y:S04]  /*7ac0*/  @!P2 STG.E.128 [R4.64+0x40], R40 ;  /* 0x000040280400a986 */ /* 0x0003e8000c101d10 */
[----:B------:R1:W-:Y:S02]  /*7ad0*/  @!P1 STG.E.128 [R4.64+0x80], R36 ;  /* 0x0000802404009986 */ /* 0x0003e4000c101d10 */
.L_x_849:
[----:B------:R-:W-:Y:S05]  /*7ae0*/  BSYNC B0 ;  /* 0x0000000000007941 */ /* 0x000fea0003800000 */
.L_x_848:
        /* <DEDUP_REMOVED lines=8> */
[----:B-1----:R-:W-:Y:S01]  /*7b70*/  IMAD R5, R62, c[0x0][0x300], RZ ;  /* 0x0000c0003e057a24 */ /* 0x002fe200078e02ff */
        /* <DEDUP_REMOVED lines=10> */
.L_x_843:
[----:B------:R-:W2:Y:S01]  /*7c20*/  S2R R2, SR_CTAID.Y ;  /* 0x0000000000027919 */ /* 0x000ea20000002600 */
[----:B-1----:R-:W-:Y:S01]  /*7c30*/  SHF.R.S32.HI R3, RZ, 0x1f, R0 ;  /* 0x0000001fff037819 */ /* 0x002fe20000011400 */
[----:B------:R-:W-:Y:S01]  /*7c40*/  ULDC UR4, c[0x0][0x2f0] ;  /* 0x0000bc0000047ab9 */ /* 0x000fe20000000800 */
[----:B------:R-:W-:Y:S01]  /*7c50*/  IMAD.U32 R11, RZ, RZ, UR8 ;  /* 0x00000008ff0b7e24 */ /* 0x000fe2000f8e00ff */
[----:B------:R-:W-:Y:S01]  /*7c60*/  UIADD3 UR4, -UR5, UR4, URZ ;  /* 0x0000000405047290 */ /* 0x000fe2000fffe13f */
[----:B------:R-:W-:Y:S01]  /*7c70*/  LEA.HI R18, R3, R0, RZ, 0x2 ;  /* 0x0000000003127211 */ /* 0x000fe200078f10ff */
[----:B------:R-:W-:Y:S01]  /*7c80*/  BSSY B0, `(.L_x_850) ;  /* 0x0000025000007945 */ /* 0x000fe20003800000 */
[----:B------:R-:W1:Y:S02]  /*7c90*/  S2R R3, SR_CTAID.Z ;  /* 0x0000000000037919 */ /* 0x000e640000002700 */
[----:B------:R-:W-:-:S02]  /*7ca0*/  LOP3.LUT R5, R18, 0x1ffffffc, RZ, 0xc0, !PT ;  /* 0x1ffffffc12057812 */ /* 0x000fc400078ec0ff */
[----:B------:R-:W-:-:S03]  /*7cb0*/  SHF.R.S32.HI R18, RZ, 0x2, R18 ;  /* 0x00000002ff127819 */ /* 0x000fc60000011412 */
[----:B------:R-:W-:Y:S01]  /*7cc0*/  IMAD.IADD R0, R0, 0x1, -R5 ;  /* 0x0000000100007824 */ /* 0x000fe200078e0a05 */
[----:B------:R-:W-:Y:S02]  /*7cd0*/  ISETP.GE.AND P5, PT, R18, UR4, PT ;  /* 0x0000000412007c0c */ /* 0x000fe4000bfa6270 */
[----:B------:R-:W-:Y:S01]  /*7ce0*/  SHF.R.S32.HI R19, RZ, 0x1f, R18 ;  /* 0x0000001fff137819 */ /* 0x000fe20000011412 */
[----:B------:R-:W-:-:S04]  /*7cf0*/  IMAD.SHL.U32 R16, R0, 0x8, RZ ;  /* 0x0000000800107824 */ /* 0x000fc800078e00ff */
[----:B------:R-:W-:Y:S01]  /*7d00*/  IMAD.WIDE R10, R11, 0x80, R18 ;  /* 0x000000800b0a7825 */ /* 0x000fe200078e0212 */
[----:B------:R-:W-:Y:S02]  /*7d10*/  SHF.R.S32.HI R17, RZ, 0x1f, R16 ;  /* 0x0000001fff117819 */ /* 0x000fe40000011410 */
[----:B--2---:R-:W-:Y:S02]  /*7d20*/  SHF.R.S32.HI R6, RZ, 0x1f, R2 ;  /* 0x0000001fff067819 */ /* 0x004fe40000011402 */
[----:B------:R-:W-:Y:S01]  /*7d30*/  IADD3 R7, R16, 0x40, RZ ;  /* 0x0000004010077810 */ /* 0x000fe20007ffe0ff */
[----:B------:R-:W-:Y:S01]  /*7d40*/  IMAD.WIDE.U32 R8, R2, c[0x0][0x308], R16 ;  /* 0x0000c20002087a25 */ /* 0x000fe200078e0010 */
[----:B-1----:R-:W-:-:S03]  /*7d50*/  SHF.R.S32.HI R4, RZ, 0x1f, R3 ;  /* 0x0000001fff047819 */ /* 0x002fc60000011403 */
[----:B------:R-:W-:-:S04]  /*7d60*/  IMAD R5, R6, c[0x0][0x308], RZ ;  /* 0x0000c20006057a24 */ /* 0x000fc800078e02ff */
[----:B------:R-:W-:Y:S02]  /*7d70*/  IMAD R14, R2, c[0x0][0x30c], R5 ;  /* 0x0000c300020e7a24 */ /* 0x000fe400078e0205 */
[----:B------:R-:W-:Y:S02]  /*7d80*/  IMAD R0, R4, c[0x0][0x310], RZ ;  /* 0x0000c40004007a24 */ /* 0x000fe400078e02ff */
[----:B------:R-:W-:Y:S01]  /*7d90*/  IMAD.IADD R15, R14, 0x1, R9 ;  /* 0x000000010e0f7824 */ /* 0x000fe200078e0209 */
[----:B------:R-:W-:Y:S01]  /*7da0*/  MOV R14, R8 ;  /* 0x00000008000e7202 */ /* 0x000fe20000000f00 */
[----:B------:R-:W-:Y:S01]  /*7db0*/  IMAD R13, R3, c[0x0][0x314], R0 ;  /* 0x0000c500030d7a24 */ /* 0x000fe200078e0200 */
[----:B------:R-:W-:-:S03]  /*7dc0*/  IADD3 R8, R16, 0x20, RZ ;  /* 0x0000002010087810 */ /* 0x000fc60007ffe0ff */
        /* <DEDUP_REMOVED lines=16> */
.L_x_851:
[----:B------:R-:W-:Y:S05]  /*7ed0*/  BSYNC B0 ;  /* 0x0000000000007941 */ /* 0x000fea0003800000 */
.L_x_850:
[----:B------:R-:W-:Y:S01]  /*7ee0*/  IADD3 R0, R18, 0x40, RZ ;  /* 0x0000004012007810 */ /* 0x000fe20007ffe0ff */
[----:B------:R-:W-:Y:S03]  /*7ef0*/  BSSY B0, `(.L_x_852) ;  /* 0x0000012000007945 */ /* 0x000fe60003800000 */
[----:B------:R-:W-:-:S13]  /*7f00*/  ISETP.GE.AND P4, PT, R0, UR4, PT ;  /* 0x0000000400007c0c */ /* 0x000fda000bf86270 */
        /* <DEDUP_REMOVED lines=16> */
.L_x_853:
[----:B------:R-:W-:Y:S05]  /*8010*/  BSYNC B0 ;  /* 0x0000000000007941 */ /* 0x000fea0003800000 */
.L_x_852:
        /* <DEDUP_REMOVED lines=23> */
.L_x_855:
[----:B------:R-:W-:Y:S05]  /*8190*/  BSYNC B0 ;  /* 0x0000000000007941 */ /* 0x000fea0003800000 */
.L_x_854:
[----:B------:R-:W-:Y:S05]  /*81a0*/  @P4 EXIT ;  /* 0x000000000000494d */ /* 0x000fea0003800000 */
[----:B------:R-:W-:Y:S01]  /*81b0*/  IADD3 R0, P0, R10, 0x40, RZ ;  /* 0x000000400a007810 */ /* 0x000fe20007f1e0ff */
[----:B------:R-:W-:Y:S01]  /*81c0*/  IMAD.MOV.U32 R4, RZ, RZ, R12 ;  /* 0x000000ffff047224 */ /* 0x000fe200078e000c */
[----:B------:R-:W-:-:S03]  /*81d0*/  ISETP.GE.AND P1, PT, R16, c[0x0][0x324], PT ;  /* 0x0000c90010007a0c */ /* 0x000fc60003f26270 */
[----:B--2---:R-:W-:Y:S01]  /*81e0*/  IMAD.X R3, RZ, RZ, R11, P0 ;  /* 0x000000ffff037224 */ /* 0x004fe200000e060b */
        /* <DEDUP_REMOVED lines=13> */
.L_x_856:
        /* <DEDUP_REMOVED lines=12> */
.L_x_1421:


//--------------------- .text._ZN7cutlass13device_kernelIN5flash19enable_sm80_to_sm89INS1_16FlashAttnBwdSm80INS1_25CollectiveMainloopBwdSm80ILi2ELi2EN4cute5tupleIJNS5_1CILi64EEENS7_ILi128EEENS7_ILi96EEEEEENS_10bfloat16_tEfNS_4arch4Sm80ELb0ELb1ELb1ELb0ELb1ELb0ELb0ELb0ELi2ELi2ELi4ELi2ELb0EEENS1_21CollectiveEpilogueBwdISB_SC_SE_Li256ELb0ELb0ELi2EEENS1_19SingleTileSchedulerILb0ELb0ELb0ELi128EEEEEEEEEvNT_6ParamsE --------------------------
	.section	.text._ZN7cutlass13device_kernelIN5flash19enable_sm80_to_sm89INS1_16FlashAttnBwdSm80INS1_25CollectiveMainloopBwdSm80ILi2ELi2EN4cute5tupleIJNS5_1CILi64EEENS7_ILi128EEENS7_ILi96EEEEEENS_10bfloat16_tEfNS_4arch4Sm80ELb0ELb1ELb1ELb0ELb1ELb0ELb0ELb0ELi2ELi2ELi4ELi2ELb0EEENS1_21CollectiveEpilogueBwdISB_SC_SE_Li256ELb0ELb0ELi2EEENS1_19SingleTileSchedulerILb0ELb0ELb0ELi128EEEEEEEEEvNT_6ParamsE,"ax",@progbits
	.sectioninfo	@"SHI_REGISTERS=255"
	.align	128
.text._ZN7cutlass13device_kernelIN5flash19enable_sm80_to_sm89INS1_16FlashAttnBwdSm80INS1_25CollectiveMainloopBwdSm80ILi2ELi2EN4cute5tupleIJNS5_1CILi64EEENS7_ILi128EEENS7_ILi96EEEEEENS_10bfloat16_tEfNS_4arch4Sm80ELb0ELb1ELb1ELb0ELb1ELb0ELb0ELb0ELi2ELi2ELi4ELi2ELb0EEENS1_21CollectiveEpilogueBwdISB_SC_SE_Li256ELb0ELb0ELi2EEENS1_19SingleTileSchedulerILb0ELb0ELb0ELi128EEEEEEEEEvNT_6ParamsE:
        .type           _ZN7cutlass13device_kernelIN5flash19enable_sm80_to_sm89INS1_16FlashAttnBwdSm80INS1_25CollectiveMainloopBwdSm80ILi2ELi2EN4cute5tupleIJNS5_1CILi64EEENS7_ILi128EEENS7_ILi96EEEEEENS_10bfloat16_tEfNS_4arch4Sm80ELb0ELb1ELb1ELb0ELb1ELb0ELb0ELb0ELi2ELi2ELi4ELi2ELb0EEENS1_21CollectiveEpilogueBwdISB_SC_SE_Li256ELb0ELb0ELi2EEENS1_19SingleTileSchedulerILb0ELb0ELb0ELi128EEEEEEEEEvNT_6ParamsE,@function
        .size           _ZN7cutlass13device_kernelIN5flash19enable_sm80_to_sm89INS1_16FlashAttnBwdSm80INS1_25CollectiveMainloopBwdSm80ILi2ELi2EN4cute5tupleIJNS5_1CILi64EEENS7_ILi128EEENS7_ILi96EEEEEENS_10bfloat16_tEfNS_4arch4Sm80ELb0ELb1ELb1ELb0ELb1ELb0ELb0ELb0ELi2ELi2ELi4ELi2ELb0EEENS1_21CollectiveEpilogueBwdISB_SC_SE_Li256ELb0ELb0ELi2EEENS1_19SingleTileSchedulerILb0ELb0ELb0ELi128EEEEEEEEEvNT_6ParamsE,(.L_x_1422 - _ZN7cutlass13device_kernelIN5flash19enable_sm80_to_sm89INS1_16FlashAttnBwdSm80INS1_25CollectiveMainloopBwdSm80ILi2ELi2EN4cute5tupleIJNS5_1CILi64EEENS7_ILi128EEENS7_ILi96EEEEEENS_10bfloat16_tEfNS_4arch4Sm80ELb0ELb1ELb1ELb0ELb1ELb0ELb0ELb0ELi2ELi2ELi4ELi2ELb0EEENS1_21CollectiveEpilogueBwdISB_SC_SE_Li256ELb0ELb0ELi2EEENS1_19SingleTileSchedulerILb0ELb0ELb0ELi128EEEEEEEEEvNT_6ParamsE)
        .other          _ZN7cutlass13device_kernelIN5flash19enable_sm80_to_sm89INS1_16FlashAttnBwdSm80INS1_25CollectiveMainloopBwdSm80ILi2ELi2EN4cute5tupleIJNS5_1CILi64EEENS7_ILi128EEENS7_ILi96EEEEEENS_10bfloat16_tEfNS_4arch4Sm80ELb0ELb1ELb1ELb0ELb1ELb0ELb0ELb0ELi2ELi2ELi4ELi2ELb0EEENS1_21CollectiveEpilogueBwdISB_SC_SE_Li256ELb0ELb0ELi2EEENS1_19SingleTileSchedulerILb0ELb0ELb0ELi128EEEEEEEEEvNT_6ParamsE,@"STO_CUDA_ENTRY STV_DEFAULT"
_ZN7cutlass13device_kernelIN5flash19enable_sm80_to_sm89INS1_16FlashAttnBwdSm80INS1_25CollectiveMainloopBwdSm80ILi2ELi2EN4cute5tupleIJNS5_1CILi64EEENS7_ILi128EEENS7_ILi96EEEEEENS_10bfloat16_tEfNS_4arch4Sm80ELb0ELb1ELb1ELb0ELb1ELb0ELb0ELb0ELi2ELi2ELi4ELi2ELb0EEENS1_21CollectiveEpilogueBwdISB_SC_SE_Li256ELb0ELb0ELi2EEENS1_19SingleTileSchedulerILb0ELb0ELb0ELi128EEEEEEEEEvNT_6ParamsE:
        /* <DEDUP_REMOVED lines=26> */
.L_x_857:
        /* <DEDUP_REMOVED lines=452> */
.L_x_860:
[----:B------:R-:W-:Y:S05]  /*1de0*/  BSYNC B0 ;  /* 0x0000000000007941 */ /* 0x000fea0003800000 */
.L_x_859:
        /* <DEDUP_REMOVED lines=108> */
.L_x_879:
        /* <DEDUP_REMOVED lines=175> */
.L_x_863:
[----:B------:R-:W-:Y:S04]  /*2fa0*/  MOV R4, 0x1 ;  /* 0x0000000100047802 */ /* 0x000fe80000000f00 */
[----:B------:R-:W-:Y:S11]  /*2fb0*/  ISETP.NE.AND P5, PT, R4, c[0x0][0x2a8], PT ;  /* 0x0000aa0004007a0c */ /* 0x000ff60003fa5270 */
[----:B------:R-:W-:Y:S02]  /*2fc0*/  @!UPT UIADD3 URZ, URZ, URZ, URZ ;  /* 0x0000003f3f3ff290 */ /* 0x000fe4000fffe03f */
[----:B------:R-:W-:Y:S05]  /*2fd0*/  @P5 IMAD.HI.U32 R4, R5, c[0x0][0x2ac], RZ ;  /* 0x0000ab0005045a27 */ /* 0x000fea00078e00ff */
[----:B------:R-:W-:Y:S02]  /*2fe0*/  @P5 SHF.R.U32.HI R5, RZ, c[0x0][0x2b0], R4 ;  /* 0x0000ac00ff055a19 */ /* 0x000fe40000011604 */
.L_x_864:
[----:B------:R-:W-:Y:S05]  /*2ff0*/  BSYNC B0 ;  /* 0x0000000000007941 */ /* 0x000fea0003800000 */
.L_x_862:
        /* <DEDUP_REMOVED lines=9> */
.L_x_861:
        /* <DEDUP_REMOVED lines=19> */
.L_x_867:
[----:B------:R-:W-:Y:S04]  /*31c0*/  MOV R4, 0x1 ;  /* 0x0000000100047802 */ /* 0x000fe80000000f00 */
[----:B------:R-:W-:Y:S11]  /*31d0*/  ISETP.NE.AND P5, PT, R4, c[0x0][0x2a8], PT ;  /* 0x0000aa0004007a0c */ /* 0x000ff60003fa5270 */
[----:B------:R-:W-:Y:S02]  /*31e0*/  @!UPT UIADD3 URZ, URZ, URZ, URZ ;  /* 0x0000003f3f3ff290 */ /* 0x000fe4000fffe03f */
[----:B------:R-:W-:Y:S05]  /*31f0*/  @P5 IMAD.HI.U32 R4, R5, c[0x0][0x2ac], RZ ;  /* 0x0000ab0005045a27 */ /* 0x000fea00078e00ff */
[----:B------:R-:W-:Y:S02]  /*3200*/  @P5 SHF.R.U32.HI R5, RZ, c[0x0][0x2b0], R4 ;  /* 0x0000ac00ff055a19 */ /* 0x000fe40000011604 */
.L_x_868:
[----:B------:R-:W-:Y:S05]  /*3210*/  BSYNC B0 ;  /* 0x0000000000007941 */ /* 0x000fea0003800000 */
.L_x_866:
[----:B------:R-:W-:Y:S04]  /*3220*/  IMAD.MOV.U32 R4, RZ, RZ, c[0x0][0x2a8] ;  /* 0x0000aa00ff047624 */ /* 0x000fe800078e00ff */
[----:B------:R-:W-:Y:S04]  /*3230*/  IMAD R4, R5, R4, -UR5 ;  /* 0x8000000505047e24 */ /* 0x000fe8000f8e0204 */
[----:B------:R-:W-:Y:S05]  /*3240*/  IMAD.IADD R7, R4, 0x1, -R205 ;  /* 0x0000000104077824 */ /* 0x000fea00078e0acd */
[----:B------:R-:W-:Y:S02]  /*3250*/  IADD3 R5, R7, c[0x0][0x2a8], RZ ;  /* 0x0000aa0007057a10 */ /* 0x000fe40007ffe0ff */
[----:B------:R-:W-:Y:S02]  /*3260*/  IMNMX R250, R250, R7, !PT ;  /* 0x00000007fafa7217 */ /* 0x000fe40007800200 */
[----:B------:R-:W-:Y:S02]  /*3270*/  IMNMX R186, R186, R5, PT ;  /* 0x00000005baba7217 */ /* 0x000fe40003800200 */
.L_x_865:
        /* <DEDUP_REMOVED lines=19> */
.L_x_871:
[----:B------:R-:W-:Y:S04]  /*33b0*/  MOV R4, 0x1 ;  /* 0x0000000100047802 */ /* 0x000fe80000000f00 */
[----:B------:R-:W-:Y:S11]  /*33c0*/  ISETP.NE.AND P5, PT, R4, c[0x0][0x2a8], PT ;  /* 0x0000aa0004007a0c */ /* 0x000ff60003fa5270 */
[----:B------:R-:W-:Y:S02]  /*33d0*/  @!UPT UIADD3 URZ, URZ, URZ, URZ ;  /* 0x0000003f3f3ff290 */ /* 0x000fe4000fffe03f */
[----:B------:R-:W-:Y:S05]  /*33e0*/  @P5 IMAD.HI.U32 R4, R5, c[0x0][0x2ac], RZ ;  /* 0x0000ab0005045a27 */ /* 0x000fea00078e00ff */
[----:B------:R-:W-:Y:S02]  /*33f0*/  @P5 SHF.R.U32.HI R5, RZ, c[0x0][0x2b0], R4 ;  /* 0x0000ac00ff055a19 */ /* 0x000fe40000011604 */
.L_x_872:
[----:B------:R-:W-:Y:S05]  /*3400*/  BSYNC B0 ;  /* 0x0000000000007941 */ /* 0x000fea0003800000 */
.L_x_870:
[----:B------:R-:W-:Y:S04]  /*3410*/  IMAD.MOV.U32 R4, RZ, RZ, c[0x0][0x2a8] ;  /* 0x0000aa00ff047624 */ /* 0x000fe800078e00ff */
[----:B------:R-:W-:Y:S04]  /*3420*/  IMAD R4, R5, R4, -UR5 ;  /* 0x8000000505047e24 */ /* 0x000fe8000f8e0204 */
[----:B------:R-:W-:Y:S05]  /*3430*/  IMAD.IADD R5, R4, 0x1, -R205 ;  /* 0x0000000104057824 */ /* 0x000fea00078e0acd */
[----:B------:R-:W-:Y:S02]  /*3440*/  IADD3 R4, R5, c[0x0][0x2a8], RZ ;  /* 0x0000aa0005047a10 */ /* 0x000fe40007ffe0ff */
[----:B------:R-:W-:Y:S02]  /*3450*/  IMNMX R170, R170, R5, !PT ;  /* 0x00000005aaaa7217 */ /* 0x000fe40007800200 */
[----:B------:R-:W-:Y:S02]  /*3460*/  IMNMX R171, R171, R4, PT ;  /* 0x00000004abab7217 */ /* 0x000fe40003800200 */
.L_x_869:
        /* <DEDUP_REMOVED lines=19> */
.L_x_875:
[----:B------:R-:W-:Y:S04]  /*35a0*/  MOV R4, 0x1 ;  /* 0x0000000100047802 */ /* 0x000fe80000000f00 */
[----:B------:R-:W-:Y:S11]  /*35b0*/  ISETP.NE.AND P0, PT, R4, c[0x0][0x2a8], PT ;  /* 0x0000aa0004007a0c */ /* 0x000ff60003f05270 */
[----:B------:R-:W-:Y:S02]  /*35c0*/  @!UPT UIADD3 URZ, URZ, URZ, URZ ;  /* 0x0000003f3f3ff290 */ /* 0x000fe4000fffe03f */
[----:B------:R-:W-:Y:S05]  /*35d0*/  @P0 IMAD.HI.U32 R4, R5, c[0x0][0x2ac], RZ ;  /* 0x0000ab0005040a27 */ /* 0x000fea00078e00ff */
[----:B------:R-:W-:Y:S02]  /*35e0*/  @P0 SHF.R.U32.HI R5, RZ, c[0x0][0x2b0], R4 ;  /* 0x0000ac00ff050a19 */ /* 0x000fe40000011604 */
.L_x_876:
[----:B------:R-:W-:Y:S05]  /*35f0*/  BSYNC B0 ;  /* 0x0000000000007941 */ /* 0x000fea0003800000 */
.L_x_874:
[----:B------:R-:W-:Y:S04]  /*3600*/  IMAD.MOV.U32 R4, RZ, RZ, c[0x0][0x2a8] ;  /* 0x0000aa00ff047624 */ /* 0x000fe800078e00ff */
[----:B------:R-:W-:Y:S04]  /*3610*/  IMAD R4, R5, R4, -UR5 ;  /* 0x8000000505047e24 */ /* 0x000fe8000f8e0204 */
[----:B------:R-:W-:Y:S05]  /*3620*/  IMAD.IADD R5, R4, 0x1, -R205 ;  /* 0x0000000104057824 */ /* 0x000fea00078e0acd */
[----:B------:R-:W-:Y:S02]  /*3630*/  IADD3 R4, R5, c[0x0][0x2a8], RZ ;  /* 0x0000aa0005047a10 */ /* 0x000fe40007ffe0ff */
[----:B------:R-:W-:Y:S02]  /*3640*/  IMNMX R168, R168, R5, !PT ;  /* 0x00000005a8a87217 */ /* 0x000fe40007800200 */
[----:B------:R-:W-:Y:S02]  /*3650*/  IMNMX R169, R169, R4, PT ;  /* 0x00000004a9a97217 */ /* 0x000fe40003800200 */
.L_x_873:
        /* <DEDUP_REMOVED lines=61> */
.L_x_877:
        /* <DEDUP_REMOVED lines=552> */
.L_x_878:
        /* <DEDUP_REMOVED lines=239> */
.L_x_858:
        /* <DEDUP_REMOVED lines=197> */
.L_x_882:
[----:B------:R-:W-:Y:S05]  /*77f0*/  BSYNC B0 ;  /* 0x0000000000007941 */ /* 0x000fea0003800000 */
.L_x_881:
        /* <DEDUP_REMOVED lines=21> */
.L_x_884:
[----:B------:R-:W-:Y:S05]  /*7950*/  BSYNC B0 ;  /* 0x0000000000007941 */ /* 0x000fea0003800000 */
.L_x_883:
        /* <DEDUP_REMOVED lines=24> */
.L_x_886:
[----:B------:R-:W-:Y:S05]  /*7ae0*/  BSYNC B0 ;  /* 0x0000000000007941 */ /* 0x000fea0003800000 */
.L_x_885:
        /* <DEDUP_REMOVED lines=19> */
.L_x_880:
        /* <DEDUP_REMOVED lines=43> */
.L_x_888:
[----:B------:R-:W-:Y:S05]  /*7ed0*/  BSYNC B0 ;  /* 0x0000000000007941 */ /* 0x000fea0003800000 */
.L_x_887:
        /* <DEDUP_REMOVED lines=19> */
.L_x_890:
[----:B------:R-:W-:Y:S05]  /*8010*/  BSYNC B0 ;  /* 0x0000000000007941 */ /* 0x000fea0003800000 */
.L_x_889:
        /* <DEDUP_REMOVED lines=23> */
.L_x_892:
[----:B------:R-:W-:Y:S05]  /*8190*/  BSYNC B0 ;  /* 0x0000000000007941 */ /* 0x000fea0003800000 */
.L_x_891:
        /* <DEDUP_REMOVED lines=18> */
.L_x_893:
        /* <DEDUP_REMOVED lines=12> */
.L_x_1422:


//--------------------- .text._ZN7cutlass13device_kernelIN5flash19enable_sm80_to_sm89INS1_16FlashAttnBwdSm80INS1_25CollectiveMainloopBwdSm80ILi2ELi2EN4cute5tupleIJNS5_1CILi64EEENS7_ILi128EEENS7_ILi96EEEEEENS_10bfloat16_tEfNS_4arch4Sm80ELb0ELb1ELb1ELb0ELb0ELb0ELb0ELb0ELi2ELi2ELi4ELi2ELb0EEENS1_24CollectiveEpilogueBwdGQAISB_fSE_Li256ELb0ELb0EEENS1_19SingleTileSchedulerILb0ELb0ELb0ELi128EEEEEEEEEvNT_6ParamsE --------------------------
	.section	.text._ZN7cutlass13device_kernelIN5flash19enable_sm80_to_sm89INS1_16FlashAttnBwdSm80INS1_25CollectiveMainloopBwdSm80ILi2ELi2EN4cute5tupleIJNS5_1CILi64EEENS7_ILi128EEENS7_ILi96EEEEEENS_10bfloat16_tEfNS_4arch4Sm80ELb0ELb1ELb1ELb0ELb0ELb0ELb0ELb0ELi2ELi2ELi4ELi2ELb0EEENS1_24CollectiveEpilogueBwdGQAISB_fSE_Li256ELb0ELb0EEENS1_19SingleTileSchedulerILb0ELb0ELb0ELi128EEEEEEEEEvNT_6ParamsE,"ax",@progbits
	.sectioninfo	@"SHI_REGISTERS=255"
	.align	128
.text._ZN7cutlass13device_kernelIN5flash19enable_sm80_to_sm89INS1_16FlashAttnBwdSm80INS1_25CollectiveMainloopBwdSm80ILi2ELi2EN4cute5tupleIJNS5_1CILi64EEENS7_ILi128EEENS7_ILi96EEEEEENS_10bfloat16_tEfNS_4arch4Sm80ELb0ELb1ELb1ELb0ELb0ELb0ELb0ELb0ELi2ELi2ELi4ELi2ELb0EEENS1_24CollectiveEpilogueBwdGQAISB_fSE_Li256ELb0ELb0EEENS1_19SingleTileSchedulerILb0ELb0ELb0ELi128EEEEEEEEEvNT_6ParamsE:
        .type           _ZN7cutlass13device_kernelIN5flash19enable_sm80_to_sm89INS1_16FlashAttnBwdSm80INS1_25CollectiveMainloopBwdSm80ILi2ELi2EN4cute5tupleIJNS5_1CILi64EEENS7_ILi128EEENS7_ILi96EEEEEENS_10bfloat16_tEfNS_4arch4Sm80ELb0ELb1ELb1ELb0ELb0ELb0ELb0ELb0ELi2ELi2ELi4ELi2ELb0EEENS1_24CollectiveEpilogueBwdGQAISB_fSE_Li256ELb0ELb0EEENS1_19SingleTileSchedulerILb0ELb0ELb0ELi128EEEEEEEEEvNT_6ParamsE,@function
        .size           _ZN7cutlass13device_kernelIN5flash19enable_sm80_to_sm89INS1_16FlashAttnBwdSm80INS1_25CollectiveMainloopBwdSm80ILi2ELi2EN4cute5tupleIJNS5_1CILi64EEENS7_ILi128EEENS7_ILi96EEEEEENS_10bfloat16_tEfNS_4arch4Sm80ELb0ELb1ELb1ELb0ELb0ELb0ELb0ELb0ELi2ELi2ELi4ELi2ELb0EEENS1_24CollectiveEpilogueBwdGQAISB_fSE_Li256ELb0ELb0EEENS1_19SingleTileSchedulerILb0ELb0ELb0ELi128EEEEEEEEEvNT_6ParamsE,(.L_x_1423 - _ZN7cutlass13device_kernelIN5flash19enable_sm80_to_sm89INS1_16FlashAttnBwdSm80INS1_25CollectiveMainloopBwdSm80ILi2ELi2EN4cute5tupleIJNS5_1CILi64EEENS7_ILi128EEENS7_ILi96EEEEEENS_10bfloat16_tEfNS_4arch4Sm80ELb0ELb1ELb1ELb0ELb0ELb0ELb0ELb0ELi2ELi2ELi4ELi2ELb0EEENS1_24CollectiveEpilogueBwdGQAISB_fSE_Li256ELb0ELb0EEENS1_19SingleTileSchedulerILb0ELb0ELb0ELi128EEEEEEEEEvNT_6ParamsE)
        .other          _ZN7cutlass13device_kernelIN5flash19enable_sm80_to_sm89INS1_16FlashAttnBwdSm80INS1_25CollectiveMainloopBwdSm80ILi2ELi2EN4cute5tupleIJNS5_1CILi64EEENS7_ILi128EEENS7_ILi96EEEEEENS_10bfloat16_tEfNS_4arch4Sm80ELb0ELb1ELb1ELb0ELb0ELb0ELb0ELb0ELi2ELi2ELi4ELi2ELb0EEENS1_24CollectiveEpilogueBwdGQAISB_fSE_Li256ELb0ELb0EEENS1_19SingleTileSchedulerILb0ELb0ELb0ELi128EEEEEEEEEvNT_6ParamsE,@"STO_CUDA_ENTRY STV_DEFAULT"
_ZN7cutlass13device_kernelIN5flash19enable_sm80_to_sm89INS1_16FlashAttnBwdSm80INS1_25CollectiveMainloopBwdSm80ILi2ELi2EN4cute5tupleIJNS5_1CILi64EEENS7_ILi128EEENS7_ILi96EEEEEENS_10bfloat16_tEfNS_4arch4Sm80ELb0ELb1ELb1ELb0ELb0ELb0ELb0ELb0ELi2ELi2ELi4ELi2ELb0EEENS1_24CollectiveEpilogueBwdGQAISB_fSE_Li256ELb0ELb0EEENS1_19SingleTileSchedulerILb0ELb0ELb0ELi128EEEEEEEEEvNT_6ParamsE:
        /* <DEDUP_REMOVED lines=26> */
.L_x_894:
        /* <DEDUP_REMOVED lines=122> */
[----:B------:R-:W-:Y:S01]  /*0940*/  LEA R34, P0, R10, c[0x0][0x258], 0x2 ;  /* 0x000096000a227a11 */ /* 0x000fe200078010ff */
[----:B------:R-:W-:Y:S01]  /*0950*/  UIMAD UR18, UR9, UR5, UR4 ;  /* 0x00000005091272a4 */ /* 0x000fe2000f8e0204 */
[----:B------:R-:W-:Y:S01]  /*0960*/  SHF.R.S32.HI R0, RZ, 0x1f, R3 ;  /* 0x0000001fff007819 */ /* 0x000fe20000011403 */
[----:B------:R-:W-:Y:S01]  /*0970*/  IMAD R42, R6, c[0x0][0x210], RZ ;  /* 0x00008400062a7a24 */ /* 0x000fe200078e02ff */
[----:B------:R-:W-:Y:S01]  /*0980*/  SHF.R.S32.HI R193, RZ, 0x1f, R192 ;  /* 0x0000001fffc17819 */ /* 0x000fe200000114c0 */
[----:B------:R-:W-:Y:S01]  /*0990*/  ULDC.64 UR4, c[0x0][0x1b8] ;  /* 0x00006e0000047ab9 */ /* 0x000fe20000000a00 */
[----:B------:R-:W-:Y:S01]  /*09a0*/  LEA.HI.X R35, R10, c[0x0][0x25c], R5, 0x2, P0 ;  /* 0x000097000a237a11 */ /* 0x000fe200000f1405 */
[----:B------:R-:W-:Y:S01]  /*09b0*/  IMAD.U32 R10, R11, 0x20, R12 ;  /* 0x000000200b0a7824 */ /* 0x000fe200078e000c */
[----:B------:R-:W-:Y:S01]  /*09c0*/  SHF.R.S32.HI R17, RZ, 0x1f, R16 ;  /* 0x0000001fff117819 */ /* 0x000fe20000011410 */
[C---:B------:R-:W-:Y:S01]  /*09d0*/  IMAD R12, R0.reuse, c[0x0][0x1e0], RZ ;  /* 0x00007800000c7a24 */ /* 0x040fe200078e02ff */
[----:B------:R-:W-:Y:S01]  /*09e0*/  UIMAD UR4, UR14, UR4, URZ ;  /* 0x000000040e0472a4 */ /* 0x000fe2000f8e023f */
[----:B------:R-:W-:Y:S01]  /*09f0*/  IMAD R5, R193, c[0x0][0x208], RZ ;  /* 0x00008200c1057a24 */ /* 0x000fe200078e02ff */
[----:B------:R-:W-:Y:S01]  /*0a00*/  USHF.R.S32.HI UR19, URZ, 0x1f, UR10 ;  /* 0x0000001f3f137899 */ /* 0x000fe2000801140a */
[----:B------:R-:W-:Y:S01]  /*0a10*/  IMAD R0, R0, c[0x0][0x1b0], RZ ;  /* 0x00006c0000007a24 */ /* 0x000fe200078e02ff */
[----:B------:R-:W-:Y:S01]  /*0a20*/  UIMAD UR4, UR9, UR5, UR4 ;  /* 0x00000005090472a4 */ /* 0x000fe2000f8e0204 */
[C---:B------:R-:W-:Y:S01]  /*0a30*/  IMAD R12, R3.reuse, c[0x0][0x1e4], R12 ;  /* 0x00007900030c7a24 */ /* 0x040fe200078e020c */
[----:B------:R-:W-:Y:S01]  /*0a40*/  IADD3 R187, R16, 0x40, RZ ;  /* 0x0000004010bb7810 */ /* 0x000fe20007ffe0ff */
[----:B------:R-:W-:Y:S01]  /*0a50*/  IMAD.WIDE.U32 R36, R3, c[0x0][0x1e0], R16 ;  /* 0x0000780003247a25 */ /* 0x000fe200078e0010 */
[----:B------:R-:W-:-:S02]  /*0a60*/  LEA.HI R15, R27, R8, RZ, 0x4 ;  /* 0x000000081b0f7211 */ /* 0x000fc400078f20ff */
[----:B------:R-:W-:Y:S01]  /*0a70*/  SHF.R.S32.HI R23, RZ, 0x1f, R23 ;  /* 0x0000001fff177819 */ /* 0x000fe20000011417 */
[C---:B------:R-:W-:Y:S01]  /*0a80*/  IMAD R5, R192.reuse, c[0x0][0x20c], R5 ;  /* 0x00008300c0057a24 */ /* 0x040fe200078e0205 */
[----:B------:R-:W-:Y:S01]  /*0a90*/  SHF.R.S32.HI R14, RZ, 0x4, R15 ;  /* 0x00000004ff0e7819 */ /* 0x000fe2000001140f */
[----:B------:R-:W-:-:S03]  /*0aa0*/  IMAD.WIDE.U32 R40, R192, c[0x0][0x208], R16 ;  /* 0x00008200c0287a25 */ /* 0x000fc600078e0010 */
[----:B------:R-:W-:Y:S01]  /*0ab0*/  LEA.HI R19, R15, R14, RZ, 0x1 ;  /* 0x0000000e0f137211 */ /* 0x000fe200078f08ff */
[----:B------:R-:W-:Y:S01]  /*0ac0*/  IMAD R0, R3, c[0x0][0x1b4], R0 ;  /* 0x00006d0003007a24 */ /* 0x000fe200078e0200 */
[----:B------:R-:W-:Y:S01]  /*0ad0*/  LOP3.LUT R15, R15, 0xfffffff0, RZ, 0xc0, !PT ;  /* 0xfffffff00f0f7812 */ /* 0x000fe200078ec0ff */
[----:B------:R-:W-:Y:S01]  /*0ae0*/  IMAD.WIDE.U32 R32, R3, c[0x0][0x1b0], R16 ;  /* 0x00006c0003207a25 */ /* 0x000fe200078e0010 */
[----:B------:R-:W-:-:S03]  /*0af0*/  LOP3.LUT R19, R19, 0xfffffffe, RZ, 0xc0, !PT ;  /* 0xfffffffe13137812 */ /* 0x000fc600078ec0ff */
[----:B------:R-:W-:Y:S02]  /*0b00*/  IMAD R11, R193, c[0x0][0x178], RZ ;  /* 0x00005e00c10b7a24 */ /* 0x000fe400078e02ff */
[----:B------:R-:W-:Y:S02]  /*0b10*/  IMAD.IADD R13, R37, 0x1, R12 ;  /* 0x00000001250d7824 */ /* 0x000fe400078e020c */
[----:B------:R-:W-:Y:S02]  /*0b20*/  IMAD.MOV.U32 R12, RZ, RZ, R36 ;  /* 0x000000ffff0c7224 */ /* 0x000fe400078e0024 */
[----:B------:R-:W-:Y:S02]  /*0b30*/  IMAD.IADD R37, R41, 0x1, R5 ;  /* 0x0000000129257824 */ /* 0x000fe400078e0205 */
[----:B------:R-:W-:Y:S02]  /*0b40*/  IMAD.IADD R41, R33, 0x1, R0 ;  /* 0x0000000121297824 */ /* 0x000fe400078e0200 */
[----:B------:R-:W-:-:S02]  /*0b50*/  IMAD.MOV.U32 R36, RZ, RZ, R40 ;  /* 0x000000ffff247224 */ /* 0x000fc400078e0028 */
[C---:B------:R-:W-:Y:S02]  /*0b60*/  IMAD R11, R192.reuse, c[0x0][0x17c], R11 ;  /* 0x00005f00c00b7a24 */ /* 0x040fe400078e020b */
[----:B------:R-:W-:-:S04]  /*0b70*/  IMAD.WIDE.U32 R24, R192, c[0x0][0x178], R16 ;  /* 0x00005e00c0187a25 */ /* 0x000fc800078e0010 */
[----:B------:R-:W-:Y:S02]  /*0b80*/  IMAD.U32 R3, RZ, RZ, UR9 ;  /* 0x00000009ff037e24 */ /* 0x000fe4000f8e00ff */
[----:B------:R-:W-:Y:S02]  /*0b90*/  IMAD.U32 R0, RZ, RZ, UR9 ;  /* 0x00000009ff007e24 */ /* 0x000fe4000f8e00ff */
[----:B------:R-:W-:Y:S02]  /*0ba0*/  IMAD.MOV.U32 R40, RZ, RZ, R32 ;  /* 0x000000ffff287224 */ /* 0x000fe400078e0020 */
[----:B------:R-:W-:Y:S02]  /*0bb0*/  IMAD.IADD R25, R25, 0x1, R11 ;  /* 0x0000000119197824 */ /* 0x000fe400078e020b */
[----:B------:R-:W-:-:S04]  /*0bc0*/  IMAD.WIDE.U32 R44, R3, c[0x0][0x1e8], R12 ;  /* 0x00007a00032c7a25 */ /* 0x000fc800078e000c */
[----:B------:R-:W-:Y:S01]  /*0bd0*/  IMAD.WIDE.U32 R40, R0, c[0x0][0x1b8], R40 ;  /* 0x00006e0000287a25 */ /* 0x000fe200078e0028 */
[----:B------:R-:W-:-:S03]  /*0be0*/  IADD3 R33, R45, UR18, RZ ;  /* 0x000000122d217c10 */ /* 0x000fc6000fffe0ff */
        /* <DEDUP_REMOVED lines=17> */
[----:B------:R-:W-:Y:S01]  /*0d00*/  IMAD.MOV.U32 R42, RZ, RZ, R36 ;  /* 0x000000ffff2a7224 */ /* 0x000fe200078e0024 */
[----:B------:R-:W-:Y:S01]  /*0d10*/  UIMAD UR4, UR9, UR5, UR4 ;  /* 0x00000005090472a4 */ /* 0x000fe2000f8e0204 */
[C---:B------:R-:W-:Y:S02]  /*0d20*/  IMAD R3, R38.reuse, c[0x0][0x1dc], R3 ;  /* 0x0000770026037a24 */ /* 0x040fe400078e0203 */
[----:B------:R-:W-:-:S04]  /*0d30*/  IMAD.WIDE.U32 R36, R38, c[0x0][0x1d8], R32 ;  /* 0x0000760026247a25 */ /* 0x000fc800078e0020 */
[----:B------:R-:W-:Y:S01]  /*0d40*/  IMAD.IADD R13, R47, 0x1, R12 ;  /* 0x000000012f0d7824 */ /* 0x000fe200078e020c */
[----:B------:R-:W-:Y:S01]  /*0d50*/  LEA R32, P0, R36, c[0x0][0x1c0], 0x1 ;  /* 0x0000700024207a11 */ /* 0x000fe200078008ff */
[----:B------:R-:W-:Y:S02]  /*0d60*/  IMAD.MOV.U32 R12, RZ, RZ, R46 ;  /* 0x000000ffff0c7224 */ /* 0x000fe400078e002e */
[----:B------:R-:W-:Y:S02]  /*0d70*/  IMAD.U32 R196, RZ, RZ, UR9 ;  /* 0x00000009ffc47e24 */ /* 0x000fe4000f8e00ff */
[----:B------:R-:W-:Y:S02]  /*0d80*/  IMAD R5, R39, c[0x0][0x1a8], RZ ;  /* 0x00006a0027057a24 */ /* 0x000fe400078e02ff */
[----:B------:R-:W-:Y:S02]  /*0d90*/  IMAD.MOV.U32 R24, RZ, RZ, R40 ;  /* 0x000000ffff187224 */ /* 0x000fe400078e0028 */
[----:B------:R-:W-:-:S02]  /*0da0*/  IMAD.IADD R3, R37, 0x1, R3 ;  /* 0x0000000125037824 */ /* 0x000fc400078e0203 */
[----:B------:R-:W-:-:S03]  /*0db0*/  IMAD.WIDE.U32 R196, R196, c[0x0][0x188], R12 ;  /* 0x00006200c4c47a25 */ /* 0x000fc600078e000c */
[----:B------:R-:W-:Y:S01]  /*0dc0*/  LEA.HI.X R33, R36, c[0x0][0x1c4], R3, 0x1, P0 ;  /* 0x0000710024217a11 */ /* 0x000fe200000f0c03 */
[C---:B------:R-:W-:Y:S01]  /*0dd0*/  IMAD R0, R38.reuse, c[0x0][0x1ac], R5 ;  /* 0x00006b0026007a24 */ /* 0x040fe200078e0205 */
[----:B------:R-:W-:Y:S01]  /*0de0*/  IADD3 R186, R197, UR4, RZ ;  /* 0x00000004c5ba7c10 */ /* 0x000fe2000fffe0ff */
[----:B------:R-:W-:Y:S01]  /*0df0*/  IMAD.MOV.U32 R12, RZ, RZ, c[0x0][0x1d8] ;  /* 0x00007600ff0c7624 */ /* 0x000fe200078e00ff */
[----:B------:R-:W-:Y:S01]  /*0e00*/  ULDC.64 UR4, c[0x0][0x208] ;  /* 0x0000820000047ab9 */ /* 0x000fe20000000a00 */
[----:B------:R-:W-:-:S03]  /*0e10*/  IMAD.WIDE.U32 R38, R38, c[0x0][0x1a8], R24 ;  /* 0x00006a0026267a25 */ /* 0x000fc600078e0018 */
[----:B------:R-:W-:Y:S01]  /*0e20*/  LEA R24, P2, R12, R32, 0x7 ;  /* 0x000000200c187211 */ /* 0x000fe200078438ff */
[----:B------:R-:W-:Y:S01]  /*0e30*/  IMAD.U32 R36, RZ, RZ, UR20 ;  /* 0x00000014ff247e24 */ /* 0x000fe2000f8e00ff */
[----:B------:R-:W-:Y:S01]  /*0e40*/  LEA R40, P1, R38, c[0x0][0x190], 0x1 ;  /* 0x0000640026287a11 */ /* 0x000fe200078208ff */
[----:B------:R-:W-:Y:S01]  /*0e50*/  IMAD.MOV.U32 R3, RZ, RZ, c[0x0][0x1dc] ;  /* 0x00007700ff037624 */ /* 0x000fe200078e00ff */
[----:B------:R-:W-:Y:S01]  /*0e60*/  UMOV UR20, 0x6 ;  /* 0x0000000600147882 */ /* 0x000fe20000000000 */
[----:B------:R-:W-:Y:S01]  /*0e70*/  IMAD.IADD R0, R39, 0x1, R0 ;  /* 0x0000000127007824 */ /* 0x000fe200078e0200 */
[----:B------:R-:W-:Y:S01]  /*0e80*/  LEA R11, P0, R36, R196, 0x6 ;  /* 0x000000c4240b7211 */ /* 0x000fe200078030ff */
[----:B------:R-:W-:Y:S01]  /*0e90*/  IMAD.MOV.U32 R5, RZ, RZ, c[0x0][0x1a8] ;  /* 0x00006a00ff057624 */ /* 0x000fe200078e00ff */
[----:B------:R-:W-:Y:S01]  /*0ea0*/  LEA.HI.X R25, R12, R33, R3, 0x7, P2 ;  /* 0x000000210c197211 */ /* 0x000fe200010f3c03 */
[----:B------:R-:W-:Y:S01]  /*0eb0*/  IMAD.U32 R13, RZ, RZ, UR18 ;  /* 0x00000012ff0d7e24 */ /* 0x000fe2000f8e00ff */
[----:B------:R-:W-:Y:S01]  /*0ec0*/  ULDC UR18, c[0x0][0x198] ;  /* 0x0000660000127ab9 */ /* 0x000fe20000000800 */
[----:B------:R-:W-:Y:S01]  /*0ed0*/  LEA.HI.X R41, R38, c[0x0][0x194], R0, 0x1, P1 ;  /* 0x0000650026297a11 */ /* 0x000fe200008f0c00 */
[----:B------:R-:W-:Y:S01]  /*0ee0*/  IMAD.MOV.U32 R3, RZ, RZ, c[0x0][0x1ac] ;  /* 0x00006b00ff037624 */ /* 0x000fe200078e00ff */
[----:B------:R-:W-:Y:S01]  /*0ef0*/  UIADD3 UR18, -UR11, UR18, URZ ;  /* 0x000000120b127290 */ /* 0x000fe2000fffe13f */
[----:B------:R-:W-:Y:S01]  /*0f00*/  LEA R38, P1, R5, R40, 0x7 ;  /* 0x0000002805267211 */ /* 0x000fe200078238ff */
[----:B------:R-:W-:Y:S01]  /*0f10*/  IMAD.U32 R37, RZ, RZ, UR21 ;  /* 0x00000015ff257e24 */ /* 0x000fe2000f8e00ff */
[----:B------:R-:W-:Y:S01]  /*0f20*/  LEA.HI.X R0, R36, R186, R13, 0x6, P0 ;  /* 0x000000ba24007211 */ /* 0x000fe200000f340d */
[----:B------:R-:W-:Y:S01]  /*0f30*/  USHF.L.U64.HI UR20, UR4, UR20, UR5 ;  /* 0x0000001404147299 */ /* 0x000fe20008010205 */
[----:B------:R-:W-:Y:S01]  /*0f40*/  LEA R36, P0, R11, c[0x0][0x160], 0x1 ;  /* 0x000058000b247a11 */ /* 0x000fe200078008ff */
[----:B------:R-:W-:Y:S01]  /*0f50*/  USHF.L.U32 UR21, UR4, 0x6, URZ ;  /* 0x0000000604157899 */ /* 0x000fe2000800063f */
[----:B------:R-:W-:Y:S01]  /*0f60*/  IADD3 R12, R16, 0x20, RZ ;  /* 0x00000020100c7810 */ /* 0x000fe20007ffe0ff */
[----:B------:R-:W-:Y:S01]  /*0f70*/  IMAD.U32 R194, RZ, RZ, UR9 ;  /* 0x00000009ffc27e24 */ /* 0x000fe2000f8e00ff */
[----:B------:R-:W-:Y:S01]  /*0f80*/  LEA.HI.X R39, R5, R41, R3, 0x7, P1 ;  /* 0x0000002905277211 */ /* 0x000fe200008f3c03 */
[----:B------:R-:W-:Y:S01]  /*0f90*/  ULDC.64 UR4, c[0x0][0x218] ;  /* 0x0000860000047ab9 */ /* 0x000fe20000000a00 */
[----:B------:R-:W-:Y:S01]  /*0fa0*/  IADD3 R3, -R192, UR18, RZ ;  /* 0x00000012c0037c10 */ /* 0x000fe2000fffe1ff */
[----:B------:R-:W-:Y:S01]  /*0fb0*/  UIMAD UR4, UR14, UR4, URZ ;  /* 0x000000040e0472a4 */ /* 0x000fe2000f8e023f */
[----:B------:R-:W-:Y:S01]  /*0fc0*/  ISETP.GE.AND P2, PT, R16, c[0x0][0x1cc], PT ;  /* 0x0000730010007a0c */ /* 0x000fe20003f46270 */
[----:B------:R-:W-:Y:S01]  /*0fd0*/  IMAD.SHL.U32 R10, R10, 0x2, RZ ;  /* 0x000000020a0a7824 */ /* 0x000fe200078e00ff */
[----:B------:R-:W-:Y:S01]  /*0fe0*/  LEA.HI.X R37, R11, c[0x0][0x164], R0, 0x1, P0 ;  /* 0x000059000b257a11 */ /* 0x000fe200000f0c00 */
[----:B------:R-:W-:Y:S01]  /*0ff0*/  UIMAD UR5, UR9, UR5, UR4 ;  /* 0x00000005090572a4 */ /* 0x000fe2000f8e0204 */
[----:B------:R-:W-:Y:S01]  /*1000*/  ISETP.GE.AND P1, PT, R12, c[0x0][0x1cc], PT ;  /* 0x000073000c007a0c */ /* 0x000fe20003f26270 */
[----:B------:R-:W-:Y:S01]  /*1010*/  IMAD.WIDE.U32 R194, R194, c[0x0][0x218], R42 ;  /* 0x00008600c2c27a25 */ /* 0x000fe200078e002a */
[----:B------:R-:W-:Y:S01]  /*1020*/  ISETP.GE.AND P0, PT, R187, c[0x0][0x1cc], PT ;  /* 0x00007300bb007a0c */ /* 0x000fe20003f06270 */
        /* <DEDUP_REMOVED lines=9> */
[C---:B------:R-:W-:Y:S01]  /*10c0*/  ISETP.LT.OR P1, PT, R3.reuse, 0x41, P1 ;  /* 0x000000410300780c */ /* 0x040fe20000f21670 */
[----:B------:R-:W-:Y:S01]  /*10d0*/  IMAD.IADD R15, R8, 0x1, -R15 ;  /* 0x00000001080f7824 */ /* 0x000fe200078e0a0f */
[----:B------:R-:W-:Y:S01]  /*10e0*/  ISETP.LT.OR P0, PT, R3, 0x41, P0 ;  /* 0x000000410300780c */ /* 0x000fe20000701670 */
[----:B------:R-:W-:Y:S01]  /*10f0*/  IMAD.SHL.U32 R31, R19, 0x10, RZ ;  /* 0x00000010131f7824 */ /* 0x000fe200078e00ff */
        /* <DEDUP_REMOVED lines=22> */
[----:B------:R-:W-:Y:S01]  /*1260*/  ISETP.LT.OR P6, PT, R3, 0x1, P2 ;  /* 0x000000010300780c */ /* 0x000fe200017c1670 */
[----:B------:R2:W-:Y:S01]  /*1270*/  LDGSTS.E.BYPASS.LTC128B.128 [R10+0xb080], [R24.64+0x80], !P0 ;  /* 0x0b080080180a7fae */ /* 0x0005e2000c101d50 */
[----:B------:R-:W-:Y:S02]  /*1280*/  ISETP.GE.AND P0, PT, R187, c[0x0][0x16c], PT ;  /* 0x00005b00bb007a0c */ /* 0x000fe40003f06270 */
[C---:B------:R-:W-:Y:S02]  /*1290*/  ISETP.LT.OR P3, PT, R3.reuse, 0x1, P1 ;  /* 0x000000010300780c */ /* 0x040fe40000f61670 */
[----:B------:R-:W-:Y:S02]  /*12a0*/  SEL R29, RZ, 0x4, P0 ;  /* 0x00000004ff1d7807 */ /* 0x000fe40000000000 */
[C---:B------:R-:W-:Y:S02]  /*12b0*/  ISETP.LT.OR P2, PT, R3.reuse, 0x41, P2 ;  /* 0x000000410300780c */ /* 0x040fe40001741670 */
[----:B------:R-:W-:-:S02]  /*12c0*/  ISETP.LT.OR P4, PT, R3, 0x41, P4 ;  /* 0x000000410300780c */ /* 0x000fc40002781670 */
[----:B------:R-:W-:Y:S01]  /*12d0*/  ISETP.LT.OR P1, PT, R3, 0x41, P1 ;  /* 0x000000410300780c */ /* 0x000fe20000f21670 */
[----:B------:R3:W-:Y:S01]  /*12e0*/  LDGSTS.E.BYPASS.LTC128B.128 [R10+0x80], [R40.64], !P6 ;  /* 0x00080000280a7fae */ /* 0x0007e2000f101d50 */
[----:B------:R-:W-:Y:S02]  /*12f0*/  LEA.HI R18, R20, R20, RZ, 0x1 ;  /* 0x0000001414127211 */ /* 0x000fe400078f08ff */
[----:B------:R-:W-:Y:S01]  /*1300*/  LEA.HI R5, R21, R28, RZ, 0x1 ;  /* 0x0000001c15057211 */ /* 0x000fe200078f08ff */
        /* <DEDUP_REMOVED lines=18> */
[----:B-1----:R-:W-:Y:S01]  /*1430*/  LEA R32, P0, R24, c[0x0][0x1f0], 0x1 ;  /* 0x00007c0018207a11 */ /* 0x002fe200078008ff */
        /* <DEDUP_REMOVED lines=9> */
[----:B------:R-:W-:-:S02]  /*14d0*/  SHF.R.S32.HI R0, RZ, 0x6, R0 ;  /* 0x00000006ff007819 */ /* 0x000fc40000011400 */
[----:B------:R-:W-:Y:S02]  /*14e0*/  LEA.HI.X R25, R14, c[0x0][0x284], R3, 0x2, P0 ;  /* 0x0000a1000e197a11 */ /* 0x000fe400000f1403 */
[----:B------:R-:W-:Y:S01]  /*14f0*/  LEA.HI R3, R15, R15, RZ, 0x1 ;  /* 0x0000000f0f037211 */ /* 0x000fe200078f08ff */
[----:B------:R-:W-:Y:S01]  /*1500*/  IMAD R180, R19, 0x4, R0 ;  /* 0x0000000413b47824 */ /* 0x000fe200078e0200 */
[----:B------:R-:W-:Y:S02]  /*1510*/  LOP3.LUT R14, R26, 0xfffffff8, RZ, 0xc0, !PT ;  /* 0xfffffff81a0e7812 */ /* 0x000fe400078ec0ff */
[----:B------:R-:W-:Y:S01]  /*1520*/  LOP3.LUT R42, R3, 0x7fffffe, RZ, 0xc0, !PT ;  /* 0x07fffffe032a7812 */ /* 0x000fe200078ec0ff */
[----:B------:R-:W-:Y:S01]  /*1530*/  IMAD R180, R180, 0x8, R13 ;  /* 0x00000008b4b47824 */ /* 0x000fe200078e020d */
[----:B------:R-:W-:Y:S01]  /*1540*/  ISETP.GE.AND P0, PT, R12, c[0x0][0x16c], PT ;  /* 0x00005b000c007a0c */ /* 0x000fe20003f06270 */
[C---:B------:R-:W-:Y:S01]  /*1550*/  IMAD.IADD R14, R15.reuse, 0x1, -R14 ;  /* 0x000000010f0e7824 */ /* 0x040fe200078e0a0e */
[----:B------:R-:W-:Y:S01]  /*1560*/  SHF.R.S32.HI R26, RZ, 0x3, R26 ;  /* 0x00000003ff1a7819 */ /* 0x000fe2000001141a */
[----:B------:R-:W-:Y:S01]  /*1570*/  IMAD.IADD R13, R15, 0x1, -R42 ;  /* 0x000000010f0d7824 */ /* 0x000fe200078e0a2a */
[----:B------:R-:W-:Y:S01]  /*1580*/  LOP3.LUT R184, R184, 0x8, RZ, 0xc0, !PT ;  /* 0x00000008b8b87812 */ /* 0x000fe200078ec0ff */
[----:B------:R-:W-:Y:S01]  /*1590*/  IMAD.SHL.U32 R15, R28, 0x10, RZ ;  /* 0x000000101c0f7824 */ /* 0x000fe200078e00ff */
[----:B------:R-:W-:Y:S01]  /*15a0*/  SEL R28, RZ, 0x2, P0 ;  /* 0x00000002ff1c7807 */ /* 0x000fe20000000000 */
[----:B------:R-:W-:Y:S01]  /*15b0*/  IMAD R178, R26, 0x8, R13 ;  /* 0x000000081ab27824 */ /* 0x000fe200078e020d */
[----:B------:R-:W-:Y:S01]  /*15c0*/  LOP3.LUT R31, R31, 0x10, RZ, 0xc0, !PT ;  /* 0x000000101f1f7812 */ /* 0x000fe200078ec0ff */
[----:B------:R-:W-:Y:S01]  /*15d0*/  IMAD R13, R30, 0x2, R177 ;  /* 0x000000021e0d7824 */ /* 0x000fe200078e02b1 */
[----:B------:R-:W-:Y:S01]  /*15e0*/  LOP3.LUT R15, R20, 0x30, R15, 0xf8, !PT ;  /* 0x00000030140f7812 */ /* 0x000fe200078ef80f */
[----:B------:R-:W-:Y:S01]  /*15f0*/  IMAD R177, R26, 0x200, R177 ;  /* 0x000002001ab17824 */ /* 0x000fe200078e02b1 */
[----:B------:R-:W-:Y:S01]  /*1600*/  IADD3 R28, R29, R28, R188 ;  /* 0x0000001c1d1c7210 */ /* 0x000fe20007ffe0bc */
[----:B----4-:R-:W-:Y:S01]  /*1610*/  @!P1 IMAD.SHL.U32 R39, R8, 0x10, RZ ;  /* 0x0000001008279824 */ /* 0x010fe200078e00ff */
[--C-:B------:R-:W-:Y:S01]  /*1620*/  SHF.R.S32.HI R30, RZ, 0x1, R3.reuse ;  /* 0x00000001ff1e7819 */ /* 0x100fe20000011403 */
[----:B------:R-:W-:Y:S01]  /*1630*/  IMAD.SHL.U32 R178, R178, 0x20, RZ ;  /* 0x00000020b2b27824 */ /* 0x000fe200078e00ff */
[----:B------:R-:W-:-:S02]  /*1640*/  SHF.R.S32.HI R29, RZ, 0x1f, R3 ;  /* 0x0000001fff1d7819 */ /* 0x000fc40000011403 */
[----:B------:R-:W-:Y:S02]  /*1650*/  SHF.R.U32.HI R20, RZ, 0x3, R20 ;  /* 0x00000003ff147819 */ /* 0x000fe40000011614 */
[----:B------:R-:W-:Y:S02]  /*1660*/  LOP3.LUT R15, R15, 0x8, R22, 0xf8, !PT ;  /* 0x000000080f0f7812 */ /* 0x000fe400078ef816 */
[----:B------:R-:W-:Y:S02]  /*1670*/  SEL R3, RZ, 0xffffffff, P3 ;  /* 0xffffffffff037807 */ /* 0x000fe40001800000 */
[----:B------:R-:W-:Y:S02]  /*1680*/  ISETP.GE.AND P3, PT, R187, c[0x0][0x1fc], PT ;  /* 0x00007f00bb007a0c */ /* 0x000fe40003f66270 */
[----:B------:R-:W-:Y:S01]  /*1690*/  LOP3.LUT R20, R15, R20, RZ, 0x3c, !PT ;  /* 0x000000140f147212 */ /* 0x000fe200078e3cff */
[----:B------:R-:W-:Y:S01]  /*16a0*/  IMAD.SHL.U32 R3, R3, 0x2, RZ ;  /* 0x0000000203037824 */ /* 0x000fe200078e00ff */
[----:B------:R-:W-:-:S02]  /*16b0*/  SEL R15, RZ, 0x4, P3 ;  /* 0x00000004ff0f7807 */ /* 0x000fc40001800000 */
[C---:B------:R-:W-:Y:S01]  /*16c0*/  LOP3.LUT P3, RZ, R28.reuse, 0x1, RZ, 0xc0, !PT ;  /* 0x000000011cff7812 */ /* 0x040fe2000786c0ff */
[----:B------:R-:W-:Y:S01]  /*16d0*/  IMAD R179, R19, 0x200, R20 ;  /* 0x0000020013b37824 */ /* 0x000fe200078e0214 */
        /* <DEDUP_REMOVED lines=23> */
[----:B------:R-:W-:-:S02]  /*1850*/  LEA.HI R26, R27, R8, RZ, 0x7 ;  /* 0x000000081b1a7211 */ /* 0x000fc400078f38ff */
[----:B------:R-:W-:Y:S01]  /*1860*/  LOP3.LUT R15, R15, 0xfffffff8, RZ, 0xc0, !PT ;  /* 0xfffffff80f0f7812 */ /* 0x000fe200078ec0ff */
[----:B------:R-:W0:Y:S01]  /*1870*/  LDGDEPBAR ;  /* 0x00000000000079af */ /* 0x000e220000000000 */
[----:B------:R-:W-:Y:S02]  /*1880*/  SEL R27, RZ, 0xffffffff, P0 ;  /* 0xffffffffff1b7807 */ /* 0x000fe40000000000 */
[----:B------:R-:W-:Y:S01]  /*1890*/  LOP3.LUT P0, RZ, R18, 0x2, RZ, 0xc0, !PT ;  /* 0x0000000212ff7812 */ /* 0x000fe2000780c0ff */
[----:B------:R3:W-:Y:S01]  /*18a0*/  LDGSTS.E.BYPASS.LTC128B.128 [R10+0x12080], [R32.64], !P6 ;  /* 0x12080000200a7fae */ /* 0x0007e2000f101d50 */
[----:B------:R-:W-:Y:S01]  /*18b0*/  IMAD.IADD R15, R192, 0x1, -R15 ;  /* 0x00000001c00f7824 */ /* 0x000fe200078e0a0f */
[----:B------:R-:W-:Y:S01]  /*18c0*/  LOP3.LUT P6, RZ, R14, 0x4, RZ, 0xc0, !PT ;  /* 0x000000040eff7812 */ /* 0x000fe200078cc0ff */
[----:B------:R-:W-:Y:S01]  /*18d0*/  IMAD.SHL.U32 R27, R27, 0x2, RZ ;  /* 0x000000021b1b7824 */ /* 0x000fe200078e00ff */
[----:B------:R3:W-:Y:S01]  /*18e0*/  LDGSTS.E.BYPASS.LTC128B.128 [R10+0x13080], [R32.64+0x40], !P5 ;  /* 0x13080040200a7fae */ /* 0x0007e2000e901d50 */
[----:B------:R-:W-:Y:S01]  /*18f0*/  ISETP.GE.OR P5, PT, R192, UR4, !P2 ;  /* 0x00000004c0007c0c */ /* 0x000fe2000d7a6670 */
[----:B------:R-:W-:Y:S01]  /*1900*/  IMAD.SHL.U32 R23, R15, 0x40, RZ ;  /* 0x000000400f177824 */ /* 0x000fe200078e00ff */
[----:B------:R-:W-:Y:S01]  /*1910*/  LOP3.LUT R18, R28, 0x18, RZ, 0xc0, !PT ;  /* 0x000000181c127812 */ /* 0x000fe200078ec0ff */
[----:B------:R-:W-:Y:S01]  /*1920*/  UIADD3 UR4, UR10, 0x1, URZ ;  /* 0x000000010a047890 */ /* 0x000fe2000fffe03f */
[----:B------:R-:W-:-:S02]  /*1930*/  LOP3.LUT R29, R29, 0xc0, RZ, 0xc0, !PT ;  /* 0x000000c01d1d7812 */ /* 0x000fc400078ec0ff */
[----:B------:R-:W-:Y:S01]  /*1940*/  LOP3.LUT R23, R23, 0x1c0, RZ, 0xc0, !PT ;  /* 0x000001c017177812 */ /* 0x000fe200078ec0ff */
[----:B------:R-:W-:Y:S01]  /*1950*/  UISETP.GE.AND UP0, UPT, UR4, UR12, UPT ;  /* 0x0000000c0400728c */ /* 0x000fe2000bf06270 */
[----:B------:R-:W-:Y:S02]  /*1960*/  SHF.R.U32.HI R26, RZ, 0x4, R26 ;  /* 0x00000004ff1a7819 */ /* 0x000fe4000001161a */
[----:B------:R-:W-:Y:S02]  /*1970*/  SHF.R.U32.HI R28, RZ, 0x3, R23 ;  /* 0x00000003ff1c7819 */ /* 0x000fe40000011617 */
[----:B------:R-:W-:Y:S01]  /*1980*/  LOP3.LUT R30, R29, 0x8, R22, 0xf8, !PT ;  /* 0x000000081d1e7812 */ /* 0x000fe200078ef816 */
[----:B------:R3:W-:Y:S01]  /*1990*/  LDGSTS.E.BYPASS.LTC128B.128 [R10+0x14080], [R32.64+0x80], !P5 ;  /* 0x14080080200a7fae */ /* 0x0007e2000e901d50 */
[C---:B------:R-:W-:Y:S01]  /*19a0*/  LOP3.LUT P5, RZ, R14.reuse, 0x2, RZ, 0xc0, !PT ;  /* 0x000000020eff7812 */ /* 0x040fe200078ac0ff */
[----:B------:R-:W-:Y:S01]  /*19b0*/  IMAD.SHL.U32 R14, R14, 0x40, RZ ;  /* 0x000000400e0e7824 */ /* 0x000fe200078e00ff */
[----:B------:R-:W-:Y:S01]  /*19c0*/  LOP3.LUT R28, R28, R23, R18, 0x1e, !PT ;  /* 0x000000171c1c7212 */ /* 0x000fe200078e1e12 */
[----:B------:R-:W-:Y:S01]  /*19d0*/  @!P1 IMAD.SHL.U32 R23, R8, 0x10, RZ ;  /* 0x0000001008179824 */ /* 0x000fe200078e00ff */
[----:B------:R-:W-:-:S02]  /*19e0*/  SEL R174, R181, 0xfffffff0, !P5 ;  /* 0xfffffff0b5ae7807 */ /* 0x000fc40006800000 */
[----:B------:R-:W-:Y:S01]  /*19f0*/  LOP3.LUT R19, R14, 0x1c0, RZ, 0xc0, !PT ;  /* 0x000001c00e137812 */ /* 0x000fe200078ec0ff */
[----:B------:R-:W-:Y:S01]  /*1a00*/  IMAD.IADD R14, R8, 0x1, -R21 ;  /* 0x00000001080e7824 */ /* 0x000fe200078e0a15 */
[----:B------:R-:W-:Y:S01]  /*1a10*/  PLOP3.LUT P5, PT, PT, PT, UP0, 0x80, 0x0 ;  /* 0x000000000000781c */ /* 0x000fe20003faf008 */
[----:B------:R-:W-:Y:S01]  /*1a20*/  IMAD.IADD R200, R13, 0x1, R28 ;  /* 0x000000010dc87824 */ /* 0x000fe200078e021c */
[----:B------:R-:W-:Y:S01]  /*1a30*/  SHF.R.U32.HI R20, RZ, 0x3, R19 ;  /* 0x00000003ff147819 */ /* 0x000fe20000011613 */
[----:B------:R3:W-:Y:S01]  /*1a40*/  @!P1 LDGSTS.E.BYPASS.LTC128B.128 [R23+0x18280], [R24.64] ;  /* 0x1828000018179fae */ /* 0x0007e2000b901d50 */
[----:B------:R-:W-:Y:S01]  /*1a50*/  SHF.R.S32.HI R13, RZ, 0x1f, R14 ;  /* 0x0000001fff0d7819 */ /* 0x000fe2000001140e */
[----:B------:R-:W-:Y:S01]  /*1a60*/  IMAD.SHL.U32 R200, R200, 0x2, RZ ;  /* 0x00000002c8c87824 */ /* 0x000fe200078e00ff */
[----:B------:R-:W-:Y:S01]  /*1a70*/  LOP3.LUT R20, R20, R19, R184, 0x1e, !PT ;  /* 0x0000001314147212 */ /* 0x000fe200078e1eb8 */
[----:B------:R-:W-:Y:S01]  /*1a80*/  IMAD.SHL.U32 R19, R3, 0x40, RZ ;  /* 0x0000004003137824 */ /* 0x000fe200078e00ff */
[----:B------:R-:W-:Y:S01]  /*1a90*/  LEA.HI R13, R13, R14, RZ, 0x2 ;  /* 0x0000000e0d0d7211 */ /* 0x000fe200078f10ff */
[----:B------:R-:W0:Y:S01]  /*1aa0*/  LDGDEPBAR ;  /* 0x00000000000079af */ /* 0x000e220000000000 */
[----:B------:R-:W-:Y:S01]  /*1ab0*/  LOP3.LUT R22, R31, 0x8, R26, 0xf8, !PT ;  /* 0x000000081f167812 */ /* 0x000fe200078ef81a */
[----:B------:R-:W-:Y:S01]  /*1ac0*/  IMAD.IADD R177, R177, 0x1, R20 ;  /* 0x00000001b1b17824 */ /* 0x000fe200078e0214 */
[----:B------:R-:W-:Y:S01]  /*1ad0*/  LOP3.LUT R19, R19, 0xc0, RZ, 0xc0, !PT ;  /* 0x000000c013137812 */ /* 0x000fe200078ec0ff */
        /* <DEDUP_REMOVED lines=49> */
.L_x_897:
[----:B------:R-:W-:Y:S05]  /*1df0*/  BSYNC B0 ;  /* 0x0000000000007941 */ /* 0x000fea0003800000 */
.L_x_896:
        /* <DEDUP_REMOVED lines=30> */
[----:B------:R-:W-:Y:S01]  /*1fe0*/  CS2R R130, SRZ ;  /* 0x0000000000827805 */ /* 0x000fe2000001ff00 */
        /* <DEDUP_REMOVED lines=64> */
[----:B------:R-:W-:Y:S02]  /*23f0*/  UMOV UR4, URZ ;  /* 0x0000003f00047c82 */ /* 0x000fe40008000000 */
[----:B------:R-:W-:Y:S02]  /*2400*/  UMOV UR23, 0x1 ;  /* 0x0000000100177882 */ /* 0x000fe40000000000 */
[----:B------:R-:W-:Y:S02]  /*2410*/  UMOV UR22, URZ ;  /* 0x0000003f00167c82 */ /* 0x000fe40008000000 */
[----:B------:R-:W-:Y:S02]  /*2420*/  USHF.L.U32 UR19, UR8, 0x7, URZ ;  /* 0x0000000708137899 */ /* 0x000fe4000800063f */
[----:B------:R-:W-:-:S02]  /*2430*/  ULDC UR20, c[0x0][0x168] ;  /* 0x00005a0000147ab9 */ /* 0x000fc40000000800 */
[----:B------:R-:W-:Y:S02]  /*2440*/  UISETP.GT.AND UP5, UPT, UR8, -0x1, UPT ;  /* 0xffffffff0800788c */ /* 0x000fe4000bfa4270 */
[----:B------:R-:W-:Y:S02]  /*2450*/  UISETP.LE.AND UP4, UPT, UR26, UR25, UPT ;  /* 0x000000191a00728c */ /* 0x000fe4000bf83270 */
[----:B------:R-:W-:Y:S02]  /*2460*/  ULOP3.LUT UR21, URZ, UR21, URZ, 0x33, !UPT ;  /* 0x000000153f157292 */ /* 0x000fe4000f8e333f */
[----:B------:R-:W-:Y:S02]  /*2470*/  UIMAD UR13, UR9, UR13, URZ ;  /* 0x0000000d090d72a4 */ /* 0x000fe4000f8e023f */
[----:B------:R-:W-:Y:S02]  /*2480*/  UIMAD UR5, UR9, UR5, URZ ;  /* 0x00000005090572a4 */ /* 0x000fe4000f8e023f */
[----:B------:R-:W-:-:S02]  /*2490*/  ULDC UR18, c[0x0][0x168] ;  /* 0x00005a0000127ab9 */ /* 0x000fc40000000800 */
.L_x_916:
        /* <DEDUP_REMOVED lines=15> */
[----:B------:R-:W-:Y:S02]  /*2590*/  MOV R252, UR10 ;  /* 0x0000000a00fc7c02 */ /* 0x000fe40008000f00 */
[----:B------:R-:W-:Y:S01]  /*25a0*/  SHF.L.U32 R240, R242, 0x2, RZ ;  /* 0x00000002f2f07819 */ /* 0x000fe200000006ff */
[----:B------:R-:W-:Y:S01]  /*25b0*/  LDSM.16.M88.4 R136, [R180+0x80] ;  /* 0x00008000b488783b */ /* 0x000fe20000000200 */
[----:B------:R-:W-:Y:S04]  /*25c0*/  LEA R252, R252, R189, 0x6 ;  /* 0x000000bdfcfc7211 */ /* 0x000fe800078e30ff */
[C---:B------:R-:W-:Y:S02]  /*25d0*/  IADD3 R251, R252.reuse, R208, RZ ;  /* 0x000000d0fcfb7210 */ /* 0x040fe40007ffe0ff */
[----:B------:R-:W-:Y:S01]  /*25e0*/  IADD3 R250, R252, R210, RZ ;  /* 0x000000d2fcfa7210 */ /* 0x000fe20007ffe0ff */
[----:B------:R-:W2:Y:S01]  /*25f0*/  LDSM.16.M88.4 R132, [R183+0xc080] ;  /* 0x00c08000b784783b */ /* 0x000ea20000000200 */
[----:B------:R-:W-:Y:S07]  /*2600*/  IMNMX R251, R211, R251, PT ;  /* 0x000000fbd3fb7217 */ /* 0x000fee0003800200 */
        /* <DEDUP_REMOVED lines=15> */
[----:B------:R-:W-:Y:S04]  /*2700*/  LDS R248, [R240+0x18080] ;  /* 0x01808000f0f87984 */ /* 0x000fe80000000800 */
[----:B------:R-:W-:Y:S01]  /*2710*/  LDS R247, [R240+0x180a0] ;  /* 0x0180a000f0f77984 */ /* 0x000fe20000000800 */
[-C--:B------:R-:W-:Y:S03]  /*2720*/  HMMA.16816.F32.BF16 R28, R140, R146.reuse, RZ ;  /* 0x000000928c1c723c */ /* 0x080fe600000418ff */
[----:B------:R-:W-:Y:S05]  /*2730*/  LDSM.16.M88.4 R140, [R185+0xd080] ;  /* 0x00d08000b98c783b */ /* 0x000fea0000000200 */
[----:B------:R-:W-:Y:S03]  /*2740*/  HMMA.16816.F32.BF16 R32, R132, R146, RZ ;  /* 0x000000928420723c */ /* 0x000fe600000418ff */
[----:B------:R-:W4:Y:S05]  /*2750*/  LDSM.16.M88.4 R132, [R183+0xd880] ;  /* 0x00d88000b784783b */ /* 0x000f2a0000000200 */
[-C--:B-----5:R-:W-:Y:S03]  /*2760*/  HMMA.16816.F32.BF16 R4, R148, R152.reuse, R4 ;  /* 0x000000989404723c */ /* 0x0a0fe60000041804 */
[----:B------:R-:W5:Y:S05]  /*2770*/  LDSM.16.M88.4 R144, [R173+0x2080] ;  /* 0x00208000ad90783b */ /* 0x000f6a0000000200 */
[C---:B--2---:R-:W-:Y:S03]  /*2780*/  HMMA.16816.F32.BF16 R8, R156.reuse, R152, R8 ;  /* 0x000000989c08723c */ /* 0x044fe60000041808 */
[----:B------:R-:W-:Y:S04]  /*2790*/  LDS R246, [R240+0x18100] ;  /* 0x01810000f0f67984 */ /* 0x000fe80000000800 */
[----:B------:R-:W-:Y:S01]  /*27a0*/  LDS R242, [R240+0x18120] ;  /* 0x01812000f0f27984 */ /* 0x000fe20000000800 */
        /* <DEDUP_REMOVED lines=23> */
[C---:B-1----:R-:W-:Y:S08]  /*2920*/  HMMA.16816.F32.BF16 R8, R148.reuse, R144, R8 ;  /* 0x000000909408723c */ /* 0x042ff00000041808 */
[-C--:B------:R-:W-:Y:S08]  /*2930*/  HMMA.16816.F32.BF16 R12, R148, R146.reuse, R12 ;  /* 0x00000092940c723c */ /* 0x080ff0000004180c */
[C---:B------:R-:W-:Y:S08]  /*2940*/  HMMA.16816.F32.BF16 R16, R140.reuse, R146, R16 ;  /* 0x000000928c10723c */ /* 0x040ff00000041810 */
        /* <DEDUP_REMOVED lines=101> */
.L_x_900:
[----:B------:R-:W-:Y:S04]  /*2fa0*/  MOV R4, 0x1 ;  /* 0x0000000100047802 */ /* 0x000fe80000000f00 */
[----:B------:R-:W-:Y:S11]  /*2fb0*/  ISETP.NE.AND P5, PT, R4, c[0x0][0x2a8], PT ;  /* 0x0000aa0004007a0c */ /* 0x000ff60003fa5270 */
[----:B------:R-:W-:Y:S02]  /*2fc0*/  @!UPT UIADD3 URZ, URZ, URZ, URZ ;  /* 0x0000003f3f3ff290 */ /* 0x000fe4000fffe03f */
[----:B------:R-:W-:Y:S05]  /*2fd0*/  @P5 IMAD.HI.U32 R4, R5, c[0x0][0x2ac], RZ ;  /* 0x0000ab0005045a27 */ /* 0x000fea00078e00ff */
[----:B------:R-:W-:Y:S02]  /*2fe0*/  @P5 SHF.R.U32.HI R5, RZ, c[0x0][0x2b0], R4 ;  /* 0x0000ac00ff055a19 */ /* 0x000fe40000011604 */
.L_x_901:
[----:B------:R-:W-:Y:S05]  /*2ff0*/  BSYNC B0 ;  /* 0x0000000000007941 */ /* 0x000fea0003800000 */
.L_x_899:
        /* <DEDUP_REMOVED lines=9> */
.L_x_898:
[----:B--2345:R-:W-:Y:S04]  /*3090*/  IADD3 R4, R252, 0x8, RZ ;  /* 0x00000008fc047810 */ /* 0x03cfe80007ffe0ff */
[----:B------:R-:W-:Y:S01]  /*30a0*/  IADD3 R6, R4, c[0x0][0x2a4], R205 ;  /* 0x0000a90004067a10 */ /* 0x000fe20007ffe0cd */
        /* <DEDUP_REMOVED lines=17> */
.L_x_904:
[----:B------:R-:W-:Y:S04]  /*31c0*/  MOV R4, 0x1 ;  /* 0x0000000100047802 */ /* 0x000fe80000000f00 */
[----:B------:R-:W-:Y:S11]  /*31d0*/  ISETP.NE.AND P5, PT, R4, c[0x0][0x2a8], PT ;  /* 0x0000aa0004007a0c */ /* 0x000ff60003fa5270 */
[----:B------:R-:W-:Y:S02]  /*31e0*/  @!UPT UIADD3 URZ, URZ, URZ, URZ ;  /* 0x0000003f3f3ff290 */ /* 0x000fe4000fffe03f */
[----:B------:R-:W-:Y:S05]  /*31f0*/  @P5 IMAD.HI.U32 R4, R5, c[0x0][0x2ac], RZ ;  /* 0x0000ab0005045a27 */ /* 0x000fea00078e00ff */
[----:B------:R-:W-:Y:S02]  /*3200*/  @P5 SHF.R.U32.HI R5, RZ, c[0x0][0x2b0], R4 ;  /* 0x0000ac00ff055a19 */ /* 0x000fe40000011604 */
.L_x_905:
[----:B------:R-:W-:Y:S05]  /*3210*/  BSYNC B0 ;  /* 0x0000000000007941 */ /* 0x000fea0003800000 */
.L_x_903:
[----:B------:R-:W-:Y:S04]  /*3220*/  IMAD.MOV.U32 R4, RZ, RZ, c[0x0][0x2a8] ;  /* 0x0000aa00ff047624 */ /* 0x000fe800078e00ff */
[----:B------:R-:W-:Y:S04]  /*3230*/  IMAD R5, R5, R4, -UR19 ;  /* 0x8000001305057e24 */ /* 0x000fe8000f8e0204 */
[----:B------:R-:W-:Y:S05]  /*3240*/  IMAD.IADD R6, R5, 0x1, -R204 ;  /* 0x0000000105067824 */ /* 0x000fea00078e0acc */
[----:B------:R-:W-:Y:S02]  /*3250*/  IADD3 R4, R6, c[0x0][0x2a8], RZ ;  /* 0x0000aa0006047a10 */ /* 0x000fe40007ffe0ff */
[----:B------:R-:W-:Y:S02]  /*3260*/  IMNMX R249, R249, R6, !PT ;  /* 0x00000006f9f97217 */ /* 0x000fe40007800200 */
[----:B------:R-:W-:Y:S02]  /*3270*/  IMNMX R185, R185, R4, PT ;  /* 0x00000004b9b97217 */ /* 0x000fe40003800200 */
.L_x_902:
[----:B------:R-:W-:Y:S04]  /*3280*/  IADD3 R4, R252, 0x20, RZ ;  /* 0x00000020fc047810 */ /* 0x000fe80007ffe0ff */
        /* <DEDUP_REMOVED lines=18> */
.L_x_908:
[----:B------:R-:W-:Y:S04]  /*33b0*/  MOV R4, 0x1 ;  /* 0x0000000100047802 */ /* 0x000fe80000000f00 */
[----:B------:R-:W-:Y:S11]  /*33c0*/  ISETP.NE.AND P5, PT, R4, c[0x0][0x2a8], PT ;  /* 0x0000aa0004007a0c */ /* 0x000ff60003fa5270 */
[----:B------:R-:W-:Y:S02]  /*33d0*/  @!UPT UIADD3 URZ, URZ, URZ, URZ ;  /* 0x0000003f3f3ff290 */ /* 0x000fe4000fffe03f */
[----:B------:R-:W-:Y:S05]  /*33e0*/  @P5 IMAD.HI.U32 R4, R5, c[0x0][0x2ac], RZ ;  /* 0x0000ab0005045a27 */ /* 0x000fea00078e00ff */
[----:B------:R-:W-:Y:S02]  /*33f0*/  @P5 SHF.R.U32.HI R5, RZ, c[0x0][0x2b0], R4 ;  /* 0x0000ac00ff055a19 */ /* 0x000fe40000011604 */
.L_x_909:
[----:B------:R-:W-:Y:S05]  /*3400*/  BSYNC B0 ;  /* 0x0000000000007941 */ /* 0x000fea0003800000 */
.L_x_907:
[----:B------:R-:W-:Y:S04]  /*3410*/  IMAD.MOV.U32 R4, RZ, RZ, c[0x0][0x2a8] ;  /* 0x0000aa00ff047624 */ /* 0x000fe800078e00ff */
[----:B------:R-:W-:Y:S04]  /*3420*/  IMAD R5, R5, R4, -UR19 ;  /* 0x8000001305057e24 */ /* 0x000fe8000f8e0204 */
[----:B------:R-:W-:Y:S05]  /*3430*/  IMAD.IADD R5, R5, 0x1, -R204 ;  /* 0x0000000105057824 */ /* 0x000fea00078e0acc */
[----:B------:R-:W-:Y:S02]  /*3440*/  IADD3 R4, R5, c[0x0][0x2a8], RZ ;  /* 0x0000aa0005047a10 */ /* 0x000fe40007ffe0ff */
[----:B------:R-:W-:Y:S02]  /*3450*/  IMNMX R170, R170, R5, !PT ;  /* 0x00000005aaaa7217 */ /* 0x000fe40007800200 */
[----:B------:R-:W-:Y:S02]  /*3460*/  IMNMX R171, R171, R4, PT ;  /* 0x00000004abab7217 */ /* 0x000fe40003800200 */
.L_x_906:
        /* <DEDUP_REMOVED lines=19> */
.L_x_912:
[----:B------:R-:W-:Y:S04]  /*35a0*/  MOV R4, 0x1 ;  /* 0x0000000100047802 */ /* 0x000fe80000000f00 */
[----:B------:R-:W-:Y:S11]  /*35b0*/  ISETP.NE.AND P0, PT, R4, c[0x0][0x2a8], PT ;  /* 0x0000aa0004007a0c */ /* 0x000ff60003f05270 */
[----:B------:R-:W-:Y:S02]  /*35c0*/  @!UPT UIADD3 URZ, URZ, URZ, URZ ;  /* 0x0000003f3f3ff290 */ /* 0x000fe4000fffe03f */
[----:B------:R-:W-:Y:S05]  /*35d0*/  @P0 IMAD.HI.U32 R4, R5, c[0x0][0x2ac], RZ ;  /* 0x0000ab0005040a27 */ /* 0x000fea00078e00ff */
[----:B------:R-:W-:Y:S02]  /*35e0*/  @P0 SHF.R.U32.HI R5, RZ, c[0x0][0x2b0], R4 ;  /* 0x0000ac00ff050a19 */ /* 0x000fe40000011604 */
.L_x_913:
[----:B------:R-:W-:Y:S05]  /*35f0*/  BSYNC B0 ;  /* 0x0000000000007941 */ /* 0x000fea0003800000 */
.L_x_911:
[----:B------:R-:W-:Y:S04]  /*3600*/  IMAD.MOV.U32 R4, RZ, RZ, c[0x0][0x2a8] ;  /* 0x0000aa00ff047624 */ /* 0x000fe800078e00ff */
[----:B------:R-:W-:Y:S04]  /*3610*/  IMAD R5, R5, R4, -UR19 ;  /* 0x8000001305057e24 */ /* 0x000fe8000f8e0204 */
[----:B------:R-:W-:Y:S05]  /*3620*/  IMAD.IADD R5, R5, 0x1, -R204 ;  /* 0x0000000105057824 */ /* 0x000fea00078e0acc */
[----:B------:R-:W-:Y:S02]  /*3630*/  IADD3 R4, R5, c[0x0][0x2a8], RZ ;  /* 0x0000aa0005047a10 */ /* 0x000fe40007ffe0ff */
[----:B------:R-:W-:Y:S02]  /*3640*/  IMNMX R168, R168, R5, !PT ;  /* 0x00000005a8a87217 */ /* 0x000fe40007800200 */
[----:B------:R-:W-:Y:S02]  /*3650*/  IMNMX R169, R169, R4, PT ;  /* 0x00000004a9a97217 */ /* 0x000fe40003800200 */
.L_x_910:
[----:B------:R-:W-:Y:S04]  /*3660*/  DEPBAR.LE SB0, 0x1 ;  /* 0x000080400000791a */ /* 0x000fe80000000000 */
[----:B------:R-:W-:Y:S01]  /*3670*/  BAR.SYNC.DEFER_BLOCKING 0x0 ;  /* 0x0000000000007b1d */ /* 0x000fe20000010000 */
[----:B------:R-:W-:Y:S01]  /*3680*/  UIADD3 UR25, UR10, 0x1, URZ ;  /* 0x000000010a197890 */ /* 0x000fe2000fffe03f */
[----:B------:R-:W-:Y:S03]  /*3690*/  LEA R3, R3, 0x12080, 0x1 ;  /* 0x0001208003037811 */ /* 0x000fe600078e08ff */
        /* <DEDUP_REMOVED lines=19> */
[----:B------:R-:W-:Y:S01]  /*37d0*/  UIMAD UR24, UR25, UR15, UR24 ;  /* 0x0000000f191872a4 */ /* 0x000fe2000f8e0218 */
[----:B------:R-:W-:Y:S01]  /*37e0*/  IMAD.U32 R4, RZ, RZ, UR26 ;  /* 0x0000001aff047e24 */ /* 0x000fe2000f8e00ff */
[----:B------:R-:W-:Y:S02]  /*37f0*/  UIMAD UR25, UR25, -0x40, UR20 ;  /* 0xffffffc0191978a4 */ /* 0x000fe4000f8e0214 */
[----:B------:R-:W-:Y:S01]  /*3800*/  LEA R7, P6, R7, R196, 0x6 ;  /* 0x000000c407077211 */ /* 0x000fe200078c30ff */
[----:B------:R-:W-:Y:S01]  /*3810*/  UIADD3 UR24, UR27, UR24, URZ ;  /* 0x000000181b187290 */ /* 0x000fe2000fffe03f */
        /* <DEDUP_REMOVED lines=14> */
[----:B------:R-:W-:Y:S01]  /*3900*/  LEA R10, P6, R7, c[0x0][0x160], 0x1 ;  /* 0x00005800070a7a11 */ /* 0x000fe200078c08ff */
[----:B------:R-:W-:Y:S01]  /*3910*/  @!P1 IMAD.SHL.U32 R6, R5, 0x4, RZ ;  /* 0x0000000405069824 */ /* 0x000fe200078e00ff */
[----:B------:R-:W-:Y:S02]  /*3920*/  ISETP.GE.OR P5, PT, R192, UR25, !P5 ;  /* 0x00000019c0007c0c */ /* 0x000fe4000efa6670 */
[----:B------:R-:W-:Y:S02]  /*3930*/  @!P1 LEA.HI.X R13, R8, c[0x0][0x25c], R9, 0x2, P0 ;  /* 0x00009700080d9a11 */ /* 0x000fe400000f1409 */
[----:B------:R-:W-:Y:S02]  /*3940*/  LOP3.LUT P0, RZ, R188, 0x2, RZ, 0xc0, !PT ;  /* 0x00000002bcff7812 */ /* 0x000fe4000780c0ff */
[----:B------:R-:W-:Y:S01]  /*3950*/  LEA.HI.X R11, R7, c[0x0][0x164], R4, 0x1, P6 ;  /* 0x00005900070b7a11 */ /* 0x000fe200030f0c04 */
[----:B------:R-:W-:Y:S01]  /*3960*/  IMAD.U32 R4, RZ, RZ, UR23 ;  /* 0x00000017ff047e24 */ /* 0x000fe2000f8e00ff */
[C---:B------:R-:W-:Y:S02]  /*3970*/  ISETP.GE.OR P0, PT, R192.reuse, UR25, !P0 ;  /* 0x00000019c0007c0c */ /* 0x040fe4000c706670 */
        /* <DEDUP_REMOVED lines=10> */
.L_x_914:
[-C--:B--23-5:R-:W-:Y:S01]  /*3a20*/  HMMA.16816.F32.BF16 R4, R132, R136.reuse, RZ ;  /* 0x000000888404723c */ /* 0x0acfe200000418ff */
        /* <DEDUP_REMOVED lines=13> */
[----:B------:R-:W2:Y:S07]  /*3b00*/  LDSM.16.M88.4 R136, [R3+0x1000] ;  /* 0x001000000388783b */ /* 0x000eae0000000200 */
[-C--:B-1----:R-:W-:Y:S01]  /*3b10*/  HMMA.16816.F32.BF16 R20, R132, R32.reuse, RZ ;  /* 0x000000208414723c */ /* 0x082fe200000418ff */
[----:B------:R-:W0:Y:S07]  /*3b20*/  LDGDEPBAR ;  /* 0x00000000000079af */ /* 0x000e2e0000000000 */
[C---:B------:R-:W-:Y:S08]  /*3b30*/  HMMA.16816.F32.BF16 R24, R28.reuse, R32, RZ ;  /* 0x000000201c18723c */ /* 0x040ff000000418ff */
[-C--:B------:R-:W-:Y:S08]  /*3b40*/  HMMA.16816.F32.BF16 R28, R28, R34.reuse, RZ ;  /* 0x000000221c1c723c */ /* 0x080ff000000418ff */
[----:B------:R-:W-:Y:S01]  /*3b50*/  HMMA.16816.F32.BF16 R32, R132, R34, RZ ;  /* 0x000000228420723c */ /* 0x000fe200000418ff */
[----:B------:R-:W1:Y:S07]  /*3b60*/  LDSM.16.M88.4 R132, [R180+0x9080] ;  /* 0x00908000b484783b */ /* 0x000e6e0000000200 */
[-C--:B------:R-:W-:Y:S08]  /*3b70*/  HMMA.16816.F32.BF16 R4, R140, R144.reuse, R4 ;  /* 0x000000908c04723c */ /* 0x080ff00000041804 */
        /* <DEDUP_REMOVED lines=10> */
[-C--:B--2---:R-:W-:Y:S08]  /*3c20*/  HMMA.16816.F32.BF16 R4, R136, R156.reuse, R4 ;  /* 0x0000009c8804723c */ /* 0x084ff00000041804 */
[C---:B------:R-:W-:Y:S08]  /*3c30*/  HMMA.16816.F32.BF16 R8, R160.reuse, R156, R8 ;  /* 0x0000009ca008723c */ /* 0x040ff00000041808 */
[-C--:B------:R-:W-:Y:S08]  /*3c40*/  HMMA.16816.F32.BF16 R12, R160, R158.reuse, R12 ;  /* 0x0000009ea00c723c */ /* 0x080ff0000004180c */
[C---:B------:R-:W-:Y:S08]  /*3c50*/  HMMA.16816.F32.BF16 R16, R136.reuse, R158, R16 ;  /* 0x0000009e8810723c */ /* 0x040ff00000041810 */
[-C--:B-1----:R-:W-:Y:S08]  /*3c60*/  HMMA.16816.F32.BF16 R20, R136, R132.reuse, R20 ;  /* 0x000000848814723c */ /* 0x082ff00000041814 */
        /* <DEDUP_REMOVED lines=30> */
[----:B------:R-:W-:Y:S02]  /*3e50*/  ISETP.GT.AND P5, PT, R250, 0x40, P0 ;  /* 0x00000040fa00780c */ /* 0x000fe400007a4270 */
[-C--:B------:R-:W-:Y:S03]  /*3e60*/  HMMA.16816.F32.BF16 R12, R148, R138.reuse, R12 ;  /* 0x0000008a940c723c */ /* 0x080fe6000004180c */
[----:B------:R-:W-:Y:S01]  /*3e70*/  ISETP.LT.OR P5, PT, R251, 0x41, P5 ;  /* 0x00000041fb00780c */ /* 0x000fe20002fa1670 */
[--C-:B------:R-:W-:Y:S01]  /*3e80*/  FFMA.FTZ R157, R145, c[0x0][0x29c], -R248.reuse ;  /* 0x0000a700919d7a23 */ /* 0x100fe200000108f8 */
[----:B------:R-:W-:Y:S02]  /*3e90*/  FSEL R145, R225, -INF , !P6 ;  /* 0xff800000e1917808 */ /* 0x000fe40007000000 */
[----:B------:R-:W-:Y:S01]  /*3ea0*/  FSEL R147, R228, -INF , !P5 ;  /* 0xff800000e4937808 */ /* 0x000fe20006800000 */
[C---:B------:R-:W-:Y:S01]  /*3eb0*/  HMMA.16816.F32.BF16 R16, R132.reuse, R138, R16 ;  /* 0x0000008a8410723c */ /* 0x040fe20000041810 */
[----:B------:R-:W-:Y:S01]  /*3ec0*/  LDSM.16.M88.4 R136, [R2+0x14080] ;  /* 0x014080000288783b */ /* 0x000fe20000000200 */
[----:B------:R-:W3:Y:S02]  /*3ed0*/  MUFU.EX2 R157, R157 ;  /* 0x0000009d009d7308 */ /* 0x000ee40000000800 */
[--C-:B------:R-:W-:Y:S01]  /*3ee0*/  FFMA.FTZ R147, R147, c[0x0][0x29c], -R248.reuse ;  /* 0x0000a70093937a23 */ /* 0x100fe200000108f8 */
[C---:B------:R-:W-:Y:S01]  /*3ef0*/  ISETP.GT.AND P6, PT, R250.reuse, 0x41, P0 ;  /* 0x00000041fa00780c */ /* 0x040fe200007c4270 */
[--C-:B------:R-:W-:Y:S01]  /*3f00*/  FFMA.FTZ R158, R145, c[0x0][0x29c], -R248.reuse ;  /* 0x0000a700919e7a23 */ /* 0x100fe200000108f8 */
[C---:B------:R-:W-:Y:S02]  /*3f10*/  ISETP.GT.AND P5, PT, R250.reuse, 0x60, P0 ;  /* 0x00000060fa00780c */ /* 0x040fe400007a4270 */
[C---:B------:R-:W-:Y:S02]  /*3f20*/  ISETP.LT.OR P6, PT, R251.reuse, 0x42, P6 ;  /* 0x00000042fb00780c */ /* 0x040fe400037c1670 */
[----:B------:R-:W-:Y:S01]  /*3f30*/  ISETP.LT.OR P5, PT, R251, 0x61, P5 ;  /* 0x00000061fb00780c */ /* 0x000fe20002fa1670 */
[----:B------:R5:W2:Y:S01]  /*3f40*/  MUFU.EX2 R159, R147 ;  /* 0x00000093009f7308 */ /* 0x000aa20000000800 */
[----:B------:R-:W-:Y:S02]  /*3f50*/  FSEL R145, R229, -INF , !P6 ;  /* 0xff800000e5917808 */ /* 0x000fe40007000000 */
[----:B------:R-:W-:Y:S02]  /*3f60*/  FSEL R153, R241, -INF , !P5 ;  /* 0xff800000f1997808 */ /* 0x000fe40006800000 */
[----:B------:R-:W-:Y:S01]  /*3f70*/  ISETP.GT.AND P6, PT, R250, 0x61, P0 ;  /* 0x00000061fa00780c */ /* 0x000fe200007c4270 */
[--C-:B------:R-:W-:Y:S01]  /*3f80*/  FFMA.FTZ R160, R145, c[0x0][0x29c], -R248.reuse ;  /* 0x0000a70091a07a23 */ /* 0x100fe200000108f8 */
[----:B------:R-:W-:Y:S01]  /*3f90*/  ISETP.GT.AND P5, PT, R249, RZ, P0 ;  /* 0x000000fff900720c */ /* 0x000fe200007a4270 */
[--C-:B------:R-:W-:Y:S01]  /*3fa0*/  FFMA.FTZ R165, R153, c[0x0][0x29c], -R248.reuse ;  /* 0x0000a70099a57a23 */ /* 0x100fe200000108f8 */
[----:B------:R-:W-:Y:S01]  /*3fb0*/  ISETP.LT.OR P6, PT, R251, 0x62, P6 ;  /* 0x00000062fb00780c */ /* 0x000fe200037c1670 */
[----:B------:R2:W-:Y:S01]  /*3fc0*/  LDSM.16.M88.4 R152, [R2+0x14880] ;  /* 0x014880000298783b */ /* 0x0005e20000000200 */
[----:B------:R-:W3:Y:S01]  /*3fd0*/  MUFU.EX2 R158, R158 ;  /* 0x0000009e009e7308 */ /* 0x000ee20000000800 */
[----:B------:R-:W-:Y:S01]  /*3fe0*/  ISETP.LT.OR P5, PT, R185, 0x1, P5 ;  /* 0x00000001b900780c */ /* 0x000fe20002fa1670 */
[-C--:B-1----:R-:W-:Y:S03]  /*3ff0*/  HMMA.16816.F32.BF16 R20, R132, R140.reuse, R20 ;  /* 0x0000008c8414723c */ /* 0x082fe60000041814 */
[C---:B------:R-:W-:Y:S01]  /*4000*/  FSEL R161, R212.reuse, -INF , !P5 ;  /* 0xff800000d4a17808 */ /* 0x040fe20006800000 */
[----:B------:R-:W-:Y:S01]  /*4010*/  FFMA.FTZ R212, -R212, R212, 1 ;  /* 0x3f800000d4d47423 */ /* 0x000fe200000101d4 */
[C---:B------:R-:W-:Y:S01]  /*4020*/  FSEL R163, R243.reuse, -INF , !P6 ;  /* 0xff800000f3a37808 */ /* 0x040fe20007000000 */
[----:B------:R-:W-:Y:S01]  /*4030*/  FFMA.FTZ R243, -R243, R243, 1 ;  /* 0x3f800000f3f37423 */ /* 0x000fe200000101f3 */
[----:B------:R-:W-:Y:S01]  /*4040*/  ISETP.GT.AND P6, PT, R249, 0x1, P0 ;  /* 0x00000001f900780c */ /* 0x000fe200007c4270 */
[C---:B------:R-:W-:Y:S01]  /*4050*/  HMMA.16816.F32.BF16 R24, R148.reuse, R140, R24 ;  /* 0x0000008c9418723c */ /* 0x040fe20000041818 */
[----:B------:R1:W-:Y:S01]  /*4060*/  MUFU.EX2 R140, R165 ;  /* 0x000000a5008c7308 */ /* 0x0003e20000000800 */
[----:B-----5:R-:W5:Y:S02]  /*4070*/  LDSM.16.M88.4 R144, [R173+0xa080] ;  /* 0x00a08000ad90783b */ /* 0x020f640000000200 */
[----:B------:R-:W-:Y:S01]  /*4080*/  ISETP.LT.OR P6, PT, R185, 0x2, P6 ;  /* 0x00000002b900780c */ /* 0x000fe200037c1670 */
[----:B------:R-:W-:Y:S01]  /*4090*/  FFMA.FTZ R248, R163, c[0x0][0x29c], -R248 ;  /* 0x0000a700a3f87a23 */ /* 0x000fe200000108f8 */
[----:B------:R-:W-:Y:S02]  /*40a0*/  ISETP.GT.AND P5, PT, R249, 0x20, P0 ;  /* 0x00000020f900780c */ /* 0x000fe400007a4270 */
[-C--:B------:R-:W-:Y:S03]  /*40b0*/  HMMA.16816.F32.BF16 R28, R148, R142.reuse, R28 ;  /* 0x0000008e941c723c */ /* 0x080fe6000004181c */
[----:B------:R-:W1:Y:S01]  /*40c0*/  MUFU.EX2 R160, R160 ;  /* 0x000000a000a07308 */ /* 0x000e620000000800 */
[--C-:B--2---:R-:W-:Y:S01]  /*40d0*/  FFMA.FTZ R2, R161, c[0x0][0x29c], -R247.reuse ;  /* 0x0000a700a1027a23 */ /* 0x104fe200000108f7 */
[----:B------:R-:W-:Y:S02]  /*40e0*/  ISETP.LT.OR P5, PT, R185, 0x21, P5 ;  /* 0x00000021b900780c */ /* 0x000fe40002fa1670 */
[C---:B------:R-:W-:Y:S01]  /*40f0*/  FSEL R252, R213.reuse, -INF , !P6 ;  /* 0xff800000d5fc7808 */ /* 0x040fe20007000000 */
[----:B------:R-:W-:Y:S01]  /*4100*/  HMMA.16816.F32.BF16 R32, R132, R142, R32 ;  /* 0x0000008e8420723c */ /* 0x000fe20000041820 */
[----:B------:R-:W2:Y:S03]  /*4110*/  LDSM.16.M88.4 R132, [R173+0xb080] ;  /* 0x00b08000ad84783b */ /* 0x000ea60000000200 */
[----:B------:R-:W-:Y:S01]  /*4120*/  FFMA.FTZ R213, -R213, R213, 1 ;  /* 0x3f800000d5d57423 */ /* 0x000fe200000101d5 */
[----:B------:R-:W-:Y:S01]  /*4130*/  MUFU.EX2 R2, R2 ;  /* 0x0000000200027308 */ /* 0x000fe20000000800 */
[----:B------:R-:W-:Y:S01]  /*4140*/  ISETP.GT.AND P6, PT, R249, 0x21, P0 ;  /* 0x00000021f900780c */ /* 0x000fe200007c4270 */
[--C-:B------:R-:W-:Y:S01]  /*4150*/  FFMA.FTZ R143, R252, c[0x0][0x29c], -R247.reuse ;  /* 0x0000a700fc8f7a23 */ /* 0x100fe200000108f7 */
[C---:B------:R-:W-:Y:S01]  /*4160*/  FSEL R166, R226.reuse, -INF , !P5 ;  /* 0xff800000e2a67808 */ /* 0x040fe20006800000 */
[----:B------:R-:W-:Y:S01]  /*4170*/  FFMA.FTZ R226, -R226, R226, 1 ;  /* 0x3f800000e2e27423 */ /* 0x000fe200000101e2 */
[----:B------:R-:W-:Y:S02]  /*4180*/  ISETP.LT.OR P6, PT, R185, 0x22, P6 ;  /* 0x00000022b900780c */ /* 0x000fe400037c1670 */
[----:B------:R-:W-:Y:S01]  /*4190*/  ISETP.GT.AND P5, PT, R249, 0x40, P0 ;  /* 0x00000040f900780c */ /* 0x000fe200007a4270 */
[--C-:B------:R-:W-:Y:S01]  /*41a0*/  FFMA.FTZ R142, R166, c[0x0][0x29c], -R247.reuse ;  /* 0x0000a700a68e7a23 */ /* 0x100fe200000108f7 */
[----:B------:R-:W-:Y:S01]  /*41b0*/  FSEL R250, R227, -INF , !P6 ;  /* 0xff800000e3fa7808 */ /* 0x000fe20007000000 */
[----:B------:R-:W1:Y:S01]  /*41c0*/  MUFU.EX2 R143, R143 ;  /* 0x0000008f008f7308 */ /* 0x000e620000000800 */
[----:B------:R-:W-:Y:S01]  /*41d0*/  ISETP.LT.OR P5, PT, R185, 0x41, P5 ;  /* 0x00000041b900780c */ /* 0x000fe20002fa1670 */
[----:B------:R-:W-:Y:S01]  /*41e0*/  FFMA.FTZ R227, -R227, R227, 1 ;  /* 0x3f800000e3e37423 */ /* 0x000fe200000101e3 */
[----:B------:R-:W-:Y:S02]  /*41f0*/  ISETP.GT.AND P6, PT, R249, 0x41, P0 ;  /* 0x00000041f900780c */ /* 0x000fe400007c4270 */
[C---:B------:R-:W-:Y:S01]  /*4200*/  FSEL R164, R230.reuse, -INF , !P5 ;  /* 0xff800000e6a47808 */ /* 0x040fe20006800000 */
[----:B------:R-:W-:Y:S01]  /*4210*/  FFMA.FTZ R230, -R230, R230, 1 ;  /* 0x3f800000e6e67423 */ /* 0x000fe200000101e6 */
[----:B------:R-:W-:Y:S02]  /*4220*/  ISETP.LT.OR P6, PT, R185, 0x42, P6 ;  /* 0x00000042b900780c */ /* 0x000fe400037c1670 */
[----:B------:R-:W-:Y:S01]  /*4230*/  ISETP.GT.AND P5, PT, R249, 0x60, P0 ;  /* 0x00000060f900780c */ /* 0x000fe200007a4270 */
[--C-:B------:R-:W-:Y:S01]  /*4240*/  FFMA.FTZ R164, R164, c[0x0][0x29c], -R247.reuse ;  /* 0x0000a700a4a47a23 */ /* 0x100fe200000108f7 */
[----:B------:R-:W-:Y:S01]  /*4250*/  MUFU.EX2 R142, R142 ;  /* 0x0000008e008e7308 */ /* 0x000fe20000000800 */
[-C--:B-----5:R-:W-:Y:S05]  /*4260*/  HMMA.16816.F32.BF16 R4, R136, R144.reuse, R4 ;  /* 0x000000908804723c */ /* 0x0a0fea0000041804 */
[----:B------:R-:W-:Y:S02]  /*4270*/  ISETP.LT.OR P5, PT, R185, 0x61, P5 ;  /* 0x00000061b900780c */ /* 0x000fe40002fa1670 */
[----:B------:R-:W-:Y:S01]  /*4280*/  FSEL R162, R231, -INF , !P6 ;  /* 0xff800000e7a27808 */ /* 0x000fe20007000000 */
[C---:B------:R-:W-:Y:S01]  /*4290*/  HMMA.16816.F32.BF16 R8, R152.reuse, R144, R8 ;  /* 0x000000909808723c */ /* 0x040fe20000041808 */
[----:B------:R-:W5:Y:S01]  /*42a0*/  LDS R144, [R240+0x18280] ;  /* 0x01828000f0907984 */ /* 0x000f620000000800 */
[----:B------:R-:W1:Y:S02]  /*42b0*/  MUFU.EX2 R141, R248 ;  /* 0x000000f8008d7308 */ /* 0x000e640000000800 */
[--C-:B------:R-:W-:Y:S01]  /*42c0*/  FFMA.FTZ R162, R162, c[0x0][0x29c], -R247.reuse ;  /* 0x0000a700a2a27a23 */ /* 0x100fe200000108f7 */
[----:B------:R-:W-:Y:S01]  /*42d0*/  ISETP.GT.AND P6, PT, R249, 0x61, P0 ;  /* 0x00000061f900780c */ /* 0x000fe200007c4270 */
[----:B------:R-:W-:Y:S01]  /*42e0*/  FFMA.FTZ R231, -R231, R231, 1 ;  /* 0x3f800000e7e77423 */ /* 0x000fe200000101e7 */
[----:B------:R-:W-:Y:S01]  /*42f0*/  FSEL R148, R244, -INF , !P5 ;  /* 0xff800000f4947808 */ /* 0x000fe20006800000 */
[-C--:B------:R-:W-:Y:S03]  /*4300*/  HMMA.16816.F32.BF16 R12, R152, R146.reuse, R12 ;  /* 0x00000092980c723c */ /* 0x080fe6000004180c */
[----:B------:R-:W-:Y:S01]  /*4310*/  ISETP.GT.AND P5, PT, R170, RZ, P0 ;  /* 0x000000ffaa00720c */ /* 0x000fe200007a4270 */
[--C-:B------:R-:W-:Y:S01]  /*4320*/  FFMA.FTZ R145, R250, c[0x0][0x29c], -R247.reuse ;  /* 0x0000a700fa917a23 */ /* 0x100fe200000108f7 */
[----:B------:R-:W-:Y:S01]  /*4330*/  ISETP.LT.OR P6, PT, R185, 0x62, P6 ;  /* 0x00000062b900780c */ /* 0x000fe200037c1670 */
[--C-:B------:R-:W-:Y:S01]  /*4340*/  FFMA.FTZ R148, R148, c[0x0][0x29c], -R247.reuse ;  /* 0x0000a70094947a23 */ /* 0x100fe200000108f7 */
[----:B------:R-:W-:Y:S01]  /*4350*/  MUFU.EX2 R185, R162 ;  /* 0x000000a200b97308 */ /* 0x000fe20000000800 */
[C---:B------:R-:W-:Y:S04]  /*4360*/  HMMA.16816.F32.BF16 R16, R136.reuse, R146, R16 ;  /* 0x000000928810723c */ /* 0x040fe80000041810 */
[----:B------:R-:W-:Y:S01]  /*4370*/  ISETP.LT.OR P5, PT, R171, 0x1, P5 ;  /* 0x00000001ab00780c */ /* 0x000fe20002fa1670 */
[----:B------:R-:W-:Y:S01]  /*4380*/  FFMA.FTZ R244, -R244, R244, 1 ;  /* 0x3f800000f4f47423 */ /* 0x000fe200000101f4 */
[C---:B------:R-:W-:Y:S01]  /*4390*/  FSEL R150, R245.reuse, -INF , !P6 ;  /* 0xff800000f5967808 */ /* 0x040fe20007000000 */
[----:B------:R-:W-:Y:S01]  /*43a0*/  FFMA.FTZ R245, -R245, R245, 1 ;  /* 0x3f800000f5f57423 */ /* 0x000fe200000101f5 */
[-C--:B--2---:R-:W-:Y:S01]  /*43b0*/  HMMA.16816.F32.BF16 R20, R136, R132.reuse, R20 ;  /* 0x000000848814723c */ /* 0x084fe20000041814 */
[----:B------:R2:W-:Y:S02]  /*43c0*/  MUFU.EX2 R146, R164 ;  /* 0x000000a400927308 */ /* 0x0005e40000000800 */
[----:B------:R-:W-:Y:S01]  /*43d0*/  ISETP.GT.AND P6, PT, R170, 0x1, P0 ;  /* 0x00000001aa00780c */ /* 0x000fe200007c4270 */
[----:B------:R-:W-:Y:S01]  /*43e0*/  FFMA.FTZ R247, R150, c[0x0][0x29c], -R247 ;  /* 0x0000a70096f77a23 */ /* 0x000fe200000108f7 */
[C---:B------:R-:W-:Y:S01]  /*43f0*/  FSEL R151, R214.reuse, -INF , !P5 ;  /* 0xff800000d6977808 */ /* 0x040fe20006800000 */
[----:B------:R-:W-:Y:S01]  /*4400*/  FFMA.FTZ R214, -R214, R214, 1 ;  /* 0x3f800000d6d67423 */ /* 0x000fe200000101d6 */
[----:B------:R-:W-:Y:S01]  /*4410*/  ISETP.GT.AND P5, PT, R170, 0x20, P0 ;  /* 0x00000020aa00780c */ /* 0x000fe200007a4270 */
[C---:B------:R-:W-:Y:S03]  /*4420*/  HMMA.16816.F32.BF16 R24, R152.reuse, R132, R24 ;  /* 0x000000849818723c */ /* 0x040fe60000041818 */
[----:B------:R-:W1:Y:S01]  /*4430*/  MUFU.EX2 R145, R145 ;  /* 0x0000009100917308 */ /* 0x000e620000000800 */
[----:B------:R-:W-:Y:S01]  /*4440*/  ISETP.LT.OR P6, PT, R171, 0x2, P6 ;  /* 0x00000002ab00780c */ /* 0x000fe200037c1670 */
[----:B------:R-:W-:Y:S01]  /*4450*/  FFMA.FTZ R150, R151, c[0x0][0x29c], -R246 ;  /* 0x0000a70097967a23 */ /* 0x000fe200000108f6 */
[----:B------:R-:W-:Y:S02]  /*4460*/  ISETP.LT.OR P5, PT, R171, 0x21, P5 ;  /* 0x00000021ab00780c */ /* 0x000fe40002fa1670 */
[-C--:B------:R-:W-:Y:S04]  /*4470*/  HMMA.16816.F32.BF16 R28, R152, R134.reuse, R28 ;  /* 0x00000086981c723c */ /* 0x080fe8000004181c */
[----:B------:R-:W-:Y:S01]  /*4480*/  FSEL R149, R217, -INF , !P6 ;  /* 0xff800000d9957808 */ /* 0x000fe20007000000 */
[----:B------:R-:W-:Y:S01]  /*4490*/  MUFU.EX2 R150, R150 ;  /* 0x0000009600967308 */ /* 0x000fe20000000800 */
[----:B------:R-:W-:Y:S01]  /*44a0*/  FSEL R161, R220, -INF , !P5 ;  /* 0xff800000dca17808 */ /* 0x000fe20006800000 */
[--C-:B-----5:R-:W-:Y:S01]  /*44b0*/  FADD.FTZ R151, R4, -R144.reuse ;  /* 0x8000009004977221 */ /* 0x120fe20000010000 */
[----:B------:R-:W-:Y:S01]  /*44c0*/  HMMA.16816.F32.BF16 R32, R136, R134, R32 ;  /* 0x000000868820723c */ /* 0x000fe20000041820 */
[----:B------:R-:W5:Y:S03]  /*44d0*/  LDS R138, [R240+0x182a0] ;  /* 0x0182a000f08a7984 */ /* 0x000f660000000800 */
[C---:B------:R-:W-:Y:S01]  /*44e0*/  ISETP.GT.AND P6, PT, R170.reuse, 0x21, P0 ;  /* 0x00000021aa00780c */ /* 0x040fe200007c4270 */
[--C-:B------:R-:W-:Y:S01]  /*44f0*/  FADD.FTZ R154, R5, -R144.reuse ;  /* 0x80000090059a7221 */ /* 0x100fe20000010000 */
[----:B------:R-:W-:Y:S01]  /*4500*/  ISETP.GT.AND P5, PT, R170, 0x40, P0 ;  /* 0x00000040aa00780c */ /* 0x000fe200007a4270 */
[----:B----4-:R-:W-:Y:S01]  /*4510*/  FMUL.FTZ R152, R156, R151 ;  /* 0x000000979c987220 */ /* 0x010fe20000410000 */
[----:B------:R-:W-:Y:S01]  /*4520*/  ISETP.LT.OR P6, PT, R171, 0x22, P6 ;  /* 0x00000022ab00780c */ /* 0x000fe200037c1670 */
[----:B------:R-:W-:Y:S01]  /*4530*/  FMUL.FTZ R151, R3, R154 ;  /* 0x0000009a03977220 */ /* 0x000fe20000410000 */
[----:B------:R-:W-:Y:S01]  /*4540*/  ISETP.LT.OR P5, PT, R171, 0x41, P5 ;  /* 0x00000041ab00780c */ /* 0x000fe20002fa1670 */
[----:B------:R-:W-:Y:S01]  /*4550*/  MUFU.EX2 R148, R148 ;  /* 0x0000009400947308 */ /* 0x000fe20000000800 */
[----:B-1----:R-:W-:Y:S01]  /*4560*/  FSEL R165, R221, -INF , !P6 ;  /* 0xff800000dda57808 */ /* 0x002fe20007000000 */
[--C-:B------:R-:W-:Y:S01]  /*4570*/  FADD.FTZ R16, R16, -R144.reuse ;  /* 0x8000009010107221 */ /* 0x100fe20000010000 */
[----:B------:R-:W-:Y:S01]  /*4580*/  FSEL R163, R232, -INF , !P5 ;  /* 0xff800000e8a37808 */ /* 0x000fe20006800000 */
[----:B------:R-:W-:Y:S01]  /*4590*/  FMUL.FTZ R152, R152, R215 ;  /* 0x000000d798987220 */ /* 0x000fe20000410000 */
[C---:B------:R-:W-:Y:S01]  /*45a0*/  ISETP.GT.AND P6, PT, R170.reuse, 0x41, P0 ;  /* 0x00000041aa00780c */ /* 0x040fe200007c4270 */
[----:B------:R-:W-:Y:S01]  /*45b0*/  FMUL.FTZ R151, R151, R216 ;  /* 0x000000d897977220 */ /* 0x000fe20000410000 */
[----:B------:R-:W-:Y:S01]  /*45c0*/  ISETP.GT.AND P5, PT, R170, 0x60, P0 ;  /* 0x00000060aa00780c */ /* 0x000fe200007a4270 */
[----:B---3--:R-:W-:Y:S01]  /*45d0*/  FMUL.FTZ R16, R157, R16 ;  /* 0x000000109d107220 */ /* 0x008fe20000410000 */
[C---:B------:R-:W-:Y:S01]  /*45e0*/  ISETP.LT.OR P6, PT, R171.reuse, 0x42, P6 ;  /* 0x00000042ab00780c */ /* 0x040fe200037c1670 */
[--C-:B------:R-:W-:Y:S01]  /*45f0*/  FADD.FTZ R20, R20, -R144.reuse ;  /* 0x8000009014147221 */ /* 0x100fe20000010000 */
[----:B------:R-:W-:Y:S01]  /*4600*/  ISETP.LT.OR P5, PT, R171, 0x61, P5 ;  /* 0x00000061ab00780c */ /* 0x000fe20002fa1670 */
[--C-:B------:R-:W-:Y:S01]  /*4610*/  FADD.FTZ R21, R21, -R144.reuse ;  /* 0x8000009015157221 */ /* 0x100fe20000010000 */
[----:B------:R-:W-:Y:S01]  /*4620*/  FSEL R167, R233, -INF , !P6 ;  /* 0xff800000e9a77808 */ /* 0x000fe20007000000 */
[----:B------:R-:W-:Y:S01]  /*4630*/  FMUL.FTZ R20, R159, R20 ;  /* 0x000000149f147220 */ /* 0x000fe20000410000 */
[----:B------:R-:W-:Y:S01]  /*4640*/  FSEL R183, R236, -INF , !P5 ;  /* 0xff800000ecb77808 */ /* 0x000fe20006800000 */
[----:B------:R-:W-:Y:S01]  /*4650*/  FADD.FTZ R17, R17, -R144 ;  /* 0x8000009011117221 */ /* 0x000fe20000010000 */
[----:B------:R-:W-:Y:S01]  /*4660*/  ISETP.GT.AND P6, PT, R170, 0x61, P0 ;  /* 0x00000061aa00780c */ /* 0x000fe200007c4270 */
[--C-:B------:R-:W-:Y:S01]  /*4670*/  FFMA.FTZ R149, R149, c[0x0][0x29c], -R246.reuse ;  /* 0x0000a70095957a23 */ /* 0x100fe200000108f6 */
[----:B------:R-:W-:Y:S01]  /*4680*/  ISETP.GT.AND P5, PT, R168, RZ, P0 ;  /* 0x000000ffa800720c */ /* 0x000fe200007a4270 */
[--C-:B------:R-:W-:Y:S01]  /*4690*/  FFMA.FTZ R161, R161, c[0x0][0x29c], -R246.reuse ;  /* 0x0000a700a1a17a23 */ /* 0x100fe200000108f6 */
[----:B------:R-:W-:Y:S01]  /*46a0*/  ISETP.LT.OR P6, PT, R171, 0x62, P6 ;  /* 0x00000062ab00780c */ /* 0x000fe200037c1670 */
[--C-:B------:R-:W-:Y:S01]  /*46b0*/  FFMA.FTZ R165, R165, c[0x0][0x29c], -R246.reuse ;  /* 0x0000a700a5a57a23 */ /* 0x100fe200000108f6 */
[----:B------:R-:W-:Y:S01]  /*46c0*/  ISETP.LT.OR P5, PT, R169, 0x1, P5 ;  /* 0x00000001a900780c */ /* 0x000fe20002fa1670 */
[----:B------:R-:W1:Y:S01]  /*46d0*/  MUFU.EX2 R149, R149 ;  /* 0x0000009500957308 */ /* 0x000e620000000800 */
[----:B------:R-:W-:Y:S01]  /*46e0*/  FSEL R249, R237, -INF , !P6 ;  /* 0xff800000edf97808 */ /* 0x000fe20007000000 */
[----:B------:R-:W-:Y:S01]  /*46f0*/  FMUL.FTZ R17, R158, R17 ;  /* 0x000000119e117220 */ /* 0x000fe20000410000 */
[----:B------:R-:W-:Y:S01]  /*4700*/  FSEL R147, R218, -INF , !P5 ;  /* 0xff800000da937808 */ /* 0x000fe20006800000 */
[----:B------:R-:W-:Y:S01]  /*4710*/  FMUL.FTZ R21, R160, R21 ;  /* 0x00000015a0157220 */ /* 0x000fe20000410000 */
[C---:B------:R-:W-:Y:S01]  /*4720*/  ISETP.GT.AND P6, PT, R168.reuse, 0x1, P0 ;  /* 0x00000001a800780c */ /* 0x040fe200007c4270 */
[----:B------:R-:W-:Y:S01]  /*4730*/  FFMA.FTZ R163, R163, c[0x0][0x29c], -R246 ;  /* 0x0000a700a3a37a23 */ /* 0x000fe200000108f6 */
[----:B------:R-:W-:Y:S01]  /*4740*/  ISETP.GT.AND P5, PT, R168, 0x20, P0 ;  /* 0x00000020a800780c */ /* 0x000fe200007a4270 */
[----:B------:R-:W-:Y:S01]  /*4750*/  FFMA.FTZ R147, R147, c[0x0][0x29c], -R242 ;  /* 0x0000a70093937a23 */ /* 0x000fe200000108f2 */
[C---:B------:R-:W-:Y:S01]  /*4760*/  ISETP.LT.OR P6, PT, R169.reuse, 0x2, P6 ;  /* 0x00000002a900780c */ /* 0x040fe200037c1670 */
[----:B------:R-:W3:Y:S01]  /*4770*/  MUFU.EX2 R161, R161 ;  /* 0x000000a100a17308 */ /* 0x000ee20000000800 */
[----:B------:R-:W-:Y:S01]  /*4780*/  ISETP.LT.OR P5, PT, R169, 0x21, P5 ;  /* 0x00000021a900780c */ /* 0x000fe20002fa1670 */
[--C-:B------:R-:W-:Y:S01]  /*4790*/  FFMA.FTZ R167, R167, c[0x0][0x29c], -R246.reuse ;  /* 0x0000a700a7a77a23 */ /* 0x100fe200000108f6 */
[----:B------:R-:W-:Y:S01]  /*47a0*/  FSEL R171, R219, -INF , !P6 ;  /* 0xff800000dbab7808 */ /* 0x000fe20007000000 */
[--C-:B------:R-:W-:Y:S01]  /*47b0*/  FFMA.FTZ R183, R183, c[0x0][0x29c], -R246.reuse ;  /* 0x0000a700b7b77a23 */ /* 0x100fe200000108f6 */
[----:B------:R-:W-:Y:S01]  /*47c0*/  FSEL R251, R222, -INF , !P5 ;  /* 0xff800000defb7808 */ /* 0x000fe20006800000 */
[----:B------:R-:W-:Y:S01]  /*47d0*/  FFMA.FTZ R246, R249, c[0x0][0x29c], -R246 ;  /* 0x0000a700f9f67a23 */ /* 0x000fe200000108f6 */
[C---:B------:R-:W-:Y:S01]  /*47e0*/  ISETP.GT.AND P6, PT, R168.reuse, 0x21, P0 ;  /* 0x00000021a800780c */ /* 0x040fe200007c4270 */
[--C-:B------:R-:W-:Y:S01]  /*47f0*/  FFMA.FTZ R171, R171, c[0x0][0x29c], -R242.reuse ;  /* 0x0000a700abab7a23 */ /* 0x100fe200000108f2 */
[----:B------:R-:W-:Y:S01]  /*4800*/  ISETP.GT.AND P5, PT, R168, 0x40, P0 ;  /* 0x00000040a800780c */ /* 0x000fe200007a4270 */
[--C-:B------:R-:W-:Y:S01]  /*4810*/  FFMA.FTZ R251, R251, c[0x0][0x29c], -R242.reuse ;  /* 0x0000a700fbfb7a23 */ /* 0x100fe200000108f2 */
[C---:B------:R-:W-:Y:S01]  /*4820*/  ISETP.LT.OR P6, PT, R169.reuse, 0x22, P6 ;  /* 0x00000022a900780c */ /* 0x040fe200037c1670 */
[----:B------:R-:W4:Y:S01]  /*4830*/  MUFU.EX2 R154, R165 ;  /* 0x000000a5009a7308 */ /* 0x000f220000000800 */
[----:B------:R-:W-:Y:S01]  /*4840*/  ISETP.LT.OR P5, PT, R169, 0x41, P5 ;  /* 0x00000041a900780c */ /* 0x000fe20002fa1670 */
[----:B------:R-:W-:Y:S01]  /*4850*/  FFMA.FTZ R217, -R217, R217, 1 ;  /* 0x3f800000d9d97423 */ /* 0x000fe200000101d9 */
[----:B--2---:R-:W-:Y:S02]  /*4860*/  FSEL R164, R223, -INF , !P6 ;  /* 0xff800000dfa47808 */ /* 0x004fe40007000000 */
[C---:B------:R-:W-:Y:S01]  /*4870*/  FSEL R162, R234.reuse, -INF , !P5 ;  /* 0xff800000eaa27808 */ /* 0x040fe20006800000 */
[----:B------:R-:W-:Y:S01]  /*4880*/  FFMA.FTZ R234, -R234, R234, 1 ;  /* 0x3f800000eaea7423 */ /* 0x000fe200000101ea */
[----:B------:R-:W-:Y:S01]  /*4890*/  ISETP.GT.AND P6, PT, R168, 0x41, P0 ;  /* 0x00000041a800780c */ /* 0x000fe200007c4270 */
[--C-:B------:R-:W-:Y:S01]  /*48a0*/  FFMA.FTZ R164, R164, c[0x0][0x29c], -R242.reuse ;  /* 0x0000a700a4a47a23 */ /* 0x100fe200000108f2 */
[----:B------:R-:W-:Y:S01]  /*48b0*/  ISETP.GT.AND P5, PT, R168, 0x60, P0 ;  /* 0x00000060a800780c */ /* 0x000fe200007a4270 */
[--C-:B------:R-:W-:Y:S01]  /*48c0*/  FFMA.FTZ R162, R162, c[0x0][0x29c], -R242.reuse ;  /* 0x0000a700a2a27a23 */ /* 0x100fe200000108f2 */
[----:B------:R-:W-:Y:S01]  /*48d0*/  ISETP.GT.AND P0, PT, R168, 0x61, P0 ;  /* 0x00000061a800780c */ /* 0x000fe20000704270 */
[----:B------:R-:W-:Y:S01]  /*48e0*/  MUFU.EX2 R147, R147 ;  /* 0x0000009300937308 */ /* 0x000fe20000000800 */
[C---:B------:R-:W-:Y:S02]  /*48f0*/  ISETP.LT.OR P6, PT, R169.reuse, 0x42, P6 ;  /* 0x00000042a900780c */ /* 0x040fe400037c1670 */
[C---:B------:R-:W-:Y:S02]  /*4900*/  ISETP.LT.OR P5, PT, R169.reuse, 0x61, P5 ;  /* 0x00000061a900780c */ /* 0x040fe40002fa1670 */
[----:B------:R-:W-:Y:S02]  /*4910*/  ISETP.LT.OR P0, PT, R169, 0x62, P0 ;  /* 0x00000062a900780c */ /* 0x000fe40000701670 */
[C---:B------:R-:W-:Y:S01]  /*4920*/  FSEL R155, R235.reuse, -INF , !P6 ;  /* 0xff800000eb9b7808 */ /* 0x040fe20007000000 */
[----:B------:R-:W-:Y:S01]  /*4930*/  FFMA.FTZ R235, -R235, R235, 1 ;  /* 0x3f800000ebeb7423 */ /* 0x000fe200000101eb */
[----:B------:R-:W-:Y:S01]  /*4940*/  FSEL R153, R238, -INF , !P5 ;  /* 0xff800000ee997808 */ /* 0x000fe20006800000 */
[----:B------:R-:W-:Y:S01]  /*4950*/  MUFU.EX2 R251, R251 ;  /* 0x000000fb00fb7308 */ /* 0x000fe20000000800 */
[----:B------:R-:W-:Y:S01]  /*4960*/  FSEL R139, R239, -INF , !P0 ;  /* 0xff800000ef8b7808 */ /* 0x000fe20004000000 */
[--C-:B------:R-:W-:Y:S01]  /*4970*/  FFMA.FTZ R155, R155, c[0x0][0x29c], -R242.reuse ;  /* 0x0000a7009b9b7a23 */ /* 0x100fe200000108f2 */
[----:B------:R-:W-:Y:S01]  /*4980*/  F2FP.BF16.PACK_AB R151, R151, R152 ;  /* 0x000000989797723e */ /* 0x000fe200000010ff */
[--C-:B------:R-:W-:Y:S01]  /*4990*/  FFMA.FTZ R153, R153, c[0x0][0x29c], -R242.reuse ;  /* 0x0000a70099997a23 */ /* 0x100fe200000108f2 */
[----:B------:R-:W-:Y:S01]  /*49a0*/  F2FP.BF16.PACK_AB R152, R158, R157 ;  /* 0x0000009d9e98723e */ /* 0x000fe200000010ff */
[----:B------:R-:W-:Y:S01]  /*49b0*/  FFMA.FTZ R242, R139, c[0x0][0x29c], -R242 ;  /* 0x0000a7008bf27a23 */ /* 0x000fe200000108f2 */
[----:B------:R-:W-:Y:S01]  /*49c0*/  F2FP.BF16.PACK_AB R3, R3, R156 ;  /* 0x0000009c0303723e */ /* 0x000fe200000010ff */
[----:B------:R-:W-:Y:S01]  /*49d0*/  FFMA.FTZ R139, -R224, R224, 1 ;  /* 0x3f800000e08b7423 */ /* 0x000fe200000101e0 */
[----:B------:R-:W-:Y:S01]  /*49e0*/  F2FP.BF16.PACK_AB R159, R160, R159 ;  /* 0x0000009fa09f723e */ /* 0x000fe200000010ff */
[--C-:B------:R-:W-:Y:S01]  /*49f0*/  FADD.FTZ R157, R32, -R144.reuse ;  /* 0x80000090209d7221 */ /* 0x100fe20000010000 */
[----:B------:R-:W-:Y:S01]  /*4a00*/  MUFU.EX2 R164, R164 ;  /* 0x000000a400a47308 */ /* 0x000fe20000000800 */
[----:B------:R-:W-:Y:S01]  /*4a10*/  FMUL.FTZ R16, R16, R139 ;  /* 0x0000008b10107220 */ /* 0x000fe20000410000 */
[----:B------:R-:W-:Y:S01]  /*4a20*/  PLOP3.LUT P0, PT, PT, PT, UP0, 0x80, 0x0 ;  /* 0x000000000000781c */ /* 0x000fe20003f0f008 */
[----:B------:R-:W-:Y:S02]  /*4a30*/  FFMA.FTZ R139, -R228, R228, 1 ;  /* 0x3f800000e48b7423 */ /* 0x000fe400000101e4 */
[----:B------:R-:W-:Y:S02]  /*4a40*/  FADD.FTZ R144, R33, -R144 ;  /* 0x8000009021907221 */ /* 0x000fe40000010000 */
[--C-:B-----5:R-:W-:Y:S02]  /*4a50*/  FADD.FTZ R33, R6, -R138.reuse ;  /* 0x8000008a06217221 */ /* 0x120fe40000010000 */
[----:B------:R-:W-:Y:S01]  /*4a60*/  FMUL.FTZ R20, R20, R139 ;  /* 0x0000008b14147220 */ /* 0x000fe20000410000 */
[----:B------:R-:W-:Y:S01]  /*4a70*/  F2FP.BF16.PACK_AB R139, R143, R2 ;  /* 0x000000028f8b723e */ /* 0x000fe200000010ff */
[----:B------:R-:W-:Y:S01]  /*4a80*/  FMUL.FTZ R33, R2, R33 ;  /* 0x0000002102217220 */ /* 0x000fe20000410000 */
[----:B------:R-:W-:Y:S01]  /*4a90*/  MUFU.EX2 R247, R247 ;  /* 0x000000f700f77308 */ /* 0x000fe20000000800 */
[----:B------:R-:W2:Y:S01]  /*4aa0*/  LDS R2, [R240+0x18300] ;  /* 0x01830000f0027984 */ /* 0x000ea20000000800 */
[----:B------:R-:W-:Y:S02]  /*4ab0*/  FFMA.FTZ R156, -R225, R225, 1 ;  /* 0x3f800000e19c7423 */ /* 0x000fe400000101e1 */
[----:B------:R-:W-:Y:S01]  /*4ac0*/  FMUL.FTZ R157, R140, R157 ;  /* 0x0000009d8c9d7220 */ /* 0x000fe20000410000 */
[----:B------:R-:W5:Y:S01]  /*4ad0*/  LDS R240, [R240+0x18320] ;  /* 0x01832000f0f07984 */ /* 0x000f620000000800 */
[----:B------:R-:W-:Y:S01]  /*4ae0*/  FMUL.FTZ R17, R17, R156 ;  /* 0x0000009c11117220 */ /* 0x000fe20000410000 */
[----:B------:R-:W-:Y:S01]  /*4af0*/  F2FP.BF16.PACK_AB R140, R141, R140 ;  /* 0x0000008c8d8c723e */ /* 0x000fe200000010ff */
[----:B------:R-:W-:Y:S01]  /*4b00*/  FFMA.FTZ R156, -R229, R229, 1 ;  /* 0x3f800000e59c7423 */ /* 0x000fe200000101e5 */
[----:B------:R1:W-:Y:S01]  /*4b10*/  STS [R200+0x18480], R3 ;  /* 0x01848003c8007388 */ /* 0x0003e20000000800 */
[--C-:B------:R-:W-:Y:S01]  /*4b20*/  FADD.FTZ R158, R7, -R138.reuse ;  /* 0x8000008a079e7221 */ /* 0x100fe20000010000 */
[----:B------:R-:W-:Y:S01]  /*4b30*/  F2FP.BF16.PACK_AB R16, R17, R16 ;  /* 0x000000101110723e */ /* 0x000fe200000010ff */
[----:B------:R-:W-:Y:S01]  /*4b40*/  FMUL.FTZ R21, R21, R156 ;  /* 0x0000009c15157220 */ /* 0x000fe20000410000 */
[----:B------:R-:W-:Y:S01]  /*4b50*/  STS [R200+0x18880], R139 ;  /* 0x0188808bc8007388 */ /* 0x000fe20000000800 */
[--C-:B------:R-:W-:Y:S01]  /*4b60*/  FADD.FTZ R17, R18, -R138.reuse ;  /* 0x8000008a12117221 */ /* 0x100fe20000010000 */
[----:B------:R-:W-:Y:S01]  /*4b70*/  MUFU.EX2 R163, R163 ;  /* 0x000000a300a37308 */ /* 0x000fe20000000800 */
[--C-:B------:R-:W-:Y:S01]  /*4b80*/  FADD.FTZ R18, R19, -R138.reuse ;  /* 0x8000008a13127221 */ /* 0x100fe20000010000 */
[----:B------:R-:W-:Y:S01]  /*4b90*/  F2FP.BF16.PACK_AB R21, R21, R20 ;  /* 0x000000141515723e */ /* 0x000fe200000010ff */
[--C-:B------:R-:W-:Y:S01]  /*4ba0*/  FADD.FTZ R19, R22, -R138.reuse ;  /* 0x8000008a16137221 */ /* 0x100fe20000010000 */
[----:B------:R-:W-:Y:S01]  /*4bb0*/  STS [R201], R152 ;  /* 0x00000098c9007388 */ /* 0x000fe20000000800 */
[C---:B------:R-:W-:Y:S02]  /*4bc0*/  FMUL.FTZ R18, R145.reuse, R18 ;  /* 0x0000001291127220 */ /* 0x040fe40000410000 */
[----:B------:R-:W-:Y:S01]  /*4bd0*/  FMUL.FTZ R17, R142, R17 ;  /* 0x000000118e117220 */ /* 0x000fe20000410000 */
[----:B------:R-:W-:Y:S01]  /*4be0*/  F2FP.BF16.PACK_AB R142, R145, R142 ;  /* 0x0000008e918e723e */ /* 0x000fe200000010ff */
[--C-:B------:R-:W-:Y:S01]  /*4bf0*/  FADD.FTZ R20, R23, -R138.reuse ;  /* 0x8000008a17147221 */ /* 0x100fe20000010000 */
[----:B------:R-:W3:Y:S01]  /*4c00*/  MUFU.EX2 R22, R171 ;  /* 0x000000ab00167308 */ /* 0x000ee20000000800 */
[----:B------:R-:W-:Y:S01]  /*4c10*/  FMUL.FTZ R17, R17, R226 ;  /* 0x000000e211117220 */ /* 0x000fe20000410000 */
[C---:B------:R-:W-:Y:S01]  /*4c20*/  F2FP.BF16.PACK_AB R23, R185.reuse, R146 ;  /* 0x00000092b917723e */ /* 0x040fe200000010ff */
[----:B------:R-:W-:Y:S01]  /*4c30*/  FMUL.FTZ R18, R18, R227 ;  /* 0x000000e312127220 */ /* 0x000fe20000410000 */
[----:B------:R-:W-:Y:S01]  /*4c40*/  STS [R201+0x400], R142 ;  /* 0x0004008ec9007388 */ /* 0x000fe20000000800 */
[----:B------:R-:W-:Y:S02]  /*4c50*/  FMUL.FTZ R19, R146, R19 ;  /* 0x0000001392137220 */ /* 0x000fe40000410000 */
[----:B------:R-:W-:Y:S01]  /*4c60*/  FMUL.FTZ R20, R185, R20 ;  /* 0x00000014b9147220 */ /* 0x000fe20000410000 */
[----:B------:R-:W-:Y:S01]  /*4c70*/  F2FP.BF16.PACK_AB R18, R18, R17 ;  /* 0x000000111212723e */ /* 0x000fe200000010ff */
[----:B------:R-:W-:Y:S01]  /*4c80*/  FMUL.FTZ R19, R19, R230 ;  /* 0x000000e613137220 */ /* 0x000fe20000410000 */
[----:B------:R-:W-:Y:S01]  /*4c90*/  MUFU.EX2 R156, R167 ;  /* 0x000000a7009c7308 */ /* 0x000fe20000000800 */
[----:B------:R-:W-:Y:S02]  /*4ca0*/  FMUL.FTZ R20, R20, R231 ;  /* 0x000000e714147220 */ /* 0x000fe40000410000 */
[----:B------:R-:W-:Y:S02]  /*4cb0*/  FMUL.FTZ R144, R141, R144 ;  /* 0x000000908d907220 */ /* 0x000fe40000410000 */
[----:B------:R-:W-:Y:S02]  /*4cc0*/  FADD.FTZ R141, R34, -R138 ;  /* 0x8000008a228d7221 */ /* 0x000fe40000010000 */
[--C-:B--2---:R-:W-:Y:S02]  /*4cd0*/  FADD.FTZ R17, R8, -R2.reuse ;  /* 0x8000000208117221 */ /* 0x104fe40000010000 */
[--C-:B------:R-:W-:Y:S01]  /*4ce0*/  FADD.FTZ R8, R9, -R2.reuse ;  /* 0x8000000209087221 */ /* 0x100fe20000010000 */
[----:B-1----:R-:W-:Y:S01]  /*4cf0*/  F2FP.BF16.PACK_AB R9, R149, R150 ;  /* 0x000000969509723e */ /* 0x002fe200000010ff */
[--C-:B------:R-:W-:Y:S01]  /*4d00*/  FADD.FTZ R12, R12, -R2.reuse ;  /* 0x800000020c0c7221 */ /* 0x100fe20000010000 */
[----:B------:R-:W-:Y:S01]  /*4d10*/  MUFU.EX2 R162, R162 ;  /* 0x000000a200a27308 */ /* 0x000fe20000000800 */
[----:B------:R-:W-:Y:S02]  /*4d20*/  FADD.FTZ R13, R13, -R2 ;  /* 0x800000020d0d7221 */ /* 0x000fe40000010000 */
[----:B------:R1:W-:Y:S01]  /*4d30*/  STS [R200+0x19480], R9 ;  /* 0x01948009c8007388 */ /* 0x0003e20000000800 */
[----:B------:R-:W-:Y:S01]  /*4d40*/  FADD.FTZ R138, R35, -R138 ;  /* 0x8000008a238a7221 */ /* 0x000fe20000010000 */
[----:B------:R-:W-:Y:S01]  /*4d50*/  F2FP.BF16.PACK_AB R35, R20, R19 ;  /* 0x000000131423723e */ /* 0x000fe200000010ff */
[----:B---3--:R-:W-:Y:S01]  /*4d60*/  FMUL.FTZ R12, R161, R12 ;  /* 0x0000000ca10c7220 */ /* 0x008fe20000410000 */
[C---:B----4-:R-:W-:Y:S01]  /*4d70*/  F2FP.BF16.PACK_AB R20, R154.reuse, R161 ;  /* 0x000000a19a14723e */ /* 0x050fe200000010ff */
[----:B------:R-:W-:Y:S02]  /*4d80*/  FMUL.FTZ R13, R154, R13 ;  /* 0x0000000d9a0d7220 */ /* 0x000fe40000410000 */
[----:B------:R-:W-:Y:S01]  /*4d90*/  FFMA.FTZ R19, -R220, R220, 1 ;  /* 0x3f800000dc137423 */ /* 0x000fe200000101dc */
[----:B------:R-:W2:Y:S01]  /*4da0*/  MUFU.EX2 R155, R155 ;  /* 0x0000009b009b7308 */ /* 0x000ea20000000800 */
[----:B------:R-:W-:Y:S02]  /*4db0*/  FFMA.FTZ R34, -R221, R221, 1 ;  /* 0x3f800000dd227423 */ /* 0x000fe400000101dd */
[----:B------:R-:W-:Y:S02]  /*4dc0*/  FMUL.FTZ R17, R150, R17 ;  /* 0x0000001196117220 */ /* 0x000fe40000410000 */
[----:B------:R-:W-:Y:S02]  /*4dd0*/  FMUL.FTZ R8, R149, R8 ;  /* 0x0000000895087220 */ /* 0x000fe40000410000 */
[----:B------:R-:W-:Y:S02]  /*4de0*/  FMUL.FTZ R12, R12, R19 ;  /* 0x000000130c0c7220 */ /* 0x000fe40000410000 */
[----:B------:R-:W-:Y:S01]  /*4df0*/  FMUL.FTZ R13, R13, R34 ;  /* 0x000000220d0d7220 */ /* 0x000fe20000410000 */
[----:B------:R-:W-:Y:S01]  /*4e00*/  MUFU.EX2 R153, R153 ;  /* 0x0000009900997308 */ /* 0x000fe20000000800 */
[----:B------:R-:W-:Y:S02]  /*4e10*/  FMUL.FTZ R17, R17, R214 ;  /* 0x000000d611117220 */ /* 0x000fe40000410000 */
[----:B------:R-:W-:Y:S01]  /*4e20*/  FMUL.FTZ R8, R8, R217 ;  /* 0x000000d908087220 */ /* 0x000fe20000410000 */
[----:B------:R-:W-:Y:S01]  /*4e30*/  F2FP.BF16.PACK_AB R12, R13, R12 ;  /* 0x0000000c0d0c723e */ /* 0x000fe200000010ff */
[----:B------:R-:W-:Y:S01]  /*4e40*/  FMUL.FTZ R141, R148, R141 ;  /* 0x0000008d948d7220 */ /* 0x000fe20000410000 */
[----:B------:R-:W-:Y:S01]  /*4e50*/  F2FP.BF16.PACK_AB R13, R22, R147 ;  /* 0x00000093160d723e */ /* 0x000fe200000010ff */
[----:B------:R-:W-:Y:S01]  /*4e60*/  FADD.FTZ R24, R24, -R2 ;  /* 0x8000000218187221 */ /* 0x000fe20000010000 */
[----:B------:R-:W-:Y:S01]  /*4e70*/  F2FP.BF16.PACK_AB R17, R8, R17 ;  /* 0x000000110811723e */ /* 0x000fe200000010ff */
[----:B-----5:R-:W-:Y:S01]  /*4e80*/  FADD.FTZ R10, R10, -R240 ;  /* 0x800000f00a0a7221 */ /* 0x020fe20000010000 */
[----:B------:R-:W-:Y:S01]  /*4e90*/  MUFU.EX2 R183, R183 ;  /* 0x000000b700b77308 */ /* 0x000fe20000000800 */
[----:B------:R-:W-:Y:S01]  /*4ea0*/  F2FP.BF16.PACK_AB R8, R164, R251 ;  /* 0x000000fba408723e */ /* 0x000fe200000010ff */
[----:B------:R-:W-:Y:S01]  /*4eb0*/  STS [R200+0x19880], R13 ;  /* 0x0198800dc8007388 */ /* 0x000fe20000000800 */
[----:B------:R-:W-:Y:S01]  /*4ec0*/  F2FP.BF16.PACK_AB R148, R247, R148 ;  /* 0x00000094f794723e */ /* 0x000fe200000010ff */
[----:B------:R-:W-:Y:S01]  /*4ed0*/  FMUL.FTZ R24, R163, R24 ;  /* 0x00000018a3187220 */ /* 0x000fe20000410000 */
[----:B--2---:R-:W-:Y:S01]  /*4ee0*/  F2FP.BF16.PACK_AB R3, R155, R162 ;  /* 0x000000a29b03723e */ /* 0x004fe200000010ff */
[----:B------:R-:W-:Y:S01]  /*4ef0*/  STS [R201+0x1000], R20 ;  /* 0x00100014c9007388 */ /* 0x000fe20000000800 */
[----:B------:R-:W-:Y:S01]  /*4f00*/  FMUL.FTZ R10, R147, R10 ;  /* 0x0000000a930a7220 */ /* 0x000fe20000410000 */
[----:B------:R-:W-:Y:S01]  /*4f10*/  F2FP.BF16.PACK_AB R163, R156, R163 ;  /* 0x000000a39ca3723e */ /* 0x000fe200000010ff */
[----:B-1----:R-:W-:Y:S01]  /*4f20*/  FFMA.FTZ R9, -R218, R218, 1 ;  /* 0x3f800000da097423 */ /* 0x002fe200000101da */
[----:B------:R-:W1:Y:S01]  /*4f30*/  MUFU.EX2 R246, R246 ;  /* 0x000000f600f67308 */ /* 0x000e620000000800 */
[----:B------:R2:W-:Y:S01]  /*4f40*/  STS [R201+0x1400], R8 ;  /* 0x00140008c9007388 */ /* 0x0005e20000000800 */
[--C-:B------:R-:W-:Y:S02]  /*4f50*/  FADD.FTZ R25, R25, -R2.reuse ;  /* 0x8000000219197221 */ /* 0x100fe40000010000 */
[--C-:B------:R-:W-:Y:S01]  /*4f60*/  FADD.FTZ R28, R28, -R2.reuse ;  /* 0x800000021c1c7221 */ /* 0x100fe20000010000 */
[----:B------:R-:W-:Y:S01]  /*4f70*/  STS [R200+0x1a480], R159 ;  /* 0x01a4809fc8007388 */ /* 0x000fe20000000800 */
[----:B------:R-:W-:Y:S02]  /*4f80*/  FADD.FTZ R29, R29, -R2 ;  /* 0x800000021d1d7221 */ /* 0x000fe40000010000 */
[----:B------:R-:W-:Y:S01]  /*4f90*/  FMUL.FTZ R9, R10, R9 ;  /* 0x000000090a097220 */ /* 0x000fe20000410000 */
[----:B------:R-:W-:Y:S01]  /*4fa0*/  STS [R200+0x1a880], R23 ;  /* 0x01a88017c8007388 */ /* 0x000fe20000000800 */
[----:B------:R-:W3:Y:S01]  /*4fb0*/  MUFU.EX2 R242, R242 ;  /* 0x000000f200f27308 */ /* 0x000ee20000000800 */
[----:B------:R-:W-:Y:S02]  /*4fc0*/  FMUL.FTZ R158, R143, R158 ;  /* 0x0000009e8f9e7220 */ /* 0x000fe40000410000 */
[----:B------:R-:W-:Y:S01]  /*4fd0*/  STS [R201+0x2000], R140 ;  /* 0x0020008cc9007388 */ /* 0x000fe20000000800 */
[----:B------:R-:W-:Y:S02]  /*4fe0*/  FMUL.FTZ R33, R33, R212 ;  /* 0x000000d421217220 */ /* 0x000fe40000410000 */
[----:B------:R-:W-:Y:S01]  /*4ff0*/  FMUL.FTZ R158, R158, R213 ;  /* 0x000000d59e9e7220 */ /* 0x000fe20000410000 */
[----:B------:R-:W-:Y:S01]  /*5000*/  STS [R201+0x2400], R148 ;  /* 0x00240094c9007388 */ /* 0x000fe20000000800 */
[--C-:B------:R-:W-:Y:S02]  /*5010*/  FADD.FTZ R11, R11, -R240.reuse ;  /* 0x800000f00b0b7221 */ /* 0x100fe40000010000 */
[--C-:B------:R-:W-:Y:S01]  /*5020*/  FADD.FTZ R14, R14, -R240.reuse ;  /* 0x800000f00e0e7221 */ /* 0x100fe20000010000 */
[----:B------:R-:W-:Y:S01]  /*5030*/  STS [R200+0x1b480], R163 ;  /* 0x01b480a3c8007388 */ /* 0x000fe20000000800 */
[--C-:B------:R-:W-:Y:S01]  /*5040*/  FADD.FTZ R15, R15, -R240.reuse ;  /* 0x800000f00f0f7221 */ /* 0x100fe20000010000 */
[----:B------:R-:W-:Y:S01]  /*5050*/  F2FP.BF16.PACK_AB R33, R158, R33 ;  /* 0x000000219e21723e */ /* 0x000fe200000010ff */
[----:B------:R-:W-:Y:S01]  /*5060*/  FMUL.FTZ R11, R22, R11 ;  /* 0x0000000b160b7220 */ /* 0x000fe20000410000 */
[----:B-1----:R-:W-:Y:S01]  /*5070*/  F2FP.BF16.PACK_AB R2, R246, R183 ;  /* 0x000000b7f602723e */ /* 0x002fe200000010ff */
[----:B------:R1:W-:Y:S01]  /*5080*/  STS [R200+0x1b880], R3 ;  /* 0x01b88003c8007388 */ /* 0x0003e20000000800 */
[----:B--2---:R-:W-:Y:S02]  /*5090*/  FFMA.FTZ R8, -R219, R219, 1 ;  /* 0x3f800000db087423 */ /* 0x004fe400000101db */
[----:B------:R-:W-:Y:S01]  /*50a0*/  FMUL.FTZ R14, R251, R14 ;  /* 0x0000000efb0e7220 */ /* 0x000fe20000410000 */
[----:B------:R2:W-:Y:S01]  /*50b0*/  STS [R201+0x3000], R2 ;  /* 0x00300002c9007388 */ /* 0x0005e20000000800 */
[----:B------:R-:W-:Y:S02]  /*50c0*/  FMUL.FTZ R15, R164, R15 ;  /* 0x0000000fa40f7220 */ /* 0x000fe40000410000 */
[----:B------:R-:W-:Y:S01]  /*50d0*/  FFMA.FTZ R20, -R223, R223, 1 ;  /* 0x3f800000df147423 */ /* 0x000fe200000101df */
[----:B---3--:R-:W-:Y:S01]  /*50e0*/  F2FP.BF16.PACK_AB R10, R242, R153 ;  /* 0x00000099f20a723e */ /* 0x008fe200000010ff */
[----:B------:R-:W-:Y:S02]  /*50f0*/  FMUL.FTZ R8, R11, R8 ;  /* 0x000000080b087220 */ /* 0x000fe40000410000 */
[----:B------:R-:W-:Y:S02]  /*5100*/  FMUL.FTZ R20, R15, R20 ;  /* 0x000000140f147220 */ /* 0x000fe40000410000 */
[----:B------:R-:W-:Y:S01]  /*5110*/  STS [R201+0x3400], R10 ;  /* 0x0034000ac9007388 */ /* 0x000fe20000000800 */
[----:B------:R-:W-:Y:S01]  /*5120*/  F2FP.BF16.PACK_AB R9, R8, R9 ;  /* 0x000000090809723e */ /* 0x000fe200000010ff */
[--C-:B------:R-:W-:Y:S02]  /*5130*/  FADD.FTZ R8, R27, -R240.reuse ;  /* 0x800000f01b087221 */ /* 0x100fe40000010000 */
[----:B------:R-:W-:Y:S01]  /*5140*/  BAR.SYNC.DEFER_BLOCKING 0x0 ;  /* 0x0000000000007b1d */ /* 0x000fe20000010000 */
[----:B------:R-:W-:Y:S02]  /*5150*/  FMUL.FTZ R138, R247, R138 ;  /* 0x0000008af78a7220 */ /* 0x000fe40000410000 */
[----:B------:R-:W-:Y:S02]  /*5160*/  FFMA.FTZ R32, -R241, R241, 1 ;  /* 0x3f800000f1207423 */ /* 0x000fe400000101f1 */
[----:B------:R-:W-:Y:S02]  /*5170*/  FMUL.FTZ R8, R155, R8 ;  /* 0x000000089b087220 */ /* 0x000fe40000410000 */
[----:B------:R-:W-:Y:S02]  /*5180*/  FMUL.FTZ R141, R141, R244 ;  /* 0x000000f48d8d7220 */ /* 0x000fe40000410000 */
[----:B-1----:R-:W-:Y:S02]  /*5190*/  FFMA.FTZ R3, -R222, R222, 1 ;  /* 0x3f800000de037423 */ /* 0x002fe400000101de */
[----:B------:R-:W-:Y:S02]  /*51a0*/  FMUL.FTZ R138, R138, R245 ;  /* 0x000000f58a8a7220 */ /* 0x000fe40000410000 */
[----:B------:R-:W-:Y:S02]  /*51b0*/  FMUL.FTZ R3, R14, R3 ;  /* 0x000000030e037220 */ /* 0x000fe40000410000 */
[----:B------:R-:W-:Y:S01]  /*51c0*/  FMUL.FTZ R25, R156, R25 ;  /* 0x000000199c197220 */ /* 0x000fe20000410000 */
[----:B------:R-:W-:Y:S01]  /*51d0*/  F2FP.BF16.PACK_AB R138, R138, R141 ;  /* 0x0000008d8a8a723e */ /* 0x000fe200000010ff */
[----:B------:R-:W-:Y:S01]  /*51e0*/  FMUL.FTZ R32, R157, R32 ;  /* 0x000000209d207220 */ /* 0x000fe20000410000 */
[----:B------:R-:W-:Y:S01]  /*51f0*/  F2FP.BF16.PACK_AB R20, R20, R3 ;  /* 0x000000031414723e */ /* 0x000fe200000010ff */
[--C-:B------:R-:W-:Y:S02]  /*5200*/  FADD.FTZ R3, R26, -R240.reuse ;  /* 0x800000f01a037221 */ /* 0x100fe40000010000 */
[----:B------:R-:W-:Y:S02]  /*5210*/  FMUL.FTZ R243, R144, R243 ;  /* 0x000000f390f37220 */ /* 0x000fe40000410000 */
[----:B------:R-:W-:Y:S01]  /*5220*/  FMUL.FTZ R3, R162, R3 ;  /* 0x00000003a2037220 */ /* 0x000fe20000410000 */
[----:B------:R-:W-:Y:S01]  /*5230*/  STS [R200+0x1c480], R151 ;  /* 0x01c48097c8007388 */ /* 0x000fe20000000800 */
[----:B------:R-:W-:Y:S01]  /*5240*/  FFMA.FTZ R19, -R232, R232, 1 ;  /* 0x3f800000e8137423 */ /* 0x000fe200000101e8 */
[----:B------:R-:W-:Y:S01]  /*5250*/  F2FP.BF16.PACK_AB R32, R243, R32 ;  /* 0x00000020f320723e */ /* 0x000fe200000010ff */
[----:B------:R-:W-:Y:S01]  /*5260*/  FFMA.FTZ R34, -R233, R233, 1 ;  /* 0x3f800000e9227423 */ /* 0x000fe200000101e9 */
[----:B------:R-:W-:Y:S01]  /*5270*/  STS [R200+0x1c880], R33 ;  /* 0x01c88021c8007388 */ /* 0x000fe20000000800 */
[--C-:B------:R-:W-:Y:S02]  /*5280*/  FADD.FTZ R30, R30, -R240.reuse ;  /* 0x800000f01e1e7221 */ /* 0x100fe40000010000 */
        /* <DEDUP_REMOVED lines=12> */
[----:B------:R-:W-:Y:S01]  /*5350*/  FMUL.FTZ R28, R183, R28 ;  /* 0x0000001cb71c7220 */ /* 0x000fe20000410000 */
[----:B------:R-:W-:Y:S01]  /*5360*/  MOV R3, UR4 ;  /* 0x0000000400037c02 */ /* 0x000fe20008000f00 */
[----:B------:R-:W-:Y:S01]  /*5370*/  FMUL.FTZ R29, R246, R29 ;  /* 0x0000001df61d7220 */ /* 0x000fe20000410000 */
[----:B------:R-:W-:Y:S01]  /*5380*/  STS [R201+0x5000], R12 ;  /* 0x0050000cc9007388 */ /* 0x000fe20000000800 */
[----:B------:R-:W-:Y:S02]  /*5390*/  FFMA.FTZ R141, -R236, R236, 1 ;  /* 0x3f800000ec8d7423 */ /* 0x000fe400000101ec */
[----:B------:R-:W-:Y:S01]  /*53a0*/  FFMA.FTZ R144, -R237, R237, 1 ;  /* 0x3f800000ed907423 */ /* 0x000fe200000101ed */
[----:B------:R-:W-:Y:S01]  /*53b0*/  STS [R201+0x5400], R20 ;  /* 0x00540014c9007388 */ /* 0x000fe20000000800 */
[----:B------:R-:W-:Y:S02]  /*53c0*/  FFMA.FTZ R11, -R238, R238, 1 ;  /* 0x3f800000ee0b7423 */ /* 0x000fe400000101ee */
[----:B--2---:R-:W-:Y:S01]  /*53d0*/  FFMA.FTZ R2, -R239, R239, 1 ;  /* 0x3f800000ef027423 */ /* 0x004fe200000101ef */
[----:B------:R-:W-:Y:S01]  /*53e0*/  STS [R200+0x1e480], R21 ;  /* 0x01e48015c8007388 */ /* 0x000fe20000000800 */
[----:B------:R-:W-:Y:S01]  /*53f0*/  FMUL.FTZ R28, R28, R141 ;  /* 0x0000008d1c1c7220 */ /* 0x000fe20000410000 */
[----:B------:R-:W-:Y:S01]  /*5400*/  F2FP.BF16.PACK_AB R141, R34, R19 ;  /* 0x00000013228d723e */ /* 0x000fe200000010ff */
[----:B------:R-:W-:Y:S01]  /*5410*/  FMUL.FTZ R29, R29, R144 ;  /* 0x000000901d1d7220 */ /* 0x000fe20000410000 */
[----:B------:R-:W-:Y:S01]  /*5420*/  STS [R200+0x1e880], R35 ;  /* 0x01e88023c8007388 */ /* 0x000fe20000000800 */
[----:B------:R-:W-:Y:S02]  /*5430*/  FMUL.FTZ R11, R30, R11 ;  /* 0x0000000b1e0b7220 */ /* 0x000fe40000410000 */
[----:B------:R-:W-:Y:S01]  /*5440*/  FMUL.FTZ R2, R31, R2 ;  /* 0x000000021f027220 */ /* 0x000fe20000410000 */
[----:B------:R-:W-:Y:S01]  /*5450*/  STS [R201+0x6000], R32 ;  /* 0x00600020c9007388 */ /* 0x000fe20000000800 */
[----:B------:R-:W-:Y:S01]  /*5460*/  IMAD R3, R3, 0x1800, R182 ;  /* 0x0000180003037824 */ /* 0x000fe200078e02b6 */
[----:B------:R-:W-:Y:S02]  /*5470*/  F2FP.BF16.PACK_AB R144, R29, R28 ;  /* 0x0000001c1d90723e */ /* 0x000fe400000010ff */
[----:B------:R-:W-:Y:S01]  /*5480*/  STS [R201+0x6400], R138 ;  /* 0x0064008ac9007388 */ /* 0x000fe20000000800 */
[----:B------:R-:W-:Y:S02]  /*5490*/  F2FP.BF16.PACK_AB R2, R2, R11 ;  /* 0x0000000b0202723e */ /* 0x000fe400000010ff */
[----:B------:R-:W-:Y:S01]  /*54a0*/  SHF.L.U32 R160, R3, 0x1, RZ ;  /* 0x0000000103a07819 */ /* 0x000fe200000006ff */
        /* <DEDUP_REMOVED lines=108> */
[----:B------:R-:W-:Y:S02]  /*5b70*/  IADD3.X R7, R4, UR6, R7, P5, P0 ;  /* 0x0000000604077c10 */ /* 0x000fe4000afe0407 */
[----:B------:R-:W-:Y:S02]  /*5b80*/  LEA R10, P0, R8, c[0x0][0x280], 0x2 ;  /* 0x0000a000080a7a11 */ /* 0x000fe400078010ff */
[----:B------:R-:W-:Y:S02]  /*5b90*/  LEA R12, P5, R6, c[0x0][0x1f0], 0x1 ;  /* 0x00007c00060c7a11 */ /* 0x000fe400078a08ff */
[----:B------:R-:W-:Y:S01]  /*5ba0*/  LEA.HI.X R11, R8, c[0x0][0x284], R7, 0x2, P0 ;  /* 0x0000a100080b7a11 */ /* 0x000fe200000f1407 */
[----:B------:R-:W-:Y:S01]  /*5bb0*/  IMAD.U32 R7, RZ, RZ, UR22 ;  /* 0x00000016ff077e24 */ /* 0x000fe2000f8e00ff */
[----:B------:R-:W-:Y:S01]  /*5bc0*/  LEA.HI.X R13, R6, c[0x0][0x1f4], R5, 0x1, P5 ;  /* 0x00007d00060d7a11 */ /* 0x000fe200028f0c05 */
[----:B------:R-:W-:Y:S01]  /*5bd0*/  IMAD.U32 R5, RZ, RZ, UR22 ;  /* 0x00000016ff057e24 */ /* 0x000fe2000f8e00ff */
[C---:B------:R-:W-:Y:S01]  /*5be0*/  ISETP.GE.OR P5, PT, R192.reuse, UR24, !P3 ;  /* 0x00000018c0007c0c */ /* 0x040fe2000dfa6670 */
[----:B------:R-:W-:Y:S01]  /*5bf0*/  IMAD R4, R7, 0x3000, R198 ;  /* 0x0000300007047824 */ /* 0x000fe200078e02c6 */
[----:B------:R-:W-:Y:S02]  /*5c00*/  ISETP.GE.OR P0, PT, R192, UR24, !P2 ;  /* 0x00000018c0007c0c */ /* 0x000fe4000d706670 */
[----:B------:R-:W-:Y:S02]  /*5c10*/  @!P1 LEA R5, R5, R202, 0x6 ;  /* 0x000000ca05059211 */ /* 0x000fe400078e30ff */
[----:B------:R-:W-:Y:S01]  /*5c20*/  @!PT LDS RZ, [RZ] ;  /* 0x00000000fffff984 */ /* 0x000fe20000000800 */
[----:B------:R-:W-:Y:S01]  /*5c30*/  @!PT LDS RZ, [RZ] ;  /* 0x00000000fffff984 */ /* 0x000fe20000000800 */
[----:B------:R-:W-:Y:S01]  /*5c40*/  @!PT LDS RZ, [RZ] ;  /* 0x00000000fffff984 */ /* 0x000fe20000000800 */
[----:B------:R1:W-:Y:S03]  /*5c50*/  LDGSTS.E.BYPASS.LTC128B.128 [R4], [R12.64], !P6 ;  /* 0x000000000c047fae */ /* 0x0003e6000f101d50 */
[----:B------:R-:W-:Y:S04]  /*5c60*/  @!P1 IMAD.SHL.U32 R9, R5, 0x4, RZ ;  /* 0x0000000405099824 */ /* 0x000fe800078e00ff */
[----:B------:R1:W-:Y:S06]  /*5c70*/  LDGSTS.E.BYPASS.LTC128B.128 [R4+0x1000], [R12.64+0x40], !P5 ;  /* 0x010000400c047fae */ /* 0x0003ec000e901d50 */
[----:B------:R1:W-:Y:S06]  /*5c80*/  LDGSTS.E.BYPASS.LTC128B.128 [R4+0x2000], [R12.64+0x80], !P0 ;  /* 0x020000800c047fae */ /* 0x0003ec000c101d50 */
[----:B------:R1:W-:Y:S02]  /*5c90*/  @!P1 LDGSTS.E.BYPASS.LTC128B.128 [R9+0x18280], [R10.64] ;  /* 0x182800000a099fae */ /* 0x0003e4000b901d50 */
.L_x_915:
        /* <DEDUP_REMOVED lines=83> */
[----:B------:R-:W-:Y:S01]  /*61d0*/  IADD3 R33, P0, R206, UR14, RZ ;  /* 0x0000000ece217c10 */ /* 0x000fe2000ff1e0ff */
[----:B------:R-:W-:Y:S01]  /*61e0*/  HMMA.16816.F32.BF16 R24, R152, R28, R24 ;  /* 0x0000001c9818723c */ /* 0x000fe20000041818 */
[----:B------:R-:W-:Y:S01]  /*61f0*/  IMAD.U32 R32, RZ, RZ, UR14 ;  /* 0x0000000eff207e24 */ /* 0x000fe2000f8e00ff */
[----:B------:R-:W-:Y:S04]  /*6200*/  UIADD3 UR14, UR22, 0x1, URZ ;  /* 0x00000001160e7890 */ /* 0x000fe8000fffe03f */
[----:B------:R-:W-:Y:S01]  /*6210*/  LEA.HI.X.SX32 R32, R32, R209, 0x1, P0 ;  /* 0x000000d120207211 */ /* 0x000fe200000f0eff */
[----:B------:R-:W-:Y:S01]  /*6220*/  USEL UR22, UR14, URZ, !UP1 ;  /* 0x0000003f0e167287 */ /* 0x000fe2000c800000 */
[-C--:B----4-:R-:W-:Y:S05]  /*6230*/  HMMA.16816.F32.BF16 R4, R132, R30.reuse, R4 ;  /* 0x0000001e8404723c */ /* 0x090fea0000041804 */
[C---:B------:R-:W-:Y:S03]  /*6240*/  LEA R140, P0, R33.reuse, c[0x0][0x220], 0x2 ;  /* 0x00008800218c7a11 */ /* 0x040fe600078010ff */
        /* <DEDUP_REMOVED lines=148> */
.L_x_895:
[----:B------:R-:W-:Y:S05]  /*6b90*/  @P1 EXIT ;  /* 0x000000000000194d */ /* 0x000fea0003800000 */
[----:B------:R-:W1:Y:S01]  /*6ba0*/  S2R R0, SR_CTAID.Y ;  /* 0x0000000000007919 */ /* 0x000e620000002600 */
[----:B------:R-:W-:Y:S01]  /*6bb0*/  MOV R2, 0x1 ;  /* 0x0000000100027802 */ /* 0x000fe20000000f00 */
[----:B------:R-:W-:Y:S02]  /*6bc0*/  UIMAD UR5, UR8, 0x3000, URZ ;  /* 0x00003000080578a4 */ /* 0x000fe4000f8e023f */
[----:B------:R-:W2:Y:S04]  /*6bd0*/  S2R R3, SR_TID.X ;  /* 0x0000000000037919 */ /* 0x000ea80000002100 */
[----:B------:R-:W-:Y:S01]  /*6be0*/  BAR.SYNC.DEFER_BLOCKING 0x1, 0x100 ;  /* 0x0044000000007b1d */ /* 0x000fe20000010000 */
[----:B------:R-:W-:Y:S01]  /*6bf0*/  ISETP.NE.AND P1, PT, R2, c[0x0][0x338], PT ;  /* 0x0000ce0002007a0c */ /* 0x000fe20003f25270 */
[----:B------:R-:W-:-:S04]  /*6c00*/  USHF.R.S32.HI UR4, URZ, 0x1f, UR5 ;  /* 0x0000001f3f047899 */ /* 0x000fc80008011405 */
[----:B------:R-:W3:Y:S08]  /*6c10*/  S2R R2, SR_CTAID.Z ;  /* 0x0000000000027919 */ /* 0x000ef00000002700 */
[----:B-1----:R-:W-:Y:S01]  /*6c20*/  @P1 IMAD.HI.U32 R4, R0, c[0x0][0x33c], RZ ;  /* 0x0000cf0000041a27 */ /* 0x002fe200078e00ff */
[----:B--2---:R-:W-:-:S04]  /*6c30*/  IADD3 R6, P0, R3, UR5, RZ ;  /* 0x0000000503067c10 */ /* 0x004fc8000ff1e0ff */
[----:B------:R-:W-:Y:S02]  /*6c40*/  @P1 SHF.R.U32.HI R0, RZ, c[0x0][0x340], R4 ;  /* 0x0000d000ff001a19 */ /* 0x000fe40000011604 */
[----:B------:R-:W-:Y:S02]  /*6c50*/  LEA.HI.X.SX32 R7, R3, UR4, 0x1, P0 ;  /* 0x0000000403077c11 */ /* 0x000fe400080f0eff */
[----:B------:R-:W-:-:S03]  /*6c60*/  SHF.R.S32.HI R3, RZ, 0x1f, R0 ;  /* 0x0000001fff037819 */ /* 0x000fc60000011400 */
[----:B------:R-:W-:-:S04]  /*6c70*/  IMAD.WIDE.U32 R8, R0, c[0x0][0x328], R6 ;  /* 0x0000ca0000087a25 */ /* 0x000fc800078e0006 */
[C---:B------:R-:W-:Y:S02]  /*6c80*/  IMAD R5, R3.reuse, c[0x0][0x328], RZ ;  /* 0x0000ca0003057a24 */ /* 0x040fe400078e02ff */
[----:B------:R-:W-:Y:S02]  /*6c90*/  IMAD R3, R3, c[0x0][0x300], RZ ;  /* 0x0000c00003037a24 */ /* 0x000fe400078e02ff */
        /* <DEDUP_REMOVED lines=115> */
.L_x_917:
        /* <DEDUP_REMOVED lines=11> */
.L_x_1423:


//--------------------- .text._ZN7cutlass13device_kernelIN5flash19enable_sm80_to_sm89INS1_16FlashAttnBwdSm80INS1_25CollectiveMainloopBwdSm80ILi2ELi2EN4cute5tupleIJNS5_1CILi64EEENS7_ILi128EEENS7_ILi96EEEEEENS_10bfloat16_tEfNS_4arch4Sm80ELb0ELb1ELb1ELb0ELb1ELb0ELb0ELb0ELi2ELi2ELi4ELi2ELb0EEENS1_24CollectiveEpilogueBwdGQAISB_fSE_Li256ELb0ELb1EEENS1_19SingleTileSchedulerILb0ELb0ELb0ELi128EEEEEEEEEvNT_6ParamsE --------------------------
	.section	.text._ZN7cutlass13device_kernelIN5flash19enable_sm80_to_sm89INS1_16FlashAttnBwdSm80INS1_25CollectiveMainloopBwdSm80ILi2ELi2EN4cute5tupleIJNS5_1CILi64EEENS7_ILi128EEENS7_ILi96EEEEEENS_10bfloat16_tEfNS_4arch4Sm80ELb0ELb1ELb1ELb0ELb1ELb0ELb0ELb0ELi2ELi2ELi4ELi2ELb0EEENS1_24CollectiveEpilogueBwdGQAISB_fSE_Li256ELb0ELb1EEENS1_19SingleTileSchedulerILb0ELb0ELb0ELi128EEEEEEEEEvNT_6ParamsE,"ax",@progbits
	.sectioninfo	@"SHI_REGISTERS=255"
	.align	128
.text._ZN7cutlass13device_kernelIN5flash19enable_sm80_to_sm89INS1_16FlashAttnBwdSm80INS1_25CollectiveMainloopBwdSm80ILi2ELi2EN4cute5tupleIJNS5_1CILi64EEENS7_ILi128EEENS7_ILi96EEEEEENS_10bfloat16_tEfNS_4arch4Sm80ELb0ELb1ELb1ELb0ELb1ELb0ELb0ELb0ELi2ELi2ELi4ELi2ELb0EEENS1_24CollectiveEpilogueBwdGQAISB_fSE_Li256ELb0ELb1EEENS1_19SingleTileSchedulerILb0ELb0ELb0ELi128EEEEEEEEEvNT_6ParamsE:
        .type           _ZN7cutlass13device_kernelIN5flash19enable_sm80_to_sm89INS1_16FlashAttnBwdSm80INS1_25CollectiveMainloopBwdSm80ILi2ELi2EN4cute5tupleIJNS5_1CILi64EEENS7_ILi128EEENS7_ILi96EEEEEENS_10bfloat16_tEfNS_4arch4Sm80ELb0ELb1ELb1ELb0ELb1ELb0ELb0ELb0ELi2ELi2ELi4ELi2ELb0EEENS1_24CollectiveEpilogueBwdGQAISB_fSE_Li256ELb0ELb1EEENS1_19SingleTileSchedulerILb0ELb0ELb0ELi128EEEEEEEEEvNT_6ParamsE,@function
        .size           _ZN7cutlass13device_kernelIN5flash19enable_sm80_to_sm89INS1_16FlashAttnBwdSm80INS1_25CollectiveMainloopBwdSm80ILi2ELi2EN4cute5tupleIJNS5_1CILi64EEENS7_ILi128EEENS7_ILi96EEEEEENS_10bfloat16_tEfNS_4arch4Sm80ELb0ELb1ELb1ELb0ELb1ELb0ELb0ELb0ELi2ELi2ELi4ELi2ELb0EEENS1_24CollectiveEpilogueBwdGQAISB_fSE_Li256ELb0ELb1EEENS1_19SingleTileSchedulerILb0ELb0ELb0ELi128EEEEEEEEEvNT_6ParamsE,(.L_x_1424 - _ZN7cutlass13device_kernelIN5flash19enable_sm80_to_sm89INS1_16FlashAttnBwdSm80INS1_25CollectiveMainloopBwdSm80ILi2ELi2EN4cute5tupleIJNS5_1CILi64EEENS7_ILi128EEENS7_ILi96EEEEEENS_10bfloat16_tEfNS_4arch4Sm80ELb0ELb1ELb1ELb0ELb1ELb0ELb0ELb0ELi2ELi2ELi4ELi2ELb0EEENS1_24CollectiveEpilogueBwdGQAISB_fSE_Li256ELb0ELb1EEENS1_19SingleTileSchedulerILb0ELb0ELb0ELi128EEEEEEEEEvNT_6ParamsE)
        .other          _ZN7cutlass13device_kernelIN5flash19enable_sm80_to_sm89INS1_16FlashAttnBwdSm80INS1_25CollectiveMainloopBwdSm80ILi2ELi2EN4cute5tupleIJNS5_1CILi64EEENS7_ILi128EEENS7_ILi96EEEEEENS_10bfloat16_tEfNS_4arch4Sm80ELb0ELb1ELb1ELb0ELb1ELb0ELb0ELb0ELi2ELi2ELi4ELi2ELb0EEENS1_24CollectiveEpilogueBwdGQAISB_fSE_Li256ELb0ELb1EEENS1_19SingleTileSchedulerILb0ELb0ELb0ELi128EEEEEEEEEvNT_6ParamsE,@"STO_CUDA_ENTRY STV_DEFAULT"
_ZN7cutlass13device_kernelIN5flash19enable_sm80_to_sm89INS1_16FlashAttnBwdSm80INS1_25CollectiveMainloopBwdSm80ILi2ELi2EN4cute5tupleIJNS5_1CILi64EEENS7_ILi128EEENS7_ILi96EEEEEENS_10bfloat16_tEfNS_4arch4Sm80ELb0ELb1ELb1ELb0ELb1ELb0ELb0ELb0ELi2ELi2ELi4ELi2ELb0EEENS1_24CollectiveEpilogueBwdGQAISB_fSE_Li256ELb0ELb1EEENS1_19SingleTileSchedulerILb0ELb0ELb0ELi128EEEEEEEEEvNT_6ParamsE:
        /* <DEDUP_REMOVED lines=26> */
.L_x_918:
        /* <DEDUP_REMOVED lines=14> */
[----:B------:R-:W-:Y:S01]  /*0280*/  ULDC.64 UR16, c[0x0][0x118] ;  /* 0x0000460000107ab9 */ /* 0x000fe20000000a00 */
        /* <DEDUP_REMOVED lines=436> */
.L_x_921:
[----:B------:R-:W-:Y:S05]  /*1dd0*/  BSYNC B0 ;  /* 0x0000000000007941 */ /* 0x000fea0003800000 */
.L_x_920:
        /* <DEDUP_REMOVED lines=95> */
[----:B------:R-:W-:Y:S02]  /*23d0*/  ULDC UR5, c[0x0][0x290] ;  /* 0x0000a40000057ab9 */ /* 0x000fe40000000800 */
        /* <DEDUP_REMOVED lines=10> */
[----:B------:R-:W-:Y:S02]  /*2480*/  UIMAD UR5, UR9, UR5, URZ ;  /* 0x00000005090572a4 */ /* 0x000fe4000f8e023f */
[----:B------:R-:W-:Y:S02]  /*2490*/  ULDC UR18, c[0x0][0x168] ;  /* 0x00005a0000127ab9 */ /* 0x000fe40000000800 */
.L_x_940:
        /* <DEDUP_REMOVED lines=161> */
[----:B--234-:R-:W-:Y:S01]  /*2eb0*/  IMAD.MOV.U32 R4, RZ, RZ, c[0x0][0x168] ;  /* 0x00005a00ff047624 */ /* 0x01cfe200078e00ff */
        /* <DEDUP_REMOVED lines=13> */
.L_x_924:
[----:B------:R-:W-:Y:S04]  /*2f90*/  MOV R4, 0x1 ;  /* 0x0000000100047802 */ /* 0x000fe80000000f00 */
[----:B------:R-:W-:Y:S11]  /*2fa0*/  ISETP.NE.AND P5, PT, R4, c[0x0][0x2a8], PT ;  /* 0x0000aa0004007a0c */ /* 0x000ff60003fa5270 */
[----:B------:R-:W-:Y:S02]  /*2fb0*/  @!UPT UIADD3 URZ, URZ, URZ, URZ ;  /* 0x0000003f3f3ff290 */ /* 0x000fe4000fffe03f */
[----:B------:R-:W-:Y:S05]  /*2fc0*/  @P5 IMAD.HI.U32 R4, R5, c[0x0][0x2ac], RZ ;  /* 0x0000ab0005045a27 */ /* 0x000fea00078e00ff */
[----:B------:R-:W-:Y:S02]  /*2fd0*/  @P5 SHF.R.U32.HI R5, RZ, c[0x0][0x2b0], R4 ;  /* 0x0000ac00ff055a19 */ /* 0x000fe40000011604 */
.L_x_925:
[----:B------:R-:W-:Y:S05]  /*2fe0*/  BSYNC B0 ;  /* 0x0000000000007941 */ /* 0x000fea0003800000 */
.L_x_923:
        /* <DEDUP_REMOVED lines=9> */
.L_x_922:
[----:B--234-:R-:W-:Y:S04]  /*3080*/  IADD3 R7, R145, 0x8, RZ ;  /* 0x0000000891077810 */ /* 0x01cfe80007ffe0ff */
        /* <DEDUP_REMOVED lines=18> */
.L_x_928:
[----:B------:R-:W-:Y:S04]  /*31b0*/  MOV R4, 0x1 ;  /* 0x0000000100047802 */ /* 0x000fe80000000f00 */
[----:B------:R-:W-:Y:S11]  /*31c0*/  ISETP.NE.AND P5, PT, R4, c[0x0][0x2a8], PT ;  /* 0x0000aa0004007a0c */ /* 0x000ff60003fa5270 */
[----:B------:R-:W-:Y:S02]  /*31d0*/  @!UPT UIADD3 URZ, URZ, URZ, URZ ;  /* 0x0000003f3f3ff290 */ /* 0x000fe4000fffe03f */
[----:B------:R-:W-:Y:S05]  /*31e0*/  @P5 IMAD.HI.U32 R4, R5, c[0x0][0x2ac], RZ ;  /* 0x0000ab0005045a27 */ /* 0x000fea00078e00ff */
[----:B------:R-:W-:Y:S02]  /*31f0*/  @P5 SHF.R.U32.HI R5, RZ, c[0x0][0x2b0], R4 ;  /* 0x0000ac00ff055a19 */ /* 0x000fe40000011604 */
.L_x_929:
[----:B------:R-:W-:Y:S05]  /*3200*/  BSYNC B0 ;  /* 0x0000000000007941 */ /* 0x000fea0003800000 */
.L_x_927:
[----:B------:R-:W-:Y:S04]  /*3210*/  IMAD.MOV.U32 R4, RZ, RZ, c[0x0][0x2a8] ;  /* 0x0000aa00ff047624 */ /* 0x000fe800078e00ff */
[----:B------:R-:W-:Y:S04]  /*3220*/  IMAD R4, R5, R4, -UR19 ;  /* 0x8000001305047e24 */ /* 0x000fe8000f8e0204 */
[----:B------:R-:W-:Y:S05]  /*3230*/  IMAD.IADD R7, R4, 0x1, -R205 ;  /* 0x0000000104077824 */ /* 0x000fea00078e0acd */
[----:B------:R-:W-:Y:S02]  /*3240*/  IADD3 R5, R7, c[0x0][0x2a8], RZ ;  /* 0x0000aa0007057a10 */ /* 0x000fe40007ffe0ff */
[----:B------:R-:W-:Y:S02]  /*3250*/  IMNMX R250, R250, R7, !PT ;  /* 0x00000007fafa7217 */ /* 0x000fe40007800200 */
[----:B------:R-:W-:Y:S02]  /*3260*/  IMNMX R186, R186, R5, PT ;  /* 0x00000005baba7217 */ /* 0x000fe40003800200 */
.L_x_926:
        /* <DEDUP_REMOVED lines=19> */
.L_x_932:
[----:B------:R-:W-:Y:S04]  /*33a0*/  MOV R4, 0x1 ;  /* 0x0000000100047802 */ /* 0x000fe80000000f00 */
[----:B------:R-:W-:Y:S11]  /*33b0*/  ISETP.NE.AND P5, PT, R4, c[0x0][0x2a8], PT ;  /* 0x0000aa0004007a0c */ /* 0x000ff60003fa5270 */
[----:B------:R-:W-:Y:S02]  /*33c0*/  @!UPT UIADD3 URZ, URZ, URZ, URZ ;  /* 0x0000003f3f3ff290 */ /* 0x000fe4000fffe03f */
[----:B------:R-:W-:Y:S05]  /*33d0*/  @P5 IMAD.HI.U32 R4, R5, c[0x0][0x2ac], RZ ;  /* 0x0000ab0005045a27 */ /* 0x000fea00078e00ff */
[----:B------:R-:W-:Y:S02]  /*33e0*/  @P5 SHF.R.U32.HI R5, RZ, c[0x0][0x2b0], R4 ;  /* 0x0000ac00ff055a19 */ /* 0x000fe40000011604 */
.L_x_933:
[----:B------:R-:W-:Y:S05]  /*33f0*/  BSYNC B0 ;  /* 0x0000000000007941 */ /* 0x000fea0003800000 */
.L_x_931:
[----:B------:R-:W-:Y:S04]  /*3400*/  IMAD.MOV.U32 R4, RZ, RZ, c[0x0][0x2a8] ;  /* 0x0000aa00ff047624 */ /* 0x000fe800078e00ff */
[----:B------:R-:W-:Y:S04]  /*3410*/  IMAD R4, R5, R4, -UR19 ;  /* 0x8000001305047e24 */ /* 0x000fe8000f8e0204 */
[----:B------:R-:W-:Y:S05]  /*3420*/  IMAD.IADD R5, R4, 0x1, -R205 ;  /* 0x0000000104057824 */ /* 0x000fea00078e0acd */
[----:B------:R-:W-:Y:S02]  /*3430*/  IADD3 R4, R5, c[0x0][0x2a8], RZ ;  /* 0x0000aa0005047a10 */ /* 0x000fe40007ffe0ff */
[----:B------:R-:W-:Y:S02]  /*3440*/  IMNMX R170, R170, R5, !PT ;  /* 0x00000005aaaa7217 */ /* 0x000fe40007800200 */
[----:B------:R-:W-:Y:S02]  /*3450*/  IMNMX R171, R171, R4, PT ;  /* 0x00000004abab7217 */ /* 0x000fe40003800200 */
.L_x_930:
        /* <DEDUP_REMOVED lines=19> */
.L_x_936:
[----:B------:R-:W-:Y:S04]  /*3590*/  MOV R4, 0x1 ;  /* 0x0000000100047802 */ /* 0x000fe80000000f00 */
[----:B------:R-:W-:Y:S11]  /*35a0*/  ISETP.NE.AND P0, PT, R4, c[0x0][0x2a8], PT ;  /* 0x0000aa0004007a0c */ /* 0x000ff60003f05270 */
[----:B------:R-:W-:Y:S02]  /*35b0*/  @!UPT UIADD3 URZ, URZ, URZ, URZ ;  /* 0x0000003f3f3ff290 */ /* 0x000fe4000fffe03f */
[----:B------:R-:W-:Y:S05]  /*35c0*/  @P0 IMAD.HI.U32 R4, R5, c[0x0][0x2ac], RZ ;  /* 0x0000ab0005040a27 */ /* 0x000fea00078e00ff */
[----:B------:R-:W-:Y:S02]  /*35d0*/  @P0 SHF.R.U32.HI R5, RZ, c[0x0][0x2b0], R4 ;  /* 0x0000ac00ff050a19 */ /* 0x000fe40000011604 */
.L_x_937:
[----:B------:R-:W-:Y:S05]  /*35e0*/  BSYNC B0 ;  /* 0x0000000000007941 */ /* 0x000fea0003800000 */
.L_x_935:
[----:B------:R-:W-:Y:S04]  /*35f0*/  IMAD.MOV.U32 R4, RZ, RZ, c[0x0][0x2a8] ;  /* 0x0000aa00ff047624 */ /* 0x000fe800078e00ff */
[----:B------:R-:W-:Y:S04]  /*3600*/  IMAD R4, R5, R4, -UR19 ;  /* 0x8000001305047e24 */ /* 0x000fe8000f8e0204 */
[----:B------:R-:W-:Y:S05]  /*3610*/  IMAD.IADD R5, R4, 0x1, -R205 ;  /* 0x0000000104057824 */ /* 0x000fea00078e0acd */
[----:B------:R-:W-:Y:S02]  /*3620*/  IADD3 R4, R5, c[0x0][0x2a8], RZ ;  /* 0x0000aa0005047a10 */ /* 0x000fe40007ffe0ff */
[----:B------:R-:W-:Y:S02]  /*3630*/  IMNMX R168, R168, R5, !PT ;  /* 0x00000005a8a87217 */ /* 0x000fe40007800200 */
[----:B------:R-:W-:Y:S02]  /*3640*/  IMNMX R169, R169, R4, PT ;  /* 0x00000004a9a97217 */ /* 0x000fe40003800200 */
.L_x_934:
        /* <DEDUP_REMOVED lines=9> */
[----:B------:R2:W1:Y:S04]  /*36e0*/  LDSM.16.M88.4 R140, [R183+0x12080] ;  /* 0x01208000b78c783b */ /* 0x0004680000000200 */
[----:B------:R2:W1:Y:S04]  /*36f0*/  LDSM.16.M88.4 R148, [R183+0x12880] ;  /* 0x01288000b794783b */ /* 0x0004680000000200 */
[----:B------:R2:W1:Y:S04]  /*3700*/  LDSM.16.M88.4 R136, [R180+0x6080] ;  /* 0x00608000b488783b */ /* 0x0004680000000200 */
[----:B------:R2:W1:Y:S04]  /*3710*/  LDSM.16.M88.4 R32, [R180+0x7080] ;  /* 0x00708000b420783b */ /* 0x0004680000000200 */
[----:B------:R2:W1:Y:S04]  /*3720*/  LDSM.16.M88.4 R144, [R173+0x6080] ;  /* 0x00608000ad90783b */ /* 0x0004680000000200 */
[----:B------:R2:W1:Y:S01]  /*3730*/  LDSM.16.M88.4 R152, [R173+0x7080] ;  /* 0x00708000ad98783b */ /* 0x0004620000000200 */
[----:B------:R-:W-:-:S05]  /*3740*/  @P0 BRA `(.L_x_938) ;  /* 0x000002d000000947 */ /* 0x000fca0003800000 */
[----:B------:R-:W5:Y:S01]  /*3750*/  @!P1 S2R R5, SR_CTAID.Y ;  /* 0x0000000000059919 */ /* 0x000f620000002600 */
        /* <DEDUP_REMOVED lines=12> */
[----:B-----5:R-:W-:Y:S01]  /*3820*/  @!P1 SHF.R.S32.HI R6, RZ, 0x1f, R5 ;  /* 0x0000001fff069819 */ /* 0x020fe20000011405 */
        /* <DEDUP_REMOVED lines=31> */
.L_x_938:
        /* <DEDUP_REMOVED lines=552> */
.L_x_939:
        /* <DEDUP_REMOVED lines=239> */
.L_x_919:
[----:B------:R-:W-:Y:S05]  /*6b90*/  @P1 EXIT ;  /* 0x000000000000194d */ /* 0x000fea0003800000 */
[----:B------:R-:W1:Y:S01]  /*6ba0*/  S2R R0, SR_CTAID.Y ;  /* 0x0000000000007919 */ /* 0x000e620000002600 */
[----:B------:R-:W-:Y:S01]  /*6bb0*/  IMAD.MOV.U32 R3, RZ, RZ, 0x1 ;  /* 0x00000001ff037424 */ /* 0x000fe200078e00ff */
[----:B------:R-:W-:Y:S01]  /*6bc0*/  ULDC UR5, c[0x0][0x358] ;  /* 0x0000d60000057ab9 */ /* 0x000fe20000000800 */
[----:B------:R-:W-:Y:S01]  /*6bd0*/  BSSY B0, `(.L_x_941) ;  /* 0x000001f000007945 */ /* 0x000fe20003800000 */
[----:B------:R-:W2:Y:S01]  /*6be0*/  S2R R2, SR_CTAID.Z ;  /* 0x0000000000027919 */ /* 0x000ea20000002700 */
[----:B------:R-:W-:-:S03]  /*6bf0*/  UIMAD UR5, UR8, UR5, URZ ;  /* 0x00000005080572a4 */ /* 0x000fc6000f8e023f */
[----:B------:R-:W-:Y:S01]  /*6c00*/  BAR.SYNC.DEFER_BLOCKING 0x1, 0x100 ;  /* 0x0044000000007b1d */ /* 0x000fe20000010000 */
[----:B------:R-:W-:-:S05]  /*6c10*/  ISETP.NE.AND P0, PT, R3, c[0x0][0x338], PT ;  /* 0x0000ce0003007a0c */ /* 0x000fca0003f05270 */
[----:B------:R-:W3:Y:S01]  /*6c20*/  S2R R7, SR_TID.X ;  /* 0x0000000000077919 */ /* 0x000ee20000002100 */
[----:B------:R-:W-:Y:S02]  /*6c30*/  ULDC UR4, c[0x0][0x2f4] ;  /* 0x0000bd0000047ab9 */ /* 0x000fe40000000800 */
[----:B------:R-:W-:-:S04]  /*6c40*/  UIMAD UR5, UR5, UR4, URZ ;  /* 0x00000004050572a4 */ /* 0x000fc8000f8e023f */
[----:B------:R-:W-:Y:S01]  /*6c50*/  USHF.R.S32.HI UR4, URZ, 0x1f, UR5 ;  /* 0x0000001f3f047899 */ /* 0x000fe20008011405 */
[----:B-1----:R-:W-:-:S04]  /*6c60*/  @P0 IMAD.HI.U32 R3, R0, c[0x0][0x33c], RZ ;  /* 0x0000cf0000030a27 */ /* 0x002fc800078e00ff */
[----:B--2---:R-:W-:Y:S02]  /*6c70*/  IMAD R9, R2, c[0x0][0x2f4], RZ ;  /* 0x0000bd0002097a24 */ /* 0x004fe400078e02ff */
[----:B------:R-:W-:Y:S01]  /*6c80*/  IMAD.MOV.U32 R10, RZ, RZ, R0 ;  /* 0x000000ffff0a7224 */ /* 0x000fe200078e0000 */
[----:B------:R-:W-:Y:S02]  /*6c90*/  @P0 SHF.R.U32.HI R10, RZ, c[0x0][0x340], R3 ;  /* 0x0000d000ff0a0a19 */ /* 0x000fe40000011603 */
[----:B------:R-:W-:Y:S02]  /*6ca0*/  SHF.R.S32.HI R4, RZ, 0x1f, R9 ;  /* 0x0000001fff047819 */ /* 0x000fe40000011409 */
[--C-:B------:R-:W-:Y:S02]  /*6cb0*/  IADD3 R9, P1, P0, R9, UR5, R10.reuse ;  /* 0x0000000509097c10 */ /* 0x100fe4000f83e00a */
[----:B------:R-:W-:-:S03]  /*6cc0*/  SHF.R.S32.HI R5, RZ, 0x1f, R10 ;  /* 0x0000001fff057819 */ /* 0x000fc6000001140a */
[----:B------:R-:W-:Y:S01]  /*6cd0*/  IMAD.SHL.U32 R3, R9, 0x4, RZ ;  /* 0x0000000409037824 */ /* 0x000fe200078e00ff */
[----:B------:R-:W-:Y:S02]  /*6ce0*/  IADD3.X R4, R4, UR4, R5, P1, P0 ;  /* 0x0000000404047c10 */ /* 0x000fe40008fe0405 */
[----:B---3--:R-:W-:Y:S02]  /*6cf0*/  ISETP.NE.AND P1, PT, R7, RZ, PT ;  /* 0x000000ff0700720c */ /* 0x008fe40003f25270 */
[----:B------:R-:W-:Y:S01]  /*6d00*/  SHF.L.U64.HI R4, R9, 0x2, R4 ;  /* 0x0000000209047819 */ /* 0x000fe20000010204 */
[----:B------:R-:W-:Y:S01]  /*6d10*/  IMAD.MOV R9, RZ, RZ, -R10 ;  /* 0x000000ffff097224 */ /* 0x000fe200078e0a0a */
[----:B------:R-:W-:-:S03]  /*6d20*/  IADD3 R12, P0, R3, c[0x0][0x350], RZ ;  /* 0x0000d400030c7a10 */ /* 0x000fc60007f1e0ff */
[----:B------:R-:W-:Y:S01]  /*6d30*/  IMAD R6, R9, c[0x0][0x338], R0 ;  /* 0x0000ce0009067a24 */ /* 0x000fe200078e0200 */
[----:B------:R-:W-:Y:S02]  /*6d40*/  IADD3.X R13, R4, c[0x0][0x354], RZ, P0, !PT ;  /* 0x0000d500040d7a10 */ /* 0x000fe400007fe4ff */
[----:B------:R-:W-:-:S03]  /*6d50*/  SHF.R.S32.HI R0, RZ, 0x1f, R2 ;  /* 0x0000001fff007819 */ /* 0x000fc60000011402 */
[----:B------:R-:W-:Y:S05]  /*6d60*/  @P1 BRA `(.L_x_942) ;  /* 0x0000005000001947 */ /* 0x000fea0003800000 */
.L_x_943:
[----:B------:R-:W2:Y:S01]  /*6d70*/  LDG.E.STRONG.GPU R9, [R12.64] ;  /* 0x000000100c097981 */ /* 0x000ea2000c1ef900 */
[----:B------:R-:W-:Y:S01]  /*6d80*/  YIELD ;  /* 0x0000000000007946 */ /* 0x000fe20003800000 */
[----:B--2---:R-:W-:Y:S01]  /*6d90*/  ISETP.NE.AND P0, PT, R9, R6, PT ;  /* 0x000000060900720c */ /* 0x004fe20003f05270 */
[----:B------:R-:W-:-:S12]  /*6da0*/  CCTL.IVALL ;  /* 0x00000000ff00798f */ /* 0x000fd80002000000 */
[----:B------:R-:W-:Y:S05]  /*6db0*/  @P0 BRA `(.L_x_943) ;  /* 0xffffffb000000947 */ /* 0x000fea000383ffff */
.L_x_942:
[----:B------:R-:W-:Y:S05]  /*6dc0*/  BSYNC B0 ;  /* 0x0000000000007941 */ /* 0x000fea0003800000 */
.L_x_941:
[----:B------:R-:W-:Y:S01]  /*6dd0*/  MOV R9, 0xffffffff ;  /* 0xffffffff00097802 */ /* 0x000fe20000000f00 */
[----:B------:R-:W-:Y:S05]  /*6de0*/  BRA.CONV ~URZ, `(.L_x_944) ;  /* 0x000000237f007947 */ /* 0x000fea000b800000 */
[----:B------:R-:W-:Y:S02]  /*6df0*/  MOV R8, 0x6e10 ;  /* 0x00006e1000087802 */ /* 0x000fe40000000f00 */
[----:B------:R-:W-:Y:S05]  /*6e00*/  CALL.REL.NOINC `($__internal_8_$__cuda_sm70_warpsync) ;  /* 0x00000a8000007944 */ /* 0x000fea0003c00000 */
.L_x_944:
[----:B------:R-:W-:Y:S01]  /*6e10*/  UIMAD UR5, UR8, 0x3000, URZ ;  /* 0x00003000080578a4 */ /* 0x000fe2000f8e023f */
[----:B------:R-:W-:Y:S01]  /*6e20*/  IMAD R11, R5, c[0x0][0x328], RZ ;  /* 0x0000ca00050b7a24 */ /* 0x000fe200078e02ff */
[----:B------:R-:W-:-:S06]  /*6e30*/  NOP ;  /* 0x0000000000007918 */ /* 0x000fcc0000000000 */
[----:B------:R-:W-:Y:S01]  /*6e40*/  USHF.R.S32.HI UR4, URZ, 0x1f, UR5 ;  /* 0x0000001f3f047899 */ /* 0x000fe20008011405 */
[----:B------:R-:W-:Y:S01]  /*6e50*/  IADD3 R14, P0, R7, UR5, RZ ;  /* 0x00000005070e7c10 */ /* 0x000fe2000ff1e0ff */
[----:B------:R-:W-:-:S04]  /*6e60*/  IMAD R8, R10, c[0x0][0x32c], R11 ;  /* 0x0000cb000a087a24 */ /* 0x000fc800078e020b */
[----:B------:R-:W-:Y:S01]  /*6e70*/  LEA.HI.X.SX32 R15, R7, UR4, 0x1, P0 ;  /* 0x00000004070f7c11 */ /* 0x000fe200080f0eff */
[----:B------:R-:W-:-:S04]  /*6e80*/  IMAD R7, R0, c[0x0][0x330], RZ ;  /* 0x0000cc0000077a24 */ /* 0x000fc800078e02ff */
        /* <DEDUP_REMOVED lines=57> */
[----:B-1----:R-:W-:Y:S05]  /*7220*/  CALL.REL.NOINC `($__internal_8_$__cuda_sm70_warpsync) ;  /* 0x0000066000007944 */ /* 0x002fea0003c00000 */
.L_x_945:
        /* <DEDUP_REMOVED lines=12> */
.L_x_947:
[----:B------:R-:W-:Y:S05]  /*72f0*/  BSYNC B0 ;  /* 0x0000000000007941 */ /* 0x000fea0003800000 */
.L_x_946:
[----:B--2---:R-:W-:Y:S01]  /*7300*/  IADD3 R12, P0, R3, c[0x0][0x348], RZ ;  /* 0x0000d200030c7a10 */ /* 0x004fe20007f1e0ff */
[----:B------:R-:W-:Y:S03]  /*7310*/  BSSY B0, `(.L_x_948) ;  /* 0x0000008000007945 */ /* 0x000fe60003800000 */
[----:B------:R-:W-:Y:S01]  /*7320*/  IADD3.X R13, R4, c[0x0][0x34c], RZ, P0, !PT ;  /* 0x0000d300040d7a10 */ /* 0x000fe200007fe4ff */
[----:B------:R-:W-:Y:S05]  /*7330*/  @P1 BRA `(.L_x_949) ;  /* 0x0000005000001947 */ /* 0x000fea0003800000 */
.L_x_950:
[----:B------:R-:W2:Y:S01]  /*7340*/  LDG.E.STRONG.GPU R3, [R12.64] ;  /* 0x000000100c037981 */ /* 0x000ea2000c1ef900 */
[----:B------:R-:W-:Y:S01]  /*7350*/  YIELD ;  /* 0x0000000000007946 */ /* 0x000fe20003800000 */
[----:B--2---:R-:W-:Y:S01]  /*7360*/  ISETP.NE.AND P0, PT, R3, R6, PT ;  /* 0x000000060300720c */ /* 0x004fe20003f05270 */
[----:B------:R-:W-:-:S12]  /*7370*/  CCTL.IVALL ;  /* 0x00000000ff00798f */ /* 0x000fd80002000000 */
[----:B------:R-:W-:Y:S05]  /*7380*/  @P0 BRA `(.L_x_950) ;  /* 0xffffffb000000947 */ /* 0x000fea000383ffff */
.L_x_949:
[----:B------:R-:W-:Y:S05]  /*7390*/  BSYNC B0 ;  /* 0x0000000000007941 */ /* 0x000fea0003800000 */
.L_x_948:
[----:B------:R-:W-:Y:S05]  /*73a0*/  BRA.CONV ~URZ, `(.L_x_951) ;  /* 0x000000237f007947 */ /* 0x000fea000b800000 */
[----:B------:R-:W-:Y:S02]  /*73b0*/  MOV R8, 0x73d0 ;  /* 0x000073d000087802 */ /* 0x000fe40000000f00 */
[----:B-1----:R-:W-:Y:S05]  /*73c0*/  CALL.REL.NOINC `($__internal_8_$__cuda_sm70_warpsync) ;  /* 0x000004c000007944 */ /* 0x002fea0003c00000 */
.L_x_951:
[----:B------:R-:W-:Y:S01]  /*73d0*/  MOV R6, R14 ;  /* 0x0000000e00067202 */ /* 0x000fe20000000f00 */
[----:B------:R-:W-:Y:S01]  /*73e0*/  IMAD R5, R5, c[0x0][0x300], RZ ;  /* 0x0000c00005057a24 */ /* 0x000fe200078e02ff */
[----:B------:R-:W-:Y:S01]  /*73f0*/  MOV R7, R15 ;  /* 0x0000000f00077202 */ /* 0x000fe20000000f00 */
        /* <DEDUP_REMOVED lines=60> */
[----:B-12---:R-:W-:Y:S05]  /*77c0*/  CALL.REL.NOINC `($__internal_8_$__cuda_sm70_warpsync) ;  /* 0x000000c000007944 */ /* 0x006fea0003c00000 */
.L_x_952:
[----:B------:R-:W-:-:S06]  /*77d0*/  NOP ;  /* 0x0000000000007918 */ /* 0x000fcc0000000000 */
[----:B------:R-:W-:Y:S05]  /*77e0*/  @P1 EXIT ;  /* 0x000000000000194d */ /* 0x000fea0003800000 */
[----:B------:R-:W-:Y:S01]  /*77f0*/  @!PT LDS RZ, [RZ] ;  /* 0x00000000fffff984 */ /* 0x000fe20000000800 */
[----:B------:R-:W-:Y:S01]  /*7800*/  @!PT LDS RZ, [RZ] ;  /* 0x00000000fffff984 */ /* 0x000fe20000000800 */
[----:B------:R-:W-:Y:S01]  /*7810*/  @!PT LDS RZ, [RZ] ;  /* 0x00000000fffff984 */ /* 0x000fe20000000800 */
[----:B------:R-:W-:Y:S01]  /*7820*/  @!PT LDS RZ, [RZ] ;  /* 0x00000000fffff984 */ /* 0x000fe20000000800 */
[----:B------:R-:W-:Y:S06]  /*7830*/  MEMBAR.ALL.GPU ;  /* 0x0000000000007992 */ /* 0x000fec000000a000 */
[----:B--2---:R-:W-:Y:S01]  /*7840*/  MOV R3, 0x1 ;  /* 0x0000000100037802 */ /* 0x004fe20000000f00 */
[----:B------:R-:W-:-:S00]  /*7850*/  ERRBAR ;  /* 0x00000000000079ab */ /* 0x000fc00000000000 */
[----:B012345:R-:W-:-:S05]  /*7860*/  CCTL.IVALL ;  /* 0x00000000ff00798f */ /* 0x03ffca0002000000 */
[----:B------:R-:W-:Y:S01]  /*7870*/  RED.E.ADD.S32.STRONG.GPU [R12.64], R3 ;  /* 0x000000030c00798e */ /* 0x000fe2000c10e390 */
[----:B------:R-:W-:Y:S05]  /*7880*/  EXIT ;  /* 0x000000000000794d */ /* 0x000fea0003800000 */
        .weak           $__internal_8_$__cuda_sm70_warpsync
        .type           $__internal_8_$__cuda_sm70_warpsync,@function
        .size           $__internal_8_$__cuda_sm70_warpsync,(.L_x_1424 - $__internal_8_$__cuda_sm70_warpsync)
$__internal_8_$__cuda_sm70_warpsync:
[----:B------:R-:W-:Y:S01]  /*7890*/  MOV R16, R8 ;  /* 0x0000000800107202 */ /* 0x000fe20000000f00 */
[----:B------:R-:W-:Y:S04]  /*78a0*/  WARPSYNC R9 ;  /* 0x0000000900007348 */ /* 0x000fe80003800000 */
[----:B------:R-:W-:-:S04]  /*78b0*/  MOV R17, 0x0 ;  /* 0x0000000000117802 */ /* 0x000fc80000000f00 */
[----:B------:R-:W-:Y:S05]  /*78c0*/  RET.REL.NODEC R16 `(_ZN7cutlass13device_kernelIN5flash19enable_sm80_to_sm89INS1_16FlashAttnBwdSm80INS1_25CollectiveMainloopBwdSm80ILi2ELi2EN4cute5tupleIJNS5_1CILi64EEENS7_ILi128EEENS7_ILi96EEEEEENS_10bfloat16_tEfNS_4arch4Sm80ELb0ELb1ELb1ELb0ELb1ELb0ELb0ELb0ELi2ELi2ELi4ELi2ELb0EEENS1_24CollectiveEpilogueBwdGQAISB_fSE_Li256ELb0ELb1EEENS1_19SingleTileSchedulerILb0ELb0ELb0ELi128EEEEEEEEEvNT_6ParamsE) ;  /* 0xffff873010007950 */ /* 0x000fea0003c3ffff */
.L_x_953:
        /* <DEDUP_REMOVED lines=11> */
.L_x_1424:


//--------------------- .text._ZN7cutlass13device_kernelIN5flash19enable_sm80_to_sm89INS1_16FlashAttnBwdSm80INS1_25CollectiveMainloopBwdSm80ILi2ELi2EN4cute5tupleIJNS5_1CILi64EEENS7_ILi128EEENS7_ILi96EEEEEENS_10bfloat16_tEfNS_4arch4Sm80ELb0ELb1ELb1ELb1ELb0ELb0ELb0ELb0ELi2ELi2ELi4ELi2ELb0EEENS1_21CollectiveEpilogueBwdISB_SC_SE_Li256ELb1ELb0ELi2EEENS1_19SingleTileSchedulerILb1ELb0ELb0ELi128EEEEEEEEEvNT_6ParamsE --------------------------
	.section	.text._ZN7cutlass13device_kernelIN5flash19enable_sm80_to_sm89INS1_16FlashAttnBwdSm80INS1_25CollectiveMainloopBwdSm80ILi2ELi2EN4cute5tupleIJNS5_1CILi64EEENS7_ILi128EEENS7_ILi96EEEEEENS_10bfloat16_tEfNS_4arch4Sm80ELb0ELb1ELb1ELb1ELb0ELb0ELb0ELb0ELi2ELi2ELi4ELi2ELb0EEENS1_21CollectiveEpilogueBwdISB_SC_SE_Li256ELb1ELb0ELi2EEENS1_19SingleTileSchedulerILb1ELb0ELb0ELi128EEEEEEEEEvNT_6ParamsE,"ax",@progbits
	.sectioninfo	@"SHI_REGISTERS=255"
	.align	128
.text._ZN7cutlass13device_kernelIN5flash19enable_sm80_to_sm89INS1_16FlashAttnBwdSm80INS1_25CollectiveMainloopBwdSm80ILi2ELi2EN4cute5tupleIJNS5_1CILi64EEENS7_ILi128EEENS7_ILi96EEEEEENS_10bfloat16_tEfNS_4arch4Sm80ELb0ELb1ELb1ELb1ELb0ELb0ELb0ELb0ELi2ELi2ELi4ELi2ELb0EEENS1_21CollectiveEpilogueBwdISB_SC_SE_Li256ELb1ELb0ELi2EEENS1_19SingleTileSchedulerILb1ELb0ELb0ELi128EEEEEEEEEvNT_6ParamsE:
        .type           _ZN7cutlass13device_kernelIN5flash19enable_sm80_to_sm89INS1_16FlashAttnBwdSm80INS1_25CollectiveMainloopBwdSm80ILi2ELi2EN4cute5tupleIJNS5_1CILi64EEENS7_ILi128EEENS7_ILi96EEEEEENS_10bfloat16_tEfNS_4arch4Sm80ELb0ELb1ELb1ELb1ELb0ELb0ELb0ELb0ELi2ELi2ELi4ELi2ELb0EEENS1_21CollectiveEpilogueBwdISB_SC_SE_Li256ELb1ELb0ELi2EEENS1_19SingleTileSchedulerILb1ELb0ELb0ELi128EEEEEEEEEvNT_6ParamsE,@function
        .size           _ZN7cutlass13device_kernelIN5flash19enable_sm80_to_sm89INS1_16FlashAttnBwdSm80INS1_25CollectiveMainloopBwdSm80ILi2ELi2EN4cute5tupleIJNS5_1CILi64EEENS7_ILi128EEENS7_ILi96EEEEEENS_10bfloat16_tEfNS_4arch4Sm80ELb0ELb1ELb1ELb1ELb0ELb0ELb0ELb0ELi2ELi2ELi4ELi2ELb0EEENS1_21CollectiveEpilogueBwdISB_SC_SE_Li256ELb1ELb0ELi2EEENS1_19SingleTileSchedulerILb1ELb0ELb0ELi128EEEEEEEEEvNT_6ParamsE,(.L_x_1426 - _ZN7cutlass13device_kernelIN5flash19enable_sm80_to_sm89INS1_16FlashAttnBwdSm80INS1_25CollectiveMainloopBwdSm80ILi2ELi2EN4cute5tupleIJNS5_1CILi64EEENS7_ILi128EEENS7_ILi96EEEEEENS_10bfloat16_tEfNS_4arch4Sm80ELb0ELb1ELb1ELb1ELb0ELb0ELb0ELb0ELi2ELi2ELi4ELi2ELb0EEENS1_21CollectiveEpilogueBwdISB_SC_SE_Li256ELb1ELb0ELi2EEENS1_19SingleTileSchedulerILb1ELb0ELb0ELi128EEEEEEEEEvNT_6ParamsE)
        .other          _ZN7cutlass13device_kernelIN5flash19enable_sm80_to_sm89INS1_16FlashAttnBwdSm80INS1_25CollectiveMainloopBwdSm80ILi2ELi2EN4cute5tupleIJNS5_1CILi64EEENS7_ILi128EEENS7_ILi96EEEEEENS_10bfloat16_tEfNS_4arch4Sm80ELb0ELb1ELb1ELb1ELb0ELb0ELb0ELb0ELi2ELi2ELi4ELi2ELb0EEENS1_21CollectiveEpilogueBwdISB_SC_SE_Li256ELb1ELb0ELi2EEENS1_19SingleTileSchedulerILb1ELb0ELb0ELi128EEEEEEEEEvNT_6ParamsE,@"STO_CUDA_ENTRY STV_DEFAULT"
_ZN7cutlass13device_kernelIN5flash19enable_sm80_to_sm89INS1_16FlashAttnBwdSm80INS1_25CollectiveMainloopBwdSm80ILi2ELi2EN4cute5tupleIJNS5_1CILi64EEENS7_ILi128EEENS7_ILi96EEEEEENS_10bfloat16_tEfNS_4arch4Sm80ELb0ELb1ELb1ELb1ELb0ELb0ELb0ELb0ELi2ELi2ELi4ELi2ELb0EEENS1_21CollectiveEpilogueBwdISB_SC_SE_Li256ELb1ELb0ELi2EEENS1_19SingleTileSchedulerILb1ELb0ELb0ELi128EEEEEEEEEvNT_6ParamsE:
[----:B------:R-:W-:Y:S02]  /*0000*/  MOV R1, c[0x0][0x28] ;  /* 0x00000a0000017a02 */ /* 0x000fe40000000f00 */
[----:B------:R-:W1:Y:S01]  /*0010*/  S2R R2, SR_TID.X ;  /* 0x0000000000027919 */ /* 0x000e620000002100 */
[----:B------:R-:W-:Y:S01]  /*0020*/  MOV R7, 0x4 ;  /* 0x0000000400077802 */ /* 0x000fe20000000f00 */
[----:B------:R-:W2:Y:S01]  /*0030*/  S2UR UR5, SR_CTAID.X ;  /* 0x00000000000579c3 */ /* 0x000ea20000002500 */
[----:B------:R-:W-:Y:S01]  /*0040*/  ULDC.64 UR12, c[0x0][0x118] ;  /* 0x00004600000c7ab9 */ /* 0x000fe20000000a00 */
[----:B------:R-:W3:Y:S04]  /*0050*/  S2R R195, SR_CTAID.Z ;  /* 0x0000000000c37919 */ /* 0x000ee80000002700 */
        /* <DEDUP_REMOVED lines=11> */
.L_x_955:
        /* <DEDUP_REMOVED lines=8> */
.L_x_957:
[----:B------:R-:W-:Y:S02]  /*0190*/  MOV R3, c[0x0][0x3a4] ;  /* 0x0000e90000037a02 */ /* 0x000fe40000000f00 */
.L_x_956:
[----:B------:R-:W-:-:S06]  /*01a0*/  USHF.L.U32 UR11, UR5, 0x7, URZ ;  /* 0x00000007050b7899 */ /* 0x000fcc000800063f */
[----:B-----5:R-:W-:-:S04]  /*01b0*/  ISETP.LE.AND P0, PT, R3, UR11, PT ;  /* 0x0000000b03007c0c */ /* 0x020fc8000bf03270 */
[----:B------:R-:W-:Y:S01]  /*01c0*/  SEL R195, R195, 0xffffffff, !P0 ;  /* 0xffffffffc3c37807 */ /* 0x000fe20004000000 */
[----:B------:R-:W-:Y:S05]  /*01d0*/  BRA `(.L_x_958) ;  /* 0x0000011000007947 */ /* 0x000fea0003800000 */
.L_x_954:
[----:B--2-4-:R-:W-:-:S04]  /*01e0*/  ISETP.NE.U32.AND P0, PT, RZ, c[0x0][0x3c0], PT ;  /* 0x0000f000ff007a0c */ /* 0x014fc80003f05070 */
[----:B------:R-:W-:-:S13]  /*01f0*/  ISETP.NE.AND.EX P0, PT, RZ, c[0x0][0x3c4], PT, P0 ;  /* 0x0000f100ff007a0c */ /* 0x000fda0003f05300 */
[----:B------:R-:W-:Y:S05]  /*0200*/  @!P0 BRA `(.L_x_959) ;  /* 0x0000002000008947 */ /* 0x000fea0003800000 */
[----:B------:R1:W5:Y:S01]  /*0210*/  LDG.E R3, [R4.64] ;  /* 0x0000000c04037981 */ /* 0x000362000c1e1900 */
[----:B------:R-:W-:Y:S05]  /*0220*/  BRA `(.L_x_960) ;  /* 0x0000009000007947 */ /* 0x000fea0003800000 */
.L_x_959:
        /* <DEDUP_REMOVED lines=8> */
.L_x_961:
[----:B------:R-:W-:Y:S02]  /*02b0*/  MOV R3, c[0x0][0x3a4] ;  /* 0x0000e90000037a02 */ /* 0x000fe40000000f00 */
.L_x_960:
[----:B------:R-:W-:-:S06]  /*02c0*/  USHF.L.U32 UR11, UR5, 0x7, URZ ;  /* 0x00000007050b7899 */ /* 0x000fcc000800063f */
[----:B-----5:R-:W-:-:S04]  /*02d0*/  ISETP.LE.AND P0, PT, R3, UR11, PT ;  /* 0x0000000b03007c0c */ /* 0x020fc8000bf03270 */
[----:B------:R-:W-:-:S04]  /*02e0*/  SEL R195, R195, 0xffffffff, !P0 ;  /* 0xffffffffc3c37807 */ /* 0x000fc80004000000 */
.L_x_958:
        /* <DEDUP_REMOVED lines=10> */
[----:B------:R-:W2:Y:S04]  /*0390*/  @P0 LDG.E R3, [R10.64] ;  /* 0x0000000c0a030981 */ /* 0x000ea8000c1e1900 */
[----:B------:R1:W3:Y:S01]  /*03a0*/  @P1 LDG.E R6, [R4.64] ;  /* 0x0000000c04061981 */ /* 0x0002e2000c1e1900 */
[----:B------:R-:W-:Y:S01]  /*03b0*/  IMAD.WIDE R8, R195, R7, c[0x0][0x2d0] ;  /* 0x0000b400c3087625 */ /* 0x000fe200078e0207 */
[----:B-1----:R-:W-:-:S06]  /*03c0*/  CS2R R4, SRZ ;  /* 0x0000000000047805 */ /* 0x002fcc000001ff00 */
[----:B------:R1:W5:Y:S04]  /*03d0*/  @P0 LDG.E R4, [R10.64] ;  /* 0x0000000c0a040981 */ /* 0x000368000c1e1900 */
[----:B------:R1:W5:Y:S01]  /*03e0*/  @P4 LDG.E R5, [R8.64] ;  /* 0x0000000c08054981 */ /* 0x000362000c1e1900 */
[----:B------:R-:W-:Y:S02]  /*03f0*/  ULDC UR10, c[0x0][0x168] ;  /* 0x00005a00000a7ab9 */ /* 0x000fe40000000800 */
[----:B------:R-:W-:Y:S01]  /*0400*/  ULDC UR14, c[0x0][0x198] ;  /* 0x00006600000e7ab9 */ /* 0x000fe20000000800 */
[----:B--2---:R-:W-:Y:S01]  /*0410*/  @P0 IMAD R3, R195, 0x40, R3 ;  /* 0x00000040c3030824 */ /* 0x004fe200078e0203 */
[----:B---3--:R2:W3:Y:S04]  /*0420*/  @P1 R2UR UR10, R6 ;  /* 0x00000000060a13c2 */ /* 0x0084e800000e0000 */
[----:B--2---:R-:W-:-:S04]  /*0430*/  @P0 SHF.R.S32.HI R6, RZ, 0x1f, R3 ;  /* 0x0000001fff060819 */ /* 0x004fc80000011403 */
[----:B------:R-:W-:Y:S01]  /*0440*/  @P0 LEA.HI R6, R6, R3, RZ, 0x6 ;  /* 0x0000000306060211 */ /* 0x000fe200078f30ff */
[----:B------:R-:W-:-:S03]  /*0450*/  IMAD.MOV.U32 R3, RZ, RZ, RZ ;  /* 0x000000ffff037224 */ /* 0x000fc600078e00ff */
[----:B------:R-:W-:Y:S01]  /*0460*/  @P0 LOP3.LUT R3, R6, 0xffffffc0, RZ, 0xc0, !PT ;  /* 0xffffffc006030812 */ /* 0x000fe200078ec0ff */
[----:B------:R-:W-:Y:S05]  /*0470*/  @P1 BRA `(.L_x_962) ;  /* 0x0000006000001947 */ /* 0x000fea0003800000 */
[----:B-1-3--:R-:W-:Y:S05]  /*0480*/  @!P0 BRA `(.L_x_962) ;  /* 0x0000005000008947 */ /* 0x00afea0003800000 */
[----:B------:R1:W2:Y:S04]  /*0490*/  LDG.E R6, [R10.64] ;  /* 0x0000000c0a067981 */ /* 0x0002a8000c1e1900 */
[----:B-1----:R-:W3:Y:S01]  /*04a0*/  LDG.E R10, [R10.64+0x4] ;  /* 0x0000040c0a0a7981 */ /* 0x002ee2000c1e1900 */
[----:B--2---:R-:W1:Y:S08]  /*04b0*/  R2UR UR10, R6 ;  /* 0x00000000060a73c2 */ /* 0x004e7000000e0000 */
[----:B---3--:R-:W1:Y:S02]  /*04c0*/  R2UR UR4, R10 ;  /* 0x000000000a0473c2 */ /* 0x008e6400000e0000 */
[----:B-1----:R-:W-:-:S06]  /*04d0*/  UIADD3 UR10, -UR10, UR4, URZ ;  /* 0x000000040a0a7290 */ /* 0x002fcc000fffe13f */
.L_x_962:
[----:B-1-3--:R-:W-:-:S04]  /*04e0*/  ISETP.NE.U32.AND P1, PT, RZ, c[0x0][0x2e0], PT ;  /* 0x0000b800ff007a0c */ /* 0x00afc80003f25070 */
[----:B------:R-:W-:-:S13]  /*04f0*/  ISETP.NE.AND.EX P1, PT, RZ, c[0x0][0x2e4], PT, P1 ;  /* 0x0000b900ff007a0c */ /* 0x000fda0003f25310 */
[----:B------:R-:W-:Y:S05]  /*0500*/  @!P1 BRA `(.L_x_963) ;  /* 0x0000004000009947 */ /* 0x000fea0003800000 */
[----:B------:R-:W-:-:S06]  /*0510*/  IMAD.WIDE R6, R195, R7, c[0x0][0x2e0] ;  /* 0x0000b800c3067625 */ /* 0x000fcc00078e0207 */
[----:B------:R-:W2:Y:S02]  /*0520*/  LDG.E R6, [R6.64] ;  /* 0x0000000c06067981 */ /* 0x000ea4000c1e1900 */
[----:B--2---:R1:W2:Y:S01]  /*0530*/  R2UR UR14, R6 ;  /* 0x00000000060e73c2 */ /* 0x0042a200000e0000 */
[----:B------:R-:W-:Y:S05]  /*0540*/  BRA `(.L_x_964) ;  /* 0x0000006000007947 */ /* 0x000fea0003800000 */
.L_x_963:
[----:B------:R-:W-:Y:S05]  /*0550*/  @!P4 BRA `(.L_x_964) ;  /* 0x000000500000c947 */ /* 0x000fea0003800000 */
[----:B------:R1:W2:Y:S04]  /*0560*/  LDG.E R6, [R8.64] ;  /* 0x0000000c08067981 */ /* 0x0002a8000c1e1900 */
[----:B-1----:R-:W3:Y:S01]  /*0570*/  LDG.E R8, [R8.64+0x4] ;  /* 0x0000040c08087981 */ /* 0x002ee2000c1e1900 */
[----:B--2---:R-:W1:Y:S08]  /*0580*/  R2UR UR14, R6 ;  /* 0x00000000060e73c2 */ /* 0x004e7000000e0000 */
[----:B---3--:R-:W1:Y:S02]  /*0590*/  R2UR UR4, R8 ;  /* 0x00000000080473c2 */ /* 0x008e6400000e0000 */
[----:B-1----:R-:W-:-:S06]  /*05a0*/  UIADD3 UR14, -UR14, UR4, URZ ;  /* 0x000000040e0e7290 */ /* 0x002fcc000fffe13f */
.L_x_964:
[----:B------:R-:W-:Y:S01]  /*05b0*/  UIADD3 UR6, UR10, 0x3f, URZ ;  /* 0x0000003f0a067890 */ /* 0x000fe2000fffe03f */
[----:B------:R-:W-:-:S03]  /*05c0*/  ISETP.LE.AND P1, PT, RZ, UR5, PT ;  /* 0x00000005ff007c0c */ /* 0x000fc6000bf23270 */
[----:B------:R-:W-:-:S04]  /*05d0*/  USHF.R.S32.HI UR4, URZ, 0x1f, UR6 ;  /* 0x0000001f3f047899 */ /* 0x000fc80008011406 */
[----:B------:R-:W-:-:S04]  /*05e0*/  ULEA.HI UR4, UR4, UR6, URZ, 0x6 ;  /* 0x0000000604047291 */ /* 0x000fc8000f8f303f */
[----:B------:R-:W-:Y:S02]  /*05f0*/  USHF.R.S32.HI UR9, URZ, 0x6, UR4 ;  /* 0x000000063f097899 */ /* 0x000fe40008011404 */
[----:B------:R-:W-:Y:S05]  /*0600*/  @!P1 BRA `(.L_x_965) ;  /* 0x0000009000009947 */ /* 0x000fea0003800000 */
[----:B--2---:R-:W-:Y:S02]  /*0610*/  UIADD3 UR4, -UR14, 0xbf, UR10 ;  /* 0x000000bf0e047890 */ /* 0x004fe4000fffe10a */
        /* <DEDUP_REMOVED lines=8> */
.L_x_965:
[----:B--2---:R-:W-:Y:S01]  /*06a0*/  UIADD3 UR4, UR11, UR10, -UR14 ;  /* 0x0000000a0b047290 */ /* 0x004fe2000fffe80e */
        /* <DEDUP_REMOVED lines=61> */
[----:B------:R-:W-:Y:S01]  /*0a80*/  IMAD.MOV.U32 R7, RZ, RZ, R0 ;  /* 0x000000ffff077224 */ /* 0x000fe200078e0000 */
[----:B------:R-:W-:Y:S01]  /*0a90*/  SHF.R.S32.HI R13, RZ, 0x1f, R195 ;  /* 0x0000001fff0d7819 */ /* 0x000fe200000114c3 */
[----:B------:R-:W-:Y:S01]  /*0aa0*/  IMAD R12, R3, 0x60, RZ ;  /* 0x00000060030c7824 */ /* 0x000fe200078e02ff */
[----:B------:R-:W-:Y:S01]  /*0ab0*/  ISETP.NE.AND P1, PT, R6, 0x1, PT ;  /* 0x000000010600780c */ /* 0x000fe20003f25270 */
[----:B------:R-:W-:Y:S01]  /*0ac0*/  IMAD.SHL.U32 R193, R2, 0x4, RZ ;  /* 0x0000000402c17824 */ /* 0x000fe200078e00ff */
[-C--:B------:R-:W-:Y:S01]  /*0ad0*/  LEA.HI R6, R182, R2.reuse, RZ, 0x2 ;  /* 0x00000002b6067211 */ /* 0x080fe200078f10ff */
[----:B------:R-:W-:Y:S01]  /*0ae0*/  UIADD3 UR15, -UR11, UR14, URZ ;  /* 0x0000000e0b0f7290 */ /* 0x000fe2000fffe13f */
[----:B------:R-:W-:Y:S01]  /*0af0*/  SEL R14, R13, RZ, !P4 ;  /* 0x000000ff0d0e7207 */ /* 0x000fe20006000000 */
[----:B------:R-:W-:Y:S01]  /*0b00*/  USHF.R.S32.HI UR4, URZ, 0x1f, UR8 ;  /* 0x0000001f3f047899 */ /* 0x000fe20008011408 */
[----:B------:R-:W-:Y:S01]  /*0b10*/  LOP3.LUT R207, R6, 0xfffffffc, RZ, 0xc0, !PT ;  /* 0xfffffffc06cf7812 */ /* 0x000fe200078ec0ff */
[----:B------:R-:W-:Y:S01]  /*0b20*/  ULDC.64 UR6, c[0x0][0x178] ;  /* 0x00005e0000067ab9 */ /* 0x000fe20000000a00 */
[----:B------:R-:W-:Y:S01]  /*0b30*/  SHF.R.S32.HI R194, RZ, 0x2, R6 ;  /* 0x00000002ffc27819 */ /* 0x000fe20000011406 */
[----:B------:R-:W-:Y:S01]  /*0b40*/  IMAD R28, R14, c[0x0][0x1e8], RZ ;  /* 0x00007a000e1c7a24 */ /* 0x000fe200078e02ff */
[----:B------:R-:W-:Y:S01]  /*0b50*/  SHF.R.S32.HI R9, RZ, 0x1f, R2 ;  /* 0x0000001fff097819 */ /* 0x000fe20000011402 */
[----:B------:R-:W-:Y:S01]  /*0b60*/  IMAD.IADD R207, R2, 0x1, -R207 ;  /* 0x0000000102cf7824 */ /* 0x000fe200078e0acf */
[----:B------:R-:W-:Y:S01]  /*0b70*/  IADD3 R26, P2, R12, R2, RZ ;  /* 0x000000020c1a7210 */ /* 0x000fe20007f5e0ff */
[----:B------:R-:W-:Y:S01]  /*0b80*/  @P1 IMAD.HI.U32 R8, R0, c[0x0][0x24c], RZ ;  /* 0x0000930000081a27 */ /* 0x000fe200078e00ff */
[----:B-----5:R-:W-:Y:S01]  /*0b90*/  IADD3 R30, P3, R194, R4, RZ ;  /* 0x00000004c21e7210 */ /* 0x020fe20007f7e0ff */
[----:B------:R-:W-:Y:S01]  /*0ba0*/  UIMAD UR16, UR4, UR6, URZ ;  /* 0x00000006041072a4 */ /* 0x000fe2000f8e023f */
[----:B------:R-:W-:Y:S01]  /*0bb0*/  SEL R36, R195, RZ, !P4 ;  /* 0x000000ffc3247207 */ /* 0x000fe20006000000 */
[----:B------:R-:W-:Y:S01]  /*0bc0*/  IMAD.SHL.U32 R10, R207, 0x8, RZ ;  /* 0x00000008cf0a7824 */ /* 0x000fe200078e00ff */
[----:B------:R-:W-:Y:S01]  /*0bd0*/  @P1 SHF.R.U32.HI R7, RZ, c[0x0][0x250], R8 ;  /* 0x00009400ff071a19 */ /* 0x000fe20000011608 */
[----:B------:R-:W-:Y:S01]  /*0be0*/  IMAD R14, R14, c[0x0][0x1b8], RZ ;  /* 0x00006e000e0e7a24 */ /* 0x000fe200078e02ff */
[----:B------:R-:W-:Y:S01]  /*0bf0*/  SHF.R.S32.HI R8, RZ, 0x1f, R194 ;  /* 0x0000001fff087819 */ /* 0x000fe200000114c2 */
[C---:B------:R-:W-:Y:S01]  /*0c00*/  IMAD R28, R36.reuse, c[0x0][0x1ec], R28 ;  /* 0x00007b00241c7a24 */ /* 0x040fe200078e021c */
[----:B------:R-:W-:Y:S01]  /*0c10*/  SHF.R.S32.HI R17, RZ, 0x1f, R7 ;  /* 0x0000001fff117819 */ /* 0x000fe20000011407 */
[----:B------:R-:W-:Y:S01]  /*0c20*/  IMAD R14, R36, c[0x0][0x1bc], R14 ;  /* 0x00006f00240e7a24 */ /* 0x000fe200078e020e */
[--C-:B------:R-:W-:Y:S01]  /*0c30*/  SHF.R.S32.HI R11, RZ, 0x1f, R10.reuse ;  /* 0x0000001fff0b7819 */ /* 0x100fe2000001140a */
[----:B------:R-:W-:Y:S01]  /*0c40*/  UIMAD.WIDE.U32 UR18, UR8, UR6, URZ ;  /* 0x00000006081272a5 */ /* 0x000fe2000f8e003f */
[----:B------:R-:W-:Y:S01]  /*0c50*/  IADD3 R20, P1, R194, R5, RZ ;  /* 0x00000005c2147210 */ /* 0x000fe20007f3e0ff */
[----:B------:R-:W-:Y:S01]  /*0c60*/  IMAD R18, R17, c[0x0][0x1e0], RZ ;  /* 0x0000780011127a24 */ /* 0x000fe200078e02ff */
[----:B------:R-:W-:Y:S01]  /*0c70*/  LEA.HI.X.SX32 R27, R12, R9, 0x1, P2 ;  /* 0x000000090c1b7211 */ /* 0x000fe200010f0eff */
[----:B------:R-:W-:Y:S01]  /*0c80*/  IMAD.WIDE.U32 R22, R7, c[0x0][0x1e0], R10 ;  /* 0x0000780007167a25 */ /* 0x000fe200078e000a */
[-C--:B------:R-:W-:Y:S01]  /*0c90*/  LEA.HI.X.SX32 R21, R5, R8.reuse, 0x1, P1 ;  /* 0x0000000805157211 */ /* 0x080fe200008f0eff */
[----:B------:R-:W-:Y:S01]  /*0ca0*/  UIMAD UR7, UR8, UR7, UR16 ;  /* 0x00000007080772a4 */ /* 0x000fe2000f8e0210 */
[----:B------:R-:W-:Y:S01]  /*0cb0*/  LEA.HI.X.SX32 R9, R4, R8, 0x1, P3 ;  /* 0x0000000804097211 */ /* 0x000fe200018f0eff */
[----:B------:R-:W-:Y:S01]  /*0cc0*/  IMAD R18, R7, c[0x0][0x1e4], R18 ;  /* 0x0000790007127a24 */ /* 0x000fe200078e0212 */
[----:B------:R-:W-:Y:S01]  /*0cd0*/  SHF.R.S32.HI R4, RZ, 0x1f, R3 ;  /* 0x0000001fff047819 */ /* 0x000fe20000011403 */
[----:B------:R-:W-:Y:S01]  /*0ce0*/  IMAD.WIDE.U32 R26, R0, c[0x0][0x238], R26 ;  /* 0x00008e00001a7a25 */ /* 0x000fe200078e001a */
[----:B------:R-:W-:Y:S01]  /*0cf0*/  IADD3 R32, P1, R193, R3, RZ ;  /* 0x00000003c1207210 */ /* 0x000fe20007f3e0ff */
[----:B------:R-:W-:Y:S01]  /*0d00*/  UIADD3 UR7, UR19, UR7, URZ ;  /* 0x0000000713077290 */ /* 0x000fe2000fffe03f */
[----:B------:R-:W-:Y:S01]  /*0d10*/  LEA.HI R8, R182, R2, RZ, 0x5 ;  /* 0x00000002b6087211 */ /* 0x000fe200078f28ff */
[----:B------:R-:W-:Y:S01]  /*0d20*/  IMAD.IADD R19, R23, 0x1, R18 ;  /* 0x0000000117137824 */ /* 0x000fe200078e0212 */
[----:B------:R-:W-:Y:S01]  /*0d30*/  LEA.HI.X.SX32 R33, R193, R4, 0x1, P1 ;  /* 0x00000004c1217211 */ /* 0x000fe200008f0eff */
[----:B------:R-:W-:Y:S01]  /*0d40*/  IMAD.MOV.U32 R18, RZ, RZ, R22 ;  /* 0x000000ffff127224 */ /* 0x000fe200078e0016 */
[----:B------:R-:W-:Y:S01]  /*0d50*/  SHF.R.S32.HI R16, RZ, 0x5, R8 ;  /* 0x00000005ff107819 */ /* 0x000fe20000011408 */
[----:B------:R-:W-:Y:S01]  /*0d60*/  IMAD.U32 R22, RZ, RZ, UR5 ;  /* 0x00000005ff167e24 */ /* 0x000fe2000f8e00ff */
[----:B------:R-:W-:Y:S01]  /*0d70*/  SHF.R.S32.HI R24, RZ, 0x1f, R0 ;  /* 0x0000001fff187819 */ /* 0x000fe20000011400 */
[----:B------:R-:W-:Y:S01]  /*0d80*/  IMAD.WIDE.U32 R18, R36, c[0x0][0x1e8], R18 ;  /* 0x00007a0024127a25 */ /* 0x000fe200078e0012 */
[C---:B------:R-:W-:Y:S01]  /*0d90*/  IADD3 R190, R10.reuse, 0x40, RZ ;  /* 0x000000400abe7810 */ /* 0x040fe20007ffe0ff */
[----:B------:R-:W-:Y:S01]  /*0da0*/  USHF.L.U32 UR17, UR8, 0x6, URZ ;  /* 0x0000000608117899 */ /* 0x000fe2000800063f */
[----:B------:R-:W-:Y:S01]  /*0db0*/  ISETP.GE.AND P4, PT, R10, c[0x0][0x1cc], PT ;  /* 0x000073000a007a0c */ /* 0x000fe20003f86270 */
[----:B------:R-:W-:Y:S01]  /*0dc0*/  IMAD.WIDE R22, R22, 0x80, R20 ;  /* 0x0000008016167825 */ /* 0x000fe200078e0214 */
[-C--:B------:R-:W-:Y:S01]  /*0dd0*/  LEA.HI R21, R182, R2.reuse, RZ, 0x3 ;  /* 0x00000002b6157211 */ /* 0x080fe200078f18ff */
[----:B------:R-:W-:Y:S01]  /*0de0*/  USHF.R.S32.HI UR16, URZ, 0x1f, UR17 ;  /* 0x0000001f3f107899 */ /* 0x000fe20008011411 */
[----:B------:R-:W-:Y:S01]  /*0df0*/  ISETP.GE.AND P5, PT, R190, c[0x0][0x1cc], PT ;  /* 0x00007300be007a0c */ /* 0x000fe20003fa6270 */
[----:B------:R-:W-:Y:S01]  /*0e00*/  IMAD.IADD R29, R19, 0x1, R28 ;  /* 0x00000001131d7824 */ /* 0x000fe200078e021c */
[----:B------:R-:W-:Y:S01]  /*0e10*/  LEA.HI R19, R182, R2, RZ, 0x4 ;  /* 0x00000002b6137211 */ /* 0x000fe200078f20ff */
[----:B------:R-:W-:Y:S01]  /*0e20*/  IMAD.SHL.U32 R4, R21, 0x8, RZ ;  /* 0x0000000815047824 */ /* 0x000fe200078e00ff */
[----:B------:R-:W-:Y:S01]  /*0e30*/  SEL R198, R195, RZ, !P0 ;  /* 0x000000ffc3c67207 */ /* 0x000fe20004000000 */
[----:B------:R-:W-:Y:S01]  /*0e40*/  IMAD.MOV.U32 R28, RZ, RZ, R18 ;  /* 0x000000ffff1c7224 */ /* 0x000fe200078e0012 */
[----:B------:R-:W-:Y:S01]  /*0e50*/  SHF.R.S32.HI R5, RZ, 0x4, R19 ;  /* 0x00000004ff057819 */ /* 0x000fe20000011413 */
[----:B------:R-:W-:Y:S01]  /*0e60*/  IMAD R3, R23, c[0x0][0x1d8], RZ ;  /* 0x0000760017037a24 */ /* 0x000fe200078e02ff */
[----:B------:R-:W-:Y:S01]  /*0e70*/  LOP3.LUT R4, R4, 0xc0, RZ, 0xc0, !PT ;  /* 0x000000c004047812 */ /* 0x000fe200078ec0ff */
[----:B------:R-:W-:Y:S01]  /*0e80*/  IMAD.WIDE.U32 R28, R22, c[0x0][0x1d8], R28 ;  /* 0x00007600161c7a25 */ /* 0x000fe200078e001c */
[----:B------:R-:W-:-:S02]  /*0e90*/  LEA.HI R12, R19, R5, RZ, 0x1 ;  /* 0x00000005130c7211 */ /* 0x000fc400078f08ff */
[----:B------:R-:W-:Y:S01]  /*0ea0*/  SHF.R.U32.HI R15, RZ, 0x3, R4 ;  /* 0x00000003ff0f7819 */ /* 0x000fe20000011604 */
[----:B------:R-:W-:Y:S01]  /*0eb0*/  IMAD R3, R22, c[0x0][0x1dc], R3 ;  /* 0x0000770016037a24 */ /* 0x000fe200078e0203 */
[----:B------:R-:W-:Y:S01]  /*0ec0*/  LOP3.LUT R4, R4, 0x18, R10, 0xf8, !PT ;  /* 0x0000001804047812 */ /* 0x000fe200078ef80a */
[----:B------:R-:W-:Y:S01]  /*0ed0*/  IMAD R204, R24, c[0x0][0x288], RZ ;  /* 0x0000a20018cc7a24 */ /* 0x000fe200078e02ff */
[----:B------:R-:W-:Y:S01]  /*0ee0*/  LOP3.LUT R12, R12, 0xfffffffe, RZ, 0xc0, !PT ;  /* 0xfffffffe0c0c7812 */ /* 0x000fe200078ec0ff */
[----:B------:R-:W-:Y:S01]  /*0ef0*/  IMAD.IADD R3, R29, 0x1, R3 ;  /* 0x000000011d037824 */ /* 0x000fe200078e0203 */
[----:B------:R-:W-:Y:S01]  /*0f00*/  LOP3.LUT R15, R4, R15, RZ, 0x3c, !PT ;  /* 0x0000000f040f7212 */ /* 0x000fe200078e3cff */
[----:B------:R-:W-:Y:S01]  /*0f10*/  IMAD R196, R24, c[0x0][0x238], RZ ;  /* 0x00008e0018c47a24 */ /* 0x000fe200078e02ff */
[----:B------:R-:W-:Y:S01]  /*0f20*/  LEA.HI R4, R6, R194, RZ, 0x1 ;  /* 0x000000c206047211 */ /* 0x000fe200078f08ff */
[----:B------:R-:W-:Y:S01]  /*0f30*/  IMAD.IADD R12, R5, 0x1, -R12 ;  /* 0x00000001050c7824 */ /* 0x000fe200078e0a0c */
[----:B------:R-:W-:Y:S01]  /*0f40*/  LEA R38, P1, R28, c[0x0][0x1c0], 0x1 ;  /* 0x000070001c267a11 */ /* 0x000fe200078208ff */
[----:B------:R-:W-:Y:S01]  /*0f50*/  IMAD.MOV.U32 R5, RZ, RZ, c[0x0][0x1d8] ;  /* 0x00007600ff057624 */ /* 0x000fe200078e00ff */
[----:B------:R-:W-:Y:S01]  /*0f60*/  LOP3.LUT R4, R4, 0x7fffffe, RZ, 0xc0, !PT ;  /* 0x07fffffe04047812 */ /* 0x000fe200078ec0ff */
[----:B------:R-:W-:Y:S01]  /*0f70*/  IMAD.WIDE.U32 R34, R0, c[0x0][0x270], R32 ;  /* 0x00009c0000227a25 */ /* 0x000fe200078e0020 */
[----:B------:R-:W-:-:S02]  /*0f80*/  LEA.HI.X R39, R28, c[0x0][0x1c4], R3, 0x1, P1 ;  /* 0x000071001c277a11 */ /* 0x000fc400008f0c03 */
[----:B------:R-:W-:Y:S01]  /*0f90*/  LEA R28, P1, R5, R38, 0x7 ;  /* 0x00000026051c7211 */ /* 0x000fe200078238ff */
[----:B------:R-:W-:Y:S01]  /*0fa0*/  IMAD.IADD R4, R194, 0x1, -R4 ;  /* 0x00000001c2047824 */ /* 0x000fe200078e0a04 */
[----:B------:R-:W-:Y:S01]  /*0fb0*/  LOP3.LUT R19, R19, 0xfffffff0, RZ, 0xc0, !PT ;  /* 0xfffffff013137812 */ /* 0x000fe200078ec0ff */
[----:B------:R-:W-:Y:S01]  /*0fc0*/  IMAD.MOV.U32 R3, RZ, RZ, c[0x0][0x1dc] ;  /* 0x00007700ff037624 */ /* 0x000fe200078e00ff */
[----:B------:R-:W-:Y:S01]  /*0fd0*/  SEL R13, R13, RZ, !P0 ;  /* 0x000000ff0d0d7207 */ /* 0x000fe20004000000 */
[----:B------:R-:W-:Y:S01]  /*0fe0*/  IMAD R4, R16, 0x8, R4 ;  /* 0x0000000810047824 */ /* 0x000fe200078e0204 */
[----:B------:R-:W-:Y:S01]  /*0ff0*/  LEA.HI R18, R8, R16, RZ, 0x1 ;  /* 0x0000001008127211 */ /* 0x000fe200078f08ff */
[----:B------:R-:W-:Y:S01]  /*1000*/  IMAD R204, R0, c[0x0][0x28c], R204 ;  /* 0x0000a30000cc7a24 */ /* 0x000fe200078e02cc */
[----:B------:R-:W-:Y:S01]  /*1010*/  LEA.HI.X R29, R5, R39, R3, 0x7, P1 ;  /* 0x00000027051d7211 */ /* 0x000fe200008f3c03 */
[----:B------:R-:W-:Y:S01]  /*1020*/  IMAD.U32 R4, R4, 0x20, R15 ;  /* 0x0000002004047824 */ /* 0x000fe200078e000f */
[----:B------:R-:W-:Y:S01]  /*1030*/  IADD3 R5, R10, 0x20, RZ ;  /* 0x000000200a057810 */ /* 0x000fe20007ffe0ff */
[----:B------:R-:W-:Y:S01]  /*1040*/  IMAD R3, R17, c[0x0][0x1b0], RZ ;  /* 0x00006c0011037a24 */ /* 0x000fe200078e02ff */
[----:B------:R-:W-:Y:S01]  /*1050*/  IADD3 R15, -R194, UR15, RZ ;  /* 0x0000000fc20f7c10 */ /* 0x000fe2000fffe1ff */
[C---:B------:R-:W-:Y:S01]  /*1060*/  IMAD R196, R0.reuse, c[0x0][0x23c], R196 ;  /* 0x00008f0000c47a24 */ /* 0x040fe200078e02c4 */
[----:B------:R-:W-:Y:S01]  /*1070*/  ISETP.GE.AND P6, PT, R5, c[0x0][0x1cc], PT ;  /* 0x0000730005007a0c */ /* 0x000fe20003fc6270 */
[----:B------:R-:W-:Y:S01]  /*1080*/  IMAD.WIDE.U32 R32, R0, c[0x0][0x288], R32 ;  /* 0x0000a20000207a25 */ /* 0x000fe200078e0020 */
[----:B------:R-:W-:-:S02]  /*1090*/  LOP3.LUT R17, R21, 0xfffffff8, RZ, 0xc0, !PT ;  /* 0xfffffff815117812 */ /* 0x000fc400078ec0ff */
[----:B------:R-:W-:Y:S01]  /*10a0*/  ISETP.LT.OR P3, PT, R15, 0x1, P4 ;  /* 0x000000010f00780c */ /* 0x000fe20002761670 */
[----:B------:R-:W-:Y:S01]  /*10b0*/  IMAD R3, R7, c[0x0][0x1b4], R3 ;  /* 0x00006d0007037a24 */ /* 0x000fe200078e0203 */
[----:B------:R-:W-:Y:S01]  /*10c0*/  ISETP.LT.OR P2, PT, R15, 0x1, P6 ;  /* 0x000000010f00780c */ /* 0x000fe20003741670 */
[----:B------:R-:W-:Y:S01]  /*10d0*/  IMAD.WIDE.U32 R40, R7, c[0x0][0x1b0], R10 ;  /* 0x00006c0007287a25 */ /* 0x000fe200078e000a */
[C---:B------:R-:W-:Y:S02]  /*10e0*/  ISETP.LT.OR P1, PT, R15.reuse, 0x1, P5 ;  /* 0x000000010f00780c */ /* 0x040fe40002f21670 */
[C---:B------:R-:W-:Y:S01]  /*10f0*/  ISETP.LT.OR P4, PT, R15.reuse, 0x41, P4 ;  /* 0x000000410f00780c */ /* 0x040fe20002781670 */
[----:B------:R-:W-:Y:S01]  /*1100*/  IMAD.IADD R17, R2, 0x1, -R17 ;  /* 0x0000000102117824 */ /* 0x000fe200078e0a11 */
[----:B------:R-:W-:Y:S01]  /*1110*/  ISETP.LT.OR P6, PT, R15, 0x41, P6 ;  /* 0x000000410f00780c */ /* 0x000fe200037c1670 */
[----:B------:R-:W-:Y:S01]  /*1120*/  IMAD.IADD R205, R33, 0x1, R204 ;  /* 0x0000000121cd7824 */ /* 0x000fe200078e02cc */
[----:B------:R-:W-:Y:S01]  /*1130*/  ISETP.GE.AND P0, PT, R5, c[0x0][0x19c], PT ;  /* 0x0000670005007a0c */ /* 0x000fe20003f06270 */
[----:B------:R-:W-:Y:S01]  /*1140*/  IMAD.IADD R197, R27, 0x1, R196 ;  /* 0x000000011bc57824 */ /* 0x000fe200078e02c4 */
[----:B------:R-:W-:Y:S01]  /*1150*/  ISETP.LT.OR P5, PT, R15, 0x41, P5 ;  /* 0x000000410f00780c */ /* 0x000fe20002fa1670 */
[----:B------:R-:W-:Y:S01]  /*1160*/  IMAD.MOV.U32 R204, RZ, RZ, R32 ;  /* 0x000000ffffcc7224 */ /* 0x000fe200078e0020 */
[----:B------:R-:W-:Y:S01]  /*1170*/  LOP3.LUT R18, R18, 0xfffffffe, RZ, 0xc0, !PT ;  /* 0xfffffffe12127812 */ /* 0x000fe200078ec0ff */
[----:B------:R-:W-:Y:S01]  /*1180*/  IMAD.MOV.U32 R196, RZ, RZ, R26 ;  /* 0x000000ffffc47224 */ /* 0x000fe200078e001a */
[----:B------:R-:W-:Y:S01]  /*1190*/  LOP3.LUT R8, R8, 0xffffffe0, RZ, 0xc0, !PT ;  /* 0xffffffe008087812 */ /* 0x000fe200078ec0ff */
[----:B------:R-:W-:-:S02]  /*11a0*/  IMAD R32, R9, c[0x0][0x178], RZ ;  /* 0x00005e0009207a24 */ /* 0x000fc400078e02ff */
[----:B------:R-:W-:Y:S01]  /*11b0*/  IMAD R26, R9, c[0x0][0x208], RZ ;  /* 0x00008200091a7a24 */ /* 0x000fe200078e02ff */
[----:B------:R-:W-:Y:S01]  /*11c0*/  LEA.HI R9, R17, R17, RZ, 0x1 ;  /* 0x0000001111097211 */ /* 0x000fe200078f08ff */
[----:B------:R-:W-:Y:S01]  /*11d0*/  IMAD.IADD R41, R41, 0x1, R3 ;  /* 0x0000000129297824 */ /* 0x000fe200078e0203 */
[----:B------:R-:W-:Y:S01]  /*11e0*/  LEA.HI R3, R182, R2, RZ, 0x6 ;  /* 0x00000002b6037211 */ /* 0x000fe200078f30ff */
[----:B------:R-:W-:Y:S01]  /*11f0*/  IMAD.SHL.U32 R4, R4, 0x2, RZ ;  /* 0x0000000204047824 */ /* 0x000fe200078e00ff */
[----:B------:R-:W-:Y:S01]  /*1200*/  LOP3.LUT R7, R9, 0x7fffffe, RZ, 0xc0, !PT ;  /* 0x07fffffe09077812 */ /* 0x000fe200078ec0ff */
[----:B------:R-:W-:Y:S01]  /*1210*/  IMAD.IADD R19, R2, 0x1, -R19 ;  /* 0x0000000102137824 */ /* 0x000fe200078e0a13 */
[----:B------:R-:W-:Y:S01]  /*1220*/  SHF.R.S32.HI R3, RZ, 0x6, R3 ;  /* 0x00000006ff037819 */ /* 0x000fe20000011403 */
[----:B------:R-:W-:Y:S01]  /*1230*/  IMAD.WIDE.U32 R36, R36, c[0x0][0x1b8], R40 ;  /* 0x00006e0024247a25 */ /* 0x000fe200078e0028 */
[----:B------:R-:W-:Y:S01]  /*1240*/  @!PT LDS RZ, [RZ] ;  /* 0x00000000fffff984 */ /* 0x000fe20000000800 */
[----:B------:R-:W-:Y:S01]  /*1250*/  @!PT LDS RZ, [RZ] ;  /* 0x00000000fffff984 */ /* 0x000fe20000000800 */
[----:B------:R-:W-:Y:S01]  /*1260*/  @!PT LDS RZ, [RZ] ;  /* 0x00000000fffff984 */ /* 0x000fe20000000800 */
[----:B------:R1:W-:Y:S01]  /*1270*/  LDGSTS.E.BYPASS.LTC128B.128 [R4+0x6080], [R38.64], !P3 ;  /* 0x0608000026047fae */ /* 0x0003e2000d901d4c */
[----:B------:R-:W-:-:S02]  /*1280*/  ISETP.GE.AND P3, PT, R190, c[0x0][0x19c], PT ;  /* 0x00006700be007a0c */ /* 0x000fc40003f66270 */
[----:B------:R-:W-:Y:S01]  /*1290*/  IMAD.IADD R7, R17, 0x1, -R7 ;  /* 0x0000000111077824 */ /* 0x000fe200078e0a07 */
[----:B------:R1:W-:Y:S01]  /*12a0*/  LDGSTS.E.BYPASS.LTC128B.128 [R4+0x8080], [R38.64+0x40], !P2 ;  /* 0x0808004026047fae */ /* 0x0003e2000d101d4c */
[----:B------:R-:W-:Y:S01]  /*12b0*/  ISETP.GE.AND P2, PT, R10, c[0x0][0x19c], PT ;  /* 0x000067000a007a0c */ /* 0x000fe20003f46270 */
[----:B------:R-:W-:Y:S01]  /*12c0*/  IMAD R180, R12, 0x4, R3 ;  /* 0x000000040cb47824 */ /* 0x000fe200078e0203 */
[----:B------:R-:W-:Y:S01]  /*12d0*/  SHF.R.S32.HI R20, RZ, 0x1f, R19 ;  /* 0x0000001fff147819 */ /* 0x000fe20000011413 */
[----:B------:R1:W-:Y:S01]  /*12e0*/  LDGSTS.E.BYPASS.LTC128B.128 [R4+0xa080], [R38.64+0x80], !P1 ;  /* 0x0a08008026047fae */ /* 0x0003e2000c901d4c */
[----:B------:R-:W-:Y:S01]  /*12f0*/  ISETP.LT.OR P1, PT, R15, 0x1, P2 ;  /* 0x000000010f00780c */ /* 0x000fe20001721670 */
[----:B------:R-:W-:Y:S01]  /*1300*/  IMAD.IADD R37, R37, 0x1, R14 ;  /* 0x0000000125257824 */ /* 0x000fe200078e020e */
[C---:B------:R-:W-:Y:S01]  /*1310*/  ISETP.LT.OR P2, PT, R15.reuse, 0x41, P2 ;  /* 0x000000410f00780c */ /* 0x040fe20001741670 */
[----:B------:R2:W-:Y:S01]  /*1320*/  LDGSTS.E.BYPASS.LTC128B.128 [R4+0x7080], [R28.64], !P4 ;  /* 0x070800001c047fae */ /* 0x0005e2000e101d4c */
[C---:B------:R-:W-:Y:S01]  /*1330*/  ISETP.LT.OR P4, PT, R15.reuse, 0x1, P0 ;  /* 0x000000010f00780c */ /* 0x040fe20000781670 */
[----:B------:R-:W-:Y:S01]  /*1340*/  IMAD R180, R180, 0x8, R7 ;  /* 0x00000008b4b47824 */ /* 0x000fe200078e0207 */
[C---:B------:R-:W-:Y:S01]  /*1350*/  ISETP.LT.OR P0, PT, R15.reuse, 0x41, P0 ;  /* 0x000000410f00780c */ /* 0x040fe20000701670 */
[----:B------:R2:W-:Y:S01]  /*1360*/  LDGSTS.E.BYPASS.LTC128B.128 [R4+0x9080], [R28.64+0x40], !P6 ;  /* 0x090800401c047fae */ /* 0x0005e2000f101d4c */
[C---:B------:R-:W-:Y:S01]  /*1370*/  ISETP.LT.OR P6, PT, R15.reuse, 0x1, P3 ;  /* 0x000000010f00780c */ /* 0x040fe20001fc1670 */
[----:B------:R-:W-:Y:S01]  /*1380*/  IMAD R208, R24, c[0x0][0x270], RZ ;  /* 0x00009c0018d07a24 */ /* 0x000fe200078e02ff */
[----:B------:R-:W-:Y:S01]  /*1390*/  ISETP.LT.OR P3, PT, R15, 0x41, P3 ;  /* 0x000000410f00780c */ /* 0x000fe20001f61670 */
[----:B------:R-:W-:Y:S01]  /*13a0*/  IMAD R15, R23, c[0x0][0x1a8], RZ ;  /* 0x00006a00170f7a24 */ /* 0x000fe200078e02ff */
[-C--:B------:R-:W-:Y:S01]  /*13b0*/  LEA.HI R7, R19, R19.reuse, RZ, 0x1 ;  /* 0x0000001313077211 */ /* 0x080fe200078f08ff */
[----:B------:R2:W-:Y:S01]  /*13c0*/  LDGSTS.E.BYPASS.LTC128B.128 [R4+0xb080], [R28.64+0x80], !P5 ;  /* 0x0b0800801c047fae */ /* 0x0005e2000e901d4c */
[----:B------:R-:W-:Y:S01]  /*13d0*/  LEA.HI R20, R20, R19, RZ, 0x3 ;  /* 0x0000001314147211 */ /* 0x000fe200078f18ff */
[C---:B------:R-:W-:Y:S01]  /*13e0*/  IMAD R15, R22.reuse, c[0x0][0x1ac], R15 ;  /* 0x00006b00160f7a24 */ /* 0x040fe200078e020f */
[----:B------:R-:W-:Y:S01]  /*13f0*/  LOP3.LUT R178, R7, 0x7fffffe, RZ, 0xc0, !PT ;  /* 0x07fffffe07b27812 */ /* 0x000fe200078ec0ff */
[----:B------:R-:W-:Y:S01]  /*1400*/  IMAD.WIDE.U32 R22, R22, c[0x0][0x1a8], R36 ;  /* 0x00006a0016167a25 */ /* 0x000fe200078e0024 */
[----:B------:R-:W-:-:S02]  /*1410*/  LOP3.LUT R14, R20, 0xfffffff8, RZ, 0xc0, !PT ;  /* 0xfffffff8140e7812 */ /* 0x000fc400078ec0ff */
[----:B------:R-:W-:Y:S01]  /*1420*/  LEA.HI R182, R182, R2, RZ, 0x7 ;  /* 0x00000002b6b67211 */ /* 0x000fe200078f38ff */
[----:B------:R-:W-:Y:S01]  /*1430*/  IMAD.IADD R15, R23, 0x1, R15 ;  /* 0x00000001170f7824 */ /* 0x000fe200078e020f */
[----:B------:R-:W-:Y:S01]  /*1440*/  SHF.R.S32.HI R20, RZ, 0x3, R20 ;  /* 0x00000003ff147819 */ /* 0x000fe20000011414 */
[C---:B------:R-:W-:Y:S01]  /*1450*/  IMAD.IADD R178, R19.reuse, 0x1, -R178 ;  /* 0x0000000113b27824 */ /* 0x040fe200078e0ab2 */
[----:B------:R-:W-:Y:S01]  /*1460*/  SHF.R.U32.HI R182, RZ, 0x4, R182 ;  /* 0x00000004ffb67819 */ /* 0x000fe200000116b6 */
[----:B------:R-:W-:Y:S01]  /*1470*/  IMAD.IADD R14, R19, 0x1, -R14 ;  /* 0x00000001130e7824 */ /* 0x000fe200078e0a0e */
[----:B------:R-:W-:Y:S01]  /*1480*/  IADD3 R206, R4, 0xc080, RZ ;  /* 0x0000c08004ce7810 */ /* 0x000fe20007ffe0ff */
[----:B------:R-:W-:Y:S01]  /*1490*/  IMAD R208, R0, c[0x0][0x274], R208 ;  /* 0x00009d0000d07a24 */ /* 0x000fe200078e02d0 */
[----:B------:R-:W-:Y:S01]  /*14a0*/  IADD3 R203, R4, 0x12080, RZ ;  /* 0x0001208004cb7810 */ /* 0x000fe20007ffe0ff */
[----:B------:R-:W-:Y:S02]  /*14b0*/  IMAD.MOV.U32 R19, RZ, RZ, c[0x0][0x1a8] ;  /* 0x00006a00ff137624 */ /* 0x000fe400078e00ff */
[----:B------:R-:W-:-:S02]  /*14c0*/  IMAD.IADD R209, R35, 0x1, R208 ;  /* 0x0000000123d17824 */ /* 0x000fc400078e02d0 */
[----:B------:R-:W-:Y:S02]  /*14d0*/  IMAD.MOV.U32 R208, RZ, RZ, R34 ;  /* 0x000000ffffd07224 */ /* 0x000fe400078e0022 */
[C---:B------:R-:W-:Y:S02]  /*14e0*/  IMAD R32, R30.reuse, c[0x0][0x17c], R32 ;  /* 0x00005f001e207a24 */ /* 0x040fe400078e0220 */
[----:B------:R-:W-:Y:S01]  /*14f0*/  IMAD.WIDE.U32 R34, R30, c[0x0][0x178], R10 ;  /* 0x00005e001e227a25 */ /* 0x000fe200078e000a */
[----:B--2---:R-:W-:-:S03]  /*1500*/  LEA R28, P5, R22, c[0x0][0x190], 0x1 ;  /* 0x00006400161c7a11 */ /* 0x004fc600078a08ff */
[----:B------:R-:W-:Y:S02]  /*1510*/  IMAD.IADD R33, R35, 0x1, R32 ;  /* 0x0000000123217824 */ /* 0x000fe400078e0220 */
[----:B------:R-:W-:Y:S01]  /*1520*/  IMAD.SHL.U32 R179, R17, 0x40, RZ ;  /* 0x0000004011b37824 */ /* 0x000fe200078e00ff */
[----:B------:R-:W-:Y:S01]  /*1530*/  LEA.HI.X R29, R22, c[0x0][0x194], R15, 0x1, P5 ;  /* 0x00006500161d7a11 */ /* 0x000fe200028f0c0f */
[----:B------:R-:W-:Y:S01]  /*1540*/  IMAD.IADD R15, R16, 0x1, -R18 ;  /* 0x00000001100f7824 */ /* 0x000fe200078e0a12 */
[----:B------:R-:W-:Y:S01]  /*1550*/  LEA R22, P5, R19, R28, 0x7 ;  /* 0x0000001c13167211 */ /* 0x000fe200078a38ff */
[----:B------:R-:W-:Y:S01]  /*1560*/  IMAD.MOV.U32 R18, RZ, RZ, c[0x0][0x1ac] ;  /* 0x00006b00ff127624 */ /* 0x000fe200078e00ff */
[----:B------:R-:W-:Y:S01]  /*1570*/  LOP3.LUT R179, R179, 0x1c0, RZ, 0xc0, !PT ;  /* 0x000001c0b3b37812 */ /* 0x000fe200078ec0ff */
[----:B------:R-:W-:Y:S01]  /*1580*/  IMAD.MOV.U32 R32, RZ, RZ, R34 ;  /* 0x000000ffff207224 */ /* 0x000fe200078e0022 */
[----:B------:R2:W-:Y:S01]  /*1590*/  LDGSTS.E.BYPASS.LTC128B.128 [R4+0x80], [R28.64], !P1 ;  /* 0x000800001c047fae */ /* 0x0005e2000c901d4c */
[----:B------:R-:W-:Y:S01]  /*15a0*/  IMAD R200, R24, c[0x0][0x180], RZ ;  /* 0x0000600018c87a24 */ /* 0x000fe200078e02ff */
[----:B------:R-:W-:Y:S01]  /*15b0*/  LEA.HI.X R23, R19, R29, R18, 0x7, P5 ;  /* 0x0000001d13177211 */ /* 0x000fe200028f3c12 */
[----:B------:R-:W-:Y:S01]  /*15c0*/  IMAD.SHL.U32 R16, R16, 0x10, RZ ;  /* 0x0000001010107824 */ /* 0x000fe200078e00ff */
[----:B------:R-:W-:Y:S01]  /*15d0*/  ISETP.GE.AND P5, PT, R10, c[0x0][0x16c], PT ;  /* 0x00005b000a007a0c */ /* 0x000fe20003fa6270 */
[C---:B------:R-:W-:Y:S01]  /*15e0*/  IMAD R200, R0.reuse, c[0x0][0x184], R200 ;  /* 0x0000610000c87a24 */ /* 0x040fe200078e02c8 */
[----:B------:R-:W-:Y:S01]  /*15f0*/  SHF.R.S32.HI R19, RZ, 0x1, R7 ;  /* 0x00000001ff137819 */ /* 0x000fe20000011407 */
[----:B------:R-:W-:Y:S01]  /*1600*/  IMAD.WIDE.U32 R32, R0, c[0x0][0x180], R32 ;  /* 0x0000600000207a25 */ /* 0x000fe200078e0020 */
[----:B------:R-:W-:Y:S01]  /*1610*/  SEL R191, RZ, 0x1, P5 ;  /* 0x00000001ffbf7807 */ /* 0x000fe20002800000 */
[----:B------:R2:W-:Y:S01]  /*1620*/  LDGSTS.E.BYPASS.LTC128B.128 [R4+0x2080], [R28.64+0x40], !P4 ;  /* 0x020800401c047fae */ /* 0x0005e2000e101d4c */
[----:B------:R-:W-:Y:S01]  /*1630*/  ISETP.GE.AND P5, PT, R190, c[0x0][0x16c], PT ;  /* 0x00005b00be007a0c */ /* 0x000fe20003fa6270 */
[----:B------:R-:W-:Y:S01]  /*1640*/  IMAD.IADD R201, R33, 0x1, R200 ;  /* 0x0000000121c97824 */ /* 0x000fe200078e02c8 */
[----:B------:R-:W-:Y:S01]  /*1650*/  LOP3.LUT R16, R179, 0x30, R16, 0xf8, !PT ;  /* 0x00000030b3107812 */ /* 0x000fe200078ef810 */
[----:B------:R-:W-:Y:S01]  /*1660*/  IMAD.MOV.U32 R200, RZ, RZ, R32 ;  /* 0x000000ffffc87224 */ /* 0x000fe200078e0020 */
[----:B------:R-:W-:Y:S01]  /*1670*/  SEL R25, RZ, 0x4, P5 ;  /* 0x00000004ff197807 */ /* 0x000fe20002800000 */
[----:B------:R-:W-:Y:S01]  /*1680*/  IMAD R187, R13, c[0x0][0x188], RZ ;  /* 0x000062000dbb7a24 */ /* 0x000fe200078e02ff */
[----:B------:R-:W-:Y:S01]  /*1690*/  ISETP.GE.AND P5, PT, R5, c[0x0][0x16c], PT ;  /* 0x00005b0005007a0c */ /* 0x000fe20003fa6270 */
[----:B------:R-:W-:Y:S01]  /*16a0*/  IMAD.WIDE.U32 R200, R198, c[0x0][0x188], R200 ;  /* 0x00006200c6c87a25 */ /* 0x000fe200078e00c8 */
[----:B------:R-:W-:Y:S01]  /*16b0*/  SHF.R.U32.HI R179, RZ, 0x3, R179 ;  /* 0x00000003ffb37819 */ /* 0x000fe200000116b3 */
[----:B------:R2:W-:Y:S01]  /*16c0*/  LDGSTS.E.BYPASS.LTC128B.128 [R4+0x4080], [R28.64+0x80], !P6 ;  /* 0x040800801c047fae */ /* 0x0005e2000f101d4c */
[----:B------:R-:W-:Y:S01]  /*16d0*/  LOP3.LUT R16, R16, 0x8, R21, 0xf8, !PT ;  /* 0x0000000810107812 */ /* 0x000fe200078ef815 */
[----:B------:R-:W-:Y:S01]  /*16e0*/  IMAD R187, R198, c[0x0][0x18c], R187 ;  /* 0x00006300c6bb7a24 */ /* 0x000fe200078e02bb */
[----:B------:R-:W-:Y:S01]  /*16f0*/  SEL R17, RZ, 0x2, P5 ;  /* 0x00000002ff117807 */ /* 0x000fe20002800000 */
[----:B------:R-:W-:Y:S01]  /*1700*/  IMAD.U32 R32, RZ, RZ, UR18 ;  /* 0x00000012ff207e24 */ /* 0x000fe2000f8e00ff */
[----:B------:R-:W-:Y:S01]  /*1710*/  SHF.R.S32.HI R7, RZ, 0x1f, R7 ;  /* 0x0000001fff077819 */ /* 0x000fe20000011407 */
[----:B------:R-:W-:Y:S01]  /*1720*/  IMAD.SHL.U32 R18, R12, 0x10, RZ ;  /* 0x000000100c127824 */ /* 0x000fe200078e00ff */
[----:B------:R-:W-:Y:S01]  /*1730*/  LOP3.LUT R179, R16, R179, RZ, 0x3c, !PT ;  /* 0x000000b310b37212 */ /* 0x000fe200078e3cff */
[----:B------:R-:W-:Y:S01]  /*1740*/  IMAD.U32 R16, RZ, RZ, UR7 ;  /* 0x00000007ff107e24 */ /* 0x000fe2000f8e00ff */
[----:B------:R-:W-:Y:S01]  /*1750*/  IADD3 R25, R25, R17, R191 ;  /* 0x0000001119197210 */ /* 0x000fe20007ffe0bf */
[----:B------:R-:W-:Y:S01]  /*1760*/  IMAD.IADD R187, R201, 0x1, R187 ;  /* 0x00000001c9bb7824 */ /* 0x000fe200078e02bb */
[----:B------:R-:W-:Y:S01]  /*1770*/  LEA R17, P1, R32, R200, 0x6 ;  /* 0x000000c820117211 */ /* 0x000fe200078230ff */
[----:B------:R-:W-:Y:S01]  /*1780*/  IMAD R189, R13, c[0x0][0x278], RZ ;  /* 0x00009e000dbd7a24 */ /* 0x000fe200078e02ff */
[----:B------:R-:W-:Y:S01]  /*1790*/  LEA.HI R7, R7, R19, RZ, 0x2 ;  /* 0x0000001307077211 */ /* 0x000fe200078f10ff */
[----:B------:R-:W-:Y:S01]  /*17a0*/  IMAD R26, R30, c[0x0][0x20c], R26 ;  /* 0x000083001e1a7a24 */ /* 0x000fe200078e021a */
[----:B------:R-:W-:Y:S01]  /*17b0*/  LOP3.LUT R18, R18, 0x10, RZ, 0xc0, !PT ;  /* 0x0000001012127812 */ /* 0x000fe200078ec0ff */
[----:B------:R-:W-:Y:S01]  /*17c0*/  IMAD.WIDE.U32 R30, R30, c[0x0][0x208], R10 ;  /* 0x000082001e1e7a25 */ /* 0x000fe200078e000a */
[----:B------:R-:W-:Y:S01]  /*17d0*/  LEA.HI.X R16, R32, R187, R16, 0x6, P1 ;  /* 0x000000bb20107211 */ /* 0x000fe200008f3410 */
[----:B------:R3:W-:Y:S01]  /*17e0*/  LDGSTS.E.BYPASS.LTC128B.128 [R4+0x1080], [R22.64], !P2 ;  /* 0x0108000016047fae */ /* 0x0007e2000d101d4c */
[----:B------:R-:W-:Y:S01]  /*17f0*/  LOP3.LUT R7, R7, 0xfffffffc, RZ, 0xc0, !PT ;  /* 0xfffffffc07077812 */ /* 0x000fe200078ec0ff */
[----:B------:R-:W-:Y:S01]  /*1800*/  IMAD R189, R198, c[0x0][0x27c], R189 ;  /* 0x00009f00c6bd7a24 */ /* 0x000fe200078e02bd */
[----:B------:R-:W-:Y:S01]  /*1810*/  ISETP.GT.AND P1, PT, R2, 0xf, PT ;  /* 0x0000000f0200780c */ /* 0x000fe20003f24270 */
[----:B------:R-:W-:Y:S01]  /*1820*/  IMAD.WIDE.U32 R208, R198, c[0x0][0x278], R208 ;  /* 0x00009e00c6d07a25 */ /* 0x000fe200078e00d0 */
[----:B------:R-:W-:Y:S01]  /*1830*/  LOP3.LUT R182, R18, 0x8, R182, 0xf8, !PT ;  /* 0x0000000812b67812 */ /* 0x000fe200078ef8b6 */
[----:B------:R3:W-:Y:S01]  /*1840*/  LDGSTS.E.BYPASS.LTC128B.128 [R4+0x3080], [R22.64+0x40], !P0 ;  /* 0x0308004016047fae */ /* 0x0007e2000c101d4c */
[----:B------:R-:W-:Y:S01]  /*1850*/  LEA R18, P4, R17, c[0x0][0x160], 0x1 ;  /* 0x0000580011127a11 */ /* 0x000fe200078808ff */
[----:B------:R-:W-:Y:S01]  /*1860*/  IMAD.IADD R7, R19, 0x1, -R7 ;  /* 0x0000000113077824 */ /* 0x000fe200078e0a07 */
[----:B------:R-:W-:Y:S01]  /*1870*/  ISETP.GE.AND P6, PT, R10, c[0x0][0x1fc], PT ;  /* 0x00007f000a007a0c */ /* 0x000fe20003fc6270 */
[----:B------:R-:W-:Y:S01]  /*1880*/  IMAD.IADD R27, R31, 0x1, R26 ;  /* 0x000000011f1b7824 */ /* 0x000fe200078e021a */
[----:B------:R-:W-:Y:S01]  /*1890*/  LEA.HI.X R19, R17, c[0x0][0x164], R16, 0x1, P4 ;  /* 0x0000590011137a11 */ /* 0x000fe200020f0c10 */
[----:B------:R-:W-:Y:S01]  /*18a0*/  IMAD.MOV.U32 R26, RZ, RZ, R30 ;  /* 0x000000ffff1a7224 */ /* 0x000fe200078e001e */
[----:B------:R-:W-:Y:S01]  /*18b0*/  ISETP.GE.AND P4, PT, R5, c[0x0][0x1fc], PT ;  /* 0x00007f0005007a0c */ /* 0x000fe20003f86270 */
[----:B------:R-:W-:Y:S01]  /*18c0*/  IMAD R24, R24, c[0x0][0x210], RZ ;  /* 0x0000840018187a24 */ /* 0x000fe200078e02ff */
[----:B------:R-:W-:Y:S01]  /*18d0*/  UMOV UR18, 0x6 ;  /* 0x0000000600127882 */ /* 0x000fe20000000000 */
[----:B------:R-:W-:Y:S01]  /*18e0*/  IMAD.IADD R189, R209, 0x1, R189 ;  /* 0x00000001d1bd7824 */ /* 0x000fe200078e02bd */
[----:B------:R-:W-:Y:S01]  /*18f0*/  SEL R17, RZ, 0xffffffff, P4 ;  /* 0xffffffffff117807 */ /* 0x000fe20002000000 */
[----:B------:R-:W-:Y:S01]  /*1900*/  IMAD R24, R0, c[0x0][0x214], R24 ;  /* 0x0000850000187a24 */ /* 0x000fe200078e0218 */
[----:B------:R-:W-:Y:S01]  /*1910*/  @!P1 IADD3 R16, P4, R208, UR17, RZ ;  /* 0x00000011d0109c10 */ /* 0x000fe2000ff9e0ff */
[----:B--2---:R-:W-:Y:S01]  /*1920*/  IMAD.WIDE.U32 R28, R0, c[0x0][0x210], R26 ;  /* 0x00008400001c7a25 */ /* 0x004fe200078e001a */
[----:B------:R-:W-:Y:S01]  /*1930*/  ULDC.64 UR6, c[0x0][0x208] ;  /* 0x0000820000067ab9 */ /* 0x000fe20000000a00 */
[----:B------:R-:W-:Y:S01]  /*1940*/  LOP3.LUT P2, RZ, R25, 0x2, RZ, 0xc0, !PT ;  /* 0x0000000219ff7812 */ /* 0x000fe2000784c0ff */
[----:B------:R-:W-:Y:S01]  /*1950*/  USHF.L.U64.HI UR18, UR6, UR18, UR7 ;  /* 0x0000001206127299 */ /* 0x000fe20008010207 */
[----:B------:R-:W-:Y:S01]  /*1960*/  IMAD.SHL.U32 R177, R15, 0x400, RZ ;  /* 0x000004000fb17824 */ /* 0x000fe200078e00ff */
[----:B------:R-:W-:Y:S01]  /*1970*/  @!P1 LEA R26, P0, R16, c[0x0][0x258], 0x2 ;  /* 0x00009600101a9a11 */ /* 0x000fe200078010ff */
[----:B------:R-:W-:Y:S01]  /*1980*/  IMAD.SHL.U32 R0, R17, 0x2, RZ ;  /* 0x0000000211007824 */ /* 0x000fe200078e00ff */
[----:B------:R-:W-:Y:S01]  /*1990*/  @!P1 IADD3.X R17, R189, UR16, RZ, P4, !PT ;  /* 0x00000010bd119c10 */ /* 0x000fe2000a7fe4ff */
[----:B------:R-:W-:Y:S01]  /*19a0*/  IMAD R207, R207, 0x2, R177 ;  /* 0x00000002cfcf7824 */ /* 0x000fe200078e02b1 */
[----:B------:R-:W-:Y:S01]  /*19b0*/  UIADD3 UR7, -UR17, UR10, URZ ;  /* 0x0000000a11077290 */ /* 0x000fe2000fffe13f */
[----:B------:R-:W-:Y:S01]  /*19c0*/  IMAD R178, R20, 0x8, R178 ;  /* 0x0000000814b27824 */ /* 0x000fe200078e02b2 */
[----:B------:R-:W-:Y:S01]  /*19d0*/  @!P1 LEA.HI.X R27, R16, c[0x0][0x25c], R17, 0x2, P0 ;  /* 0x00009700101b9a11 */ /* 0x000fe200000f1411 */
[----:B------:R-:W-:Y:S01]  /*19e0*/  IMAD R177, R20, 0x200, R177 ;  /* 0x0000020014b17824 */ /* 0x000fe200078e02b1 */
[----:B------:R-:W-:Y:S01]  /*19f0*/  SEL R20, RZ, 0x1, P6 ;  /* 0x00000001ff147807 */ /* 0x000fe20003000000 */
[C---:B------:R-:W-:Y:S01]  /*1a00*/  IMAD R212, R13.reuse, c[0x0][0x218], RZ ;  /* 0x000086000dd47a24 */ /* 0x040fe200078e02ff */
[----:B------:R-:W-:Y:S01]  /*1a10*/  ISETP.GE.AND P0, PT, R190, c[0x0][0x1fc], PT ;  /* 0x00007f00be007a0c */ /* 0x000fe20003f06270 */
[----:B------:R-:W-:Y:S01]  /*1a20*/  IMAD R188, R13, c[0x0][0x290], RZ ;  /* 0x0000a4000dbc7a24 */ /* 0x000fe200078e02ff */
[----:B------:R-:W-:Y:S01]  /*1a30*/  LOP3.LUT P4, RZ, R25, 0x1, RZ, 0xc0, !PT ;  /* 0x0000000119ff7812 */ /* 0x000fe2000788c0ff */
[----:B------:R-:W-:Y:S01]  /*1a40*/  IMAD R202, R13, c[0x0][0x240], RZ ;  /* 0x000090000dca7a24 */ /* 0x000fe200078e02ff */
[----:B------:R-:W-:Y:S01]  /*1a50*/  LOP3.LUT P6, RZ, R25, 0x4, RZ, 0xc0, !PT ;  /* 0x0000000419ff7812 */ /* 0x000fe200078cc0ff */
[----:B------:R-:W-:Y:S01]  /*1a60*/  IMAD.IADD R25, R29, 0x1, R24 ;  /* 0x000000011d197824 */ /* 0x000fe200078e0218 */
[----:B------:R-:W-:Y:S01]  /*1a70*/  SEL R13, RZ, 0x4, P0 ;  /* 0x00000004ff0d7807 */ /* 0x000fe20000000000 */
[----:B------:R-:W-:Y:S01]  /*1a80*/  IMAD.MOV.U32 R24, RZ, RZ, R28 ;  /* 0x000000ffff187224 */ /* 0x000fe200078e001c */
[----:B------:R-:W-:Y:S01]  /*1a90*/  ISETP.GE.OR P0, PT, R194, UR7, !P4 ;  /* 0x00000007c2007c0c */ /* 0x000fe2000e706670 */
[----:B------:R-:W-:Y:S01]  /*1aa0*/  IMAD.U32 R33, RZ, RZ, UR19 ;  /* 0x00000013ff217e24 */ /* 0x000fe2000f8e00ff */
[----:B------:R-:W-:Y:S01]  /*1ab0*/  USHF.L.U32 UR19, UR6, 0x6, URZ ;  /* 0x0000000606137899 */ /* 0x000fe2000800063f */
[----:B------:R-:W-:Y:S01]  /*1ac0*/  IMAD R212, R198, c[0x0][0x21c], R212 ;  /* 0x00008700c6d47a24 */ /* 0x000fe200078e02d4 */
[----:B------:R-:W-:Y:S01]  /*1ad0*/  ISETP.GE.OR P2, PT, R194, UR7, !P2 ;  /* 0x00000007c2007c0c */ /* 0x000fe2000d746670 */
[----:B------:R-:W-:Y:S01]  /*1ae0*/  IMAD R188, R198, c[0x0][0x294], R188 ;  /* 0x0000a500c6bc7a24 */ /* 0x000fe200078e02bc */
[----:B------:R-:W-:Y:S01]  /*1af0*/  ISETP.GE.OR P6, PT, R194, UR7, !P6 ;  /* 0x00000007c2007c0c */ /* 0x000fe2000f7c6670 */
[----:B------:R-:W-:Y:S01]  /*1b00*/  IMAD R202, R198, c[0x0][0x244], R202 ;  /* 0x00009100c6ca7a24 */ /* 0x000fe200078e02ca */
[----:B------:R-:W-:Y:S01]  /*1b10*/  LOP3.LUT R0, R0, 0x2, R20, 0xe2, !PT ;  /* 0x0000000200007812 */ /* 0x000fe200078ee214 */
[----:B------:R-:W-:Y:S01]  /*1b20*/  IMAD.WIDE.U32 R204, R198, c[0x0][0x290], R204 ;  /* 0x0000a400c6cc7a25 */ /* 0x000fe200078e00cc */
[----:B------:R-:W-:Y:S01]  /*1b30*/  SHF.R.S32.HI R16, RZ, 0x1f, R6 ;  /* 0x0000001fff107819 */ /* 0x000fe20000011406 */
[----:B------:R-:W-:Y:S01]  /*1b40*/  UIMAD UR6, UR18, UR8, URZ ;  /* 0x00000008120672a4 */ /* 0x000fe2000f8e023f */
[----:B------:R-:W-:Y:S01]  /*1b50*/  LOP3.LUT R13, R0, R13, RZ, 0xfc, !PT ;  /* 0x0000000d000d7212 */ /* 0x000fe200078efcff */
[C---:B------:R-:W-:Y:S01]  /*1b60*/  IMAD.WIDE.U32 R196, R198.reuse, c[0x0][0x240], R196 ;  /* 0x00009000c6c47a25 */ /* 0x040fe200078e00c4 */
[----:B------:R3:W-:Y:S01]  /*1b70*/  LDGSTS.E.BYPASS.LTC128B.128 [R4+0x5080], [R22.64+0x80], !P3 ;  /* 0x0508008016047fae */ /* 0x0007e2000d901d4c */
[----:B------:R-:W-:Y:S01]  /*1b80*/  UIMAD UR6, UR4, UR19, UR6 ;  /* 0x00000013040672a4 */ /* 0x000fe2000f8e0206 */
[C---:B------:R-:W-:Y:S01]  /*1b90*/  LOP3.LUT P4, RZ, R13.reuse, 0x1, RZ, 0xc0, !PT ;  /* 0x000000010dff7812 */ /* 0x040fe2000788c0ff */
[----:B------:R-:W-:Y:S01]  /*1ba0*/  IMAD.WIDE.U32 R198, R198, c[0x0][0x218], R24 ;  /* 0x00008600c6c67a25 */ /* 0x000fe200078e0018 */
[----:B------:R-:W0:Y:S01]  /*1bb0*/  LDGDEPBAR ;  /* 0x00000000000079af */ /* 0x000e220000000000 */
[----:B------:R-:W-:Y:S01]  /*1bc0*/  LOP3.LUT P3, RZ, R13, 0x2, RZ, 0xc0, !PT ;  /* 0x000000020dff7812 */ /* 0x000fe2000786c0ff */
[----:B------:R-:W-:Y:S01]  /*1bd0*/  UIADD3 UR4, UR8, 0x1, URZ ;  /* 0x0000000108047890 */ /* 0x000fe2000fffe03f */
[----:B------:R-:W-:Y:S01]  /*1be0*/  IMAD.IADD R213, R199, 0x1, R212 ;  /* 0x00000001c7d57824 */ /* 0x000fe200078e02d4 */
[----:B------:R-:W-:Y:S01]  /*1bf0*/  LEA.HI R16, R16, R194, RZ, 0x3 ;  /* 0x000000c210107211 */ /* 0x000fe200078f18ff */
[----:B------:R-:W-:Y:S01]  /*1c00*/  IMAD.U32 R6, RZ, RZ, UR19 ;  /* 0x00000013ff067e24 */ /* 0x000fe2000f8e00ff */
[----:B------:R2:W-:Y:S01]  /*1c10*/  LDGSTS.E.BYPASS.LTC128B.128 [R4+0xc080], [R18.64], !P0 ;  /* 0x0c08000012047fae */ /* 0x0005e2000c101d4c */
[----:B------:R-:W-:Y:S01]  /*1c20*/  IMAD.MOV.U32 R212, RZ, RZ, R198 ;  /* 0x000000ffffd47224 */ /* 0x000fe200078e00c6 */
[----:B------:R-:W-:Y:S01]  /*1c30*/  LOP3.LUT R16, R16, 0xfffffff8, RZ, 0xc0, !PT ;  /* 0xfffffff810107812 */ /* 0x000fe200078ec0ff */
[----:B------:R-:W-:Y:S01]  /*1c40*/  IMAD.IADD R188, R205, 0x1, R188 ;  /* 0x00000001cdbc7824 */ /* 0x000fe200078e02bc */
[----:B------:R2:W-:Y:S01]  /*1c50*/  LDGSTS.E.BYPASS.LTC128B.128 [R4+0xd080], [R18.64+0x40], !P2 ;  /* 0x0d08004012047fae */ /* 0x0005e2000d101d4c */
[----:B------:R-:W-:Y:S01]  /*1c60*/  IMAD.WIDE.U32 R28, R6, UR8, R212 ;  /* 0x00000008061c7c25 */ /* 0x000fe2000f8e00d4 */
[----:B------:R-:W-:Y:S01]  /*1c70*/  SHF.R.S32.HI R20, RZ, 0x1, R9 ;  /* 0x00000001ff147819 */ /* 0x000fe20000011409 */
[----:B------:R-:W-:Y:S01]  /*1c80*/  UISETP.GE.AND UP0, UPT, UR4, UR9, UPT ;  /* 0x000000090400728c */ /* 0x000fe2000bf06270 */
[----:B------:R2:W-:Y:S01]  /*1c90*/  LDGSTS.E.BYPASS.LTC128B.128 [R4+0xe080], [R18.64+0x80], !P6 ;  /* 0x0e08008012047fae */ /* 0x0005e2000f101d4c */
[C---:B------:R-:W-:Y:S01]  /*1ca0*/  ISETP.GE.OR P6, PT, R194.reuse, UR7, !P3 ;  /* 0x00000007c2007c0c */ /* 0x040fe2000dfc6670 */
[----:B------:R-:W-:Y:S01]  /*1cb0*/  IMAD.IADD R9, R194, 0x1, -R16 ;  /* 0x00000001c2097824 */ /* 0x000fe200078e0a10 */
[----:B------:R-:W-:Y:S01]  /*1cc0*/  IADD3 R0, R29, UR6, RZ ;  /* 0x000000061d007c10 */ /* 0x000fe2000fffe0ff */
[----:B------:R-:W-:Y:S01]  /*1cd0*/  IMAD.IADD R8, R2, 0x1, -R8 ;  /* 0x0000000102087824 */ /* 0x000fe200078e0a08 */
[----:B------:R-:W-:Y:S01]  /*1ce0*/  LEA R24, P0, R28, c[0x0][0x1f0], 0x1 ;  /* 0x00007c001c187a11 */ /* 0x000fe200078008ff */
[----:B------:R-:W-:Y:S01]  /*1cf0*/  IMAD.MOV.U32 R181, RZ, RZ, 0x10 ;  /* 0x00000010ffb57424 */ /* 0x000fe200078e00ff */
[----:B------:R-:W-:Y:S01]  /*1d00*/  LOP3.LUT P2, RZ, R13, 0x4, RZ, 0xc0, !PT ;  /* 0x000000040dff7812 */ /* 0x000fe2000784c0ff */
[----:B------:R-:W-:Y:S01]  /*1d10*/  IMAD.SHL.U32 R13, R3, 0x8, RZ ;  /* 0x00000008030d7824 */ /* 0x000fe200078e00ff */
[----:B---3--:R-:W-:Y:S01]  /*1d20*/  SEL R22, RZ, 0xffffffff, P5 ;  /* 0xffffffffff167807 */ /* 0x008fe20002800000 */
[----:B------:R-:W-:Y:S01]  /*1d30*/  IMAD.SHL.U32 R183, R12, 0x8, RZ ;  /* 0x000000080cb77824 */ /* 0x000fe200078e00ff */
[----:B------:R-:W-:Y:S01]  /*1d40*/  ISETP.GE.OR P5, PT, R194, UR7, !P4 ;  /* 0x00000007c2007c0c */ /* 0x000fe2000e7a6670 */
[----:B------:R-:W-:Y:S01]  /*1d50*/  IMAD R179, R12, 0x200, R179 ;  /* 0x000002000cb37824 */ /* 0x000fe200078e02b3 */
[----:B------:R-:W-:Y:S01]  /*1d60*/  LEA.HI.X R25, R28, c[0x0][0x1f4], R0, 0x1, P0 ;  /* 0x00007d001c197a11 */ /* 0x000fe200000f0c00 */
[----:B------:R-:W-:Y:S01]  /*1d70*/  @!P1 IMAD.SHL.U32 R0, R2, 0x10, RZ ;  /* 0x0000001002009824 */ /* 0x000fe200078e00ff */
[----:B------:R-:W-:Y:S01]  /*1d80*/  LOP3.LUT R13, R13, 0x18, RZ, 0xc0, !PT ;  /* 0x000000180d0d7812 */ /* 0x000fe200078ec0ff */
[----:B------:R-:W-:Y:S01]  /*1d90*/  IMAD.SHL.U32 R178, R178, 0x20, RZ ;  /* 0x00000020b2b27824 */ /* 0x000fe200078e00ff */
[C---:B------:R-:W-:Y:S01]  /*1da0*/  LOP3.LUT P0, RZ, R20.reuse, 0x2, RZ, 0xc0, !PT ;  /* 0x0000000214ff7812 */ /* 0x040fe2000780c0ff */
[----:B------:R-:W-:Y:S01]  /*1db0*/  IMAD.SHL.U32 R20, R20, 0x40, RZ ;  /* 0x0000004014147824 */ /* 0x000fe200078e00ff */
[----:B------:R3:W-:Y:S01]  /*1dc0*/  @!P1 LDGSTS.E.BYPASS.LTC128B.128 [R0+0x18080], [R26.64] ;  /* 0x180800001a009fae */ /* 0x0007e2000b901d4c */
[----:B------:R-:W-:Y:S01]  /*1dd0*/  LOP3.LUT R183, R183, 0x8, RZ, 0xc0, !PT ;  /* 0x00000008b7b77812 */ /* 0x000fe200078ec0ff */
[----:B------:R-:W-:Y:S01]  /*1de0*/  IMAD.SHL.U32 R22, R22, 0x2, RZ ;  /* 0x0000000216167824 */ /* 0x000fe200078e00ff */
[----:B------:R-:W-:Y:S01]  /*1df0*/  SEL R173, R181, 0xfffffff0, !P0 ;  /* 0xfffffff0b5ad7807 */ /* 0x000fe20004000000 */
[----:B------:R-:W0:Y:S01]  /*1e00*/  LDGDEPBAR ;  /* 0x00000000000079af */ /* 0x000e220000000000 */
[----:B------:R-:W-:Y:S01]  /*1e10*/  LOP3.LUT P0, RZ, R7, 0x2, RZ, 0xc0, !PT ;  /* 0x0000000207ff7812 */ /* 0x000fe2000780c0ff */
[----:B------:R-:W-:Y:S01]  /*1e20*/  IMAD.MOV.U32 R172, RZ, RZ, 0x20 ;  /* 0x00000020ffac7424 */ /* 0x000fe200078e00ff */
[----:B------:R-:W-:Y:S01]  /*1e30*/  LOP3.LUT R20, R20, 0xc0, RZ, 0xc0, !PT ;  /* 0x000000c014147812 */ /* 0x000fe200078ec0ff */
[----:B--2---:R-:W-:Y:S01]  /*1e40*/  IMAD.SHL.U32 R19, R9, 0x40, RZ ;  /* 0x0000004009137824 */ /* 0x004fe200078e00ff */
[----:B------:R1:W-:Y:S01]  /*1e50*/  LDGSTS.E.BYPASS.LTC128B.128 [R4+0x12080], [R24.64], !P5 ;  /* 0x1208000018047fae */ /* 0x0003e2000e901d4c */
[----:B------:R-:W-:Y:S01]  /*1e60*/  IADD3 R17, P5, R204, UR17, RZ ;  /* 0x00000011cc117c10 */ /* 0x000fe2000ffbe0ff */
[----:B------:R-:W-:Y:S01]  /*1e70*/  IMAD.IADD R202, R197, 0x1, R202 ;  /* 0x00000001c5ca7824 */ /* 0x000fe200078e02ca */
[----:B------:R-:W-:Y:S01]  /*1e80*/  LOP3.LUT R21, R20, 0x8, R21, 0xf8, !PT ;  /* 0x0000000814157812 */ /* 0x000fe200078ef815 */
[----:B------:R1:W-:Y:S01]  /*1e90*/  LDGSTS.E.BYPASS.LTC128B.128 [R4+0x13080], [R24.64+0x40], !P6 ;  /* 0x1308004018047fae */ /* 0x0003e2000f101d4c */
[----:B------:R-:W-:-:S02]  /*1ea0*/  ISETP.GE.OR P6, PT, R194, UR7, !P2 ;  /* 0x00000007c2007c0c */ /* 0x000fc4000d7c6670 */
[----:B------:R-:W-:Y:S02]  /*1eb0*/  LOP3.LUT R19, R19, 0x1c0, RZ, 0xc0, !PT ;  /* 0x000001c013137812 */ /* 0x000fe400078ec0ff */
[----:B------:R-:W-:Y:S02]  /*1ec0*/  SHF.R.U32.HI R20, RZ, 0x3, R20 ;  /* 0x00000003ff147819 */ /* 0x000fe40000011614 */
[----:B------:R-:W-:Y:S02]  /*1ed0*/  SHF.R.U32.HI R18, RZ, 0x3, R19 ;  /* 0x00000003ff127819 */ /* 0x000fe40000011613 */
[----:B------:R-:W-:Y:S02]  /*1ee0*/  LOP3.LUT R20, R21, R20, RZ, 0x3c, !PT ;  /* 0x0000001415147212 */ /* 0x000fe400078e3cff */
[----:B------:R-:W-:Y:S01]  /*1ef0*/  LOP3.LUT R18, R18, R19, R13, 0x1e, !PT ;  /* 0x0000001312127212 */ /* 0x000fe200078e1e0d */
[----:B------:R-:W-:Y:S01]  /*1f00*/  IMAD.SHL.U32 R19, R14, 0x40, RZ ;  /* 0x000000400e137824 */ /* 0x000fe200078e00ff */
[----:B------:R-:W-:Y:S01]  /*1f10*/  LOP3.LUT R191, R22, 0x2, R191, 0xe2, !PT ;  /* 0x0000000216bf7812 */ /* 0x000fe200078ee2bf */
[----:B------:R1:W-:Y:S01]  /*1f20*/  LDGSTS.E.BYPASS.LTC128B.128 [R4+0x14080], [R24.64+0x80], !P6 ;  /* 0x1408008018047fae */ /* 0x0003e2000f101d4c */
[----:B---3--:R-:W-:Y:S01]  /*1f30*/  IADD3.X R0, R188, UR16, RZ, P5, !PT ;  /* 0x00000010bc007c10 */ /* 0x008fe2000affe4ff */
[----:B------:R-:W-:Y:S01]  /*1f40*/  IMAD.IADD R207, R207, 0x1, R18 ;  /* 0x00000001cfcf7824 */ /* 0x000fe200078e0212 */
[----:B------:R-:W-:Y:S01]  /*1f50*/  LEA R16, P5, R17, c[0x0][0x280], 0x2 ;  /* 0x0000a00011107a11 */ /* 0x000fe200078a10ff */
[----:B------:R-:W-:Y:S01]  /*1f60*/  IMAD.SHL.U32 R18, R7, 0x40, RZ ;  /* 0x0000004007127824 */ /* 0x000fe200078e00ff */
[----:B------:R-:W-:Y:S01]  /*1f70*/  LOP3.LUT P6, RZ, R14, 0x4, RZ, 0xc0, !PT ;  /* 0x000000040eff7812 */ /* 0x000fe200078cc0ff */
[----:B------:R-:W-:Y:S01]  /*1f80*/  IMAD.SHL.U32 R207, R207, 0x2, RZ ;  /* 0x00000002cfcf7824 */ /* 0x000fe200078e00ff */
[----:B------:R-:W-:Y:S01]  /*1f90*/  LEA.HI.X R17, R17, c[0x0][0x284], R0, 0x2, P5 ;  /* 0x0000a10011117a11 */ /* 0x000fe200028f1400 */
[----:B------:R-:W-:Y:S01]  /*1fa0*/  @!P1 IMAD.SHL.U32 R0, R2, 0x10, RZ ;  /* 0x0000001002009824 */ /* 0x000fe200078e00ff */
[----:B------:R-:W-:Y:S01]  /*1fb0*/  LOP3.LUT P5, RZ, R14, 0x2, RZ, 0xc0, !PT ;  /* 0x000000020eff7812 */ /* 0x000fe200078ac0ff */
[----:B------:R-:W-:Y:S01]  /*1fc0*/  IMAD.U32 R180, R180, 0x20, R20 ;  /* 0x00000020b4b47824 */ /* 0x000fe200078e0014 */
[----:B------:R-:W-:-:S02]  /*1fd0*/  SHF.R.S32.HI R14, RZ, 0x1f, R8 ;  /* 0x0000001fff0e7819 */ /* 0x000fc40000011408 */
[----:B------:R-:W-:Y:S01]  /*1fe0*/  SEL R174, R181, 0xfffffff0, !P5 ;  /* 0xfffffff0b5ae7807 */ /* 0x000fe20006800000 */
[----:B------:R2:W-:Y:S01]  /*1ff0*/  @!P1 LDGSTS.E.BYPASS.LTC128B.128 [R0+0x18280], [R16.64] ;  /* 0x1828000010009fae */ /* 0x0005e2000b901d4c */
[----:B------:R-:W-:Y:S02]  /*2000*/  LOP3.LUT R19, R19, 0x1c0, RZ, 0xc0, !PT ;  /* 0x000001c013137812 */ /* 0x000fe400078ec0ff */
[----:B------:R-:W-:Y:S01]  /*2010*/  LEA.HI R7, R14, R8, RZ, 0x2 ;  /* 0x000000080e077211 */ /* 0x000fe200078f10ff */
[----:B------:R-:W0:Y:S01]  /*2020*/  LDGDEPBAR ;  /* 0x00000000000079af */ /* 0x000e220000000000 */
[----:B------:R-:W-:Y:S02]  /*2030*/  PLOP3.LUT P5, PT, PT, PT, UP0, 0x80, 0x0 ;  /* 0x000000000000781c */ /* 0x000fe40003faf008 */
[----:B------:R-:W-:Y:S01]  /*2040*/  LOP3.LUT R14, R18, 0xc0, RZ, 0xc0, !PT ;  /* 0x000000c0120e7812 */ /* 0x000fe200078ec0ff */
[----:B------:R-:W0:Y:S01]  /*2050*/  LDGDEPBAR ;  /* 0x00000000000079af */ /* 0x000e220000000000 */
[----:B------:R-:W-:-:S02]  /*2060*/  SHF.R.U32.HI R12, RZ, 0x3, R19 ;  /* 0x00000003ff0c7819 */ /* 0x000fc40000011613 */
[----:B------:R-:W-:Y:S02]  /*2070*/  SHF.R.S32.HI R192, RZ, 0x2, R7 ;  /* 0x00000002ffc07819 */ /* 0x000fe40000011407 */
[----:B------:R-:W-:Y:S02]  /*2080*/  LOP3.LUT R12, R12, R19, R183, 0x1e, !PT ;  /* 0x000000130c0c7212 */ /* 0x000fe400078e1eb7 */
[----:B------:R-:W-:Y:S01]  /*2090*/  SEL R172, R172, 0xffffffe0, !P6 ;  /* 0xffffffe0acac7807 */ /* 0x000fe20007000000 */
[----:B------:R-:W-:Y:S01]  /*20a0*/  IMAD R192, R15, 0x10, R192 ;  /* 0x000000100fc07824 */ /* 0x000fe200078e02c0 */
[----:B------:R-:W-:Y:S01]  /*20b0*/  SEL R181, R181, 0xfffffff0, !P0 ;  /* 0xfffffff0b5b57807 */ /* 0x000fe20004000000 */
[----:B------:R-:W-:Y:S01]  /*20c0*/  IMAD.IADD R177, R177, 0x1, R12 ;  /* 0x00000001b1b17824 */ /* 0x000fe200078e020c */
[----:B--2---:R-:W-:Y:S01]  /*20d0*/  SHF.R.U32.HI R16, RZ, 0x3, R14 ;  /* 0x00000003ff107819 */ /* 0x004fe2000001160e */
[----:B------:R-:W-:-:S03]  /*20e0*/  IMAD R0, R15, 0x200, R178 ;  /* 0x000002000f007824 */ /* 0x000fc600078e02b2 */
[C---:B------:R-:W-:Y:S02]  /*20f0*/  LOP3.LUT R182, R16.reuse, R182, R14, 0x1e, !PT ;  /* 0x000000b610b67212 */ /* 0x040fe400078e1e0e */
[CC--:B------:R-:W-:Y:S02]  /*2100*/  LOP3.LUT R183, R16.reuse, R14.reuse, R183, 0x1e, !PT ;  /* 0x0000000e10b77212 */ /* 0x0c0fe400078e1eb7 */
[----:B------:R-:W-:Y:S01]  /*2110*/  LOP3.LUT R13, R16, R14, R13, 0x1e, !PT ;  /* 0x0000000e100d7212 */ /* 0x000fe200078e1e0d */
[----:B------:R-:W-:Y:S02]  /*2120*/  IMAD.IADD R182, R178, 0x1, R182 ;  /* 0x00000001b2b67824 */ /* 0x000fe400078e02b6 */
[----:B------:R-:W-:Y:S01]  /*2130*/  IMAD.IADD R183, R0, 0x1, R183 ;  /* 0x0000000100b77824 */ /* 0x000fe200078e02b7 */
[----:B------:R-:W-:Y:S01]  /*2140*/  IADD3 R0, R207, 0x18480, RZ ;  /* 0x00018480cf007810 */ /* 0x000fe20007ffe0ff */
[----:B------:R-:W-:Y:S01]  /*2150*/  IMAD.IADD R178, R178, 0x1, R13 ;  /* 0x00000001b2b27824 */ /* 0x000fe200078e020d */
[----:B------:R-:W-:Y:S05]  /*2160*/  @P5 BRA `(.L_x_967) ;  /* 0x000001a000005947 */ /* 0x000fea0003800000 */
[----:B-1----:R-:W-:Y:S01]  /*2170*/  USHF.R.S32.HI UR6, URZ, 0x1f, UR4 ;  /* 0x0000001f3f067899 */ /* 0x002fe20008011404 */
[----:B------:R-:W-:Y:S01]  /*2180*/  IMAD.WIDE.U32 R12, R6, UR4, R212 ;  /* 0x00000004060c7c25 */ /* 0x000fe2000f8e00d4 */
[----:B------:R-:W-:Y:S01]  /*2190*/  UIMAD UR18, UR18, UR4, URZ ;  /* 0x00000004121272a4 */ /* 0x000fe2000f8e023f */
[----:B------:R-:W-:Y:S01]  /*21a0*/  BSSY B0, `(.L_x_967) ;  /* 0x0000016000007945 */ /* 0x000fe20003800000 */
[----:B------:R-:W-:-:S02]  /*21b0*/  USHF.L.U32 UR7, UR4, 0x6, URZ ;  /* 0x0000000604077899 */ /* 0x000fc4000800063f */
[----:B------:R-:W-:Y:S01]  /*21c0*/  UIMAD UR6, UR6, UR19, UR18 ;  /* 0x00000013060672a4 */ /* 0x000fe2000f8e0212 */
[----:B------:R-:W-:Y:S01]  /*21d0*/  LEA R14, P5, R12, c[0x0][0x1f0], 0x1 ;  /* 0x00007c000c0e7a11 */ /* 0x000fe200078a08ff */
[----:B------:R-:W-:-:S04]  /*21e0*/  UIADD3 UR4, -UR7, UR10, URZ ;  /* 0x0000000a07047290 */ /* 0x000fc8000fffe13f */
[----:B------:R-:W-:Y:S02]  /*21f0*/  IADD3 R6, R13, UR6, RZ ;  /* 0x000000060d067c10 */ /* 0x000fe4000fffe0ff */
[----:B------:R-:W-:Y:S02]  /*2200*/  ISETP.LT.AND P0, PT, R194, UR4, PT ;  /* 0x00000004c2007c0c */ /* 0x000fe4000bf01270 */
[----:B------:R-:W-:Y:S02]  /*2210*/  LEA.HI.X R15, R12, c[0x0][0x1f4], R6, 0x1, P5 ;  /* 0x00007d000c0f7a11 */ /* 0x000fe400028f0c06 */
[----:B------:R-:W-:Y:S02]  /*2220*/  ISETP.GE.OR P6, PT, R10, c[0x0][0x1fc], !P0 ;  /* 0x00007f000a007a0c */ /* 0x000fe400047c6670 */
[----:B------:R-:W-:Y:S02]  /*2230*/  ISETP.GE.OR P5, PT, R5, c[0x0][0x1fc], !P0 ;  /* 0x00007f0005007a0c */ /* 0x000fe400047a6670 */
[----:B------:R-:W-:-:S09]  /*2240*/  ISETP.GE.OR P0, PT, R190, c[0x0][0x1fc], !P0 ;  /* 0x00007f00be007a0c */ /* 0x000fd20004706670 */
[----:B------:R1:W-:Y:S04]  /*2250*/  LDGSTS.E.BYPASS.LTC128B.128 [R4+0x15080], [R14.64], !P6 ;  /* 0x150800000e047fae */ /* 0x0003e8000f101d4c */
[----:B------:R1:W-:Y:S01]  /*2260*/  LDGSTS.E.BYPASS.LTC128B.128 [R4+0x16080], [R14.64+0x40], !P5 ;  /* 0x160800400e047fae */ /* 0x0003e2000e901d4c */
[----:B------:R-:W-:-:S03]  /*2270*/  IADD3 R5, P5, R204, UR7, RZ ;  /* 0x00000007cc057c10 */ /* 0x000fc6000ffbe0ff */
[----:B------:R1:W-:Y:S01]  /*2280*/  LDGSTS.E.BYPASS.LTC128B.128 [R4+0x17080], [R14.64+0x80], !P0 ;  /* 0x170800800e047fae */ /* 0x0003e2000c101d4c */
[----:B------:R-:W-:Y:S01]  /*2290*/  LEA R10, P0, R5, c[0x0][0x280], 0x2 ;  /* 0x0000a000050a7a11 */ /* 0x000fe200078010ff */
[----:B-1----:R-:W-:-:S05]  /*22a0*/  IMAD.U32 R4, RZ, RZ, UR7 ;  /* 0x00000007ff047e24 */ /* 0x002fca000f8e00ff */
[----:B------:R-:W-:-:S04]  /*22b0*/  LEA.HI.X.SX32 R4, R4, R188, 0x1, P5 ;  /* 0x000000bc04047211 */ /* 0x000fc800028f0eff */
[----:B------:R-:W-:Y:S01]  /*22c0*/  LEA.HI.X R11, R5, c[0x0][0x284], R4, 0x2, P0 ;  /* 0x0000a100050b7a11 */ /* 0x000fe200000f1404 */
[----:B------:R-:W-:Y:S05]  /*22d0*/  @P1 BRA `(.L_x_968) ;  /* 0x0000002000001947 */ /* 0x000fea0003800000 */
[----:B------:R-:W-:-:S05]  /*22e0*/  SHF.L.U32 R2, R2, 0x4, RZ ;  /* 0x0000000402027819 */ /* 0x000fca00000006ff */
[----:B------:R1:W-:Y:S02]  /*22f0*/  LDGSTS.E.BYPASS.LTC128B.128 [R2+0x18380], [R10.64] ;  /* 0x183800000a027fae */ /* 0x0003e4000b901d4c */
.L_x_968:
[----:B------:R-:W-:Y:S05]  /*2300*/  BSYNC B0 ;  /* 0x0000000000007941 */ /* 0x000fea0003800000 */
.L_x_967:
[----:B-1----:R-:W-:Y:S01]  /*2310*/  SHF.R.S32.HI R2, RZ, 0x1f, R3 ;  /* 0x0000001fff027819 */ /* 0x002fe20000011403 */
[----:B------:R-:W0:Y:S01]  /*2320*/  LDGDEPBAR ;  /* 0x00000000000079af */ /* 0x000e220000000000 */
[----:B------:R-:W-:Y:S01]  /*2330*/  LOP3.LUT R211, R7, 0x7ffffffc, RZ, 0xc0, !PT ;  /* 0x7ffffffc07d37812 */ /* 0x000fe200078ec0ff */
[----:B------:R-:W-:Y:S01]  /*2340*/  UIADD3 UR7, UR14, 0x1, -UR11 ;  /* 0x000000010e077890 */ /* 0x000fe2000fffe80b */
[----:B------:R-:W-:Y:S01]  /*2350*/  LEA.HI R2, R2, R3, RZ, 0x2 ;  /* 0x0000000302027211 */ /* 0x000fe200078f10ff */
[----:B------:R-:W-:Y:S01]  /*2360*/  ULDC UR6, c[0x0][0x2a0] ;  /* 0x0000a80000067ab9 */ /* 0x000fe20000000800 */
[----:B------:R-:W-:Y:S01]  /*2370*/  LOP3.LUT P0, RZ, R9, 0x4, RZ, 0xc0, !PT ;  /* 0x0000000409ff7812 */ /* 0x000fe2000780c0ff */
[----:B------:R-:W-:Y:S01]  /*2380*/  IMAD.IADD R211, R8, 0x1, -R211 ;  /* 0x0000000108d37824 */ /* 0x000fe200078e0ad3 */
[----:B------:R-:W-:Y:S01]  /*2390*/  LOP3.LUT R2, R2, 0x1ffffffc, RZ, 0xc0, !PT ;  /* 0x1ffffffc02027812 */ /* 0x000fe200078ec0ff */
[----:B------:R-:W-:Y:S01]  /*23a0*/  IMAD.U32 R214, RZ, RZ, UR7 ;  /* 0x00000007ffd67e24 */ /* 0x000fe2000f8e00ff */
[----:B------:R-:W-:Y:S01]  /*23b0*/  LEA R177, R177, 0x1c480, 0x1 ;  /* 0x0001c480b1b17811 */ /* 0x000fe200078e08ff */
[----:B------:R-:W-:Y:S01]  /*23c0*/  ULOP3.LUT UR6, URZ, UR6, URZ, 0x33, !UPT ;  /* 0x000000063f067292 */ /* 0x000fe2000f8e333f */
[----:B------:R-:W-:Y:S01]  /*23d0*/  IMAD.MOV.U32 R4, RZ, RZ, 0x1 ;  /* 0x00000001ff047424 */ /* 0x000fe200078e00ff */
[----:B------:R-:W-:Y:S01]  /*23e0*/  IADD3 R210, R207, 0x184c0, RZ ;  /* 0x000184c0cfd27810 */ /* 0x000fe20007ffe0ff */
[----:B------:R-:W-:Y:S01]  /*23f0*/  IMAD.IADD R2, R3, 0x1, -R2 ;  /* 0x0000000103027824 */ /* 0x000fe200078e0a02 */
[----:B------:R-:W-:Y:S01]  /*2400*/  LEA R178, R178, 0x80, 0x1 ;  /* 0x00000080b2b27811 */ /* 0x000fe200078e08ff */
[----:B------:R-:W-:Y:S01]  /*2410*/  IMAD.SHL.U32 R180, R180, 0x2, RZ ;  /* 0x00000002b4b47824 */ /* 0x000fe200078e00ff */
[----:B------:R-:W-:Y:S01]  /*2420*/  ISETP.LE.AND P5, PT, R4, c[0x0][0x2a8], PT ;  /* 0x0000aa0004007a0c */ /* 0x000fe20003fa3270 */
[----:B------:R-:W-:Y:S01]  /*2430*/  IMAD R211, R2, 0x4, R211 ;  /* 0x0000000402d37824 */ /* 0x000fe200078e02d3 */
[----:B------:R-:W-:Y:S01]  /*2440*/  @P0 IADD3 R210, R0, -0x40, RZ ;  /* 0xffffffc000d20810 */ /* 0x000fe20007ffe0ff */
[--C-:B------:R-:W-:Y:S01]  /*2450*/  IMAD R175, R172, 0x2, R177.reuse ;  /* 0x00000002acaf7824 */ /* 0x100fe200078e02b1 */
[----:B------:R-:W-:Y:S01]  /*2460*/  CS2R R130, SRZ ;  /* 0x0000000000827805 */ /* 0x000fe2000001ff00 */
[----:B------:R-:W-:Y:S01]  /*2470*/  IMAD.SHL.U32 R211, R211, 0x2, RZ ;  /* 0x00000002d3d37824 */ /* 0x000fe200078e00ff */
[----:B------:R-:W-:Y:S01]  /*2480*/  CS2R R128, SRZ ;  /* 0x0000000000807805 */ /* 0x000fe2000001ff00 */
[----:B------:R-:W-:Y:S01]  /*2490*/  IMAD R176, R174, 0x2, R177 ;  /* 0x00000002aeb07824 */ /* 0x000fe200078e02b1 */
[----:B------:R-:W-:Y:S01]  /*24a0*/  CS2R R126, SRZ ;  /* 0x00000000007e7805 */ /* 0x000fe2000001ff00 */
[----:B------:R-:W-:Y:S01]  /*24b0*/  IMAD.SHL.U32 R179, R179, 0x2, RZ ;  /* 0x00000002b3b37824 */ /* 0x000fe200078e00ff */
[----:B------:R-:W-:Y:S01]  /*24c0*/  IADD3 R214, R214, -UR10, -R211 ;  /* 0x8000000ad6d67c10 */ /* 0x000fe2000fffe8d3 */
[----:B------:R-:W-:Y:S01]  /*24d0*/  CS2R R124, SRZ ;  /* 0x00000000007c7805 */ /* 0x000fe2000001ff00 */
[----:B------:R-:W-:Y:S01]  /*24e0*/  CS2R R122, SRZ ;  /* 0x00000000007a7805 */ /* 0x000fe2000001ff00 */
[----:B------:R-:W-:Y:S01]  /*24f0*/  CS2R R120, SRZ ;  /* 0x0000000000787805 */ /* 0x000fe2000001ff00 */
[C---:B------:R-:W-:Y:S01]  /*2500*/  IADD3 R215, R214.reuse, c[0x0][0x2a4], RZ ;  /* 0x0000a900d6d77a10 */ /* 0x040fe20007ffe0ff */
        /* <DEDUP_REMOVED lines=43> */
[----:B------:R-:W-:Y:S01]  /*27c0*/  IADD3 R214, R214, UR6, RZ ;  /* 0x00000006d6d67c10 */ /* 0x000fe2000fffe0ff */
[----:B------:R-:W-:Y:S01]  /*27d0*/  IMAD R174, R174, 0x2, R175 ;  /* 0x00000002aeae7824 */ /* 0x000fe200078e02af */
[----:B------:R-:W-:Y:S01]  /*27e0*/  IADD3 R216, -R211, UR15, RZ ;  /* 0x0000000fd3d87c10 */ /* 0x000fe2000fffe1ff */
[----:B------:R-:W-:Y:S01]  /*27f0*/  IMAD R172, R172, 0x2, R176 ;  /* 0x00000002acac7824 */ /* 0x000fe200078e02b0 */
[----:B------:R-:W-:Y:S01]  /*2800*/  UIADD3 UR14, UR14, -UR10, URZ ;  /* 0x8000000a0e0e7290 */ /* 0x000fe2000fffe03f */
[----:B------:R-:W-:Y:S01]  /*2810*/  IMAD.IADD R0, R183, 0x1, R181 ;  /* 0x00000001b7007824 */ /* 0x000fe200078e02b5 */
[----:B------:R-:W-:-:S02]  /*2820*/  UMOV UR4, URZ ;  /* 0x0000003f00047c82 */ /* 0x000fc40008000000 */
[----:B------:R-:W-:Y:S02]  /*2830*/  UMOV UR16, 0x1 ;  /* 0x0000000100107882 */ /* 0x000fe40000000000 */
[----:B------:R-:W-:Y:S02]  /*2840*/  UISETP.GT.AND UP4, UPT, UR5, -0x1, UPT ;  /* 0xffffffff0500788c */ /* 0x000fe4000bf84270 */
[----:B------:R-:W-:Y:S02]  /*2850*/  UMOV UR15, URZ ;  /* 0x0000003f000f7c82 */ /* 0x000fe40008000000 */
.L_x_987:
[----:B------:R-:W-:Y:S04]  /*2860*/  DEPBAR.LE SB0, 0x1 ;  /* 0x000080400000791a */ /* 0x000fe80000000000 */
[----:B------:R-:W-:Y:S01]  /*2870*/  BAR.SYNC.DEFER_BLOCKING 0x0 ;  /* 0x0000000000007b1d */ /* 0x000fe20000010000 */
[----:B------:R-:W-:Y:S02]  /*2880*/  MOV R3, UR4 ;  /* 0x0000000400037c02 */ /* 0x000fe40008000f00 */
[----:B------:R-:W-:Y:S02]  /*2890*/  MOV R4, UR4 ;  /* 0x0000000400047c02 */ /* 0x000fe40008000f00 */
[----:B------:R-:W-:Y:S01]  /*28a0*/  MOV R2, UR4 ;  /* 0x0000000400027c02 */ /* 0x000fe20008000f00 */
[----:B------:R-:W-:Y:S01]  /*28b0*/  IMAD R3, R3, 0x1800, R183 ;  /* 0x0000180003037824 */ /* 0x000fe200078e02b7 */
[----:B------:R-:W-:Y:S01]  /*28c0*/  MOV R229, UR4 ;  /* 0x0000000400e57c02 */ /* 0x000fe20008000f00 */
[----:B------:R-:W-:Y:S02]  /*28d0*/  IMAD R4, R4, 0x1800, R0 ;  /* 0x0000180004047824 */ /* 0x000fe400078e0200 */
[----:B------:R-:W-:Y:S01]  /*28e0*/  IMAD R2, R2, 0x1800, R181 ;  /* 0x0000180002027824 */ /* 0x000fe200078e02b5 */
[----:B------:R-:W-:Y:S02]  /*28f0*/  SHF.L.U32 R185, R3, 0x1, RZ ;  /* 0x0000000103b97819 */ /* 0x000fe400000006ff */
[----:B------:R-:W-:Y:S02]  /*2900*/  SHF.L.U32 R186, R4, 0x1, RZ ;  /* 0x0000000104ba7819 */ /* 0x000fe400000006ff */
[----:B------:R-:W-:Y:S02]  /*2910*/  IADD3 R2, R183, R2, RZ ;  /* 0x00000002b7027210 */ /* 0x000fe40007ffe0ff */
[-C--:B------:R-:W-:Y:S02]  /*2920*/  LEA R229, R229, R192.reuse, 0x6 ;  /* 0x000000c0e5e57211 */ /* 0x080fe400078e30ff */
[----:B------:R-:W-:Y:S01]  /*2930*/  SHF.L.U32 R184, R2, 0x1, RZ ;  /* 0x0000000102b87819 */ /* 0x000fe200000006ff */
        /* <DEDUP_REMOVED lines=22> */
[-C--:B----4-:R-:W-:Y:S07]  /*2aa0*/  HMMA.16816.F32.BF16 R4, R136, R140.reuse, R4 ;  /* 0x0000008c8804723c */ /* 0x090fee0000041804 */
[----:B------:R-:W-:Y:S04]  /*2ab0*/  LDS R238, [R229.X4+0x18080] ;  /* 0x01808000e5ee7984 */ /* 0x000fe80000004800 */
[----:B------:R-:W-:Y:S01]  /*2ac0*/  LDS R234, [R229.X4+0x180a0] ;  /* 0x0180a000e5ea7984 */ /* 0x000fe20000004800 */
[C---:B-1----:R-:W-:Y:S03]  /*2ad0*/  HMMA.16816.F32.BF16 R8, R144.reuse, R140, R8 ;  /* 0x0000008c9008723c */ /* 0x042fe60000041808 */
[----:B------:R-:W-:Y:S04]  /*2ae0*/  LDS R233, [R229.X4+0x18100] ;  /* 0x01810000e5e97984 */ /* 0x000fe80000004800 */
[----:B------:R-:W-:Y:S01]  /*2af0*/  LDS R229, [R229.X4+0x18120] ;  /* 0x01812000e5e57984 */ /* 0x000fe20000004800 */
        /* <DEDUP_REMOVED lines=21> */
[-C--:B------:R-:W-:Y:S01]  /*2c50*/  HMMA.16816.F32.BF16 R4, R164, R168.reuse, R4 ;  /* 0x000000a8a404723c */ /* 0x080fe20000041804 */
[----:B------:R-:W5:Y:S07]  /*2c60*/  LDSM.16.M88.4 R160, [R173+0x4080] ;  /* 0x00408000ada0783b */ /* 0x000f6e0000000200 */
[C---:B-1----:R-:W-:Y:S08]  /*2c70*/  HMMA.16816.F32.BF16 R8, R136.reuse, R168, R8 ;  /* 0x000000a88808723c */ /* 0x042ff00000041808 */
[-C--:B------:R-:W-:Y:S08]  /*2c80*/  HMMA.16816.F32.BF16 R12, R136, R170.reuse, R12 ;  /* 0x000000aa880c723c */ /* 0x080ff0000004180c */
[C---:B------:R-:W-:Y:S08]  /*2c90*/  HMMA.16816.F32.BF16 R16, R164.reuse, R170, R16 ;  /* 0x000000aaa410723c */ /* 0x040ff00000041810 */
[-C--:B------:R-:W-:Y:S08]  /*2ca0*/  HMMA.16816.F32.BF16 R20, R164, R140.reuse, R20 ;  /* 0x0000008ca414723c */ /* 0x080ff00000041814 */
[C---:B------:R-:W-:Y:S08]  /*2cb0*/  HMMA.16816.F32.BF16 R24, R136.reuse, R140, R24 ;  /* 0x0000008c8818723c */ /* 0x040ff00000041818 */
[-C--:B------:R-:W-:Y:S01]  /*2cc0*/  HMMA.16816.F32.BF16 R28, R136, R142.reuse, R28 ;  /* 0x0000008e881c723c */ /* 0x080fe2000004181c */
[----:B------:R-:W1:Y:S07]  /*2cd0*/  LDSM.16.M88.4 R136, [R186+0xe880] ;  /* 0x00e88000ba88783b */ /* 0x000e6e0000000200 */
[----:B------:R-:W-:Y:S08]  /*2ce0*/  HMMA.16816.F32.BF16 R32, R164, R142, R32 ;  /* 0x0000008ea420723c */ /* 0x000ff00000041820 */
[-C--:B--2---:R-:W-:Y:S08]  /*2cf0*/  HMMA.16816.F32.BF16 R4, R144, R148.reuse, R4 ;  /* 0x000000949004723c */ /* 0x084ff00000041804 */
[C---:B---3--:R-:W-:Y:S08]  /*2d00*/  HMMA.16816.F32.BF16 R8, R132.reuse, R148, R8 ;  /* 0x000000948408723c */ /* 0x048ff00000041808 */
[-C--:B------:R-:W-:Y:S08]  /*2d10*/  HMMA.16816.F32.BF16 R12, R132, R150.reuse, R12 ;  /* 0x00000096840c723c */ /* 0x080ff0000004180c */
[C---:B------:R-:W-:Y:S08]  /*2d20*/  HMMA.16816.F32.BF16 R16, R144.reuse, R150, R16 ;  /* 0x000000969010723c */ /* 0x040ff00000041810 */
[-C--:B----4-:R-:W-:Y:S08]  /*2d30*/  HMMA.16816.F32.BF16 R20, R144, R152.reuse, R20 ;  /* 0x000000989014723c */ /* 0x090ff00000041814 */
[C---:B------:R-:W-:Y:S08]  /*2d40*/  HMMA.16816.F32.BF16 R24, R132.reuse, R152, R24 ;  /* 0x000000988418723c */ /* 0x040ff00000041818 */
[-C--:B------:R-:W-:Y:S08]  /*2d50*/  HMMA.16816.F32.BF16 R28, R132, R154.reuse, R28 ;  /* 0x0000009a841c723c */ /* 0x080ff0000004181c */
[----:B------:R-:W-:Y:S08]  /*2d60*/  HMMA.16816.F32.BF16 R32, R144, R154, R32 ;  /* 0x0000009a9020723c */ /* 0x000ff00000041820 */
[-C--:B-----5:R-:W-:Y:S08]  /*2d70*/  HMMA.16816.F32.BF16 R4, R156, R160.reuse, R4 ;  /* 0x000000a09c04723c */ /* 0x0a0ff00000041804 */
[C---:B-1----:R-:W-:Y:S08]  /*2d80*/  HMMA.16816.F32.BF16 R8, R136.reuse, R160, R8 ;  /* 0x000000a08808723c */ /* 0x042ff00000041808 */
[-C--:B------:R-:W-:Y:S08]  /*2d90*/  HMMA.16816.F32.BF16 R12, R136, R162.reuse, R12 ;  /* 0x000000a2880c723c */ /* 0x080ff0000004180c */
        /* <DEDUP_REMOVED lines=21> */
[----:B------:R1:W1:Y:S10]  /*2ef0*/  MUFU.TANH R164, R8 ;  /* 0x0000000800a47308 */ /* 0x0002740000002400 */
[----:B------:R1:W1:Y:S01]  /*2f00*/  MUFU.TANH R167, R9 ;  /* 0x0000000900a77308 */ /* 0x0002620000002400 */
[----:B----4-:R-:W4:Y:S09]  /*2f10*/  LDSM.16.M88.4 R4, [R173+0x5080] ;  /* 0x00508000ad04783b */ /* 0x010f320000000200 */
[----:B------:R1:W1:Y:S10]  /*2f20*/  MUFU.TANH R168, R10 ;  /* 0x0000000a00a87308 */ /* 0x0002740000002400 */
[----:B------:R1:W1:Y:S10]  /*2f30*/  MUFU.TANH R169, R11 ;  /* 0x0000000b00a97308 */ /* 0x0002740000002400 */
[----:B------:R1:W1:Y:S10]  /*2f40*/  MUFU.TANH R170, R12 ;  /* 0x0000000c00aa7308 */ /* 0x0002740000002400 */
[----:B------:R1:W1:Y:S01]  /*2f50*/  MUFU.TANH R162, R13 ;  /* 0x0000000d00a27308 */ /* 0x0002620000002400 */
[-C--:B----4-:R-:W-:Y:S09]  /*2f60*/  HMMA.16816.F32.BF16 R20, R156, R4.reuse, R20 ;  /* 0x000000049c14723c */ /* 0x090ff20000041814 */
[----:B------:R4:W1:Y:S01]  /*2f70*/  MUFU.TANH R163, R14 ;  /* 0x0000000e00a37308 */ /* 0x0008620000002400 */
[C---:B------:R-:W-:Y:S07]  /*2f80*/  HMMA.16816.F32.BF16 R24, R136.reuse, R4, R24 ;  /* 0x000000048818723c */ /* 0x040fee0000041818 */
[----:B------:R-:W-:Y:S02]  /*2f90*/  MOV R5, UR8 ;  /* 0x0000000800057c02 */ /* 0x000fe40008000f00 */
[----:B------:R4:W1:Y:S01]  /*2fa0*/  MUFU.TANH R171, R15 ;  /* 0x0000000f00ab7308 */ /* 0x0008620000002400 */
[-C--:B------:R-:W-:Y:S03]  /*2fb0*/  HMMA.16816.F32.BF16 R28, R136, R6.reuse, R28 ;  /* 0x00000006881c723c */ /* 0x080fe6000004181c */
[----:B------:R-:W-:Y:S01]  /*2fc0*/  LEA R5, R5, R192, 0x6 ;  /* 0x000000c005057211 */ /* 0x000fe200078e30ff */
[----:B------:R-:W-:Y:S04]  /*2fd0*/  FMUL.FTZ R20, R20, c[0x0][0x2b4] ;  /* 0x0000ad0014147a20 */ /* 0x000fe80000410000 */
[----:B------:R-:W-:Y:S01]  /*2fe0*/  HMMA.16816.F32.BF16 R32, R156, R6, R32 ;  /* 0x000000069c20723c */ /* 0x000fe20000041820 */
[----:B------:R4:W1:Y:S03]  /*2ff0*/  MUFU.TANH R186, R16 ;  /* 0x0000001000ba7308 */ /* 0x0008660000002400 */
[----:B------:R-:W-:Y:S01]  /*3000*/  FMUL.FTZ R21, R21, c[0x0][0x2b4] ;  /* 0x0000ad0015157a20 */ /* 0x000fe20000410000 */
[-C--:B------:R-:W-:Y:S01]  /*3010*/  IADD3 R247, R215, R5.reuse, RZ ;  /* 0x00000005d7f77210 */ /* 0x080fe20007ffe0ff */
[----:B------:R-:W-:Y:S01]  /*3020*/  FMUL.FTZ R22, R22, c[0x0][0x2b4] ;  /* 0x0000ad0016167a20 */ /* 0x000fe20000410000 */
[----:B------:R-:W-:Y:S01]  /*3030*/  IADD3 R248, R214, R5, RZ ;  /* 0x00000005d6f87210 */ /* 0x000fe20007ffe0ff */
[----:B------:R-:W-:Y:S01]  /*3040*/  FMUL.FTZ R23, R23, c[0x0][0x2b4] ;  /* 0x0000ad0017177a20 */ /* 0x000fe20000410000 */
[----:B------:R-:W-:Y:S02]  /*3050*/  IMNMX R247, R216, R247, PT ;  /* 0x000000f7d8f77217 */ /* 0x000fe40003800200 */
[----:B------:R4:W1:Y:S01]  /*3060*/  MUFU.TANH R217, R17 ;  /* 0x0000001100d97308 */ /* 0x0008620000002400 */
[----:B------:R-:W-:Y:S02]  /*3070*/  FMUL.FTZ R24, R24, c[0x0][0x2b4] ;  /* 0x0000ad0018187a20 */ /* 0x000fe40000410000 */
[----:B------:R-:W-:Y:S02]  /*3080*/  FMUL.FTZ R25, R25, c[0x0][0x2b4] ;  /* 0x0000ad0019197a20 */ /* 0x000fe40000410000 */
[----:B------:R-:W-:Y:S02]  /*3090*/  FMUL.FTZ R26, R26, c[0x0][0x2b4] ;  /* 0x0000ad001a1a7a20 */ /* 0x000fe40000410000 */
[----:B------:R-:W-:Y:S02]  /*30a0*/  FMUL.FTZ R27, R27, c[0x0][0x2b4] ;  /* 0x0000ad001b1b7a20 */ /* 0x000fe40000410000 */
[----:B------:R-:W-:Y:S01]  /*30b0*/  FMUL.FTZ R28, R28, c[0x0][0x2b4] ;  /* 0x0000ad001c1c7a20 */ /* 0x000fe20000410000 */
        /* <DEDUP_REMOVED lines=8> */
[----:B------:R-:W-:Y:S07]  /*3140*/  FMUL.FTZ R35, R35, c[0x0][0x2b4] ;  /* 0x0000ad0023237a20 */ /* 0x000fee0000410000 */
        /* <DEDUP_REMOVED lines=16> */
[----:B------:R-:W-:-:S05]  /*3250*/  @!P5 BRA `(.L_x_969) ;  /* 0x000001a00000d947 */ /* 0x000fca0003800000 */
[----:B--23--:R-:W-:Y:S01]  /*3260*/  IADD3 R6, R5, UR14, RZ ;  /* 0x0000000e05067c10 */ /* 0x00cfe2000fffe0ff */
        /* <DEDUP_REMOVED lines=12> */
.L_x_971:
[----:B------:R-:W-:Y:S04]  /*3330*/  MOV R4, 0x1 ;  /* 0x0000000100047802 */ /* 0x000fe80000000f00 */
[----:B------:R-:W-:Y:S11]  /*3340*/  ISETP.NE.AND P0, PT, R4, c[0x0][0x2a8], PT ;  /* 0x0000aa0004007a0c */ /* 0x000ff60003f05270 */
[----:B------:R-:W-:Y:S02]  /*3350*/  @!UPT UIADD3 URZ, URZ, URZ, URZ ;  /* 0x0000003f3f3ff290 */ /* 0x000fe4000fffe03f */
[----:B------:R-:W-:Y:S05]  /*3360*/  @P0 IMAD.HI.U32 R4, R6, c[0x0][0x2ac], RZ ;  /* 0x0000ab0006040a27 */ /* 0x000fea00078e00ff */
[----:B------:R-:W-:Y:S02]  /*3370*/  @P0 SHF.R.U32.HI R6, RZ, c[0x0][0x2b0], R4 ;  /* 0x0000ac00ff060a19 */ /* 0x000fe40000011604 */
.L_x_972:
[----:B------:R-:W-:Y:S05]  /*3380*/  BSYNC B0 ;  /* 0x0000000000007941 */ /* 0x000fea0003800000 */
.L_x_970:
[----:B------:R-:W-:Y:S04]  /*3390*/  IMAD.MOV.U32 R4, RZ, RZ, c[0x0][0x2a8] ;  /* 0x0000aa00ff047624 */ /* 0x000fe800078e00ff */
[----:B------:R-:W-:Y:S02]  /*33a0*/  IMAD R4, R6, R4, -UR11 ;  /* 0x8000000b06047e24 */ /* 0x000fe4000f8e0204 */
[----:B------:R-:W-:Y:S03]  /*33b0*/  IMAD.IADD R6, R214, 0x1, R5 ;  /* 0x00000001d6067824 */ /* 0x000fe600078e0205 */
[----:B------:R-:W-:Y:S04]  /*33c0*/  IADD3 R248, -R211, R4, RZ ;  /* 0x00000004d3f87210 */ /* 0x000fe80007ffe1ff */
[----:B------:R-:W-:Y:S02]  /*33d0*/  IADD3 R4, R248, c[0x0][0x2a8], RZ ;  /* 0x0000aa00f8047a10 */ /* 0x000fe40007ffe0ff */
[----:B------:R-:W-:Y:S02]  /*33e0*/  IMNMX R248, R6, R248, !PT ;  /* 0x000000f806f87217 */ /* 0x000fe40007800200 */
[----:B------:R-:W-:Y:S02]  /*33f0*/  IMNMX R247, R247, R4, PT ;  /* 0x00000004f7f77217 */ /* 0x000fe40003800200 */
.L_x_969:
[----:B--23--:R-:W-:Y:S05]  /*3400*/  IADD3 R6, R5, 0x8, RZ ;  /* 0x0000000805067810 */ /* 0x00cfea0007ffe0ff */
        /* <DEDUP_REMOVED lines=17> */
.L_x_975:
[----:B------:R-:W-:Y:S04]  /*3520*/  MOV R4, 0x1 ;  /* 0x0000000100047802 */ /* 0x000fe80000000f00 */
[----:B------:R-:W-:Y:S11]  /*3530*/  ISETP.NE.AND P0, PT, R4, c[0x0][0x2a8], PT ;  /* 0x0000aa0004007a0c */ /* 0x000ff60003f05270 */
[----:B------:R-:W-:Y:S02]  /*3540*/  @!UPT UIADD3 URZ, URZ, URZ, URZ ;  /* 0x0000003f3f3ff290 */ /* 0x000fe4000fffe03f */
[----:B------:R-:W-:Y:S05]  /*3550*/  @P0 IMAD.HI.U32 R4, R6, c[0x0][0x2ac], RZ ;  /* 0x0000ab0006040a27 */ /* 0x000fea00078e00ff */
[----:B------:R-:W-:Y:S02]  /*3560*/  @P0 SHF.R.U32.HI R6, RZ, c[0x0][0x2b0], R4 ;  /* 0x0000ac00ff060a19 */ /* 0x000fe40000011604 */
.L_x_976:
[----:B------:R-:W-:Y:S05]  /*3570*/  BSYNC B0 ;  /* 0x0000000000007941 */ /* 0x000fea0003800000 */
.L_x_974:
[----:B------:R-:W-:Y:S04]  /*3580*/  IMAD.MOV.U32 R4, RZ, RZ, c[0x0][0x2a8] ;  /* 0x0000aa00ff047624 */ /* 0x000fe800078e00ff */
[----:B------:R-:W-:Y:S04]  /*3590*/  IMAD R6, R6, R4, -UR11 ;  /* 0x8000000b06067e24 */ /* 0x000fe8000f8e0204 */
[----:B------:R-:W-:Y:S05]  /*35a0*/  IMAD.IADD R6, R6, 0x1, -R211 ;  /* 0x0000000106067824 */ /* 0x000fea00078e0ad3 */
[----:B------:R-:W-:Y:S02]  /*35b0*/  IADD3 R4, R6, c[0x0][0x2a8], RZ ;  /* 0x0000aa0006047a10 */ /* 0x000fe40007ffe0ff */
[----:B------:R-:W-:Y:S02]  /*35c0*/  IMNMX R242, R242, R6, !PT ;  /* 0x00000006f2f27217 */ /* 0x000fe40007800200 */
[----:B------:R-:W-:Y:S02]  /*35d0*/  IMNMX R240, R240, R4, PT ;  /* 0x00000004f0f07217 */ /* 0x000fe40003800200 */
.L_x_973:
        /* <DEDUP_REMOVED lines=18> */
.L_x_979:
[----:B------:R-:W-:Y:S04]  /*3700*/  MOV R4, 0x1 ;  /* 0x0000000100047802 */ /* 0x000fe80000000f00 */
[----:B------:R-:W-:Y:S11]  /*3710*/  ISETP.NE.AND P0, PT, R4, c[0x0][0x2a8], PT ;  /* 0x0000aa0004007a0c */ /* 0x000ff60003f05270 */
[----:B------:R-:W-:Y:S02]  /*3720*/  @!UPT UIADD3 URZ, URZ, URZ, URZ ;  /* 0x0000003f3f3ff290 */ /* 0x000fe4000fffe03f */
[----:B------:R-:W-:Y:S05]  /*3730*/  @P0 IMAD.HI.U32 R4, R6, c[0x0][0x2ac], RZ ;  /* 0x0000ab0006040a27 */ /* 0x000fea00078e00ff */
[----:B------:R-:W-:Y:S02]  /*3740*/  @P0 SHF.R.U32.HI R6, RZ, c[0x0][0x2b0], R4 ;  /* 0x0000ac00ff060a19 */ /* 0x000fe40000011604 */
.L_x_980:
[----:B------:R-:W-:Y:S05]  /*3750*/  BSYNC B0 ;  /* 0x0000000000007941 */ /* 0x000fea0003800000 */
.L_x_978:
[----:B------:R-:W-:Y:S04]  /*3760*/  IMAD.MOV.U32 R4, RZ, RZ, c[0x0][0x2a8] ;  /* 0x0000aa00ff047624 */ /* 0x000fe800078e00ff */
[----:B------:R-:W-:Y:S04]  /*3770*/  IMAD R6, R6, R4, -UR11 ;  /* 0x8000000b06067e24 */ /* 0x000fe8000f8e0204 */
[----:B------:R-:W-:Y:S05]  /*3780*/  IMAD.IADD R6, R6, 0x1, -R211 ;  /* 0x0000000106067824 */ /* 0x000fea00078e0ad3 */
[----:B------:R-:W-:Y:S02]  /*3790*/  IADD3 R4, R6, c[0x0][0x2a8], RZ ;  /* 0x0000aa0006047a10 */ /* 0x000fe40007ffe0ff */
[----:B------:R-:W-:Y:S02]  /*37a0*/  IMNMX R239, R239, R6, !PT ;  /* 0x00000006efef7217 */ /* 0x000fe40007800200 */
[----:B------:R-:W-:Y:S02]  /*37b0*/  IMNMX R237, R237, R4, PT ;  /* 0x00000004eded7217 */ /* 0x000fe40003800200 */
.L_x_977:
        /* <DEDUP_REMOVED lines=18> */
.L_x_983:
[----:B------:R-:W-:Y:S04]  /*38e0*/  MOV R4, 0x1 ;  /* 0x0000000100047802 */ /* 0x000fe80000000f00 */
[----:B------:R-:W-:Y:S11]  /*38f0*/  ISETP.NE.AND P0, PT, R4, c[0x0][0x2a8], PT ;  /* 0x0000aa0004007a0c */ /* 0x000ff60003f05270 */
[----:B------:R-:W-:Y:S02]  /*3900*/  @!UPT UIADD3 URZ, URZ, URZ, URZ ;  /* 0x0000003f3f3ff290 */ /* 0x000fe4000fffe03f */
[----:B------:R-:W-:Y:S05]  /*3910*/  @P0 IMAD.HI.U32 R4, R5, c[0x0][0x2ac], RZ ;  /* 0x0000ab0005040a27 */ /* 0x000fea00078e00ff */
[----:B------:R-:W-:Y:S02]  /*3920*/  @P0 SHF.R.U32.HI R5, RZ, c[0x0][0x2b0], R4 ;  /* 0x0000ac00ff050a19 */ /* 0x000fe40000011604 */
.L_x_984:
[----:B------:R-:W-:Y:S05]  /*3930*/  BSYNC B0 ;  /* 0x0000000000007941 */ /* 0x000fea0003800000 */
.L_x_982:
[----:B------:R-:W-:Y:S04]  /*3940*/  IMAD.MOV.U32 R4, RZ, RZ, c[0x0][0x2a8] ;  /* 0x0000aa00ff047624 */ /* 0x000fe800078e00ff */
[----:B------:R-:W-:Y:S04]  /*3950*/  IMAD R5, R5, R4, -UR11 ;  /* 0x8000000b05057e24 */ /* 0x000fe8000f8e0204 */
[----:B------:R-:W-:Y:S05]  /*3960*/  IMAD.IADD R5, R5, 0x1, -R211 ;  /* 0x0000000105057824 */ /* 0x000fea00078e0ad3 */
[----:B------:R-:W-:Y:S02]  /*3970*/  IADD3 R4, R5, c[0x0][0x2a8], RZ ;  /* 0x0000aa0005047a10 */ /* 0x000fe40007ffe0ff */
[----:B------:R-:W-:Y:S02]  /*3980*/  IMNMX R235, R235, R5, !PT ;  /* 0x00000005ebeb7217 */ /* 0x000fe40007800200 */
[----:B------:R-:W-:Y:S02]  /*3990*/  IMNMX R236, R236, R4, PT ;  /* 0x00000004ecec7217 */ /* 0x000fe40003800200 */
.L_x_981:
[----:B------:R-:W-:Y:S04]  /*39a0*/  DEPBAR.LE SB0, 0x1 ;  /* 0x000080400000791a */ /* 0x000fe80000000000 */
[----:B------:R-:W-:Y:S01]  /*39b0*/  BAR.SYNC.DEFER_BLOCKING 0x0 ;  /* 0x0000000000007b1d */ /* 0x000fe20000010000 */
[----:B------:R-:W-:Y:S01]  /*39c0*/  UIADD3 UR18, UR8, 0x1, URZ ;  /* 0x0000000108127890 */ /* 0x000fe2000fffe03f */
[----:B------:R-:W-:Y:S02]  /*39d0*/  LEA R3, R3, 0x12080, 0x1 ;  /* 0x0001208003037811 */ /* 0x000fe400078e08ff */
[----:B------:R-:W-:Y:S01]  /*39e0*/  LEA R2, R2, 0x12080, 0x1 ;  /* 0x0001208002027811 */ /* 0x000fe200078e08ff */
[----:B------:R-:W-:Y:S06]  /*39f0*/  UISETP.GE.AND UP0, UPT, UR18, UR9, UPT ;  /* 0x000000091200728c */ /* 0x000fec000bf06270 */
[----:B------:R-:W-:Y:S01]  /*3a00*/  PLOP3.LUT P0, PT, PT, PT, UP0, 0x80, 0x0 ;  /* 0x000000000000781c */ /* 0x000fe20003f0f008 */
[----:B----4-:R2:W3:Y:S04]  /*3a10*/  LDSM.16.M88.4 R32, [R185+0x12080] ;  /* 0x01208000b920783b */ /* 0x0104e80000000200 */
        /* <DEDUP_REMOVED lines=8> */
[----:B------:R-:W-:Y:S01]  /*3aa0*/  LOP3.LUT P6, RZ, R191, 0x1, RZ, 0xc0, !PT ;  /* 0x00000001bfff7812 */ /* 0x000fe200078cc0ff */
[----:B------:R-:W-:Y:S01]  /*3ab0*/  USHF.R.S32.HI UR17, URZ, 0x1f, UR18 ;  /* 0x0000001f3f117899 */ /* 0x000fe20008011412 */
[----:B------:R-:W-:Y:S01]  /*3ac0*/  IMAD.U32 R4, RZ, RZ, UR8 ;  /* 0x00000008ff047e24 */ /* 0x000fe2000f8e00ff */
[----:B------:R-:W-:Y:S02]  /*3ad0*/  ULDC.64 UR6, c[0x0][0x178] ;  /* 0x00005e0000067ab9 */ /* 0x000fe40000000a00 */
[----:B------:R-:W-:Y:S02]  /*3ae0*/  UIMAD UR17, UR17, UR6, URZ ;  /* 0x00000006111172a4 */ /* 0x000fe4000f8e023f */
[----:B------:R-:W-:Y:S01]  /*3af0*/  @!P1 LEA R4, R4, 0x40, 0x6 ;  /* 0x0000004004049811 */ /* 0x000fe200078e30ff */
[----:B------:R-:W-:Y:S02]  /*3b00*/  UIMAD.WIDE.U32 UR20, UR18, UR6, URZ ;  /* 0x00000006121472a5 */ /* 0x000fe4000f8e003f */
[----:B------:R-:W-:Y:S02]  /*3b10*/  UIMAD UR17, UR18, UR7, UR17 ;  /* 0x00000007121172a4 */ /* 0x000fe4000f8e0211 */
[----:B------:R-:W-:Y:S02]  /*3b20*/  UIMAD UR18, UR18, -0x40, UR10 ;  /* 0xffffffc0121278a4 */ /* 0x000fe4000f8e020a */
[----:B------:R-:W-:Y:S01]  /*3b30*/  UIADD3 UR17, UR21, UR17, URZ ;  /* 0x0000001115117290 */ /* 0x000fe2000fffe03f */
[----:B------:R-:W-:Y:S02]  /*3b40*/  IMAD.U32 R7, RZ, RZ, UR20 ;  /* 0x00000014ff077e24 */ /* 0x000fe4000f8e00ff */
[----:B------:R-:W-:Y:S01]  /*3b50*/  IMAD.U32 R6, RZ, RZ, UR20 ;  /* 0x00000014ff067e24 */ /* 0x000fe2000f8e00ff */
[----:B------:R-:W-:Y:S02]  /*3b60*/  ISETP.GE.OR P6, PT, R194, UR18, !P6 ;  /* 0x00000012c2007c0c */ /* 0x000fe4000f7c6670 */
[----:B------:R-:W-:Y:S01]  /*3b70*/  IMAD.U32 R5, RZ, RZ, UR17 ;  /* 0x00000011ff057e24 */ /* 0x000fe2000f8e00ff */
[----:B------:R-:W-:Y:S04]  /*3b80*/  LEA R7, P0, R7, R200, 0x6 ;  /* 0x000000c807077211 */ /* 0x000fe800078030ff */
[----:B------:R-:W-:Y:S02]  /*3b90*/  LEA.HI.X R5, R6, R187, R5, 0x6, P0 ;  /* 0x000000bb06057211 */ /* 0x000fe400000f3405 */
[C---:B-1----:R-:W-:Y:S04]  /*3ba0*/  LEA R8, P0, R7.reuse, c[0x0][0x160], 0x1 ;  /* 0x0000580007087a11 */ /* 0x042fe800078008ff */
[----:B------:R-:W-:Y:S01]  /*3bb0*/  LEA.HI.X R9, R7, c[0x0][0x164], R5, 0x1, P0 ;  /* 0x0000590007097a11 */ /* 0x000fe200000f0c05 */
[----:B------:R-:W-:Y:S01]  /*3bc0*/  IMAD.U32 R5, RZ, RZ, UR16 ;  /* 0x00000010ff057e24 */ /* 0x000fe2000f8e00ff */
[C---:B------:R-:W-:Y:S03]  /*3bd0*/  @!P1 IADD3 R6, P0, R4.reuse, R208, RZ ;  /* 0x000000d004069210 */ /* 0x040fe60007f1e0ff */
[----:B------:R-:W-:Y:S01]  /*3be0*/  IMAD R5, R5, 0x3000, R206 ;  /* 0x0000300005057824 */ /* 0x000fe200078e02ce */
[----:B------:R-:W-:Y:S02]  /*3bf0*/  @!P1 LEA.HI.X.SX32 R4, R4, R189, 0x1, P0 ;  /* 0x000000bd04049211 */ /* 0x000fe400000f0eff */
[----:B------:R-:W-:Y:S02]  /*3c00*/  @!P1 LEA R10, P0, R6, c[0x0][0x258], 0x2 ;  /* 0x00009600060a9a11 */ /* 0x000fe400078010ff */
[----:B------:R-:W-:Y:S01]  /*3c10*/  @!PT LDS RZ, [RZ] ;  /* 0x00000000fffff984 */ /* 0x000fe20000000800 */
[----:B------:R-:W-:Y:S01]  /*3c20*/  @!PT LDS RZ, [RZ] ;  /* 0x00000000fffff984 */ /* 0x000fe20000000800 */
[----:B------:R-:W-:Y:S01]  /*3c30*/  @!PT LDS RZ, [RZ] ;  /* 0x00000000fffff984 */ /* 0x000fe20000000800 */
[----:B------:R1:W-:Y:S01]  /*3c40*/  LDGSTS.E.BYPASS.LTC128B.128 [R5], [R8.64], !P6 ;  /* 0x0000000008057fae */ /* 0x0003e2000f101d4c */
[----:B------:R-:W-:Y:S02]  /*3c50*/  ISETP.LT.AND P6, PT, R194, UR18, PT ;  /* 0x00000012c2007c0c */ /* 0x000fe4000bfc1270 */
[----:B------:R-:W-:Y:S01]  /*3c60*/  @!P1 LEA.HI.X R11, R6, c[0x0][0x25c], R4, 0x2, P0 ;  /* 0x00009700060b9a11 */ /* 0x000fe200000f1404 */
[----:B------:R-:W-:Y:S01]  /*3c70*/  IMAD.U32 R4, RZ, RZ, UR16 ;  /* 0x00000010ff047e24 */ /* 0x000fe2000f8e00ff */
[----:B------:R-:W-:Y:S02]  /*3c80*/  LOP3.LUT P0, RZ, R191, 0x2, RZ, 0xc0, !PT ;  /* 0x00000002bfff7812 */ /* 0x000fe4000780c0ff */
[----:B------:R-:W-:Y:S01]  /*3c90*/  ISETP.GE.OR P6, PT, R190, c[0x0][0x16c], !P6 ;  /* 0x00005b00be007a0c */ /* 0x000fe200077c6670 */
[----:B------:R-:W-:Y:S01]  /*3ca0*/  @!P1 IMAD R4, R4, 0x40, R193 ;  /* 0x0000004004049824 */ /* 0x000fe200078e02c1 */
[----:B------:R-:W-:Y:S03]  /*3cb0*/  ISETP.GE.OR P0, PT, R194, UR18, !P0 ;  /* 0x00000012c2007c0c */ /* 0x000fe6000c706670 */
[----:B------:R-:W-:Y:S10]  /*3cc0*/  @!P1 IMAD.SHL.U32 R4, R4, 0x4, RZ ;  /* 0x0000000404049824 */ /* 0x000ff400078e00ff */
[----:B------:R1:W-:Y:S06]  /*3cd0*/  LDGSTS.E.BYPASS.LTC128B.128 [R5+0x1000], [R8.64+0x40], !P0 ;  /* 0x0100004008057fae */ /* 0x0003ec000c101d4c */
[----:B------:R1:W-:Y:S06]  /*3ce0*/  LDGSTS.E.BYPASS.LTC128B.128 [R5+0x2000], [R8.64+0x80], !P6 ;  /* 0x0200008008057fae */ /* 0x0003ec000f101d4c */
[----:B------:R1:W-:Y:S02]  /*3cf0*/  @!P1 LDGSTS.E.BYPASS.LTC128B.128 [R4+0x18080], [R10.64] ;  /* 0x180800000a049fae */ /* 0x0003e4000b901d4c */
.L_x_985:
[-C--:B-1-3--:R-:W-:Y:S01]  /*3d00*/  HMMA.16816.F32.BF16 R4, R32, R16.reuse, RZ ;  /* 0x000000102004723c */ /* 0x08afe200000418ff */
[----:B------:R-:W-:Y:S01]  /*3d10*/  LDSM.16.M88.4 R152, [R180+0x8080] ;  /* 0x00808000b498783b */ /* 0x000fe20000000200 */
[----:B------:R-:W-:Y:S01]  /*3d20*/  PLOP3.LUT P0, PT, PT, PT, UP4, 0x80, 0x0 ;  /* 0x000000000000781c */ /* 0x000fe20003f0f048 */
[----:B------:R-:W-:Y:S03]  /*3d30*/  UIADD3 UR17, UR8, 0x2, URZ ;  /* 0x0000000208117890 */ /* 0x000fe6000fffe03f */
[C---:B------:R-:W-:Y:S01]  /*3d40*/  ISETP.GT.AND P6, PT, R248.reuse, RZ, P0 ;  /* 0x000000fff800720c */ /* 0x040fe200007c4270 */
[----:B------:R-:W-:Y:S01]  /*3d50*/  UISETP.GE.AND UP0, UPT, UR17, UR9, UPT ;  /* 0x000000091100728c */ /* 0x000fe2000bf06270 */
[C---:B----4-:R-:W-:Y:S01]  /*3d60*/  HMMA.16816.F32.BF16 R8, R28.reuse, R16, RZ ;  /* 0x000000101c08723c */ /* 0x050fe200000418ff */
[----:B------:R-:W0:Y:S01]  /*3d70*/  LDGDEPBAR ;  /* 0x00000000000079af */ /* 0x000e220000000000 */
[----:B------:R-:W-:Y:S04]  /*3d80*/  ISETP.LT.OR P6, PT, R247, 0x1, P6 ;  /* 0x00000001f700780c */ /* 0x000fe800037c1670 */
[C---:B--2---:R-:W-:Y:S01]  /*3d90*/  FSEL R184, R165.reuse, -INF , !P6 ;  /* 0xff800000a5b87808 */ /* 0x044fe20007000000 */
[----:B------:R-:W-:Y:S01]  /*3da0*/  FFMA.FTZ R165, -R165, R165, 1 ;  /* 0x3f800000a5a57423 */ /* 0x000fe200000101a5 */
[-C--:B------:R-:W-:Y:S01]  /*3db0*/  HMMA.16816.F32.BF16 R12, R28, R18.reuse, RZ ;  /* 0x000000121c0c723c */ /* 0x080fe200000418ff */
[----:B------:R-:W-:Y:S04]  /*3dc0*/  ISETP.GT.AND P6, PT, R248, 0x1, P0 ;  /* 0x00000001f800780c */ /* 0x000fe800007c4270 */
[C---:B------:R-:W-:Y:S03]  /*3dd0*/  ISETP.LT.OR P6, PT, R247.reuse, 0x2, P6 ;  /* 0x00000002f700780c */ /* 0x040fe600037c1670 */
[C---:B------:R-:W-:Y:S04]  /*3de0*/  HMMA.16816.F32.BF16 R16, R32.reuse, R18, RZ ;  /* 0x000000122010723c */ /* 0x040fe800000418ff */
[C---:B------:R-:W-:Y:S01]  /*3df0*/  FSEL R185, R166.reuse, -INF , !P6 ;  /* 0xff800000a6b97808 */ /* 0x040fe20007000000 */
[----:B------:R-:W-:Y:S01]  /*3e00*/  FFMA.FTZ R166, -R166, R166, 1 ;  /* 0x3f800000a6a67423 */ /* 0x000fe200000101a6 */
[----:B------:R-:W-:Y:S02]  /*3e10*/  ISETP.GT.AND P6, PT, R248, 0x20, P0 ;  /* 0x00000020f800780c */ /* 0x000fe400007c4270 */
[-C--:B------:R-:W-:Y:S02]  /*3e20*/  HMMA.16816.F32.BF16 R20, R32, R132.reuse, RZ ;  /* 0x000000842014723c */ /* 0x080fe400000418ff */
[----:B------:R-:W-:Y:S04]  /*3e30*/  ISETP.LT.OR P6, PT, R247, 0x21, P6 ;  /* 0x00000021f700780c */ /* 0x000fe800037c1670 */
[C---:B------:R-:W-:Y:S01]  /*3e40*/  FSEL R241, R186.reuse, -INF , !P6 ;  /* 0xff800000baf17808 */ /* 0x040fe20007000000 */
[----:B------:R-:W-:Y:S01]  /*3e50*/  FFMA.FTZ R186, -R186, R186, 1 ;  /* 0x3f800000baba7423 */ /* 0x000fe200000101ba */
[C---:B------:R-:W-:Y:S02]  /*3e60*/  HMMA.16816.F32.BF16 R24, R28.reuse, R132, RZ ;  /* 0x000000841c18723c */ /* 0x040fe400000418ff */
[C---:B------:R-:W-:Y:S02]  /*3e70*/  ISETP.GT.AND P6, PT, R248.reuse, 0x21, P0 ;  /* 0x00000021f800780c */ /* 0x040fe400007c4270 */
[--C-:B------:R-:W-:Y:S02]  /*3e80*/  FFMA.FTZ R241, R241, c[0x0][0x29c], -R238.reuse ;  /* 0x0000a700f1f17a23 */ /* 0x100fe400000108ee */
[----:B------:R-:W-:Y:S02]  /*3e90*/  ISETP.LT.OR P6, PT, R247, 0x22, P6 ;  /* 0x00000022f700780c */ /* 0x000fe400037c1670 */
[-C--:B------:R-:W-:Y:S02]  /*3ea0*/  HMMA.16816.F32.BF16 R28, R28, R134.reuse, RZ ;  /* 0x000000861c1c723c */ /* 0x080fe400000418ff */
[----:B------:R-:W-:Y:S02]  /*3eb0*/  MUFU.EX2 R241, R241 ;  /* 0x000000f100f17308 */ /* 0x000fe40000000800 */
[C---:B------:R-:W-:Y:S01]  /*3ec0*/  FSEL R243, R217.reuse, -INF , !P6 ;  /* 0xff800000d9f37808 */ /* 0x040fe20007000000 */
[----:B------:R-:W-:Y:S01]  /*3ed0*/  FFMA.FTZ R217, -R217, R217, 1 ;  /* 0x3f800000d9d97423 */ /* 0x000fe200000101d9 */
[----:B------:R-:W-:Y:S02]  /*3ee0*/  ISETP.GT.AND P6, PT, R248, 0x40, P0 ;  /* 0x00000040f800780c */ /* 0x000fe400007c4270 */
[----:B------:R-:W-:Y:S01]  /*3ef0*/  HMMA.16816.F32.BF16 R32, R32, R134, RZ ;  /* 0x000000862020723c */ /* 0x000fe200000418ff */
[----:B------:R-:W1:Y:S01]  /*3f00*/  LDSM.16.M88.4 R132, [R3+0x1000] ;  /* 0x001000000384783b */ /* 0x000e620000000200 */
[C---:B------:R-:W-:Y:S04]  /*3f10*/  ISETP.LT.OR P6, PT, R247.reuse, 0x41, P6 ;  /* 0x00000041f700780c */ /* 0x040fe800037c1670 */
[C---:B------:R-:W-:Y:S01]  /*3f20*/  FSEL R244, R220.reuse, -INF , !P6 ;  /* 0xff800000dcf47808 */ /* 0x040fe20007000000 */
[----:B------:R-:W-:Y:S01]  /*3f30*/  FFMA.FTZ R220, -R220, R220, 1 ;  /* 0x3f800000dcdc7423 */ /* 0x000fe200000101dc */
[-C--:B------:R-:W-:Y:S05]  /*3f40*/  HMMA.16816.F32.BF16 R4, R136, R140.reuse, R4 ;  /* 0x0000008c8804723c */ /* 0x080fea0000041804 */
[C---:B------:R-:W-:Y:S03]  /*3f50*/  ISETP.GT.AND P6, PT, R248.reuse, 0x41, P0 ;  /* 0x00000041f800780c */ /* 0x040fe600007c4270 */
[C---:B------:R-:W-:Y:S04]  /*3f60*/  HMMA.16816.F32.BF16 R8, R144.reuse, R140, R8 ;  /* 0x0000008c9008723c */ /* 0x040fe80000041808 */
[----:B------:R-:W-:Y:S04]  /*3f70*/  ISETP.LT.OR P6, PT, R247, 0x42, P6 ;  /* 0x00000042f700780c */ /* 0x000fe800037c1670 */
[-C--:B------:R-:W-:Y:S04]  /*3f80*/  HMMA.16816.F32.BF16 R12, R144, R142.reuse, R12 ;  /* 0x0000008e900c723c */ /* 0x080fe8000004180c */
[C---:B------:R-:W-:Y:S01]  /*3f90*/  FSEL R245, R221.reuse, -INF , !P6 ;  /* 0xff800000ddf57808 */ /* 0x040fe20007000000 */
[----:B------:R-:W-:Y:S01]  /*3fa0*/  FFMA.FTZ R221, -R221, R221, 1 ;  /* 0x3f800000dddd7423 */ /* 0x000fe200000101dd */
[C---:B------:R-:W-:Y:S02]  /*3fb0*/  ISETP.GT.AND P6, PT, R248.reuse, 0x60, P0 ;  /* 0x00000060f800780c */ /* 0x040fe400007c4270 */
[C---:B------:R-:W-:Y:S01]  /*3fc0*/  HMMA.16816.F32.BF16 R16, R136.reuse, R142, R16 ;  /* 0x0000008e8810723c */ /* 0x040fe20000041810 */
[----:B------:R-:W2:Y:S03]  /*3fd0*/  LDSM.16.M88.4 R140, [R3+0x1800] ;  /* 0x00180000038c783b */ /* 0x000ea60000000200 */
[----:B------:R-:W-:Y:S04]  /*3fe0*/  ISETP.LT.OR P6, PT, R247, 0x61, P6 ;  /* 0x00000061f700780c */ /* 0x000fe800037c1670 */
[-C--:B------:R-:W-:Y:S04]  /*3ff0*/  HMMA.16816.F32.BF16 R20, R136, R148.reuse, R20 ;  /* 0x000000948814723c */ /* 0x080fe80000041814 */
[C---:B------:R-:W-:Y:S01]  /*4000*/  FSEL R246, R159.reuse, -INF , !P6 ;  /* 0xff8000009ff67808 */ /* 0x040fe20007000000 */
[----:B------:R-:W-:Y:S01]  /*4010*/  FFMA.FTZ R159, -R159, R159, 1 ;  /* 0x3f8000009f9f7423 */ /* 0x000fe2000001019f */
[----:B------:R-:W-:Y:S02]  /*4020*/  ISETP.GT.AND P6, PT, R248, 0x61, P0 ;  /* 0x00000061f800780c */ /* 0x000fe400007c4270 */
[C---:B------:R-:W-:Y:S04]  /*4030*/  HMMA.16816.F32.BF16 R24, R144.reuse, R148, R24 ;  /* 0x000000949018723c */ /* 0x040fe80000041818 */
[----:B------:R-:W-:Y:S01]  /*4040*/  FFMA.FTZ R246, R246, c[0x0][0x29c], -R238 ;  /* 0x0000a700f6f67a23 */ /* 0x000fe200000108ee */
[----:B------:R-:W-:Y:S03]  /*4050*/  ISETP.LT.OR P6, PT, R247, 0x62, P6 ;  /* 0x00000062f700780c */ /* 0x000fe600037c1670 */
[-C--:B------:R-:W-:Y:S01]  /*4060*/  HMMA.16816.F32.BF16 R28, R144, R150.reuse, R28 ;  /* 0x00000096901c723c */ /* 0x080fe2000004181c */
[----:B------:R-:W3:Y:S03]  /*4070*/  LDSM.16.M88.4 R144, [R180+0x9080] ;  /* 0x00908000b490783b */ /* 0x000ee60000000200 */
[C---:B------:R-:W-:Y:S01]  /*4080*/  FSEL R247, R230.reuse, -INF , !P6 ;  /* 0xff800000e6f77808 */ /* 0x040fe20007000000 */
[----:B------:R-:W-:Y:S01]  /*4090*/  FFMA.FTZ R230, -R230, R230, 1 ;  /* 0x3f800000e6e67423 */ /* 0x000fe200000101e6 */
[----:B------:R-:W-:Y:S02]  /*40a0*/  ISETP.GT.AND P6, PT, R242, RZ, P0 ;  /* 0x000000fff200720c */ /* 0x000fe400007c4270 */
[----:B------:R-:W-:Y:S01]  /*40b0*/  HMMA.16816.F32.BF16 R32, R136, R150, R32 ;  /* 0x000000968820723c */ /* 0x000fe20000041820 */
[----:B------:R-:W-:Y:S03]  /*40c0*/  LDSM.16.M88.4 R136, [R2+0x1000] ;  /* 0x001000000288783b */ /* 0x000fe60000000200 */
[----:B------:R-:W-:Y:S04]  /*40d0*/  ISETP.LT.OR P6, PT, R240, 0x1, P6 ;  /* 0x00000001f000780c */ /* 0x000fe800037c1670 */
[-C--:B-1----:R-:W-:Y:S01]  /*40e0*/  HMMA.16816.F32.BF16 R4, R132, R152.reuse, R4 ;  /* 0x000000988404723c */ /* 0x082fe20000041804 */
[----:B------:R-:W1:Y:S04]  /*40f0*/  LDSM.16.M88.4 R148, [R173+0x8080] ;  /* 0x00808000ad94783b */ /* 0x000e680000000200 */
[C---:B------:R-:W-:Y:S01]  /*4100*/  FSEL R249, R160.reuse, -INF , !P6 ;  /* 0xff800000a0f97808 */ /* 0x040fe20007000000 */
[----:B------:R-:W-:Y:S01]  /*4110*/  FFMA.FTZ R160, -R160, R160, 1 ;  /* 0x3f800000a0a07423 */ /* 0x000fe200000101a0 */
[----:B------:R-:W-:Y:S01]  /*4120*/  ISETP.GT.AND P6, PT, R242, 0x1, P0 ;  /* 0x00000001f200780c */ /* 0x000fe200007c4270 */
[C---:B--2---:R-:W-:Y:S04]  /*4130*/  HMMA.16816.F32.BF16 R8, R140.reuse, R152, R8 ;  /* 0x000000988c08723c */ /* 0x044fe80000041808 */
[----:B------:R-:W-:Y:S04]  /*4140*/  ISETP.LT.OR P6, PT, R240, 0x2, P6 ;  /* 0x00000002f000780c */ /* 0x000fe800037c1670 */
[-C--:B------:R-:W-:Y:S04]  /*4150*/  HMMA.16816.F32.BF16 R12, R140, R154.reuse, R12 ;  /* 0x0000009a8c0c723c */ /* 0x080fe8000004180c */
[C---:B------:R-:W-:Y:S01]  /*4160*/  FSEL R248, R161.reuse, -INF , !P6 ;  /* 0xff800000a1f87808 */ /* 0x040fe20007000000 */
[----:B------:R-:W-:Y:S01]  /*4170*/  FFMA.FTZ R161, -R161, R161, 1 ;  /* 0x3f800000a1a17423 */ /* 0x000fe200000101a1 */
[----:B------:R-:W-:Y:S02]  /*4180*/  ISETP.GT.AND P6, PT, R242, 0x20, P0 ;  /* 0x00000020f200780c */ /* 0x000fe400007c4270 */
[C---:B------:R-:W-:Y:S01]  /*4190*/  HMMA.16816.F32.BF16 R16, R132.reuse, R154, R16 ;  /* 0x0000009a8410723c */ /* 0x040fe20000041810 */
[----:B------:R-:W2:Y:S03]  /*41a0*/  LDSM.16.M88.4 R152, [R2+0x1800] ;  /* 0x001800000298783b */ /* 0x000ea60000000200 */
[----:B------:R-:W-:Y:S04]  /*41b0*/  ISETP.LT.OR P6, PT, R240, 0x21, P6 ;  /* 0x00000021f000780c */ /* 0x000fe800037c1670 */
[-C--:B---3--:R-:W-:Y:S04]  /*41c0*/  HMMA.16816.F32.BF16 R20, R132, R144.reuse, R20 ;  /* 0x000000908414723c */ /* 0x088fe80000041814 */
[C---:B------:R-:W-:Y:S01]  /*41d0*/  FSEL R250, R218.reuse, -INF , !P6 ;  /* 0xff800000dafa7808 */ /* 0x040fe20007000000 */
[----:B------:R-:W-:Y:S01]  /*41e0*/  FFMA.FTZ R218, -R218, R218, 1 ;  /* 0x3f800000dada7423 */ /* 0x000fe200000101da */
[----:B------:R-:W-:Y:S02]  /*41f0*/  ISETP.GT.AND P6, PT, R242, 0x21, P0 ;  /* 0x00000021f200780c */ /* 0x000fe400007c4270 */
[C---:B------:R-:W-:Y:S04]  /*4200*/  HMMA.16816.F32.BF16 R24, R140.reuse, R144, R24 ;  /* 0x000000908c18723c */ /* 0x040fe80000041818 */
[----:B------:R-:W-:Y:S01]  /*4210*/  ISETP.LT.OR P6, PT, R240, 0x22, P6 ;  /* 0x00000022f000780c */ /* 0x000fe200037c1670 */
[----:B------:R-:W-:Y:S03]  /*4220*/  FFMA.FTZ R250, R250, c[0x0][0x29c], -R234 ;  /* 0x0000a700fafa7a23 */ /* 0x000fe600000108ea */
[-C--:B------:R-:W-:Y:S01]  /*4230*/  HMMA.16816.F32.BF16 R28, R140, R146.reuse, R28 ;  /* 0x000000928c1c723c */ /* 0x080fe2000004181c */
[----:B------:R-:W3:Y:S07]  /*4240*/  LDSM.16.M88.4 R140, [R173+0x9080] ;  /* 0x00908000ad8c783b */ /* 0x000eee0000000200 */
[----:B------:R-:W-:Y:S01]  /*4250*/  HMMA.16816.F32.BF16 R32, R132, R146, R32 ;  /* 0x000000928420723c */ /* 0x000fe20000041820 */
[----:B------:R-:W-:Y:S07]  /*4260*/  LDSM.16.M88.4 R132, [R3+0x2000] ;  /* 0x002000000384783b */ /* 0x000fee0000000200 */
[-C--:B-1----:R-:W-:Y:S01]  /*4270*/  HMMA.16816.F32.BF16 R4, R136, R148.reuse, R4 ;  /* 0x000000948804723c */ /* 0x082fe20000041804 */
[----:B------:R-:W1:Y:S07]  /*4280*/  LDSM.16.M88.4 R144, [R180+0xa080] ;  /* 0x00a08000b490783b */ /* 0x000e6e0000000200 */
[C---:B--2---:R-:W-:Y:S07]  /*4290*/  HMMA.16816.F32.BF16 R8, R152.reuse, R148, R8 ;  /* 0x000000949808723c */ /* 0x044fee0000041808 */
[C---:B------:R-:W-:Y:S01]  /*42a0*/  FSEL R148, R219.reuse, -INF , !P6 ;  /* 0xff800000db947808 */ /* 0x040fe20007000000 */
[-C--:B------:R-:W-:Y:S03]  /*42b0*/  HMMA.16816.F32.BF16 R12, R152, R150.reuse, R12 ;  /* 0x00000096980c723c */ /* 0x080fe6000004180c */
[----:B------:R-:W-:Y:S01]  /*42c0*/  ISETP.GT.AND P6, PT, R242, 0x40, P0 ;  /* 0x00000040f200780c */ /* 0x000fe200007c4270 */
[----:B------:R-:W-:Y:S03]  /*42d0*/  FFMA.FTZ R219, -R219, R219, 1 ;  /* 0x3f800000dbdb7423 */ /* 0x000fe600000101db */
[----:B------:R-:W-:Y:S01]  /*42e0*/  ISETP.LT.OR P6, PT, R240, 0x41, P6 ;  /* 0x00000041f000780c */ /* 0x000fe200037c1670 */
[C---:B------:R-:W-:Y:S04]  /*42f0*/  HMMA.16816.F32.BF16 R16, R136.reuse, R150, R16 ;  /* 0x000000968810723c */ /* 0x040fe80000041810 */
[C---:B------:R-:W-:Y:S01]  /*4300*/  FSEL R251, R222.reuse, -INF , !P6 ;  /* 0xff800000defb7808 */ /* 0x040fe20007000000 */
[----:B------:R-:W-:Y:S01]  /*4310*/  FFMA.FTZ R222, -R222, R222, 1 ;  /* 0x3f800000dede7423 */ /* 0x000fe200000101de */
[----:B------:R-:W-:Y:S02]  /*4320*/  ISETP.GT.AND P6, PT, R242, 0x41, P0 ;  /* 0x00000041f200780c */ /* 0x000fe400007c4270 */
[-C--:B---3--:R-:W-:Y:S03]  /*4330*/  HMMA.16816.F32.BF16 R20, R136, R140.reuse, R20 ;  /* 0x0000008c8814723c */ /* 0x088fe60000041814 */
[----:B------:R-:W-:Y:S04]  /*4340*/  ISETP.LT.OR P6, PT, R240, 0x42, P6 ;  /* 0x00000042f000780c */ /* 0x000fe800037c1670 */
[C---:B------:R-:W-:Y:S01]  /*4350*/  FSEL R149, R223.reuse, -INF , !P6 ;  /* 0xff800000df957808 */ /* 0x040fe20007000000 */
[C---:B------:R-:W-:Y:S04]  /*4360*/  HMMA.16816.F32.BF16 R24, R152.reuse, R140, R24 ;  /* 0x0000008c9818723c */ /* 0x040fe80000041818 */
[----:B------:R-:W-:Y:S01]  /*4370*/  FFMA.FTZ R223, -R223, R223, 1 ;  /* 0x3f800000dfdf7423 */ /* 0x000fe200000101df */
[----:B------:R-:W-:Y:S02]  /*4380*/  ISETP.GT.AND P6, PT, R242, 0x60, P0 ;  /* 0x00000060f200780c */ /* 0x000fe400007c4270 */
[----:B------:R-:W-:Y:S01]  /*4390*/  MOV R141, R148 ;  /* 0x00000094008d7202 */ /* 0x000fe20000000f00 */
[-C--:B------:R-:W-:Y:S03]  /*43a0*/  HMMA.16816.F32.BF16 R28, R152, R142.reuse, R28 ;  /* 0x0000008e981c723c */ /* 0x080fe6000004181c */
[----:B------:R-:W-:Y:S02]  /*43b0*/  ISETP.LT.OR P6, PT, R240, 0x61, P6 ;  /* 0x00000061f000780c */ /* 0x000fe400037c1670 */
[----:B------:R-:W-:Y:S02]  /*43c0*/  MOV R140, R149 ;  /* 0x00000095008c7202 */ /* 0x000fe40000000f00 */
[----:B------:R2:W3:Y:S01]  /*43d0*/  LDSM.16.M88.4 R148, [R3+0x2800] ;  /* 0x002800000394783b */ /* 0x0004e20000000200 */
[----:B------:R-:W-:Y:S04]  /*43e0*/  HMMA.16816.F32.BF16 R32, R136, R142, R32 ;  /* 0x0000008e8820723c */ /* 0x000fe80000041820 */
[C---:B------:R-:W-:Y:S01]  /*43f0*/  FSEL R252, R231.reuse, -INF , !P6 ;  /* 0xff800000e7fc7808 */ /* 0x040fe20007000000 */
[----:B------:R-:W-:Y:S01]  /*4400*/  FFMA.FTZ R231, -R231, R231, 1 ;  /* 0x3f800000e7e77423 */ /* 0x000fe200000101e7 */
[----:B------:R-:W-:Y:S01]  /*4410*/  ISETP.GT.AND P6, PT, R242, 0x61, P0 ;  /* 0x00000061f200780c */ /* 0x000fe200007c4270 */
[----:B------:R-:W4:Y:S01]  /*4420*/  LDSM.16.M88.4 R136, [R180+0xb080] ;  /* 0x00b08000b488783b */ /* 0x000f220000000200 */
[-C--:B-1----:R-:W-:Y:S05]  /*4430*/  HMMA.16816.F32.BF16 R4, R132, R144.reuse, R4 ;  /* 0x000000908404723c */ /* 0x082fea0000041804 */
[----:B------:R-:W-:Y:S04]  /*4440*/  ISETP.LT.OR P6, PT, R240, 0x62, P6 ;  /* 0x00000062f000780c */ /* 0x000fe800037c1670 */
[C---:B--2---:R-:W-:Y:S03]  /*4450*/  FSEL R3, R232.reuse, -INF , !P6 ;  /* 0xff800000e8037808 */ /* 0x044fe60007000000 */
[----:B------:R-:W-:Y:S01]  /*4460*/  FFMA.FTZ R232, -R232, R232, 1 ;  /* 0x3f800000e8e87423 */ /* 0x000fe200000101e8 */
[----:B------:R-:W-:Y:S04]  /*4470*/  ISETP.GT.AND P6, PT, R239, RZ, P0 ;  /* 0x000000ffef00720c */ /* 0x000fe800007c4270 */
[----:B------:R-:W-:Y:S04]  /*4480*/  ISETP.LT.OR P6, PT, R237, 0x1, P6 ;  /* 0x00000001ed00780c */ /* 0x000fe800037c1670 */
[C---:B------:R-:W-:Y:S01]  /*4490*/  FSEL R152, R164.reuse, -INF , !P6 ;  /* 0xff800000a4987808 */ /* 0x040fe20007000000 */
[----:B------:R-:W-:Y:S01]  /*44a0*/  FFMA.FTZ R164, -R164, R164, 1 ;  /* 0x3f800000a4a47423 */ /* 0x000fe200000101a4 */
[----:B------:R-:W-:Y:S04]  /*44b0*/  ISETP.GT.AND P6, PT, R239, 0x1, P0 ;  /* 0x00000001ef00780c */ /* 0x000fe800007c4270 */
[----:B------:R-:W-:Y:S01]  /*44c0*/  ISETP.LT.OR P6, PT, R237, 0x2, P6 ;  /* 0x00000002ed00780c */ /* 0x000fe200037c1670 */
[C---:B---3--:R-:W-:Y:S04]  /*44d0*/  HMMA.16816.F32.BF16 R8, R148.reuse, R144, R8 ;  /* 0x000000909408723c */ /* 0x048fe80000041808 */
[C---:B------:R-:W-:Y:S01]  /*44e0*/  FSEL R153, R167.reuse, -INF , !P6 ;  /* 0xff800000a7997808 */ /* 0x040fe20007000000 */
[----:B------:R-:W-:Y:S01]  /*44f0*/  FFMA.FTZ R167, -R167, R167, 1 ;  /* 0x3f800000a7a77423 */ /* 0x000fe200000101a7 */
[----:B------:R-:W-:Y:S02]  /*4500*/  ISETP.GT.AND P6, PT, R239, 0x20, P0 ;  /* 0x00000020ef00780c */ /* 0x000fe400007c4270 */
[-C--:B------:R-:W-:Y:S03]  /*4510*/  HMMA.16816.F32.BF16 R12, R148, R146.reuse, R12 ;  /* 0x00000092940c723c */ /* 0x080fe6000004180c */
[----:B------:R-:W-:Y:S01]  /*4520*/  ISETP.LT.OR P6, PT, R237, 0x21, P6 ;  /* 0x00000021ed00780c */ /* 0x000fe200037c1670 */
[--C-:B------:R-:W-:Y:S03]  /*4530*/  FFMA.FTZ R153, R153, c[0x0][0x29c], -R233.reuse ;  /* 0x0000a70099997a23 */ /* 0x100fe600000108e9 */
[----:B------:R-:W-:Y:S01]  /*4540*/  FSEL R154, R170, -INF , !P6 ;  /* 0xff800000aa9a7808 */ /* 0x000fe20007000000 */
[C---:B------:R-:W-:Y:S01]  /*4550*/  HMMA.16816.F32.BF16 R16, R132.reuse, R146, R16 ;  /* 0x000000928410723c */ /* 0x040fe20000041810 */
[----:B------:R-:W-:Y:S01]  /*4560*/  LDSM.16.M88.4 R144, [R173+0xa080] ;  /* 0x00a08000ad90783b */ /* 0x000fe20000000200 */
[----:B------:R-:W-:Y:S02]  /*4570*/  MUFU.EX2 R153, R153 ;  /* 0x0000009900997308 */ /* 0x000fe40000000800 */
[----:B------:R-:W-:Y:S01]  /*4580*/  ISETP.GT.AND P6, PT, R239, 0x21, P0 ;  /* 0x00000021ef00780c */ /* 0x000fe200007c4270 */
[--C-:B------:R-:W-:Y:S02]  /*4590*/  FFMA.FTZ R154, R154, c[0x0][0x29c], -R233.reuse ;  /* 0x0000a7009a9a7a23 */ /* 0x100fe400000108e9 */
[----:B------:R-:W-:Y:S01]  /*45a0*/  FFMA.FTZ R170, -R170, R170, 1 ;  /* 0x3f800000aaaa7423 */ /* 0x000fe200000101aa */
[-C--:B----4-:R-:W-:Y:S03]  /*45b0*/  HMMA.16816.F32.BF16 R20, R132, R136.reuse, R20 ;  /* 0x000000888414723c */ /* 0x090fe60000041814 */
[----:B------:R-:W-:Y:S01]  /*45c0*/  ISETP.LT.OR P6, PT, R237, 0x22, P6 ;  /* 0x00000022ed00780c */ /* 0x000fe200037c1670 */
[----:B------:R-:W-:Y:S03]  /*45d0*/  MUFU.EX2 R154, R154 ;  /* 0x0000009a009a7308 */ /* 0x000fe60000000800 */
[C---:B------:R-:W-:Y:S01]  /*45e0*/  FSEL R155, R162.reuse, -INF , !P6 ;  /* 0xff800000a29b7808 */ /* 0x040fe20007000000 */
[C---:B------:R-:W-:Y:S04]  /*45f0*/  HMMA.16816.F32.BF16 R24, R148.reuse, R136, R24 ;  /* 0x000000889418723c */ /* 0x040fe80000041818 */
[----:B------:R-:W-:Y:S01]  /*4600*/  ISETP.GT.AND P6, PT, R239, 0x40, P0 ;  /* 0x00000040ef00780c */ /* 0x000fe200007c4270 */
[----:B------:R-:W-:Y:S02]  /*4610*/  FFMA.FTZ R162, -R162, R162, 1 ;  /* 0x3f800000a2a27423 */ /* 0x000fe400000101a2 */
[--C-:B------:R-:W-:Y:S01]  /*4620*/  FFMA.FTZ R137, R184, c[0x0][0x29c], -R238.reuse ;  /* 0x0000a700b8897a23 */ /* 0x100fe200000108ee */
[-C--:B------:R-:W-:Y:S03]  /*4630*/  HMMA.16816.F32.BF16 R28, R148, R138.reuse, R28 ;  /* 0x0000008a941c723c */ /* 0x080fe6000004181c */
[----:B------:R-:W-:Y:S01]  /*4640*/  ISETP.LT.OR P6, PT, R237, 0x41, P6 ;  /* 0x00000041ed00780c */ /* 0x000fe200037c1670 */
[--C-:B------:R-:W-:Y:S01]  /*4650*/  FFMA.FTZ R184, R245, c[0x0][0x29c], -R238.reuse ;  /* 0x0000a700f5b87a23 */ /* 0x100fe200000108ee */
[----:B------:R-:W1:Y:S01]  /*4660*/  MUFU.EX2 R137, R137 ;  /* 0x0000008900897308 */ /* 0x000e620000000800 */
[--C-:B------:R-:W-:Y:S01]  /*4670*/  FFMA.FTZ R155, R155, c[0x0][0x29c], -R233.reuse ;  /* 0x0000a7009b9b7a23 */ /* 0x100fe200000108e9 */
[----:B------:R-:W-:Y:S01]  /*4680*/  FSEL R240, R224, -INF , !P6 ;  /* 0xff800000e0f07808 */ /* 0x000fe20007000000 */
[----:B------:R-:W-:Y:S01]  /*4690*/  HMMA.16816.F32.BF16 R32, R132, R138, R32 ;  /* 0x0000008a8420723c */ /* 0x000fe20000041820 */
[----:B------:R-:W-:Y:S03]  /*46a0*/  LDSM.16.M88.4 R132, [R173+0xb080] ;  /* 0x00b08000ad84783b */ /* 0x000fe60000000200 */
[----:B------:R-:W-:Y:S01]  /*46b0*/  ISETP.GT.AND P6, PT, R239, 0x41, P0 ;  /* 0x00000041ef00780c */ /* 0x000fe200007c4270 */
[--C-:B------:R-:W-:Y:S01]  /*46c0*/  FFMA.FTZ R148, R185, c[0x0][0x29c], -R238.reuse ;  /* 0x0000a700b9947a23 */ /* 0x100fe200000108ee */
[----:B------:R-:W-:Y:S01]  /*46d0*/  MOV R150, R140 ;  /* 0x0000008c00967202 */ /* 0x000fe20000000f00 */
[----:B------:R-:W-:Y:S01]  /*46e0*/  FFMA.FTZ R185, R244, c[0x0][0x29c], -R238 ;  /* 0x0000a700f4b97a23 */ /* 0x000fe200000108ee */
[----:B------:R-:W-:Y:S01]  /*46f0*/  ISETP.LT.OR P6, PT, R237, 0x42, P6 ;  /* 0x00000042ed00780c */ /* 0x000fe200037c1670 */
[--C-:B------:R-:W-:Y:S01]  /*4700*/  FFMA.FTZ R139, R248, c[0x0][0x29c], -R234.reuse ;  /* 0x0000a700f88b7a23 */ /* 0x100fe200000108ea */
[----:B------:R-:W-:Y:S02]  /*4710*/  MUFU.EX2 R155, R155 ;  /* 0x0000009b009b7308 */ /* 0x000fe40000000800 */
[----:B------:R-:W-:Y:S01]  /*4720*/  MOV R151, R141 ;  /* 0x0000008d00977202 */ /* 0x000fe20000000f00 */
[----:B------:R-:W-:Y:S01]  /*4730*/  FFMA.FTZ R248, R251, c[0x0][0x29c], -R234 ;  /* 0x0000a700fbf87a23 */ /* 0x000fe200000108ea */
[----:B------:R-:W-:Y:S01]  /*4740*/  FSEL R242, R225, -INF , !P6 ;  /* 0xff800000e1f27808 */ /* 0x000fe20007000000 */
[----:B------:R-:W2:Y:S01]  /*4750*/  LDSM.16.M88.4 R140, [R2+0x2000] ;  /* 0x00200000028c783b */ /* 0x000ea20000000200 */
[----:B------:R-:W-:Y:S01]  /*4760*/  ISETP.GT.AND P6, PT, R239, 0x60, P0 ;  /* 0x00000060ef00780c */ /* 0x000fe200007c4270 */
[----:B------:R-:W-:Y:S01]  /*4770*/  FFMA.FTZ R225, -R225, R225, 1 ;  /* 0x3f800000e1e17423 */ /* 0x000fe200000101e1 */
[----:B------:R-:W-:Y:S01]  /*4780*/  MOV R244, R150 ;  /* 0x0000009600f47202 */ /* 0x000fe20000000f00 */
[--C-:B------:R-:W-:Y:S01]  /*4790*/  FFMA.FTZ R240, R240, c[0x0][0x29c], -R233.reuse ;  /* 0x0000a700f0f07a23 */ /* 0x100fe200000108e9 */
[----:B------:R-:W-:Y:S01]  /*47a0*/  ISETP.LT.OR P6, PT, R237, 0x61, P6 ;  /* 0x00000061ed00780c */ /* 0x000fe200037c1670 */
[----:B------:R-:W-:Y:S01]  /*47b0*/  MUFU.EX2 R139, R139 ;  /* 0x0000008b008b7308 */ /* 0x000fe20000000800 */
[----:B------:R-:W-:Y:S01]  /*47c0*/  MOV R245, R151 ;  /* 0x0000009700f57202 */ /* 0x000fe20000000f00 */
[--C-:B------:R-:W-:Y:S01]  /*47d0*/  FFMA.FTZ R242, R242, c[0x0][0x29c], -R233.reuse ;  /* 0x0000a700f2f27a23 */ /* 0x100fe200000108e9 */
[----:B------:R-:W-:Y:S01]  /*47e0*/  FSEL R136, R228, -INF , !P6 ;  /* 0xff800000e4887808 */ /* 0x000fe20007000000 */
[----:B------:R-:W-:Y:S01]  /*47f0*/  FFMA.FTZ R224, -R224, R224, 1 ;  /* 0x3f800000e0e07423 */ /* 0x000fe200000101e0 */
[----:B------:R-:W-:Y:S01]  /*4800*/  ISETP.GT.AND P6, PT, R239, 0x61, P0 ;  /* 0x00000061ef00780c */ /* 0x000fe200007c4270 */
[--C-:B------:R-:W-:Y:S01]  /*4810*/  FFMA.FTZ R239, R243, c[0x0][0x29c], -R238.reuse ;  /* 0x0000a700f3ef7a23 */ /* 0x100fe200000108ee */
[----:B------:R-:W-:Y:S01]  /*4820*/  MOV R243, R148 ;  /* 0x0000009400f37202 */ /* 0x000fe20000000f00 */
[----:B------:R-:W-:Y:S01]  /*4830*/  FFMA.FTZ R238, R247, c[0x0][0x29c], -R238 ;  /* 0x0000a700f7ee7a23 */ /* 0x000fe200000108ee */
[----:B------:R3:W4:Y:S01]  /*4840*/  LDSM.16.M88.4 R148, [R2+0x2800] ;  /* 0x002800000294783b */ /* 0x0007220000000200 */
[----:B------:R-:W-:Y:S01]  /*4850*/  MUFU.EX2 R185, R185 ;  /* 0x000000b900b97308 */ /* 0x000fe20000000800 */
[--C-:B------:R-:W-:Y:S01]  /*4860*/  FFMA.FTZ R247, R245, c[0x0][0x29c], -R234.reuse ;  /* 0x0000a700f5f77a23 */ /* 0x100fe200000108ea */
[----:B------:R-:W-:Y:S01]  /*4870*/  MOV R245, UR4 ;  /* 0x0000000400f57c02 */ /* 0x000fe20008000f00 */
[----:B------:R-:W-:Y:S01]  /*4880*/  FFMA.FTZ R136, R136, c[0x0][0x29c], -R233 ;  /* 0x0000a70088887a23 */ /* 0x000fe200000108e9 */
[----:B------:R-:W-:Y:S01]  /*4890*/  ISETP.LT.OR P6, PT, R237, 0x62, P6 ;  /* 0x00000062ed00780c */ /* 0x000fe200037c1670 */
[--C-:B------:R-:W-:Y:S01]  /*48a0*/  FFMA.FTZ R237, R249, c[0x0][0x29c], -R234.reuse ;  /* 0x0000a700f9ed7a23 */ /* 0x100fe200000108ea */
[----:B------:R-:W-:Y:S01]  /*48b0*/  LEA R245, R245, R192, 0x6 ;  /* 0x000000c0f5f57211 */ /* 0x000fe200078e30ff */
[----:B------:R-:W-:Y:S01]  /*48c0*/  FFMA.FTZ R228, -R228, R228, 1 ;  /* 0x3f800000e4e47423 */ /* 0x000fe200000101e4 */
[----:B------:R-:W-:Y:S02]  /*48d0*/  MOV R249, R244 ;  /* 0x000000f400f97202 */ /* 0x000fe40000000f00 */
[----:B------:R-:W5:Y:S01]  /*48e0*/  MUFU.EX2 R243, R243 ;  /* 0x000000f300f37308 */ /* 0x000f620000000800 */
[C---:B------:R-:W-:Y:S01]  /*48f0*/  FSEL R244, R156.reuse, -INF , !P6 ;  /* 0xff8000009cf47808 */ /* 0x040fe20007000000 */
[----:B------:R-:W-:Y:S01]  /*4900*/  FFMA.FTZ R156, -R156, R156, 1 ;  /* 0x3f8000009c9c7423 */ /* 0x000fe2000001019c */
[----:B------:R-:W-:Y:S01]  /*4910*/  ISETP.GT.AND P6, PT, R235, RZ, P0 ;  /* 0x000000ffeb00720c */ /* 0x000fe200007c4270 */
[--C-:B------:R-:W-:Y:S03]  /*4920*/  FFMA.FTZ R249, R249, c[0x0][0x29c], -R234.reuse ;  /* 0x0000a700f9f97a23 */ /* 0x100fe600000108ea */
[----:B------:R-:W-:Y:S03]  /*4930*/  ISETP.LT.OR P6, PT, R236, 0x1, P6 ;  /* 0x00000001ec00780c */ /* 0x000fe600037c1670 */
[----:B------:R-:W-:Y:S01]  /*4940*/  MUFU.EX2 R237, R237 ;  /* 0x000000ed00ed7308 */ /* 0x000fe20000000800 */
[C---:B------:R-:W-:Y:S01]  /*4950*/  FSEL R138, R168.reuse, -INF , !P6 ;  /* 0xff800000a88a7808 */ /* 0x040fe20007000000 */
[----:B------:R-:W-:Y:S01]  /*4960*/  FFMA.FTZ R168, -R168, R168, 1 ;  /* 0x3f800000a8a87423 */ /* 0x000fe200000101a8 */
[----:B------:R-:W-:Y:S01]  /*4970*/  ISETP.GT.AND P6, PT, R235, 0x1, P0 ;  /* 0x00000001eb00780c */ /* 0x000fe200007c4270 */
[-C--:B--2---:R-:W-:Y:S05]  /*4980*/  HMMA.16816.F32.BF16 R4, R140, R144.reuse, R4 ;  /* 0x000000908c04723c */ /* 0x084fea0000041804 */
[--C-:B------:R-:W-:Y:S01]  /*4990*/  FFMA.FTZ R138, R138, c[0x0][0x29c], -R229.reuse ;  /* 0x0000a7008a8a7a23 */ /* 0x100fe200000108e5 */
[----:B---3--:R2:W-:Y:S01]  /*49a0*/  MUFU.EX2 R2, R246 ;  /* 0x000000f600027308 */ /* 0x0085e20000000800 */
[----:B------:R-:W-:Y:S01]  /*49b0*/  ISETP.LT.OR P6, PT, R236, 0x2, P6 ;  /* 0x00000002ec00780c */ /* 0x000fe200037c1670 */
[C---:B----4-:R-:W-:Y:S08]  /*49c0*/  HMMA.16816.F32.BF16 R8, R148.reuse, R144, R8 ;  /* 0x000000909408723c */ /* 0x050ff00000041808 */
[----:B------:R-:W-:Y:S01]  /*49d0*/  MUFU.EX2 R138, R138 ;  /* 0x0000008a008a7308 */ /* 0x000fe20000000800 */
[----:B------:R-:W-:Y:S01]  /*49e0*/  FSEL R144, R169, -INF , !P6 ;  /* 0xff800000a9907808 */ /* 0x000fe20007000000 */
[-C--:B------:R-:W-:Y:S08]  /*49f0*/  HMMA.16816.F32.BF16 R12, R148, R146.reuse, R12 ;  /* 0x00000092940c723c */ /* 0x080ff0000004180c */
[----:B------:R3:W-:Y:S01]  /*4a00*/  MUFU.EX2 R145, R250 ;  /* 0x000000fa00917308 */ /* 0x0007e20000000800 */
[--C-:B------:R-:W-:Y:S01]  /*4a10*/  FFMA.FTZ R144, R144, c[0x0][0x29c], -R229.reuse ;  /* 0x0000a70090907a23 */ /* 0x100fe200000108e5 */
[----:B------:R-:W-:Y:S02]  /*4a20*/  ISETP.GT.AND P6, PT, R235, 0x20, P0 ;  /* 0x00000020eb00780c */ /* 0x000fe400007c4270 */
[----:B------:R-:W-:Y:S01]  /*4a30*/  FFMA.FTZ R169, -R169, R169, 1 ;  /* 0x3f800000a9a97423 */ /* 0x000fe200000101a9 */
[C---:B------:R-:W-:Y:S01]  /*4a40*/  HMMA.16816.F32.BF16 R16, R140.reuse, R146, R16 ;  /* 0x000000928c10723c */ /* 0x040fe20000041810 */
[----:B------:R-:W4:Y:S03]  /*4a50*/  LDS R146, [R245.X4+0x18280] ;  /* 0x01828000f5927984 */ /* 0x000f260000004800 */
[----:B------:R-:W-:Y:S01]  /*4a60*/  ISETP.LT.OR P6, PT, R236, 0x21, P6 ;  /* 0x00000021ec00780c */ /* 0x000fe200037c1670 */
[----:B------:R-:W-:Y:S03]  /*4a70*/  MUFU.EX2 R144, R144 ;  /* 0x0000009000907308 */ /* 0x000fe60000000800 */
[-C--:B------:R-:W-:Y:S04]  /*4a80*/  HMMA.16816.F32.BF16 R20, R140, R132.reuse, R20 ;  /* 0x000000848c14723c */ /* 0x080fe80000041814 */
[C---:B--2---:R-:W-:Y:S01]  /*4a90*/  FSEL R246, R163.reuse, -INF , !P6 ;  /* 0xff800000a3f67808 */ /* 0x044fe20007000000 */
[----:B------:R-:W-:Y:S01]  /*4aa0*/  FFMA.FTZ R163, -R163, R163, 1 ;  /* 0x3f800000a3a37423 */ /* 0x000fe200000101a3 */
[----:B------:R-:W-:Y:S01]  /*4ab0*/  ISETP.GT.AND P6, PT, R235, 0x21, P0 ;  /* 0x00000021eb00780c */ /* 0x000fe200007c4270 */
[----:B------:R-:W2:Y:S01]  /*4ac0*/  MUFU.EX2 R239, R239 ;  /* 0x000000ef00ef7308 */ /* 0x000ea20000000800 */
[C---:B------:R-:W-:Y:S04]  /*4ad0*/  HMMA.16816.F32.BF16 R24, R148.reuse, R132, R24 ;  /* 0x000000849418723c */ /* 0x040fe80000041818 */
[----:B------:R-:W-:Y:S01]  /*4ae0*/  FFMA.FTZ R246, R246, c[0x0][0x29c], -R229 ;  /* 0x0000a700f6f67a23 */ /* 0x000fe200000108e5 */
[----:B------:R-:W-:Y:S01]  /*4af0*/  ISETP.LT.OR P6, PT, R236, 0x22, P6 ;  /* 0x00000022ec00780c */ /* 0x000fe200037c1670 */
[--C-:B---3--:R-:W-:Y:S02]  /*4b00*/  FFMA.FTZ R250, R252, c[0x0][0x29c], -R234.reuse ;  /* 0x0000a700fcfa7a23 */ /* 0x108fe400000108ea */
[-C--:B------:R-:W-:Y:S01]  /*4b10*/  HMMA.16816.F32.BF16 R28, R148, R134.reuse, R28 ;  /* 0x00000086941c723c */ /* 0x080fe2000004181c */
[----:B------:R-:W3:Y:S03]  /*4b20*/  MUFU.EX2 R247, R247 ;  /* 0x000000f700f77308 */ /* 0x000ee60000000800 */
[C---:B------:R-:W-:Y:S01]  /*4b30*/  FSEL R147, R171.reuse, -INF , !P6 ;  /* 0xff800000ab937808 */ /* 0x040fe20007000000 */
[----:B------:R-:W-:Y:S01]  /*4b40*/  FFMA.FTZ R171, -R171, R171, 1 ;  /* 0x3f800000abab7423 */ /* 0x000fe200000101ab */
[----:B------:R-:W-:Y:S01]  /*4b50*/  ISETP.GT.AND P6, PT, R235, 0x40, P0 ;  /* 0x00000040eb00780c */ /* 0x000fe200007c4270 */
[----:B------:R-:W-:Y:S01]  /*4b60*/  FFMA.FTZ R234, R3, c[0x0][0x29c], -R234 ;  /* 0x0000a70003ea7a23 */ /* 0x000fe200000108ea */
[----:B------:R-:W-:Y:S01]  /*4b70*/  HMMA.16816.F32.BF16 R32, R140, R134, R32 ;  /* 0x000000868c20723c */ /* 0x000fe20000041820 */
[----:B------:R-:W3:Y:S02]  /*4b80*/  LDS R134, [R245.X4+0x182a0] ;  /* 0x0182a000f5867984 */ /* 0x000ee40000004800 */
[----:B------:R-:W-:Y:S01]  /*4b90*/  MUFU.EX2 R246, R246 ;  /* 0x000000f600f67308 */ /* 0x000fe20000000800 */
[----:B------:R-:W-:Y:S01]  /*4ba0*/  FFMA.FTZ R3, R152, c[0x0][0x29c], -R233 ;  /* 0x0000a70098037a23 */ /* 0x000fe200000108e9 */
[----:B------:R-:W-:Y:S01]  /*4bb0*/  ISETP.LT.OR P6, PT, R236, 0x41, P6 ;  /* 0x00000041ec00780c */ /* 0x000fe200037c1670 */
[----:B------:R-:W-:Y:S02]  /*4bc0*/  FFMA.FTZ R147, R147, c[0x0][0x29c], -R229 ;  /* 0x0000a70093937a23 */ /* 0x000fe400000108e5 */
[----:B------:R-:W-:Y:S01]  /*4bd0*/  FFMA.FTZ R233, R244, c[0x0][0x29c], -R233 ;  /* 0x0000a700f4e97a23 */ /* 0x000fe200000108e9 */
[----:B------:R-:W-:Y:S02]  /*4be0*/  FSEL R132, R226, -INF , !P6 ;  /* 0xff800000e2847808 */ /* 0x000fe40007000000 */
[----:B------:R-:W-:Y:S01]  /*4bf0*/  ISETP.GT.AND P6, PT, R235, 0x41, P0 ;  /* 0x00000041eb00780c */ /* 0x000fe200007c4270 */
[--C-:B----4-:R-:W-:Y:S01]  /*4c00*/  FADD.FTZ R148, R4, -R146.reuse ;  /* 0x8000009204947221 */ /* 0x110fe20000010000 */
[----:B------:R-:W-:Y:S01]  /*4c10*/  MUFU.EX2 R3, R3 ;  /* 0x0000000300037308 */ /* 0x000fe20000000800 */
[--C-:B------:R-:W-:Y:S01]  /*4c20*/  FADD.FTZ R4, R5, -R146.reuse ;  /* 0x8000009205047221 */ /* 0x100fe20000010000 */
[----:B------:R-:W-:Y:S01]  /*4c30*/  ISETP.LT.OR P6, PT, R236, 0x42, P6 ;  /* 0x00000042ec00780c */ /* 0x000fe200037c1670 */
[----:B-1----:R-:W-:Y:S01]  /*4c40*/  FMUL.FTZ R5, R137, R148 ;  /* 0x0000009489057220 */ /* 0x002fe20000410000 */
[C---:B-----5:R-:W-:Y:S01]  /*4c50*/  F2FP.BF16.PACK_AB R137, R243.reuse, R137 ;  /* 0x00000089f389723e */ /* 0x060fe200000010ff */
[----:B------:R-:W-:Y:S01]  /*4c60*/  FMUL.FTZ R4, R243, R4 ;  /* 0x00000004f3047220 */ /* 0x000fe20000410000 */
[----:B------:R-:W-:Y:S01]  /*4c70*/  FSEL R133, R227, -INF , !P6 ;  /* 0xff800000e3857808 */ /* 0x000fe20007000000 */
[----:B------:R-:W-:Y:S01]  /*4c80*/  FMUL.FTZ R5, R5, R165 ;  /* 0x000000a505057220 */ /* 0x000fe20000410000 */
[C---:B------:R-:W-:Y:S01]  /*4c90*/  ISETP.GT.AND P6, PT, R235.reuse, 0x60, P0 ;  /* 0x00000060eb00780c */ /* 0x040fe200007c4270 */
[----:B------:R-:W-:Y:S01]  /*4ca0*/  FMUL.FTZ R4, R4, R166 ;  /* 0x000000a604047220 */ /* 0x000fe20000410000 */
[----:B------:R-:W-:Y:S01]  /*4cb0*/  MUFU.EX2 R147, R147 ;  /* 0x0000009300937308 */ /* 0x000fe20000000800 */
[--C-:B------:R-:W-:Y:S01]  /*4cc0*/  FADD.FTZ R16, R16, -R146.reuse ;  /* 0x8000009210107221 */ /* 0x100fe20000010000 */
[----:B------:R-:W-:Y:S01]  /*4cd0*/  ISETP.GT.AND P0, PT, R235, 0x61, P0 ;  /* 0x00000061eb00780c */ /* 0x000fe20000704270 */
[--C-:B------:R-:W-:Y:S01]  /*4ce0*/  FADD.FTZ R20, R20, -R146.reuse ;  /* 0x8000009214147221 */ /* 0x100fe20000010000 */
[----:B------:R-:W-:Y:S01]  /*4cf0*/  F2FP.BF16.PACK_AB R4, R4, R5 ;  /* 0x000000050404723e */ /* 0x000fe200000010ff */
[----:B------:R-:W-:Y:S01]  /*4d00*/  FMUL.FTZ R16, R241, R16 ;  /* 0x00000010f1107220 */ /* 0x000fe20000410000 */
[----:B------:R-:W1:Y:S01]  /*4d10*/  LDS R5, [R245.X4+0x18300] ;  /* 0x01830000f5057984 */ /* 0x000e620000004800 */
[----:B--2---:R-:W-:Y:S01]  /*4d20*/  F2FP.BF16.PACK_AB R241, R239, R241 ;  /* 0x000000f1eff1723e */ /* 0x004fe200000010ff */
[----:B------:R-:W-:Y:S01]  /*4d30*/  FADD.FTZ R32, R32, -R146 ;  /* 0x8000009220207221 */ /* 0x000fe20000010000 */
[C---:B------:R-:W-:Y:S01]  /*4d40*/  ISETP.LT.OR P0, PT, R236.reuse, 0x62, P0 ;  /* 0x00000062ec00780c */ /* 0x040fe20000701670 */
[----:B------:R-:W2:Y:S01]  /*4d50*/  MUFU.EX2 R184, R184 ;  /* 0x000000b800b87308 */ /* 0x000ea20000000800 */
[----:B------:R-:W4:Y:S01]  /*4d60*/  LDS R245, [R245.X4+0x18320] ;  /* 0x01832000f5f57984 */ /* 0x000f220000004800 */
[----:B------:R-:W-:Y:S01]  /*4d70*/  FMUL.FTZ R20, R185, R20 ;  /* 0x00000014b9147220 */ /* 0x000fe20000410000 */
[----:B------:R-:W-:Y:S01]  /*4d80*/  ISETP.LT.OR P6, PT, R236, 0x61, P6 ;  /* 0x00000061ec00780c */ /* 0x000fe200037c1670 */
[--C-:B------:R-:W-:Y:S01]  /*4d90*/  FFMA.FTZ R132, R132, c[0x0][0x29c], -R229.reuse ;  /* 0x0000a70084847a23 */ /* 0x100fe200000108e5 */
[----:B------:R-:W-:Y:S01]  /*4da0*/  STS [R207+0x18480], R137 ;  /* 0x01848089cf007388 */ /* 0x000fe20000000800 */
[----:B------:R-:W-:Y:S01]  /*4db0*/  FFMA.FTZ R133, R133, c[0x0][0x29c], -R229 ;  /* 0x0000a70085857a23 */ /* 0x000fe200000108e5 */
[----:B------:R-:W-:Y:S01]  /*4dc0*/  FSEL R135, R158, -INF , !P0 ;  /* 0xff8000009e877808 */ /* 0x000fe20004000000 */
[--C-:B---3--:R-:W-:Y:S01]  /*4dd0*/  FADD.FTZ R6, R6, -R134.reuse ;  /* 0x8000008606067221 */ /* 0x108fe20000010000 */
[----:B------:R-:W-:Y:S01]  /*4de0*/  FSEL R140, R157, -INF , !P6 ;  /* 0xff8000009d8c7808 */ /* 0x000fe20007000000 */
[----:B------:R-:W3:Y:S01]  /*4df0*/  MUFU.EX2 R248, R248 ;  /* 0x000000f800f87308 */ /* 0x000ee20000000800 */
[--C-:B------:R-:W-:Y:S01]  /*4e00*/  FADD.FTZ R7, R7, -R134.reuse ;  /* 0x8000008607077221 */ /* 0x100fe20000010000 */
[----:B------:R-:W-:Y:S01]  /*4e10*/  PLOP3.LUT P0, PT, PT, PT, UP0, 0x80, 0x0 ;  /* 0x000000000000781c */ /* 0x000fe20003f0f008 */
[--C-:B------:R-:W-:Y:S02]  /*4e20*/  FADD.FTZ R18, R18, -R134.reuse ;  /* 0x8000008612127221 */ /* 0x100fe40000010000 */
[----:B------:R-:W-:Y:S01]  /*4e30*/  FMUL.FTZ R6, R237, R6 ;  /* 0x00000006ed067220 */ /* 0x000fe20000410000 */
[C---:B------:R-:W-:Y:S01]  /*4e40*/  F2FP.BF16.PACK_AB R237, R139.reuse, R237 ;  /* 0x000000ed8bed723e */ /* 0x040fe200000010ff */
[----:B------:R-:W-:Y:S02]  /*4e50*/  FMUL.FTZ R7, R139, R7 ;  /* 0x000000078b077220 */ /* 0x000fe40000410000 */
[----:B------:R-:W-:Y:S01]  /*4e60*/  FMUL.FTZ R18, R145, R18 ;  /* 0x0000001291127220 */ /* 0x000fe20000410000 */
[----:B------:R-:W5:Y:S01]  /*4e70*/  MUFU.EX2 R249, R249 ;  /* 0x000000f900f97308 */ /* 0x000f620000000800 */
[----:B------:R-:W-:Y:S01]  /*4e80*/  F2FP.BF16.PACK_AB R145, R247, R145 ;  /* 0x00000091f791723e */ /* 0x000fe200000010ff */
[----:B------:R-:W-:Y:S01]  /*4e90*/  STS [R207+0x18880], R237 ;  /* 0x018880edcf007388 */ /* 0x000fe20000000800 */
[----:B------:R-:W-:Y:S01]  /*4ea0*/  FMUL.FTZ R6, R6, R160 ;  /* 0x000000a006067220 */ /* 0x000fe20000410000 */
[----:B--2---:R-:W-:Y:S01]  /*4eb0*/  F2FP.BF16.PACK_AB R185, R184, R185 ;  /* 0x000000b9b8b9723e */ /* 0x004fe200000010ff */
[----:B------:R-:W-:Y:S01]  /*4ec0*/  FMUL.FTZ R7, R7, R161 ;  /* 0x000000a107077220 */ /* 0x000fe20000410000 */
[----:B------:R-:W-:Y:S01]  /*4ed0*/  STS [R210], R241 ;  /* 0x000000f1d2007388 */ /* 0x000fe20000000800 */
[--C-:B------:R-:W-:Y:S02]  /*4ee0*/  FADD.FTZ R22, R22, -R134.reuse ;  /* 0x8000008616167221 */ /* 0x100fe40000010000 */
[----:B------:R-:W-:Y:S01]  /*4ef0*/  FMUL.FTZ R32, R2, R32 ;  /* 0x0000002002207220 */ /* 0x000fe20000410000 */
[----:B------:R-:W2:Y:S01]  /*4f00*/  MUFU.EX2 R238, R238 ;  /* 0x000000ee00ee7308 */ /* 0x000ea20000000800 */
[----:B------:R-:W-:Y:S01]  /*4f10*/  STS [R210+0x400], R145 ;  /* 0x00040091d2007388 */ /* 0x000fe20000000800 */
[----:B------:R-:W-:Y:S01]  /*4f20*/  F2FP.BF16.PACK_AB R6, R7, R6 ;  /* 0x000000060706723e */ /* 0x000fe200000010ff */
[----:B------:R-:W-:Y:S01]  /*4f30*/  FADD.FTZ R34, R34, -R134 ;  /* 0x8000008622227221 */ /* 0x000fe20000010000 */
[----:B------:R-:W-:Y:S01]  /*4f40*/  F2FP.BF16.PACK_AB R7, R147, R246 ;  /* 0x000000f69307723e */ /* 0x000fe200000010ff */
[----:B---3--:R-:W-:Y:S02]  /*4f50*/  FMUL.FTZ R22, R248, R22 ;  /* 0x00000016f8167220 */ /* 0x008fe40000410000 */
[--C-:B-1----:R-:W-:Y:S02]  /*4f60*/  FADD.FTZ R8, R8, -R5.reuse ;  /* 0x8000000508087221 */ /* 0x102fe40000010000 */
[--C-:B------:R-:W-:Y:S01]  /*4f70*/  FADD.FTZ R9, R9, -R5.reuse ;  /* 0x8000000509097221 */ /* 0x100fe20000010000 */
[----:B------:R-:W1:Y:S01]  /*4f80*/  MUFU.EX2 R250, R250 ;  /* 0x000000fa00fa7308 */ /* 0x000e620000000800 */
[----:B------:R-:W-:Y:S01]  /*4f90*/  FMUL.FTZ R8, R3, R8 ;  /* 0x0000000803087220 */ /* 0x000fe20000410000 */
[----:B------:R-:W-:Y:S01]  /*4fa0*/  F2FP.BF16.PACK_AB R3, R153, R3 ;  /* 0x000000039903723e */ /* 0x000fe200000010ff */
[--C-:B------:R-:W-:Y:S01]  /*4fb0*/  FADD.FTZ R12, R12, -R5.reuse ;  /* 0x800000050c0c7221 */ /* 0x100fe20000010000 */
[----:B-----5:R-:W-:Y:S01]  /*4fc0*/  F2FP.BF16.PACK_AB R248, R249, R248 ;  /* 0x000000f8f9f8723e */ /* 0x020fe200000010ff */
[--C-:B------:R-:W-:Y:S02]  /*4fd0*/  FADD.FTZ R13, R13, -R5.reuse ;  /* 0x800000050d0d7221 */ /* 0x100fe40000010000 */
[--C-:B------:R-:W-:Y:S01]  /*4fe0*/  FADD.FTZ R24, R24, -R5.reuse ;  /* 0x8000000518187221 */ /* 0x100fe20000010000 */
[----:B------:R-:W-:Y:S01]  /*4ff0*/  STS [R207+0x19480], R3 ;  /* 0x01948003cf007388 */ /* 0x000fe20000000800 */
[--C-:B------:R-:W-:Y:S01]  /*5000*/  FADD.FTZ R25, R25, -R5.reuse ;  /* 0x8000000519197221 */ /* 0x100fe20000010000 */
[----:B------:R-:W3:Y:S01]  /*5010*/  MUFU.EX2 R234, R234 ;  /* 0x000000ea00ea7308 */ /* 0x000ee20000000800 */
[--C-:B------:R-:W-:Y:S02]  /*5020*/  FADD.FTZ R28, R28, -R5.reuse ;  /* 0x800000051c1c7221 */ /* 0x100fe40000010000 */
[----:B------:R-:W-:Y:S01]  /*5030*/  FADD.FTZ R29, R29, -R5 ;  /* 0x800000051d1d7221 */ /* 0x000fe20000010000 */
[----:B------:R-:W-:Y:S01]  /*5040*/  F2FP.BF16.PACK_AB R5, R144, R138 ;  /* 0x0000008a9005723e */ /* 0x000fe200000010ff */
[----:B------:R-:W-:Y:S01]  /*5050*/  FMUL.FTZ R12, R154, R12 ;  /* 0x0000000c9a0c7220 */ /* 0x000fe20000410000 */
[----:B------:R-:W-:Y:S01]  /*5060*/  F2FP.BF16.PACK_AB R154, R155, R154 ;  /* 0x0000009a9b9a723e */ /* 0x000fe200000010ff */
[--C-:B------:R-:W-:Y:S01]  /*5070*/  FFMA.FTZ R140, R140, c[0x0][0x29c], -R229.reuse ;  /* 0x0000a7008c8c7a23 */ /* 0x100fe200000108e5 */
[----:B--2---:R-:W-:Y:S01]  /*5080*/  F2FP.BF16.PACK_AB R2, R238, R2 ;  /* 0x00000002ee02723e */ /* 0x004fe200000010ff */
[----:B------:R-:W-:Y:S01]  /*5090*/  STS [R207+0x19880], R5 ;  /* 0x01988005cf007388 */ /* 0x000fe20000000800 */
[----:B------:R-:W-:Y:S01]  /*50a0*/  MUFU.EX2 R132, R132 ;  /* 0x0000008400847308 */ /* 0x000fe20000000800 */
[----:B------:R-:W-:Y:S02]  /*50b0*/  FFMA.FTZ R229, R135, c[0x0][0x29c], -R229 ;  /* 0x0000a70087e57a23 */ /* 0x000fe400000108e5 */
[----:B------:R-:W-:Y:S01]  /*50c0*/  STS [R210+0x1000], R154 ;  /* 0x0010009ad2007388 */ /* 0x000fe20000000800 */
[----:B-1----:R-:W-:Y:S02]  /*50d0*/  FMUL.FTZ R34, R250, R34 ;  /* 0x00000022fa227220 */ /* 0x002fe40000410000 */
[----:B------:R-:W-:Y:S01]  /*50e0*/  FADD.FTZ R17, R17, -R146 ;  /* 0x8000009211117221 */ /* 0x000fe20000010000 */
[----:B------:R-:W-:Y:S01]  /*50f0*/  STS [R210+0x1400], R7 ;  /* 0x00140007d2007388 */ /* 0x000fe20000000800 */
[----:B------:R-:W-:Y:S02]  /*5100*/  FADD.FTZ R19, R19, -R134 ;  /* 0x8000008613137221 */ /* 0x000fe40000010000 */
[----:B------:R-:W1:Y:S01]  /*5110*/  MUFU.EX2 R133, R133 ;  /* 0x0000008500857308 */ /* 0x000e620000000800 */
[----:B------:R-:W-:Y:S01]  /*5120*/  STS [R207+0x1a480], R185 ;  /* 0x01a480b9cf007388 */ /* 0x000fe20000000800 */
[----:B------:R-:W-:Y:S01]  /*5130*/  FMUL.FTZ R17, R239, R17 ;  /* 0x00000011ef117220 */ /* 0x000fe20000410000 */
[----:B---3--:R-:W-:Y:S02]  /*5140*/  F2FP.BF16.PACK_AB R250, R234, R250 ;  /* 0x000000faeafa723e */ /* 0x008fe400000010ff */
[----:B------:R-:W-:Y:S01]  /*5150*/  STS [R207+0x1a880], R248 ;  /* 0x01a880f8cf007388 */ /* 0x000fe20000000800 */
[----:B------:R-:W-:Y:S02]  /*5160*/  FMUL.FTZ R19, R247, R19 ;  /* 0x00000013f7137220 */ /* 0x000fe40000410000 */
[--C-:B----4-:R-:W-:Y:S01]  /*5170*/  FADD.FTZ R10, R10, -R245.reuse ;  /* 0x800000f50a0a7221 */ /* 0x110fe20000010000 */
[----:B------:R1:W-:Y:S01]  /*5180*/  STS [R210+0x2000], R2 ;  /* 0x00200002d2007388 */ /* 0x0003e20000000800 */
[----:B------:R-:W2:Y:S01]  /*5190*/  MUFU.EX2 R240, R240 ;  /* 0x000000f000f07308 */ /* 0x000ea20000000800 */
[--C-:B------:R-:W-:Y:S02]  /*51a0*/  FADD.FTZ R11, R11, -R245.reuse ;  /* 0x800000f50b0b7221 */ /* 0x100fe40000010000 */
[----:B------:R-:W-:Y:S01]  /*51b0*/  STS [R210+0x2400], R250 ;  /* 0x002400fad2007388 */ /* 0x000fe20000000800 */
[----:B------:R-:W-:Y:S02]  /*51c0*/  FMUL.FTZ R17, R17, R217 ;  /* 0x000000d911117220 */ /* 0x000fe40000410000 */
[----:B------:R-:W-:Y:S02]  /*51d0*/  FMUL.FTZ R19, R19, R219 ;  /* 0x000000db13137220 */ /* 0x000fe40000410000 */
[----:B------:R-:W-:Y:S02]  /*51e0*/  FMUL.FTZ R10, R138, R10 ;  /* 0x0000000a8a0a7220 */ /* 0x000fe40000410000 */
[----:B------:R-:W3:Y:S01]  /*51f0*/  MUFU.EX2 R242, R242 ;  /* 0x000000f200f27308 */ /* 0x000ee20000000800 */
[----:B------:R-:W-:Y:S02]  /*5200*/  FMUL.FTZ R11, R144, R11 ;  /* 0x0000000b900b7220 */ /* 0x000fe40000410000 */
[----:B------:R-:W-:Y:S02]  /*5210*/  FMUL.FTZ R16, R16, R186 ;  /* 0x000000ba10107220 */ /* 0x000fe40000410000 */
[----:B------:R-:W-:Y:S02]  /*5220*/  FMUL.FTZ R18, R18, R218 ;  /* 0x000000da12127220 */ /* 0x000fe40000410000 */
[----:B------:R-:W-:Y:S01]  /*5230*/  FMUL.FTZ R9, R153, R9 ;  /* 0x0000000999097220 */ /* 0x000fe20000410000 */
[----:B------:R-:W-:Y:S01]  /*5240*/  F2FP.BF16.PACK_AB R16, R17, R16 ;  /* 0x000000101110723e */ /* 0x000fe200000010ff */
[--C-:B------:R-:W-:Y:S01]  /*5250*/  FADD.FTZ R15, R15, -R245.reuse ;  /* 0x800000f50f0f7221 */ /* 0x100fe20000010000 */
[----:B------:R-:W-:Y:S01]  /*5260*/  MUFU.EX2 R140, R140 ;  /* 0x0000008c008c7308 */ /* 0x000fe20000000800 */
[--C-:B------:R-:W-:Y:S01]  /*5270*/  FADD.FTZ R14, R14, -R245.reuse ;  /* 0x800000f50e0e7221 */ /* 0x100fe20000010000 */
[----:B------:R-:W-:Y:S01]  /*5280*/  F2FP.BF16.PACK_AB R18, R19, R18 ;  /* 0x000000121312723e */ /* 0x000fe200000010ff */
[----:B------:R-:W-:Y:S01]  /*5290*/  FADD.FTZ R21, R21, -R146 ;  /* 0x8000009215157221 */ /* 0x000fe20000010000 */
[----:B-1----:R-:W-:Y:S01]  /*52a0*/  F2FP.BF16.PACK_AB R2, R133, R132 ;  /* 0x000000848502723e */ /* 0x002fe200000010ff */
[----:B--2---:R-:W-:Y:S02]  /*52b0*/  FMUL.FTZ R24, R240, R24 ;  /* 0x00000018f0187220 */ /* 0x004fe40000410000 */
[----:B------:R-:W-:Y:S02]  /*52c0*/  FADD.FTZ R23, R23, -R134 ;  /* 0x8000008617177221 */ /* 0x000fe40000010000 */
[----:B------:R1:W-:Y:S01]  /*52d0*/  STS [R207+0x1b880], R2 ;  /* 0x01b88002cf007388 */ /* 0x0003e20000000800 */
[----:B------:R-:W2:Y:S01]  /*52e0*/  MUFU.EX2 R136, R136 ;  /* 0x0000008800887308 */ /* 0x000ea20000000800 */
[----:B------:R-:W-:Y:S02]  /*52f0*/  FMUL.FTZ R9, R9, R167 ;  /* 0x000000a709097220 */ /* 0x000fe40000410000 */
[----:B------:R-:W-:Y:S01]  /*5300*/  FMUL.FTZ R15, R147, R15 ;  /* 0x0000000f930f7220 */ /* 0x000fe20000410000 */
[----:B---3--:R-:W-:Y:S01]  /*5310*/  F2FP.BF16.PACK_AB R240, R242, R240 ;  /* 0x000000f0f2f0723e */ /* 0x008fe200000010ff */
[----:B------:R-:W-:Y:S02]  /*5320*/  FMUL.FTZ R11, R11, R169 ;  /* 0x000000a90b0b7220 */ /* 0x000fe40000410000 */
[----:B------:R-:W-:Y:S02]  /*5330*/  FMUL.FTZ R13, R155, R13 ;  /* 0x0000000d9b0d7220 */ /* 0x000fe40000410000 */
[----:B------:R-:W-:Y:S01]  /*5340*/  STS [R207+0x1b480], R240 ;  /* 0x01b480f0cf007388 */ /* 0x000fe20000000800 */
[----:B------:R-:W3:Y:S01]  /*5350*/  MUFU.EX2 R233, R233 ;  /* 0x000000e900e97308 */ /* 0x000ee20000000800 */
[----:B------:R-:W-:Y:S02]  /*5360*/  FMUL.FTZ R8, R8, R164 ;  /* 0x000000a408087220 */ /* 0x000fe40000410000 */
[----:B------:R-:W-:Y:S02]  /*5370*/  FMUL.FTZ R10, R10, R168 ;  /* 0x000000a80a0a7220 */ /* 0x000fe40000410000 */
[----:B------:R-:W-:Y:S01]  /*5380*/  FMUL.FTZ R14, R246, R14 ;  /* 0x0000000ef60e7220 */ /* 0x000fe20000410000 */
[----:B------:R-:W-:Y:S01]  /*5390*/  F2FP.BF16.PACK_AB R8, R9, R8 ;  /* 0x000000080908723e */ /* 0x000fe200000010ff */
[----:B------:R-:W-:Y:S01]  /*53a0*/  FADD.FTZ R33, R33, -R146 ;  /* 0x8000009221217221 */ /* 0x000fe20000010000 */
[----:B------:R-:W-:Y:S01]  /*53b0*/  F2FP.BF16.PACK_AB R10, R11, R10 ;  /* 0x0000000a0b0a723e */ /* 0x000fe200000010ff */
[----:B------:R-:W-:Y:S01]  /*53c0*/  FADD.FTZ R35, R35, -R134 ;  /* 0x8000008623237221 */ /* 0x000fe20000010000 */
[----:B------:R-:W1:Y:S01]  /*53d0*/  MUFU.EX2 R229, R229 ;  /* 0x000000e500e57308 */ /* 0x000e620000000800 */
[----:B------:R-:W-:Y:S02]  /*53e0*/  FMUL.FTZ R13, R13, R162 ;  /* 0x000000a20d0d7220 */ /* 0x000fe40000410000 */
[----:B------:R-:W-:Y:S02]  /*53f0*/  FMUL.FTZ R15, R15, R171 ;  /* 0x000000ab0f0f7220 */ /* 0x000fe40000410000 */
[----:B--2---:R-:W-:Y:S02]  /*5400*/  FMUL.FTZ R28, R136, R28 ;  /* 0x0000001c881c7220 */ /* 0x004fe40000410000 */
[----:B------:R-:W-:Y:S02]  /*5410*/  FMUL.FTZ R21, R184, R21 ;  /* 0x00000015b8157220 */ /* 0x000fe40000410000 */
[----:B------:R-:W-:Y:S02]  /*5420*/  FMUL.FTZ R23, R249, R23 ;  /* 0x00000017f9177220 */ /* 0x000fe40000410000 */
[----:B------:R-:W-:Y:S02]  /*5430*/  FMUL.FTZ R12, R12, R170 ;  /* 0x000000aa0c0c7220 */ /* 0x000fe40000410000 */
[----:B------:R-:W-:Y:S01]  /*5440*/  FMUL.FTZ R14, R14, R163 ;  /* 0x000000a30e0e7220 */ /* 0x000fe20000410000 */
[----:B---3--:R-:W-:Y:S01]  /*5450*/  F2FP.BF16.PACK_AB R136, R233, R136 ;  /* 0x00000088e988723e */ /* 0x008fe200000010ff */
[----:B------:R-:W-:Y:S01]  /*5460*/  FMUL.FTZ R21, R21, R221 ;  /* 0x000000dd15157220 */ /* 0x000fe20000410000 */
[----:B------:R-:W-:Y:S01]  /*5470*/  F2FP.BF16.PACK_AB R12, R13, R12 ;  /* 0x0000000c0d0c723e */ /* 0x000fe200000010ff */
[----:B------:R-:W-:Y:S01]  /*5480*/  FMUL.FTZ R23, R23, R223 ;  /* 0x000000df17177220 */ /* 0x000fe20000410000 */
[----:B------:R-:W-:Y:S01]  /*5490*/  F2FP.BF16.PACK_AB R14, R15, R14 ;  /* 0x0000000e0f0e723e */ /* 0x000fe200000010ff */
[----:B------:R-:W-:Y:S01]  /*54a0*/  STS [R210+0x3000], R136 ;  /* 0x00300088d2007388 */ /* 0x000fe20000000800 */
[----:B------:R-:W-:Y:S02]  /*54b0*/  FMUL.FTZ R20, R20, R220 ;  /* 0x000000dc14147220 */ /* 0x000fe40000410000 */
[----:B------:R-:W-:Y:S01]  /*54c0*/  FMUL.FTZ R33, R238, R33 ;  /* 0x00000021ee217220 */ /* 0x000fe20000410000 */
[----:B-1----:R-:W-:Y:S01]  /*54d0*/  F2FP.BF16.PACK_AB R2, R229, R140 ;  /* 0x0000008ce502723e */ /* 0x002fe200000010ff */
[----:B------:R-:W-:Y:S01]  /*54e0*/  FMUL.FTZ R22, R22, R222 ;  /* 0x000000de16167220 */ /* 0x000fe20000410000 */
[----:B------:R-:W-:Y:S01]  /*54f0*/  F2FP.BF16.PACK_AB R20, R21, R20 ;  /* 0x000000141514723e */ /* 0x000fe200000010ff */
[----:B------:R-:W-:Y:S02]  /*5500*/  FMUL.FTZ R35, R234, R35 ;  /* 0x00000023ea237220 */ /* 0x000fe40000410000 */
[----:B------:R1:W-:Y:S01]  /*5510*/  STS [R210+0x3400], R2 ;  /* 0x00340002d2007388 */ /* 0x0003e20000000800 */
[--C-:B------:R-:W-:Y:S01]  /*5520*/  FADD.FTZ R26, R26, -R245.reuse ;  /* 0x800000f51a1a7221 */ /* 0x100fe20000010000 */
[----:B------:R-:W-:Y:S01]  /*5530*/  F2FP.BF16.PACK_AB R22, R23, R22 ;  /* 0x000000161716723e */ /* 0x000fe200000010ff */
[--C-:B------:R-:W-:Y:S01]  /*5540*/  FADD.FTZ R27, R27, -R245.reuse ;  /* 0x800000f51b1b7221 */ /* 0x100fe20000010000 */
[----:B------:R-:W-:Y:S01]  /*5550*/  BAR.SYNC.DEFER_BLOCKING 0x0 ;  /* 0x0000000000007b1d */ /* 0x000fe20000010000 */
[----:B------:R-:W-:Y:S02]  /*5560*/  FMUL.FTZ R33, R33, R230 ;  /* 0x000000e621217220 */ /* 0x000fe40000410000 */
[----:B------:R-:W-:Y:S02]  /*5570*/  FMUL.FTZ R35, R35, R232 ;  /* 0x000000e823237220 */ /* 0x000fe40000410000 */
[----:B------:R-:W-:Y:S02]  /*5580*/  FMUL.FTZ R26, R132, R26 ;  /* 0x0000001a841a7220 */ /* 0x000fe40000410000 */
[----:B------:R-:W-:Y:S02]  /*5590*/  FMUL.FTZ R27, R133, R27 ;  /* 0x0000001b851b7220 */ /* 0x000fe40000410000 */
[----:B------:R-:W-:Y:S02]  /*55a0*/  FMUL.FTZ R32, R32, R159 ;  /* 0x0000009f20207220 */ /* 0x000fe40000410000 */
[----:B------:R-:W-:Y:S02]  /*55b0*/  FMUL.FTZ R34, R34, R231 ;  /* 0x000000e722227220 */ /* 0x000fe40000410000 */
[----:B------:R-:W-:Y:S01]  /*55c0*/  FMUL.FTZ R25, R242, R25 ;  /* 0x00000019f2197220 */ /* 0x000fe20000410000 */
[----:B------:R-:W-:Y:S01]  /*55d0*/  F2FP.BF16.PACK_AB R32, R33, R32 ;  /* 0x000000202120723e */ /* 0x000fe200000010ff */
[--C-:B------:R-:W-:Y:S01]  /*55e0*/  FADD.FTZ R30, R30, -R245.reuse ;  /* 0x800000f51e1e7221 */ /* 0x100fe20000010000 */
[----:B------:R-:W-:Y:S01]  /*55f0*/  F2FP.BF16.PACK_AB R34, R35, R34 ;  /* 0x000000222322723e */ /* 0x000fe200000010ff */
[----:B------:R-:W-:Y:S02]  /*5600*/  FFMA.FTZ R227, -R227, R227, 1 ;  /* 0x3f800000e3e37423 */ /* 0x000fe400000101e3 */
[----:B------:R-:W-:Y:S02]  /*5610*/  FADD.FTZ R31, R31, -R245 ;  /* 0x800000f51f1f7221 */ /* 0x000fe40000010000 */
[----:B------:R-:W-:Y:S01]  /*5620*/  FFMA.FTZ R226, -R226, R226, 1 ;  /* 0x3f800000e2e27423 */ /* 0x000fe200000101e2 */
[----:B-1----:R-:W-:Y:S01]  /*5630*/  MOV R2, UR4 ;  /* 0x0000000400027c02 */ /* 0x002fe20008000f00 */
[----:B------:R-:W-:Y:S01]  /*5640*/  FMUL.FTZ R25, R25, R225 ;  /* 0x000000e119197220 */ /* 0x000fe20000410000 */
[----:B------:R-:W-:Y:S01]  /*5650*/  STS [R207+0x1c480], R4 ;  /* 0x01c48004cf007388 */ /* 0x000fe20000000800 */
[----:B------:R-:W-:Y:S02]  /*5660*/  FMUL.FTZ R30, R140, R30 ;  /* 0x0000001e8c1e7220 */ /* 0x000fe40000410000 */
        /* <DEDUP_REMOVED lines=8> */
[----:B------:R-:W-:Y:S01]  /*56f0*/  FFMA.FTZ R158, -R158, R158, 1 ;  /* 0x3f8000009e9e7423 */ /* 0x000fe2000001019e */
[----:B------:R-:W-:Y:S01]  /*5700*/  F2FP.BF16.PACK_AB R24, R25, R24 ;  /* 0x000000181918723e */ /* 0x000fe200000010ff */
[----:B------:R-:W-:Y:S01]  /*5710*/  FFMA.FTZ R157, -R157, R157, 1 ;  /* 0x3f8000009d9d7423 */ /* 0x000fe2000001019d */
        /* <DEDUP_REMOVED lines=101> */
[----:B-12-4-:R-:W-:Y:S02]  /*5d70*/  USHF.R.S32.HI UR18, URZ, 0x1f, UR17 ;  /* 0x0000001f3f127899 */ /* 0x016fe40008011411 */
[----:B------:R-:W-:Y:S02]  /*5d80*/  ULDC.64 UR6, c[0x0][0x208] ;  /* 0x0000820000067ab9 */ /* 0x000fe40000000a00 */
[----:B------:R-:W-:Y:S02]  /*5d90*/  UIMAD UR18, UR18, UR6, URZ ;  /* 0x00000006121272a4 */ /* 0x000fe4000f8e023f */
[----:B------:R-:W-:Y:S02]  /*5da0*/  UIMAD.WIDE.U32 UR20, UR17, UR6, URZ ;  /* 0x00000006111472a5 */ /* 0x000fe4000f8e003f */
[----:B------:R-:W-:Y:S02]  /*5db0*/  UIMAD UR18, UR17, UR7, UR18 ;  /* 0x00000007111272a4 */ /* 0x000fe4000f8e0212 */
[----:B------:R-:W-:Y:S02]  /*5dc0*/  USHF.L.U32 UR17, UR17, 0x6, URZ ;  /* 0x0000000611117899 */ /* 0x000fe4000800063f */
[----:B------:R-:W-:Y:S01]  /*5dd0*/  UIADD3 UR18, UR21, UR18, URZ ;  /* 0x0000001215127290 */ /* 0x000fe2000fffe03f */
[----:B------:R-:W-:Y:S01]  /*5de0*/  IMAD.U32 R6, RZ, RZ, UR20 ;  /* 0x00000014ff067e24 */ /* 0x000fe2000f8e00ff */
[----:B------:R-:W-:Y:S01]  /*5df0*/  UIADD3 UR6, -UR17, UR10, URZ ;  /* 0x0000000a11067290 */ /* 0x000fe2000fffe13f */
[----:B------:R-:W-:Y:S03]  /*5e00*/  IMAD.U32 R7, RZ, RZ, UR21 ;  /* 0x00000015ff077e24 */ /* 0x000fe6000f8e00ff */
[----:B------:R-:W-:Y:S01]  /*5e10*/  IMAD.U32 R4, RZ, RZ, UR18 ;  /* 0x00000012ff047e24 */ /* 0x000fe2000f8e00ff */
[C---:B------:R-:W-:Y:S04]  /*5e20*/  LEA R5, P0, R6.reuse, R198, 0x6 ;  /* 0x000000c606057211 */ /* 0x040fe800078030ff */
[C---:B------:R-:W-:Y:S02]  /*5e30*/  LEA R8, P6, R5.reuse, c[0x0][0x1f0], 0x1 ;  /* 0x00007c0005087a11 */ /* 0x040fe400078c08ff */
[----:B------:R-:W-:Y:S02]  /*5e40*/  LEA.HI.X R4, R6, R213, R4, 0x6, P0 ;  /* 0x000000d506047211 */ /* 0x000fe400000f3404 */
[----:B------:R-:W-:Y:S02]  /*5e50*/  IADD3 R6, P0, R204, UR17, RZ ;  /* 0x00000011cc067c10 */ /* 0x000fe4000ff1e0ff */
[----:B------:R-:W-:Y:S01]  /*5e60*/  LEA.HI.X R9, R5, c[0x0][0x1f4], R4, 0x1, P6 ;  /* 0x00007d0005097a11 */ /* 0x000fe200030f0c04 */
[----:B------:R-:W-:Y:S01]  /*5e70*/  IMAD.U32 R5, RZ, RZ, UR17 ;  /* 0x00000011ff057e24 */ /* 0x000fe2000f8e00ff */
[----:B------:R-:W-:Y:S01]  /*5e80*/  ISETP.GE.OR P6, PT, R194, UR6, !P4 ;  /* 0x00000006c2007c0c */ /* 0x000fe2000e7c6670 */
[----:B------:R-:W-:Y:S03]  /*5e90*/  IMAD.U32 R4, RZ, RZ, UR15 ;  /* 0x0000000fff047e24 */ /* 0x000fe6000f8e00ff */
[----:B------:R-:W-:Y:S01]  /*5ea0*/  LEA.HI.X.SX32 R5, R5, R188, 0x1, P0 ;  /* 0x000000bc05057211 */ /* 0x000fe200000f0eff */
[----:B------:R-:W-:Y:S01]  /*5eb0*/  IMAD R4, R4, 0x3000, R203 ;  /* 0x0000300004047824 */ /* 0x000fe200078e02cb */
[C---:B------:R-:W-:Y:S04]  /*5ec0*/  LEA R10, P0, R6.reuse, c[0x0][0x280], 0x2 ;  /* 0x0000a000060a7a11 */ /* 0x040fe800078010ff */
[----:B------:R-:W-:Y:S01]  /*5ed0*/  LEA.HI.X R11, R6, c[0x0][0x284], R5, 0x2, P0 ;  /* 0x0000a100060b7a11 */ /* 0x000fe200000f1405 */
[----:B------:R-:W-:Y:S01]  /*5ee0*/  IMAD.U32 R5, RZ, RZ, UR15 ;  /* 0x0000000fff057e24 */ /* 0x000fe2000f8e00ff */
[C---:B------:R-:W-:Y:S01]  /*5ef0*/  ISETP.GE.OR P0, PT, R194.reuse, UR6, !P3 ;  /* 0x00000006c2007c0c */ /* 0x040fe2000df06670 */
[----:B------:R-:W-:Y:S01]  /*5f00*/  @!PT LDS RZ, [RZ] ;  /* 0x00000000fffff984 */ /* 0x000fe20000000800 */
[----:B------:R-:W-:Y:S01]  /*5f10*/  @!PT LDS RZ, [RZ] ;  /* 0x00000000fffff984 */ /* 0x000fe20000000800 */
[----:B------:R-:W-:Y:S01]  /*5f20*/  @!PT LDS RZ, [RZ] ;  /* 0x00000000fffff984 */ /* 0x000fe20000000800 */
[----:B------:R1:W-:Y:S01]  /*5f30*/  LDGSTS.E.BYPASS.LTC128B.128 [R4], [R8.64], !P6 ;  /* 0x0000000008047fae */ /* 0x0003e2000f101d4c */
[----:B------:R-:W-:Y:S01]  /*5f40*/  ISETP.GE.OR P6, PT, R194, UR6, !P2 ;  /* 0x00000006c2007c0c */ /* 0x000fe2000d7c6670 */
[----:B------:R-:W-:Y:S04]  /*5f50*/  @!P1 IMAD R5, R5, 0x40, R193 ;  /* 0x0000004005059824 */ /* 0x000fe800078e02c1 */
[----:B------:R-:W-:Y:S06]  /*5f60*/  @!P1 IMAD.SHL.U32 R5, R5, 0x4, RZ ;  /* 0x0000000405059824 */ /* 0x000fec00078e00ff */
[----:B------:R1:W-:Y:S06]  /*5f70*/  LDGSTS.E.BYPASS.LTC128B.128 [R4+0x1000], [R8.64+0x40], !P0 ;  /* 0x0100004008047fae */ /* 0x0003ec000c101d4c */
[----:B------:R1:W-:Y:S06]  /*5f80*/  LDGSTS.E.BYPASS.LTC128B.128 [R4+0x2000], [R8.64+0x80], !P6 ;  /* 0x0200008008047fae */ /* 0x0003ec000f101d4c */
[----:B------:R1:W-:Y:S02]  /*5f90*/  @!P1 LDGSTS.E.BYPASS.LTC128B.128 [R5+0x18280], [R10.64] ;  /* 0x182800000a059fae */ /* 0x0003e4000b901d4c */
.L_x_986:
        /* <DEDUP_REMOVED lines=10> */
[----:B------:R-:W-:Y:S01]  /*6040*/  LDSM.16.M88.4 R152, [R174+0x1000] ;  /* 0x00100000ae98783b */ /* 0x000fe20000000200 */
[----:B------:R-:W-:Y:S02]  /*6050*/  UIADD3 UR7, UR16, 0x1, URZ ;  /* 0x0000000110077890 */ /* 0x000fe4000fffe03f */
[-C--:B------:R-:W-:Y:S01]  /*6060*/  HMMA.16816.F32.BF16 R12, R24, R28.reuse, RZ ;  /* 0x0000001c180c723c */ /* 0x080fe200000418ff */
[----:B------:R-:W-:Y:S01]  /*6070*/  LDSM.16.MT88.2 R156, [R178+0x2c00] ;  /* 0x002c0000b29c783b */ /* 0x000fe20000004100 */
[----:B------:R-:W-:Y:S02]  /*6080*/  UISETP.GE.AND UP2, UPT, UR16, 0x1, UPT ;  /* 0x000000011000788c */ /* 0x000fe4000bf46270 */
[----:B------:R-:W-:Y:S01]  /*6090*/  UISETP.GE.AND UP1, UPT, UR15, 0x1, UPT ;  /* 0x000000010f00788c */ /* 0x000fe2000bf26270 */
[----:B------:R-:W0:Y:S01]  /*60a0*/  LDGDEPBAR ;  /* 0x00000000000079af */ /* 0x000e220000000000 */
[----:B------:R-:W-:Y:S02]  /*60b0*/  USEL UR4, UR17, URZ, !UP3 ;  /* 0x0000003f11047287 */ /* 0x000fe4000d800000 */
[C---:B------:R-:W-:Y:S01]  /*60c0*/  HMMA.16816.F32.BF16 R16, R20.reuse, R28, RZ ;  /* 0x0000001c1410723c */ /* 0x040fe200000418ff */
[----:B------:R-:W2:Y:S01]  /*60d0*/  LDSM.16.MT88.2 R28, [R178+0x2800] ;  /* 0x00280000b21c783b */ /* 0x000ea20000004100 */
[----:B------:R-:W-:Y:S06]  /*60e0*/  USEL UR16, UR7, URZ, !UP2 ;  /* 0x0000003f07107287 */ /* 0x000fec000d000000 */
        /* <DEDUP_REMOVED lines=24> */
[----:B------:R-:W5:Y:S03]  /*6270*/  LDSM.16.MT88.2 R136, [R178+0x1400] ;  /* 0x00140000b288783b */ /* 0x000f660000004100 */
[-C--:B----4-:R-:W-:Y:S01]  /*6280*/  HMMA.16816.F32.BF16 R4, R140, R148.reuse, R4 ;  /* 0x000000948c04723c */ /* 0x090fe20000041804 */
        /* <DEDUP_REMOVED lines=21> */
[-C--:B-----5:R-:W-:Y:S08]  /*63e0*/  HMMA.16816.F32.BF16 R4, R132, R136.reuse, R4 ;  /* 0x000000888404723c */ /* 0x0a0ff00000041804 */
[C---:B----4-:R-:W-:Y:S01]  /*63f0*/  HMMA.16816.F32.BF16 R8, R156.reuse, R136, R8 ;  /* 0x000000889c08723c */ /* 0x050fe20000041808 */
[----:B------:R-:W4:Y:S07]  /*6400*/  LDSM.16.MT88.2 R136, [R178+0x1c00] ;  /* 0x001c0000b288783b */ /* 0x000f2e0000004100 */
[-C--:B------:R-:W-:Y:S08]  /*6410*/  HMMA.16816.F32.BF16 R12, R156, R138.reuse, R12 ;  /* 0x0000008a9c0c723c */ /* 0x080ff0000004180c */
[C---:B------:R-:W-:Y:S01]  /*6420*/  HMMA.16816.F32.BF16 R16, R132.reuse, R138, R16 ;  /* 0x0000008a8410723c */ /* 0x040fe20000041810 */
[----:B------:R-:W5:Y:S07]  /*6430*/  LDSM.16.MT88.2 R138, [R178+0x3c00] ;  /* 0x003c0000b28a783b */ /* 0x000f6e0000004100 */
[-C--:B-1----:R-:W-:Y:S01]  /*6440*/  HMMA.16816.F32.BF16 R20, R132, R2.reuse, R20 ;  /* 0x000000028414723c */ /* 0x082fe20000041814 */
[----:B------:R-:W-:Y:S07]  /*6450*/  LDSM.16.MT88.4 R132, [R179+0x1ec80] ;  /* 0x01ec8000b384783b */ /* 0x000fee0000004200 */
[----:B------:R-:W-:Y:S01]  /*6460*/  HMMA.16816.F32.BF16 R24, R156, R2, R24 ;  /* 0x000000029c18723c */ /* 0x000fe20000041818 */
[----:B------:R-:W1:Y:S07]  /*6470*/  LDSM.16.MT88.2 R2, [R178+0x5c00] ;  /* 0x005c0000b202783b */ /* 0x000e6e0000004100 */
[-C--:B--2---:R-:W-:Y:S08]  /*6480*/  HMMA.16816.F32.BF16 R4, R140, R28.reuse, R4 ;  /* 0x0000001c8c04723c */ /* 0x084ff00000041804 */
[C---:B------:R-:W-:Y:S07]  /*6490*/  HMMA.16816.F32.BF16 R8, R148.reuse, R28, R8 ;  /* 0x0000001c9408723c */ /* 0x040fee0000041808 */
[----:B------:R-:W-:Y:S01]  /*64a0*/  IADD3 R29, P0, R196, UR6, RZ ;  /* 0x00000006c41d7c10 */ /* 0x000fe2000ff1e0ff */
[-C--:B------:R-:W-:Y:S01]  /*64b0*/  HMMA.16816.F32.BF16 R12, R148, R152.reuse, R12 ;  /* 0x00000098940c723c */ /* 0x080fe2000004180c */
[----:B------:R-:W-:Y:S01]  /*64c0*/  IMAD.U32 R28, RZ, RZ, UR6 ;  /* 0x00000006ff1c7e24 */ /* 0x000fe2000f8e00ff */
[----:B------:R-:W-:Y:S04]  /*64d0*/  UIADD3 UR6, UR15, 0x1, URZ ;  /* 0x000000010f067890 */ /* 0x000fe8000fffe03f */
[----:B------:R-:W-:Y:S01]  /*64e0*/  LEA.HI.X.SX32 R28, R28, R202, 0x1, P0 ;  /* 0x000000ca1c1c7211 */ /* 0x000fe200000f0eff */
[----:B------:R-:W-:Y:S01]  /*64f0*/  USEL UR15, UR6, URZ, !UP1 ;  /* 0x0000003f060f7287 */ /* 0x000fe2000c800000 */
[C---:B------:R-:W-:Y:S08]  /*6500*/  HMMA.16816.F32.BF16 R16, R140.reuse, R152, R16 ;  /* 0x000000988c10723c */ /* 0x040ff00000041810 */
[-C--:B---3--:R-:W-:Y:S08]  /*6510*/  HMMA.16816.F32.BF16 R20, R140, R30.reuse, R20 ;  /* 0x0000001e8c14723c */ /* 0x088ff00000041814 */
[----:B------:R-:W-:Y:S08]  /*6520*/  HMMA.16816.F32.BF16 R24, R148, R30, R24 ;  /* 0x0000001e9418723c */ /* 0x000ff00000041818 */
[-C--:B----4-:R-:W-:Y:S08]  /*6530*/  HMMA.16816.F32.BF16 R4, R32, R136.reuse, R4 ;  /* 0x000000882004723c */ /* 0x090ff00000041804 */
[C---:B------:R-:W-:Y:S07]  /*6540*/  HMMA.16816.F32.BF16 R8, R144.reuse, R136, R8 ;  /* 0x000000889008723c */ /* 0x040fee0000041808 */
[C---:B------:R-:W-:Y:S01]  /*6550*/  LEA R136, P0, R29.reuse, c[0x0][0x220], 0x2 ;  /* 0x000088001d887a11 */ /* 0x040fe200078010ff */
[-C--:B-----5:R-:W-:Y:S04]  /*6560*/  HMMA.16816.F32.BF16 R12, R144, R138.reuse, R12 ;  /* 0x0000008a900c723c */ /* 0x0a0fe8000004180c */
[----:B------:R-:W-:Y:S02]  /*6570*/  LEA.HI.X R137, R29, c[0x0][0x224], R28, 0x2, P0 ;  /* 0x000089001d897a11 */ /* 0x000fe400000f141c */
[----:B------:R-:W-:Y:S01]  /*6580*/  LDSM.16.MT88.4 R28, [R160+0xe080] ;  /* 0x00e08000a01c783b */ /* 0x000fe20000004200 */
[----:B------:R-:W-:Y:S01]  /*6590*/  PLOP3.LUT P0, PT, PT, PT, UP0, 0x80, 0x0 ;  /* 0x000000000000781c */ /* 0x000fe20003f0f008 */
[C---:B------:R-:W-:Y:S02]  /*65a0*/  HMMA.16816.F32.BF16 R16, R32.reuse, R138, R16 ;  /* 0x0000008a2010723c */ /* 0x040fe40000041810 */
[----:B------:R-:W-:Y:S04]  /*65b0*/  RED.E.ADD.F32.FTZ.RN.STRONG.GPU [R136.64], R4 ;  /* 0x000000048800798e */ /* 0x000fe8000c10e78c */
[----:B------:R-:W-:Y:S02]  /*65c0*/  RED.E.ADD.F32.FTZ.RN.STRONG.GPU [R136.64+0x400], R5 ;  /* 0x000400058800798e */ /* 0x000fe4000c10e78c */
[-C--:B-1----:R-:W-:Y:S02]  /*65d0*/  HMMA.16816.F32.BF16 R20, R32, R2.reuse, R20 ;  /* 0x000000022014723c */ /* 0x082fe40000041814 */
[----:B------:R-:W-:Y:S04]  /*65e0*/  RED.E.ADD.F32.FTZ.RN.STRONG.GPU [R136.64+0x800], R6 ;  /* 0x000800068800798e */ /* 0x000fe8000c10e78c */
[----:B------:R-:W-:Y:S02]  /*65f0*/  RED.E.ADD.F32.FTZ.RN.STRONG.GPU [R136.64+0xc00], R7 ;  /* 0x000c00078800798e */ /* 0x000fe4000c10e78c */
[----:B------:R-:W-:Y:S02]  /*6600*/  HMMA.16816.F32.BF16 R24, R144, R2, R24 ;  /* 0x000000029018723c */ /* 0x000fe40000041818 */
        /* <DEDUP_REMOVED lines=17> */
[----:B------:R-:W-:Y:S04]  /*6720*/  RED.E.ADD.F32.FTZ.RN.STRONG.GPU [R136.64+0x4000], R20 ;  /* 0x004000148800798e */ /* 0x000fe8000c10e78c */
[----:B------:R-:W-:Y:S04]  /*6730*/  RED.E.ADD.F32.FTZ.RN.STRONG.GPU [R136.64+0x4400], R21 ;  /* 0x004400158800798e */ /* 0x000fe8000c10e78c */
[----:B------:R-:W-:Y:S01]  /*6740*/  RED.E.ADD.F32.FTZ.RN.STRONG.GPU [R136.64+0x4800], R22 ;  /* 0x004800168800798e */ /* 0x000fe2000c10e78c */
[-C--:B-1----:R-:W-:Y:S03]  /*6750*/  HMMA.16816.F32.BF16 R84, R4, R8.reuse, R84 ;  /* 0x000000080454723c */ /* 0x082fe60000041854 */
[----:B------:R-:W-:Y:S04]  /*6760*/  RED.E.ADD.F32.FTZ.RN.STRONG.GPU [R136.64+0x4c00], R23 ;  /* 0x004c00178800798e */ /* 0x000fe8000c10e78c */
[----:B------:R-:W1:Y:S04]  /*6770*/  LDSM.16.MT88.4 R20, [R160+0xc480] ;  /* 0x00c48000a014783b */ /* 0x000e680000004200 */
[----:B------:R-:W-:Y:S04]  /*6780*/  RED.E.ADD.F32.FTZ.RN.STRONG.GPU [R136.64+0x5000], R24 ;  /* 0x005000188800798e */ /* 0x000fe8000c10e78c */
[----:B------:R-:W-:Y:S01]  /*6790*/  RED.E.ADD.F32.FTZ.RN.STRONG.GPU [R136.64+0x5400], R25 ;  /* 0x005400198800798e */ /* 0x000fe2000c10e78c */
[C---:B--2---:R-:W-:Y:S03]  /*67a0*/  HMMA.16816.F32.BF16 R88, R12.reuse, R8, R88 ;  /* 0x000000080c58723c */ /* 0x044fe60000041858 */
[----:B------:R-:W-:Y:S04]  /*67b0*/  RED.E.ADD.F32.FTZ.RN.STRONG.GPU [R136.64+0x5800], R26 ;  /* 0x0058001a8800798e */ /* 0x000fe8000c10e78c */
[----:B------:R-:W-:Y:S01]  /*67c0*/  RED.E.ADD.F32.FTZ.RN.STRONG.GPU [R136.64+0x5c00], R27 ;  /* 0x005c001b8800798e */ /* 0x000fe2000c10e78c */
[-C--:B------:R-:W-:Y:S03]  /*67d0*/  HMMA.16816.F32.BF16 R92, R12, R10.reuse, R92 ;  /* 0x0000000a0c5c723c */ /* 0x080fe6000004185c */
[----:B------:R-:W2:Y:S04]  /*67e0*/  LDSM.16.MT88.4 R24, [R160+0xd480] ;  /* 0x00d48000a018783b */ /* 0x000ea80000004200 */
[----:B------:R-:W-:Y:S01]  /*67f0*/  LDSM.16.MT88.4 R136, [R179+0x1fc80] ;  /* 0x01fc8000b388783b */ /* 0x000fe20000004200 */
[C---:B------:R-:W-:Y:S03]  /*6800*/  HMMA.16816.F32.BF16 R96, R4.reuse, R10, R96 ;  /* 0x0000000a0460723c */ /* 0x040fe60000041860 */
[----:B------:R-:W4:Y:S05]  /*6810*/  LDSM.16.MT88.4 R8, [R160+0xe480] ;  /* 0x00e48000a008783b */ /* 0x000f2a0000004200 */
[-C--:B---3--:R-:W-:Y:S08]  /*6820*/  HMMA.16816.F32.BF16 R100, R4, R16.reuse, R100 ;  /* 0x000000100464723c */ /* 0x088ff00000041864 */
        /* <DEDUP_REMOVED lines=9> */
[----:B------:R-:W3:Y:S04]  /*68c0*/  LDSM.16.MT88.4 R4, [R179+0x1d480] ;  /* 0x01d48000b304783b */ /* 0x000ee80000004200 */
        /* <DEDUP_REMOVED lines=11> */
[-C--:B----4-:R-:W-:Y:S08]  /*6980*/  HMMA.16816.F32.BF16 R116, R32, R8.reuse, R116 ;  /* 0x000000082074723c */ /* 0x090ff00000041874 */
[C---:B------:R-:W-:Y:S08]  /*6990*/  HMMA.16816.F32.BF16 R120, R132.reuse, R8, R120 ;  /* 0x000000088478723c */ /* 0x040ff00000041878 */
[-C--:B------:R-:W-:Y:S01]  /*69a0*/  HMMA.16816.F32.BF16 R124, R132, R10.reuse, R124 ;  /* 0x0000000a847c723c */ /* 0x080fe2000004187c */
[----:B------:R-:W2:Y:S07]  /*69b0*/  LDSM.16.MT88.4 R132, [R160+0xcc80] ;  /* 0x00cc8000a084783b */ /* 0x000eae0000004200 */
[----:B------:R-:W-:Y:S01]  /*69c0*/  HMMA.16816.F32.BF16 R128, R32, R10, R128 ;  /* 0x0000000a2080723c */ /* 0x000fe20000041880 */
[----:B------:R-:W4:Y:S04]  /*69d0*/  LDSM.16.MT88.4 R8, [R160+0xdc80] ;  /* 0x00dc8000a008783b */ /* 0x000f280000004200 */
[----:B------:R-:W1:Y:S03]  /*69e0*/  LDSM.16.MT88.4 R32, [R160+0xec80] ;  /* 0x00ec8000a020783b */ /* 0x000e660000004200 */
[-C--:B---3--:R-:W-:Y:S08]  /*69f0*/  HMMA.16816.F32.BF16 R84, R4, R12.reuse, R84 ;  /* 0x0000000c0454723c */ /* 0x088ff00000041854 */
        /* <DEDUP_REMOVED lines=15> */
[-C--:B----4-:R-:W-:Y:S08]  /*6af0*/  HMMA.16816.F32.BF16 R100, R24, R8.reuse, R100 ;  /* 0x000000081864723c */ /* 0x090ff00000041864 */
        /* <DEDUP_REMOVED lines=57> */
.L_x_966:
        /* <DEDUP_REMOVED lines=18> */
[----:B-1----:R-:W-:Y:S02]  /*6fb0*/  LEA.HI R6, R2, R0, RZ, 0x5 ;  /* 0x0000000002067211 */ /* 0x002fe400078f28ff */
[--C-:B-----5:R-:W-:Y:S02]  /*6fc0*/  SHF.R.S32.HI R5, RZ, 0x2, R3.reuse ;  /* 0x00000002ff057819 */ /* 0x120fe40000011403 */
[----:B------:R-:W-:Y:S02]  /*6fd0*/  SHF.R.S32.HI R4, RZ, 0x1f, R3 ;  /* 0x0000001fff047819 */ /* 0x000fe40000011403 */
[--C-:B------:R-:W-:Y:S02]  /*6fe0*/  SHF.R.S32.HI R7, RZ, 0x5, R6.reuse ;  /* 0x00000005ff077819 */ /* 0x100fe40000011406 */
[----:B------:R-:W-:Y:S02]  /*6ff0*/  LEA.HI R4, R4, R5, RZ, 0x3 ;  /* 0x0000000504047211 */ /* 0x000fe400078f18ff */
[----:B------:R-:W-:-:S02]  /*7000*/  SHF.R.S32.HI R10, RZ, 0x1f, R6 ;  /* 0x0000001fff0a7819 */ /* 0x000fc40000011406 */
[----:B------:R-:W-:Y:S02]  /*7010*/  LOP3.LUT R4, R4, 0xfffffff8, RZ, 0xc0, !PT ;  /* 0xfffffff804047812 */ /* 0x000fe400078ec0ff */
[----:B------:R-:W-:Y:S02]  /*7020*/  LEA.HI R10, R10, R7, RZ, 0x2 ;  /* 0x000000070a0a7211 */ /* 0x000fe400078f10ff */
[----:B------:R-:W-:Y:S01]  /*7030*/  LEA.HI R9, R2, R0, RZ, 0x7 ;  /* 0x0000000002097211 */ /* 0x000fe200078f38ff */
[----:B------:R-:W-:Y:S01]  /*7040*/  IMAD.IADD R4, R5, 0x1, -R4 ;  /* 0x0000000105047824 */ /* 0x000fe200078e0a04 */
[----:B------:R-:W-:Y:S02]  /*7050*/  LOP3.LUT R3, R3, 0xfffffffc, RZ, 0xc0, !PT ;  /* 0xfffffffc03037812 */ /* 0x000fe400078ec0ff */
[----:B------:R-:W-:Y:S02]  /*7060*/  LOP3.LUT R10, R10, 0x7ffffc, RZ, 0xc0, !PT ;  /* 0x007ffffc0a0a7812 */ /* 0x000fe400078ec0ff */
[----:B------:R-:W-:Y:S01]  /*7070*/  LEA.HI R6, R4, R4, RZ, 0x1 ;  /* 0x0000000404067211 */ /* 0x000fe200078f08ff */
[----:B------:R-:W-:Y:S01]  /*7080*/  IMAD.IADD R3, R0, 0x1, -R3 ;  /* 0x0000000100037824 */ /* 0x000fe200078e0a03 */
[----:B------:R-:W-:Y:S01]  /*7090*/  SHF.R.U32.HI R9, RZ, 0x4, R9 ;  /* 0x00000004ff097819 */ /* 0x000fe20000011609 */
[----:B------:R-:W-:Y:S01]  /*70a0*/  IMAD.IADD R10, R7, 0x1, -R10 ;  /* 0x00000001070a7824 */ /* 0x000fe200078e0a0a */
[----:B------:R-:W-:-:S02]  /*70b0*/  SHF.R.S32.HI R8, RZ, 0x1, R6 ;  /* 0x00000001ff087819 */ /* 0x000fc40000011406 */
[----:B------:R-:W-:Y:S01]  /*70c0*/  LOP3.LUT R6, R6, 0x3fffffe, RZ, 0xc0, !PT ;  /* 0x03fffffe06067812 */ /* 0x000fe200078ec0ff */
[----:B------:R-:W-:Y:S01]  /*70d0*/  IMAD R10, R10, 0x100, R3 ;  /* 0x000001000a0a7824 */ /* 0x000fe200078e0203 */
[C---:B------:R-:W-:Y:S01]  /*70e0*/  LOP3.LUT P0, RZ, R8.reuse, 0x2, RZ, 0xc0, !PT ;  /* 0x0000000208ff7812 */ /* 0x040fe2000780c0ff */
[----:B------:R-:W-:Y:S01]  /*70f0*/  IMAD.SHL.U32 R11, R8, 0x40, RZ ;  /* 0x00000040080b7824 */ /* 0x000fe200078e00ff */
[----:B------:R-:W-:Y:S01]  /*7100*/  F2FP.BF16.PACK_AB R58, R59, R58 ;  /* 0x0000003a3b3a723e */ /* 0x000fe200000010ff */
[----:B------:R-:W-:Y:S01]  /*7110*/  IMAD.IADD R6, R4, 0x1, -R6 ;  /* 0x0000000104067824 */ /* 0x000fe200078e0a06 */
[----:B------:R-:W-:Y:S01]  /*7120*/  F2FP.BF16.PACK_AB R60, R61, R60 ;  /* 0x0000003c3d3c723e */ /* 0x000fe200000010ff */
[----:B------:R-:W-:Y:S01]  /*7130*/  IMAD.MOV.U32 R8, RZ, RZ, 0x4 ;  /* 0x00000004ff087424 */ /* 0x000fe200078e00ff */
[----:B------:R-:W-:Y:S01]  /*7140*/  LOP3.LUT R11, R11, 0xc0, RZ, 0xc0, !PT ;  /* 0x000000c00b0b7812 */ /* 0x000fe200078ec0ff */
[----:B------:R-:W-:Y:S01]  /*7150*/  IMAD R6, R6, 0x10, R10 ;  /* 0x0000001006067824 */ /* 0x000fe200078e020a */
[----:B------:R-:W-:-:S02]  /*7160*/  F2FP.BF16.PACK_AB R62, R63, R62 ;  /* 0x0000003e3f3e723e */ /* 0x000fc400000010ff */
[----:B------:R-:W-:Y:S02]  /*7170*/  LOP3.LUT R9, R11, 0x8, R9, 0xf8, !PT ;  /* 0x000000080b097812 */ /* 0x000fe400078ef809 */
[----:B------:R-:W-:Y:S02]  /*7180*/  SHF.R.U32.HI R11, RZ, 0x3, R11 ;  /* 0x00000003ff0b7819 */ /* 0x000fe4000001160b */
[----:B------:R-:W-:Y:S02]  /*7190*/  F2FP.BF16.PACK_AB R68, R69, R68 ;  /* 0x000000444544723e */ /* 0x000fe400000010ff */
[----:B------:R-:W-:Y:S01]  /*71a0*/  LOP3.LUT R9, R9, R11, RZ, 0x3c, !PT ;  /* 0x0000000b09097212 */ /* 0x000fe200078e3cff */
[----:B------:R-:W-:Y:S01]  /*71b0*/  IMAD.WIDE R10, R195, R8, c[0x0][0x358] ;  /* 0x0000d600c30a7625 */ /* 0x000fe200078e0208 */
[----:B------:R-:W-:Y:S02]  /*71c0*/  F2FP.BF16.PACK_AB R70, R71, R70 ;  /* 0x000000464746723e */ /* 0x000fe400000010ff */
[----:B------:R-:W-:Y:S01]  /*71d0*/  F2FP.BF16.PACK_AB R80, R81, R80 ;  /* 0x000000505150723e */ /* 0x000fe200000010ff */
[----:B------:R-:W-:Y:S01]  /*71e0*/  IMAD.U32 R6, R6, 0x2, R9 ;  /* 0x0000000206067824 */ /* 0x000fe200078e0009 */
[----:B------:R-:W-:-:S02]  /*71f0*/  F2FP.BF16.PACK_AB R82, R83, R82 ;  /* 0x000000525352723e */ /* 0x000fc400000010ff */
[----:B------:R-:W-:Y:S01]  /*7200*/  F2FP.BF16.PACK_AB R72, R73, R72 ;  /* 0x000000484948723e */ /* 0x000fe200000010ff */
[----:B------:R-:W-:Y:S01]  /*7210*/  IMAD.SHL.U32 R6, R6, 0x2, RZ ;  /* 0x0000000206067824 */ /* 0x000fe200078e00ff */
[----:B------:R-:W-:Y:S02]  /*7220*/  F2FP.BF16.PACK_AB R74, R75, R74 ;  /* 0x0000004a4b4a723e */ /* 0x000fe400000010ff */
[----:B------:R-:W-:Y:S02]  /*7230*/  F2FP.BF16.PACK_AB R76, R77, R76 ;  /* 0x0000004c4d4c723e */ /* 0x000fe400000010ff */
[C---:B------:R-:W-:Y:S01]  /*7240*/  IADD3 R4, R6.reuse, 0x20, RZ ;  /* 0x0000002006047810 */ /* 0x040fe20007ffe0ff */
[----:B------:R-:W-:Y:S01]  /*7250*/  STS [R6+0x6080], R36 ;  /* 0x0060802406007388 */ /* 0x000fe20000000800 */
[----:B------:R-:W-:Y:S02]  /*7260*/  @P0 IADD3 R4, R6, -0x20, RZ ;  /* 0xffffffe006040810 */ /* 0x000fe40007ffe0ff */
        /* <DEDUP_REMOVED lines=38> */
[----:B------:R-:W-:-:S02]  /*74d0*/  ISETP.NE.U32.AND P0, PT, RZ, c[0x0][0x360], PT ;  /* 0x0000d800ff007a0c */ /* 0x000fc40003f05070 */
[----:B------:R-:W-:Y:S01]  /*74e0*/  ISETP.NE.U32.AND P1, PT, RZ, c[0x0][0x358], PT ;  /* 0x0000d600ff007a0c */ /* 0x000fe20003f25070 */
[----:B------:R-:W-:Y:S01]  /*74f0*/  STS [R4+0x9080], R60 ;  /* 0x0090803c04007388 */ /* 0x000fe20000000800 */
[----:B------:R-:W-:Y:S02]  /*7500*/  ISETP.NE.AND.EX P0, PT, RZ, c[0x0][0x364], PT, P0 ;  /* 0x0000d900ff007a0c */ /* 0x000fe40003f05300 */
[----:B------:R-:W-:Y:S01]  /*7510*/  ISETP.NE.AND.EX P1, PT, RZ, c[0x0][0x35c], PT, P1 ;  /* 0x0000d700ff007a0c */ /* 0x000fe20003f25310 */
        /* <DEDUP_REMOVED lines=33> */
[----:B------:R-:W-:Y:S01]  /*7730*/  BAR.SYNC.DEFER_BLOCKING 0x1, 0x100 ;  /* 0x0044000000007b1d */ /* 0x000fe20000010000 */
[----:B------:R-:W-:-:S04]  /*7740*/  @P0 IMAD.WIDE R8, R195, R8, c[0x0][0x360] ;  /* 0x0000d800c3080625 */ /* 0x000fc800078e0208 */
[----:B-1----:R-:W-:Y:S01]  /*7750*/  IMAD.MOV.U32 R4, RZ, RZ, c[0x0][0x2f0] ;  /* 0x0000bc00ff047624 */ /* 0x002fe200078e00ff */
[----:B------:R-:W2:Y:S05]  /*7760*/  @P1 LDG.E R6, [R10.64] ;  /* 0x0000000c0a061981 */ /* 0x000eaa000c1e1900 */
[----:B------:R1:W5:Y:S01]  /*7770*/  @P0 LDG.E R4, [R8.64] ;  /* 0x0000000c08040981 */ /* 0x000362000c1e1900 */
[----:B------:R-:W-:Y:S02]  /*7780*/  CS2R R44, SRZ ;  /* 0x00000000002c7805 */ /* 0x000fe4000001ff00 */
[--C-:B--2---:R-:W-:Y:S01]  /*7790*/  @P1 SHF.R.S32.HI R45, RZ, 0x1f, R6.reuse ;  /* 0x0000001fff2d1819 */ /* 0x104fe20000011406 */
[----:B------:R-:W-:Y:S01]  /*77a0*/  @P1 IMAD.MOV.U32 R44, RZ, RZ, R6 ;  /* 0x000000ffff2c1224 */ /* 0x000fe200078e0006 */
[----:B------:R-:W-:Y:S05]  /*77b0*/  @P0 BRA `(.L_x_989) ;  /* 0x0000004000000947 */ /* 0x000fea0003800000 */
[----:B-1----:R-:W-:Y:S05]  /*77c0*/  @!P1 BRA `(.L_x_989) ;  /* 0x0000003000009947 */ /* 0x002fea0003800000 */
[----:B-----5:R1:W2:Y:S04]  /*77d0*/  LDG.E R4, [R10.64] ;  /* 0x0000000c0a047981 */ /* 0x0202a8000c1e1900 */
[----:B-1----:R-:W2:Y:S02]  /*77e0*/  LDG.E R10, [R10.64+0x4] ;  /* 0x0000040c0a0a7981 */ /* 0x002ea4000c1e1900 */
[----:B--2---:R-:W-:-:S02]  /*77f0*/  IADD3 R4, -R4, R10, RZ ;  /* 0x0000000a04047210 */ /* 0x004fc40007ffe1ff */
.L_x_989:
[----:B-1----:R-:W-:Y:S01]  /*7800*/  LEA.HI R0, R2, R0, RZ, 0x3 ;  /* 0x0000000002007211 */ /* 0x002fe200078f18ff */
[----:B------:R-:W-:Y:S01]  /*7810*/  IMAD.SHL.U32 R58, R3, 0x8, RZ ;  /* 0x00000008033a7824 */ /* 0x000fe200078e00ff */
[----:B------:R-:W-:Y:S01]  /*7820*/  LEA.HI R2, R5, R5, RZ, 0x1 ;  /* 0x0000000505027211 */ /* 0x000fe200078f08ff */
[----:B------:R-:W-:Y:S01]  /*7830*/  BSSY B0, `(.L_x_990) ;  /* 0x000003c000007945 */ /* 0x000fe20003800000 */
[----:B-----5:R-:W-:Y:S01]  /*7840*/  IADD3 R4, R4, -UR11, RZ ;  /* 0x8000000b04047c10 */ /* 0x020fe2000fffe0ff */
[----:B------:R-:W-:Y:S01]  /*7850*/  IMAD.SHL.U32 R0, R0, 0x8, RZ ;  /* 0x0000000800007824 */ /* 0x000fe200078e00ff */
[----:B------:R-:W-:-:S02]  /*7860*/  LOP3.LUT R3, R2, 0x3fffffe, RZ, 0xc0, !PT ;  /* 0x03fffffe02037812 */ /* 0x000fc400078ec0ff */
[--C-:B------:R-:W-:Y:S02]  /*7870*/  SHF.R.S32.HI R59, RZ, 0x1f, R58.reuse ;  /* 0x0000001fff3b7819 */ /* 0x100fe4000001143a */
[----:B------:R-:W-:Y:S01]  /*7880*/  LOP3.LUT R0, R0, 0xc0, RZ, 0xc0, !PT ;  /* 0x000000c000007812 */ /* 0x000fe200078ec0ff */
[C---:B------:R-:W-:Y:S01]  /*7890*/  IMAD.IADD R3, R5.reuse, 0x1, -R3 ;  /* 0x0000000105037824 */ /* 0x040fe200078e0a03 */
[----:B------:R-:W-:Y:S02]  /*78a0*/  IADD3 R62, P0, R5, R44, RZ ;  /* 0x0000002c053e7210 */ /* 0x000fe40007f1e0ff */
[----:B------:R-:W-:Y:S01]  /*78b0*/  LOP3.LUT R2, R0, 0x18, R58, 0xf8, !PT ;  /* 0x0000001800027812 */ /* 0x000fe200078ef83a */
[----:B------:R-:W-:Y:S01]  /*78c0*/  IMAD R3, R7, 0x8, R3 ;  /* 0x0000000807037824 */ /* 0x000fe200078e0203 */
[----:B------:R-:W-:Y:S02]  /*78d0*/  SHF.R.U32.HI R0, RZ, 0x3, R0 ;  /* 0x00000003ff007819 */ /* 0x000fe40000011600 */
[----:B------:R-:W-:-:S02]  /*78e0*/  IMNMX R7, R4, 0x80, PT ;  /* 0x0000008004077817 */ /* 0x000fc40003800200 */
[----:B------:R-:W-:Y:S02]  /*78f0*/  LOP3.LUT R0, R2, R0, RZ, 0x3c, !PT ;  /* 0x0000000002007212 */ /* 0x000fe400078e3cff */
[----:B------:R-:W1:Y:S01]  /*7900*/  S2R R2, SR_CTAID.Y ;  /* 0x0000000000027919 */ /* 0x000e620000002600 */
[----:B------:R-:W-:Y:S02]  /*7910*/  ISETP.GE.AND P4, PT, R5, R7, PT ;  /* 0x000000070500720c */ /* 0x000fe40003f86270 */
[----:B------:R-:W-:Y:S01]  /*7920*/  IMAD.U32 R0, R3, 0x20, R0 ;  /* 0x0000002003007824 */ /* 0x000fe200078e0000 */
[----:B------:R-:W-:Y:S02]  /*7930*/  SHF.R.S32.HI R3, RZ, 0x1f, R195 ;  /* 0x0000001fff037819 */ /* 0x000fe400000114c3 */
[----:B------:R-:W-:Y:S01]  /*7940*/  SEL R195, R195, RZ, !P1 ;  /* 0x000000ffc3c37207 */ /* 0x000fe20004800000 */
[----:B------:R-:W-:Y:S01]  /*7950*/  IMAD.SHL.U32 R48, R0, 0x2, RZ ;  /* 0x0000000200307824 */ /* 0x000fe200078e00ff */
[----:B------:R-:W-:-:S02]  /*7960*/  SEL R3, R3, RZ, !P1 ;  /* 0x000000ff03037207 */ /* 0x000fc40004800000 */
[----:B------:R-:W-:Y:S02]  /*7970*/  LEA.HI.X.SX32 R63, R5, R45, 0x1, P0 ;  /* 0x0000002d053f7211 */ /* 0x000fe400000f0eff */
[----:B------:R2:W3:Y:S01]  /*7980*/  LDS.128 R40, [R48+0x7080] ;  /* 0x0070800030287984 */ /* 0x0004e20000000c00 */
[----:B------:R-:W-:-:S03]  /*7990*/  IMAD R4, R3, c[0x0][0x340], RZ ;  /* 0x0000d00003047a24 */ /* 0x000fc600078e02ff */
[----:B------:R2:W4:Y:S01]  /*79a0*/  LDS.128 R36, [R48+0x9080] ;  /* 0x0090800030247984 */ /* 0x0005220000000c00 */
[----:B------:R-:W-:-:S03]  /*79b0*/  IMAD R4, R195, c[0x0][0x344], R4 ;  /* 0x0000d100c3047a24 */ /* 0x000fc600078e0204 */
[----:B------:R2:W2:Y:S04]  /*79c0*/  LDS.128 R32, [R48+0xb080] ;  /* 0x00b0800030207984 */ /* 0x0004a80000000c00 */
[----:B------:R2:W2:Y:S01]  /*79d0*/  LDS.128 R28, [R48+0x80] ;  /* 0x00008000301c7984 */ /* 0x0004a20000000c00 */
[----:B-1----:R-:W-:Y:S01]  /*79e0*/  SHF.R.S32.HI R0, RZ, 0x1f, R2 ;  /* 0x0000001fff007819 */ /* 0x002fe20000011402 */
[----:B------:R-:W-:Y:S02]  /*79f0*/  IMAD.WIDE.U32 R46, R2, c[0x0][0x338], R58 ;  /* 0x0000ce00022e7a25 */ /* 0x000fe400078e003a */
[----:B------:R1:W1:Y:S02]  /*7a00*/  LDS.128 R24, [R48+0x2080] ;  /* 0x0020800030187984 */ /* 0x0002640000000c00 */
[----:B------:R-:W-:-:S02]  /*7a10*/  IMAD R6, R0, c[0x0][0x338], RZ ;  /* 0x0000ce0000067a24 */ /* 0x000fc400078e02ff */
[----:B------:R1:W1:Y:S02]  /*7a20*/  LDS.128 R20, [R48+0x4080] ;  /* 0x0040800030147984 */ /* 0x0002640000000c00 */
[----:B------:R-:W-:Y:S02]  /*7a30*/  IMAD R6, R2, c[0x0][0x33c], R6 ;  /* 0x0000cf0002067a24 */ /* 0x000fe400078e0206 */
[----:B------:R1:W1:Y:S02]  /*7a40*/  LDS.128 R16, [R48+0x1080] ;  /* 0x0010800030107984 */ /* 0x0002640000000c00 */
[----:B------:R-:W-:Y:S02]  /*7a50*/  IMAD.IADD R47, R47, 0x1, R6 ;  /* 0x000000012f2f7824 */ /* 0x000fe400078e0206 */
[----:B------:R1:W1:Y:S01]  /*7a60*/  LDS.128 R12, [R48+0x3080] ;  /* 0x00308000300c7984 */ /* 0x0002620000000c00 */
[----:B------:R-:W-:Y:S02]  /*7a70*/  IMAD.U32 R6, RZ, RZ, UR5 ;  /* 0x00000005ff067e24 */ /* 0x000fe4000f8e00ff */
[----:B------:R-:W-:Y:S01]  /*7a80*/  IMAD.WIDE.U32 R60, R195, c[0x0][0x340], R46 ;  /* 0x0000d000c33c7a25 */ /* 0x000fe200078e002e */
[----:B------:R1:W1:Y:S03]  /*7a90*/  LDS.128 R8, [R48+0x5080] ;  /* 0x0050800030087984 */ /* 0x0002660000000c00 */
[----:B------:R-:W-:Y:S01]  /*7aa0*/  IMAD.WIDE R62, R6, 0x80, R62 ;  /* 0x00000080063e7825 */ /* 0x000fe200078e023e */
[----:B------:R-:W-:-:S03]  /*7ab0*/  IADD3 R6, R58, 0x20, RZ ;  /* 0x000000203a067810 */ /* 0x000fc60007ffe0ff */
[----:B------:R-:W-:Y:S01]  /*7ac0*/  IMAD.IADD R65, R61, 0x1, R4 ;  /* 0x000000013d417824 */ /* 0x000fe200078e0204 */
[----:B------:R-:W-:Y:S05]  /*7ad0*/  @P4 BRA `(.L_x_991) ;  /* 0x0000011000004947 */ /* 0x000fea0003800000 */
[C---:B---3--:R-:W-:Y:S01]  /*7ae0*/  ISETP.GE.AND P3, PT, R58.reuse, c[0x0][0x324], PT ;  /* 0x0000c9003a007a0c */ /* 0x048fe20003f66270 */
[----:B------:R-:W3:Y:S01]  /*7af0*/  LDS.128 R52, [R48+0x8080] ;  /* 0x0080800030347984 */ /* 0x000ee20000000c00 */
[----:B------:R-:W-:Y:S01]  /*7b00*/  IMAD R56, R63, c[0x0][0x330], RZ ;  /* 0x0000cc003f387a24 */ /* 0x000fe200078e02ff */
[----:B------:R-:W-:Y:S01]  /*7b10*/  IADD3 R4, R58, 0x40, RZ ;  /* 0x000000403a047810 */ /* 0x000fe20007ffe0ff */
[----:B------:R-:W-:Y:S01]  /*7b20*/  IMAD.MOV.U32 R64, RZ, RZ, R60 ;  /* 0x000000ffff407224 */ /* 0x000fe200078e003c */
[----:B------:R-:W-:Y:S01]  /*7b30*/  ISETP.GE.AND P2, PT, R6, c[0x0][0x324], PT ;  /* 0x0000c90006007a0c */ /* 0x000fe20003f46270 */
[----:B------:R-:W-:Y:S01]  /*7b40*/  IMAD R56, R62, c[0x0][0x334], R56 ;  /* 0x0000cd003e387a24 */ /* 0x000fe200078e0238 */
[----:B------:R-:W-:Y:S01]  /*7b50*/  ISETP.GE.AND P1, PT, R4, c[0x0][0x324], PT ;  /* 0x0000c90004007a0c */ /* 0x000fe20003f26270 */
[----:B------:R-:W-:-:S04]  /*7b60*/  IMAD.WIDE.U32 R66, R62, c[0x0][0x330], R64 ;  /* 0x0000cc003e427a25 */ /* 0x000fc800078e0040 */
[----:B------:R-:W-:Y:S01]  /*7b70*/  IMAD.IADD R56, R67, 0x1, R56 ;  /* 0x0000000143387824 */ /* 0x000fe200078e0238 */
[----:B------:R-:W5:Y:S01]  /*7b80*/  @!P3 LDS.128 R44, [R48+0x6080] ;  /* 0x00608000302cb984 */ /* 0x000f620000000c00 */
[----:B------:R-:W-:-:S03]  /*7b90*/  LEA R68, P0, R66, c[0x0][0x318], 0x1 ;  /* 0x0000c60042447a11 */ /* 0x000fc600078008ff */
[----:B-12---:R-:W1:Y:S01]  /*7ba0*/  LDS.128 R48, [R48+0xa080] ;  /* 0x00a0800030307984 */ /* 0x006e620000000c00 */
[----:B------:R-:W-:-:S05]  /*7bb0*/  LEA.HI.X R69, R66, c[0x0][0x31c], R56, 0x1, P0 ;  /* 0x0000c70042457a11 */ /* 0x000fca00000f0c38 */
[----:B---3--:R2:W-:Y:S04]  /*7bc0*/  @!P2 STG.E.128 [R68.64+0x40], R52 ;  /* 0x000040344400a986 */ /* 0x0085e8000c101d0c */
[----:B-----5:R2:W-:Y:S04]  /*7bd0*/  @!P3 STG.E.128 [R68.64], R44 ;  /* 0x0000002c4400b986 */ /* 0x0205e8000c101d0c */
[----:B-1----:R2:W-:Y:S02]  /*7be0*/  @!P1 STG.E.128 [R68.64+0x80], R48 ;  /* 0x0000803044009986 */ /* 0x0025e4000c101d0c */
.L_x_991:
[----:B---3--:R-:W-:Y:S05]  /*7bf0*/  BSYNC B0 ;  /* 0x0000000000007941 */ /* 0x008fea0003800000 */
.L_x_990:
[----:B------:R-:W-:Y:S01]  /*7c00*/  IADD3 R5, R5, 0x40, RZ ;  /* 0x0000004005057810 */ /* 0x000fe20007ffe0ff */
[----:B------:R-:W-:Y:S03]  /*7c10*/  BSSY B0, `(.L_x_992) ;  /* 0x0000014000007945 */ /* 0x000fe60003800000 */
[----:B------:R-:W-:-:S13]  /*7c20*/  ISETP.GE.AND P3, PT, R5, R7, PT ;  /* 0x000000070500720c */ /* 0x000fda0003f66270 */
[----:B------:R-:W-:Y:S05]  /*7c30*/  @P3 BRA `(.L_x_993) ;  /* 0x0000011000003947 */ /* 0x000fea0003800000 */
[----:B------:R-:W-:Y:S01]  /*7c40*/  IADD3 R7, P0, R62, 0x40, RZ ;  /* 0x000000403e077810 */ /* 0x000fe20007f1e0ff */
[----:B--2---:R-:W-:Y:S01]  /*7c50*/  IMAD.MOV.U32 R44, RZ, RZ, R60 ;  /* 0x000000ffff2c7224 */ /* 0x004fe200078e003c */
        /* <DEDUP_REMOVED lines=13> */
[----:B----4-:R2:W-:Y:S04]  /*7d30*/  @!P1 STG.E.128 [R4.64+0x40], R36 ;  /* 0x0000402404009986 */ /* 0x0105e8000c101d0c */
[----:B------:R2:W-:Y:S02]  /*7d40*/  @!P0 STG.E.128 [R4.64+0x80], R32 ;  /* 0x0000802004008986 */ /* 0x0005e4000c101d0c */
.L_x_993:
[----:B------:R-:W-:Y:S05]  /*7d50*/  BSYNC B0 ;  /* 0x0000000000007941 */ /* 0x000fea0003800000 */
.L_x_992:
[----:B------:R-:W-:Y:S01]  /*7d60*/  IMAD R0, R0, c[0x0][0x308], RZ ;  /* 0x0000c20000007a24 */ /* 0x000fe200078e02ff */
[----:B------:R-:W-:Y:S01]  /*7d70*/  BSSY B0, `(.L_x_994) ;  /* 0x0000017000007945 */ /* 0x000fe20003800000 */
[----:B--2---:R-:W-:-:S04]  /*7d80*/  IMAD.WIDE.U32 R4, R2, c[0x0][0x308], R58 ;  /* 0x0000c20002047a25 */ /* 0x004fc800078e003a */
        /* <DEDUP_REMOVED lines=16> */
[----:B----4-:R-:W-:-:S04]  /*7e90*/  LEA R36, P0, R34, c[0x0][0x2e8], 0x1 ;  /* 0x0000ba0022247a11 */ /* 0x010fc800078008ff */
[----:B------:R-:W-:-:S05]  /*7ea0*/  LEA.HI.X R37, R34, c[0x0][0x2ec], R2, 0x1, P0 ;  /* 0x0000bb0022257a11 */ /* 0x000fca00000f0c02 */
[----:B------:R2:W-:Y:S04]  /*7eb0*/  @!P4 STG.E.128 [R36.64], R28 ;  /* 0x0000001c2400c986 */ /* 0x0005e8000c101d0c */
[----:B-1----:R2:W-:Y:S04]  /*7ec0*/  @!P2 STG.E.128 [R36.64+0x40], R24 ;  /* 0x000040182400a986 */ /* 0x0025e8000c101d0c */
[----:B------:R2:W-:Y:S02]  /*7ed0*/  @!P1 STG.E.128 [R36.64+0x80], R20 ;  /* 0x0000801424009986 */ /* 0x0005e4000c101d0c */
.L_x_995:
[----:B------:R-:W-:Y:S05]  /*7ee0*/  BSYNC B0 ;  /* 0x0000000000007941 */ /* 0x000fea0003800000 */
.L_x_994:
[----:B------:R-:W-:Y:S05]  /*7ef0*/  @P3 EXIT ;  /* 0x000000000000394d */ /* 0x000fea0003800000 */
[----:B------:R-:W-:Y:S01]  /*7f00*/  IADD3 R0, P0, R62, 0x40, RZ ;  /* 0x000000403e007810 */ /* 0x000fe20007f1e0ff */
[----:B------:R-:W-:Y:S01]  /*7f10*/  IMAD.MOV.U32 R2, RZ, RZ, R4 ;  /* 0x000000ffff027224 */ /* 0x000fe200078e0004 */
[C---:B------:R-:W-:Y:S01]  /*7f20*/  ISETP.GE.AND P1, PT, R58.reuse, c[0x0][0x2f4], PT ;  /* 0x0000bd003a007a0c */ /* 0x040fe20003f26270 */
[----:B------:R-:W-:Y:S01]  /*7f30*/  IMAD.MOV.U32 R3, RZ, RZ, R33 ;  /* 0x000000ffff037224 */ /* 0x000fe200078e0021 */
        /* <DEDUP_REMOVED lines=15> */
.L_x_988:
[----:B------:R-:W-:Y:S01]  /*8030*/  ISETP.NE.U32.AND P1, PT, RZ, c[0x0][0x358], PT ;  /* 0x0000d600ff007a0c */ /* 0x000fe20003f25070 */
[----:B-----5:R-:W-:Y:S01]  /*8040*/  IMAD.MOV.U32 R4, RZ, RZ, 0x4 ;  /* 0x00000004ff047424 */ /* 0x020fe200078e00ff */
[----:B------:R-:W-:-:S02]  /*8050*/  ISETP.NE.U32.AND P0, PT, RZ, c[0x0][0x360], PT ;  /* 0x0000d800ff007a0c */ /* 0x000fc40003f05070 */
[----:B------:R-:W-:Y:S01]  /*8060*/  ISETP.NE.AND.EX P1, PT, RZ, c[0x0][0x35c], PT, P1 ;  /* 0x0000d700ff007a0c */ /* 0x000fe20003f25310 */
[----:B------:R-:W-:Y:S01]  /*8070*/  IMAD.WIDE R2, R195, R4, c[0x0][0x358] ;  /* 0x0000d600c3027625 */ /* 0x000fe200078e0204 */
[----:B------:R-:W-:-:S11]  /*8080*/  ISETP.NE.AND.EX P0, PT, RZ, c[0x0][0x364], PT, P0 ;  /* 0x0000d900ff007a0c */ /* 0x000fd60003f05300 */
[----:B------:R-:W2:Y:S01]  /*8090*/  @P1 LDG.E R0, [R2.64] ;  /* 0x0000000c02001981 */ /* 0x000ea2000c1e1900 */
[----:B------:R-:W-:Y:S02]  /*80a0*/  IMAD.MOV.U32 R5, RZ, RZ, c[0x0][0x2f0] ;  /* 0x0000bc00ff057624 */ /* 0x000fe400078e00ff */
[----:B-1----:R-:W-:-:S05]  /*80b0*/  @P0 IMAD.WIDE R6, R195, R4, c[0x0][0x360] ;  /* 0x0000d800c3060625 */ /* 0x002fca00078e0204 */
[----:B------:R1:W5:Y:S02]  /*80c0*/  @P0 LDG.E R5, [R6.64] ;  /* 0x0000000c06050981 */ /* 0x000364000c1e1900 */
[----:B-1----:R-:W-:Y:S02]  /*80d0*/  CS2R R6, SRZ ;  /* 0x0000000000067805 */ /* 0x002fe4000001ff00 */
[--C-:B--2---:R-:W-:Y:S01]  /*80e0*/  @P1 SHF.R.S32.HI R7, RZ, 0x1f, R0.reuse ;  /* 0x0000001fff071819 */ /* 0x104fe20000011400 */
[----:B------:R-:W-:Y:S01]  /*80f0*/  @P1 IMAD.MOV.U32 R6, RZ, RZ, R0 ;  /* 0x000000ffff061224 */ /* 0x000fe200078e0000 */
[----:B------:R-:W-:Y:S05]  /*8100*/  @P0 BRA `(.L_x_996) ;  /* 0x0000004000000947 */ /* 0x000fea0003800000 */
[----:B------:R-:W-:Y:S05]  /*8110*/  @!P1 BRA `(.L_x_996) ;  /* 0x0000003000009947 */ /* 0x000fea0003800000 */
[----:B-----5:R1:W2:Y:S04]  /*8120*/  LDG.E R5, [R2.64] ;  /* 0x0000000c02057981 */ /* 0x0202a8000c1e1900 */
[----:B-1----:R-:W2:Y:S02]  /*8130*/  LDG.E R2, [R2.64+0x4] ;  /* 0x0000040c02027981 */ /* 0x002ea4000c1e1900 */
[----:B--2---:R-:W-:-:S03]  /*8140*/  IADD3 R5, -R5, R2, RZ ;  /* 0x0000000205057210 */ /* 0x004fc60007ffe1ff */
.L_x_996:
[----:B------:R-:W1:Y:S01]  /*8150*/  S2R R8, SR_TID.X ;  /* 0x0000000000087919 */ /* 0x000e620000002100 */
[----:B-----5:R-:W-:Y:S01]  /*8160*/  IADD3 R5, R5, -UR11, RZ ;  /* 0x8000000b05057c10 */ /* 0x020fe2000fffe0ff */
[----:B------:R-:W-:Y:S01]  /*8170*/  IMAD.U32 R14, RZ, RZ, UR5 ;  /* 0x00000005ff0e7e24 */ /* 0x000fe2000f8e00ff */
[----:B------:R-:W-:Y:S01]  /*8180*/  SHF.R.S32.HI R4, RZ, 0x1f, R195 ;  /* 0x0000001fff047819 */ /* 0x000fe200000114c3 */
[----:B------:R-:W2:Y:S01]  /*8190*/  S2R R2, SR_CTAID.Y ;  /* 0x0000000000027919 */ /* 0x000ea20000002600 */
[----:B------:R-:W-:Y:S01]  /*81a0*/  SEL R195, R195, RZ, !P1 ;  /* 0x000000ffc3c37207 */ /* 0x000fe20004800000 */
[----:B------:R-:W-:Y:S01]  /*81b0*/  BSSY B0, `(.L_x_997) ;  /* 0x0000027000007945 */ /* 0x000fe20003800000 */
[----:B------:R-:W-:-:S05]  /*81c0*/  SEL R4, R4, RZ, !P1 ;  /* 0x000000ff04047207 */ /* 0x000fca0004800000 */
[----:B------:R-:W-:-:S04]  /*81d0*/  IMAD R16, R4, c[0x0][0x310], RZ ;  /* 0x0000c40004107a24 */ /* 0x000fc800078e02ff */
[----:B------:R-:W-:Y:S01]  /*81e0*/  IMAD R16, R195, c[0x0][0x314], R16 ;  /* 0x0000c500c3107a24 */ /* 0x000fe200078e0210 */
[----:B-1----:R-:W-:-:S04]  /*81f0*/  SHF.R.S32.HI R3, RZ, 0x1f, R8 ;  /* 0x0000001fff037819 */ /* 0x002fc80000011408 */
[----:B------:R-:W-:-:S04]  /*8200*/  LEA.HI R3, R3, R8, RZ, 0x2 ;  /* 0x0000000803037211 */ /* 0x000fc800078f10ff */
[----:B------:R-:W-:Y:S02]  /*8210*/  LOP3.LUT R0, R3, 0x1ffffffc, RZ, 0xc0, !PT ;  /* 0x1ffffffc03007812 */ /* 0x000fe400078ec0ff */
[----:B------:R-:W-:-:S03]  /*8220*/  SHF.R.S32.HI R3, RZ, 0x2, R3 ;  /* 0x00000002ff037819 */ /* 0x000fc60000011403 */
[----:B------:R-:W-:Y:S01]  /*8230*/  IMAD.IADD R8, R8, 0x1, -R0 ;  /* 0x0000000108087824 */ /* 0x000fe200078e0a00 */
[----:B--2---:R-:W-:Y:S02]  /*8240*/  SHF.R.S32.HI R0, RZ, 0x1f, R2 ;  /* 0x0000001fff007819 */ /* 0x004fe40000011402 */
[C---:B------:R-:W-:Y:S01]  /*8250*/  ISETP.GE.AND P4, PT, R3.reuse, R5, PT ;  /* 0x000000050300720c */ /* 0x040fe20003f86270 */
[----:B------:R-:W-:Y:S01]  /*8260*/  IMAD.SHL.U32 R8, R8, 0x8, RZ ;  /* 0x0000000808087824 */ /* 0x000fe200078e00ff */
[----:B------:R-:W-:Y:S01]  /*8270*/  IADD3 R6, P0, R3, R6, RZ ;  /* 0x0000000603067210 */ /* 0x000fe20007f1e0ff */
[----:B------:R-:W-:-:S03]  /*8280*/  IMAD R12, R0, c[0x0][0x308], RZ ;  /* 0x0000c200000c7a24 */ /* 0x000fc600078e02ff */
[----:B------:R-:W-:Y:S01]  /*8290*/  SHF.R.S32.HI R9, RZ, 0x1f, R8 ;  /* 0x0000001fff097819 */ /* 0x000fe20000011408 */
[----:B------:R-:W-:Y:S01]  /*82a0*/  IMAD R12, R2, c[0x0][0x30c], R12 ;  /* 0x0000c300020c7a24 */ /* 0x000fe200078e020c */
[----:B------:R-:W-:-:S03]  /*82b0*/  LEA.HI.X.SX32 R7, R3, R7, 0x1, P0 ;  /* 0x0000000703077211 */ /* 0x000fc600000f0eff */
[----:B------:R-:W-:-:S04]  /*82c0*/  IMAD.WIDE.U32 R10, R2, c[0x0][0x308], R8 ;  /* 0x0000c200020a7a25 */ /* 0x000fc800078e0008 */
[----:B------:R-:W-:Y:S02]  /*82d0*/  IMAD.IADD R13, R12, 0x1, R11 ;  /* 0x000000010c0d7824 */ /* 0x000fe400078e020b */
[----:B------:R-:W-:Y:S01]  /*82e0*/  IMAD.MOV.U32 R12, RZ, RZ, R10 ;  /* 0x000000ffff0c7224 */ /* 0x000fe200078e000a */
[----:B------:R-:W-:Y:S01]  /*82f0*/  IADD3 R10, R8, 0x20, RZ ;  /* 0x00000020080a7810 */ /* 0x000fe20007ffe0ff */
[----:B------:R-:W-:Y:S01]  /*8300*/  IMAD.WIDE R14, R14, 0x80, R6 ;  /* 0x000000800e0e7825 */ /* 0x000fe200078e0206 */
[----:B------:R-:W-:-:S03]  /*8310*/  IADD3 R7, R8, 0x40, RZ ;  /* 0x0000004008077810 */ /* 0x000fc60007ffe0ff */
        /* <DEDUP_REMOVED lines=16> */
.L_x_998:
[----:B------:R-:W-:Y:S05]  /*8420*/  BSYNC B0 ;  /* 0x0000000000007941 */ /* 0x000fea0003800000 */
.L_x_997:
        /* <DEDUP_REMOVED lines=19> */
.L_x_1000:
[----:B------:R-:W-:Y:S05]  /*8560*/  BSYNC B0 ;  /* 0x0000000000007941 */ /* 0x000fea0003800000 */
.L_x_999:
[----:B------:R-:W-:Y:S01]  /*8570*/  IMAD R0, R0, c[0x0][0x338], RZ ;  /* 0x0000ce0000007a24 */ /* 0x000fe200078e02ff */
[----:B------:R-:W-:Y:S01]  /*8580*/  BSSY B0, `(.L_x_1001) ;  /* 0x0000017000007945 */ /* 0x000fe20003800000 */
[----:B------:R-:W-:-:S04]  /*8590*/  IMAD.WIDE.U32 R12, R2, c[0x0][0x338], R8 ;  /* 0x0000ce00020c7a25 */ /* 0x000fc800078e0008 */
[----:B------:R-:W-:Y:S01]  /*85a0*/  IMAD R0, R2, c[0x0][0x33c], R0 ;  /* 0x0000cf0002007a24 */ /* 0x000fe200078e0200 */
[----:B------:R-:W-:Y:S01]  /*85b0*/  MOV R2, R12 ;  /* 0x0000000c00027202 */ /* 0x000fe20000000f00 */
        /* <DEDUP_REMOVED lines=14> */
[----:B--2---:R-:W-:-:S04]  /*86a0*/  LEA R16, P0, R12, c[0x0][0x318], 0x1 ;  /* 0x0000c6000c107a11 */ /* 0x004fc800078008ff */
[----:B------:R-:W-:-:S05]  /*86b0*/  LEA.HI.X R17, R12, c[0x0][0x31c], R0, 0x1, P0 ;  /* 0x0000c7000c117a11 */ /* 0x000fca00000f0c00 */
[----:B------:R2:W-:Y:S04]  /*86c0*/  @!P4 STG.E.128 [R16.64], RZ ;  /* 0x000000ff1000c986 */ /* 0x0005e8000c101d0c */
[----:B------:R2:W-:Y:S04]  /*86d0*/  @!P2 STG.E.128 [R16.64+0x40], RZ ;  /* 0x000040ff1000a986 */ /* 0x0005e8000c101d0c */
[----:B------:R2:W-:Y:S02]  /*86e0*/  @!P1 STG.E.128 [R16.64+0x80], RZ ;  /* 0x000080ff10009986 */ /* 0x0005e4000c101d0c */
.L_x_1002:
[----:B------:R-:W-:Y:S05]  /*86f0*/  BSYNC B0 ;  /* 0x0000000000007941 */ /* 0x000fea0003800000 */
.L_x_1001:
[----:B------:R-:W-:Y:S05]  /*8700*/  @P3 EXIT ;  /* 0x000000000000394d */ /* 0x000fea0003800000 */
[----:B------:R-:W-:Y:S01]  /*8710*/  IADD3 R0, P0, R14, 0x40, RZ ;  /* 0x000000400e007810 */ /* 0x000fe20007f1e0ff */
[----:B------:R-:W-:Y:S01]  /*8720*/  IMAD.MOV.U32 R3, RZ, RZ, R5 ;  /* 0x000000ffff037224 */ /* 0x000fe200078e0005 */
[----:B------:R-:W-:-:S03]  /*8730*/  ISETP.GE.AND P1, PT, R8, c[0x0][0x324], PT ;  /* 0x0000c90008007a0c */ /* 0x000fc60003f26270 */
        /* <DEDUP_REMOVED lines=14> */
.L_x_1003:
        /* <DEDUP_REMOVED lines=14> */
.L_x_1426:


//--------------------- .text._ZN7cutlass13device_kernelIN5flash19enable_sm80_to_sm89INS1_16FlashAttnBwdSm80INS1_25CollectiveMainloopBwdSm80ILi2ELi2EN4cute5tupleIJNS5_1CILi64EEENS7_ILi128EEENS7_ILi96EEEEEENS_10bfloat16_tEfNS_4arch4Sm80ELb0ELb1ELb1ELb1ELb1ELb0ELb0ELb0ELi2ELi2ELi4ELi2ELb0EEENS1_21CollectiveEpilogueBwdISB_SC_SE_Li256ELb1ELb0ELi2EEENS1_19SingleTileSchedulerILb1ELb0ELb0ELi128EEEEEEEEEvNT_6ParamsE --------------------------
	.section	.text._ZN7cutlass13device_kernelIN5flash19enable_sm80_to_sm89INS1_16FlashAttnBwdSm80INS1_25CollectiveMainloopBwdSm80ILi2ELi2EN4cute5tupleIJNS5_1CILi64EEENS7_ILi128EEENS7_ILi96EEEEEENS_10bfloat16_tEfNS_4arch4Sm80ELb0ELb1ELb1ELb1ELb1ELb0ELb0ELb0ELi2ELi2ELi4ELi2ELb0EEENS1_21CollectiveEpilogueBwdISB_SC_SE_Li256ELb1ELb0ELi2EEENS1_19SingleTileSchedulerILb1ELb0ELb0ELi128EEEEEEEEEvNT_6ParamsE,"ax",@progbits
	.sectioninfo	@"SHI_REGISTERS=255"
	.align	128
.text._ZN7cutlass13device_kernelIN5flash19enable_sm80_to_sm89INS1_16FlashAttnBwdSm80INS1_25CollectiveMainloopBwdSm80ILi2ELi2EN4cute5tupleIJNS5_1CILi64EEENS7_ILi128EEENS7_ILi96EEEEEENS_10bfloat16_tEfNS_4arch4Sm80ELb0ELb1ELb1ELb1ELb1ELb0ELb0ELb0ELi2ELi2ELi4ELi2ELb0EEENS1_21CollectiveEpilogueBwdISB_SC_SE_Li256ELb1ELb0ELi2EEENS1_19SingleTileSchedulerILb1ELb0ELb0ELi128EEEEEEEEEvNT_6ParamsE:
        .type           _ZN7cutlass13device_kernelIN5flash19enable_sm80_to_sm89INS1_16FlashAttnBwdSm80INS1_25CollectiveMainloopBwdSm80ILi2ELi2EN4cute5tupleIJNS5_1CILi64EEENS7_ILi128EEENS7_ILi96EEEEEENS_10bfloat16_tEfNS_4arch4Sm80ELb0ELb1ELb1ELb1ELb1ELb0ELb0ELb0ELi2ELi2ELi4ELi2ELb0EEENS1_21CollectiveEpilogueBwdISB_SC_SE_Li256ELb1ELb0ELi2EEENS1_19SingleTileSchedulerILb1ELb0ELb0ELi128EEEEEEEEEvNT_6ParamsE,@function
        .size           _ZN7cutlass13device_kernelIN5flash19enable_sm80_to_sm89INS1_16FlashAttnBwdSm80INS1_25CollectiveMainloopBwdSm80ILi2ELi2EN4cute5tupleIJNS5_1CILi64EEENS7_ILi128EEENS7_ILi96EEEEEENS_10bfloat16_tEfNS_4arch4Sm80ELb0ELb1ELb1ELb1ELb1ELb0ELb0ELb0ELi2ELi2ELi4ELi2ELb0EEENS1_21CollectiveEpilogueBwdISB_SC_SE_Li256ELb1ELb0ELi2EEENS1_19SingleTileSchedulerILb1ELb0ELb0ELi128EEEEEEEEEvNT_6ParamsE,(.L_x_1427 - _ZN7cutlass13device_kernelIN5flash19enable_sm80_to_sm89INS1_16FlashAttnBwdSm80INS1_25CollectiveMainloopBwdSm80ILi2ELi2EN4cute5tupleIJNS5_1CILi64EEENS7_ILi128EEENS7_ILi96EEEEEENS_10bfloat16_tEfNS_4arch4Sm80ELb0ELb1ELb1ELb1ELb1ELb0ELb0ELb0ELi2ELi2ELi4ELi2ELb0EEENS1_21CollectiveEpilogueBwdISB_SC_SE_Li256ELb1ELb0ELi2EEENS1_19SingleTileSchedulerILb1ELb0ELb0ELi128EEEEEEEEEvNT_6ParamsE)
        .other          _ZN7cutlass13device_kernelIN5flash19enable_sm80_to_sm89INS1_16FlashAttnBwdSm80INS1_25CollectiveMainloopBwdSm80ILi2ELi2EN4cute5tupleIJNS5_1CILi64EEENS7_ILi128EEENS7_ILi96EEEEEENS_10bfloat16_tEfNS_4arch4Sm80ELb0ELb1ELb1ELb1ELb1ELb0ELb0ELb0ELi2ELi2ELi4ELi2ELb0EEENS1_21CollectiveEpilogueBwdISB_SC_SE_Li256ELb1ELb0ELi2EEENS1_19SingleTileSchedulerILb1ELb0ELb0ELi128EEEEEEEEEvNT_6ParamsE,@"STO_CUDA_ENTRY STV_DEFAULT"
_ZN7cutlass13device_kernelIN5flash19enable_sm80_to_sm89INS1_16FlashAttnBwdSm80INS1_25CollectiveMainloopBwdSm80ILi2ELi2EN4cute5tupleIJNS5_1CILi64EEENS7_ILi128EEENS7_ILi96EEEEEENS_10bfloat16_tEfNS_4arch4Sm80ELb0ELb1ELb1ELb1ELb1ELb0ELb0ELb0ELi2ELi2ELi4ELi2ELb0EEENS1_21CollectiveEpilogueBwdISB_SC_SE_Li256ELb1ELb0ELi2EEENS1_19SingleTileSchedulerILb1ELb0ELb0ELi128EEEEEEEEEvNT_6ParamsE:
        /* <DEDUP_REMOVED lines=17> */
.L_x_1005:
        /* <DEDUP_REMOVED lines=8> */
.L_x_1007:
[----:B------:R-:W-:Y:S02]  /*0190*/  MOV R3, c[0x0][0x3a4] ;  /* 0x0000e90000037a02 */ /* 0x000fe40000000f00 */
.L_x_1006:
[----:B------:R-:W-:-:S06]  /*01a0*/  USHF.L.U32 UR11, UR5, 0x7, URZ ;  /* 0x00000007050b7899 */ /* 0x000fcc000800063f */
[----:B-----5:R-:W-:-:S04]  /*01b0*/  ISETP.LE.AND P0, PT, R3, UR11, PT ;  /* 0x0000000b03007c0c */ /* 0x020fc8000bf03270 */
[----:B------:R-:W-:Y:S01]  /*01c0*/  SEL R195, R195, 0xffffffff, !P0 ;  /* 0xffffffffc3c37807 */ /* 0x000fe20004000000 */
[----:B------:R-:W-:Y:S05]  /*01d0*/  BRA `(.L_x_1008) ;  /* 0x0000011000007947 */ /* 0x000fea0003800000 */
.L_x_1004:
[----:B--2-4-:R-:W-:-:S04]  /*01e0*/  ISETP.NE.U32.AND P0, PT, RZ, c[0x0][0x3c0], PT ;  /* 0x0000f000ff007a0c */ /* 0x014fc80003f05070 */
[----:B------:R-:W-:-:S13]  /*01f0*/  ISETP.NE.AND.EX P0, PT, RZ, c[0x0][0x3c4], PT, P0 ;  /* 0x0000f100ff007a0c */ /* 0x000fda0003f05300 */
[----:B------:R-:W-:Y:S05]  /*0200*/  @!P0 BRA `(.L_x_1009) ;  /* 0x0000002000008947 */ /* 0x000fea0003800000 */
[----:B------:R1:W5:Y:S01]  /*0210*/  LDG.E R3, [R4.64] ;  /* 0x0000000c04037981 */ /* 0x000362000c1e1900 */
[----:B------:R-:W-:Y:S05]  /*0220*/  BRA `(.L_x_1010) ;  /* 0x0000009000007947 */ /* 0x000fea0003800000 */
.L_x_1009:
        /* <DEDUP_REMOVED lines=8> */
.L_x_1011:
[----:B------:R-:W-:Y:S02]  /*02b0*/  MOV R3, c[0x0][0x3a4] ;  /* 0x0000e90000037a02 */ /* 0x000fe40000000f00 */
.L_x_1010:
[----:B------:R-:W-:-:S06]  /*02c0*/  USHF.L.U32 UR11, UR5, 0x7, URZ ;  /* 0x00000007050b7899 */ /* 0x000fcc000800063f */
[----:B-----5:R-:W-:-:S04]  /*02d0*/  ISETP.LE.AND P0, PT, R3, UR11, PT ;  /* 0x0000000b03007c0c */ /* 0x020fc8000bf03270 */
[----:B------:R-:W-:-:S04]  /*02e0*/  SEL R195, R195, 0xffffffff, !P0 ;  /* 0xffffffffc3c37807 */ /* 0x000fc80004000000 */
.L_x_1008:
        /* <DEDUP_REMOVED lines=31> */
.L_x_1012:
[----:B-1-3--:R-:W-:-:S04]  /*04e0*/  ISETP.NE.U32.AND P1, PT, RZ, c[0x0][0x2e0], PT ;  /* 0x0000b800ff007a0c */ /* 0x00afc80003f25070 */
[----:B------:R-:W-:-:S13]  /*04f0*/  ISETP.NE.AND.EX P1, PT, RZ, c[0x0][0x2e4], PT, P1 ;  /* 0x0000b900ff007a0c */ /* 0x000fda0003f25310 */
[----:B------:R-:W-:Y:S05]  /*0500*/  @!P1 BRA `(.L_x_1013) ;  /* 0x0000004000009947 */ /* 0x000fea0003800000 */
[----:B------:R-:W-:-:S06]  /*0510*/  IMAD.WIDE R6, R195, R7, c[0x0][0x2e0] ;  /* 0x0000b800c3067625 */ /* 0x000fcc00078e0207 */
[----:B------:R-:W2:Y:S02]  /*0520*/  LDG.E R6, [R6.64] ;  /* 0x0000000c06067981 */ /* 0x000ea4000c1e1900 */
[----:B--2---:R1:W2:Y:S01]  /*0530*/  R2UR UR14, R6 ;  /* 0x00000000060e73c2 */ /* 0x0042a200000e0000 */
[----:B------:R-:W-:Y:S05]  /*0540*/  BRA `(.L_x_1014) ;  /* 0x0000006000007947 */ /* 0x000fea0003800000 */
.L_x_1013:
[----:B------:R-:W-:Y:S05]  /*0550*/  @!P4 BRA `(.L_x_1014) ;  /* 0x000000500000c947 */ /* 0x000fea0003800000 */
[----:B------:R1:W2:Y:S04]  /*0560*/  LDG.E R6, [R8.64] ;  /* 0x0000000c08067981 */ /* 0x0002a8000c1e1900 */
[----:B-1----:R-:W3:Y:S01]  /*0570*/  LDG.E R8, [R8.64+0x4] ;  /* 0x0000040c08087981 */ /* 0x002ee2000c1e1900 */
[----:B--2---:R-:W1:Y:S08]  /*0580*/  R2UR UR14, R6 ;  /* 0x00000000060e73c2 */ /* 0x004e7000000e0000 */
[----:B---3--:R-:W1:Y:S02]  /*0590*/  R2UR UR4, R8 ;  /* 0x00000000080473c2 */ /* 0x008e6400000e0000 */
[----:B-1----:R-:W-:-:S06]  /*05a0*/  UIADD3 UR14, -UR14, UR4, URZ ;  /* 0x000000040e0e7290 */ /* 0x002fcc000fffe13f */
.L_x_1014:
        /* <DEDUP_REMOVED lines=15> */
.L_x_1015:
        /* <DEDUP_REMOVED lines=454> */
.L_x_1018:
[----:B------:R-:W-:Y:S05]  /*2300*/  BSYNC B0 ;  /* 0x0000000000007941 */ /* 0x000fea0003800000 */
.L_x_1017:
        /* <DEDUP_REMOVED lines=85> */
.L_x_1037:
        /* <DEDUP_REMOVED lines=173> */
.L_x_1021:
[----:B------:R-:W-:Y:S04]  /*3330*/  MOV R4, 0x1 ;  /* 0x0000000100047802 */ /* 0x000fe80000000f00 */
[----:B------:R-:W-:Y:S11]  /*3340*/  ISETP.NE.AND P0, PT, R4, c[0x0][0x2a8], PT ;  /* 0x0000aa0004007a0c */ /* 0x000ff60003f05270 */
[----:B------:R-:W-:Y:S02]  /*3350*/  @!UPT UIADD3 URZ, URZ, URZ, URZ ;  /* 0x0000003f3f3ff290 */ /* 0x000fe4000fffe03f */
[----:B------:R-:W-:Y:S05]  /*3360*/  @P0 IMAD.HI.U32 R4, R6, c[0x0][0x2ac], RZ ;  /* 0x0000ab0006040a27 */ /* 0x000fea00078e00ff */
[----:B------:R-:W-:Y:S02]  /*3370*/  @P0 SHF.R.U32.HI R6, RZ, c[0x0][0x2b0], R4 ;  /* 0x0000ac00ff060a19 */ /* 0x000fe40000011604 */
.L_x_1022:
[----:B------:R-:W-:Y:S05]  /*3380*/  BSYNC B0 ;  /* 0x0000000000007941 */ /* 0x000fea0003800000 */
.L_x_1020:
[----:B------:R-:W-:Y:S04]  /*3390*/  IMAD.MOV.U32 R4, RZ, RZ, c[0x0][0x2a8] ;  /* 0x0000aa00ff047624 */ /* 0x000fe800078e00ff */
[----:B------:R-:W-:Y:S02]  /*33a0*/  IMAD R4, R6, R4, -UR11 ;  /* 0x8000000b06047e24 */ /* 0x000fe4000f8e0204 */
[----:B------:R-:W-:Y:S03]  /*33b0*/  IMAD.IADD R6, R214, 0x1, R5 ;  /* 0x00000001d6067824 */ /* 0x000fe600078e0205 */
[----:B------:R-:W-:Y:S04]  /*33c0*/  IADD3 R248, -R211, R4, RZ ;  /* 0x00000004d3f87210 */ /* 0x000fe80007ffe1ff */
[----:B------:R-:W-:Y:S02]  /*33d0*/  IADD3 R4, R248, c[0x0][0x2a8], RZ ;  /* 0x0000aa00f8047a10 */ /* 0x000fe40007ffe0ff */
[----:B------:R-:W-:Y:S02]  /*33e0*/  IMNMX R248, R6, R248, !PT ;  /* 0x000000f806f87217 */ /* 0x000fe40007800200 */
[----:B------:R-:W-:Y:S02]  /*33f0*/  IMNMX R247, R247, R4, PT ;  /* 0x00000004f7f77217 */ /* 0x000fe40003800200 */
.L_x_1019:
        /* <DEDUP_REMOVED lines=18> */
.L_x_1025:
[----:B------:R-:W-:Y:S04]  /*3520*/  MOV R4, 0x1 ;  /* 0x0000000100047802 */ /* 0x000fe80000000f00 */
[----:B------:R-:W-:Y:S11]  /*3530*/  ISETP.NE.AND P0, PT, R4, c[0x0][0x2a8], PT ;  /* 0x0000aa0004007a0c */ /* 0x000ff60003f05270 */
[----:B------:R-:W-:Y:S02]  /*3540*/  @!UPT UIADD3 URZ, URZ, URZ, URZ ;  /* 0x0000003f3f3ff290 */ /* 0x000fe4000fffe03f */
[----:B------:R-:W-:Y:S05]  /*3550*/  @P0 IMAD.HI.U32 R4, R6, c[0x0][0x2ac], RZ ;  /* 0x0000ab0006040a27 */ /* 0x000fea00078e00ff */
[----:B------:R-:W-:Y:S02]  /*3560*/  @P0 SHF.R.U32.HI R6, RZ, c[0x0][0x2b0], R4 ;  /* 0x0000ac00ff060a19 */ /* 0x000fe40000011604 */
.L_x_1026:
[----:B------:R-:W-:Y:S05]  /*3570*/  BSYNC B0 ;  /* 0x0000000000007941 */ /* 0x000fea0003800000 */
.L_x_1024:
[----:B------:R-:W-:Y:S04]  /*3580*/  IMAD.MOV.U32 R4, RZ, RZ, c[0x0][0x2a8] ;  /* 0x0000aa00ff047624 */ /* 0x000fe800078e00ff */
[----:B------:R-:W-:Y:S04]  /*3590*/  IMAD R6, R6, R4, -UR11 ;  /* 0x8000000b06067e24 */ /* 0x000fe8000f8e0204 */
[----:B------:R-:W-:Y:S05]  /*35a0*/  IMAD.IADD R6, R6, 0x1, -R211 ;  /* 0x0000000106067824 */ /* 0x000fea00078e0ad3 */
[----:B------:R-:W-:Y:S02]  /*35b0*/  IADD3 R4, R6, c[0x0][0x2a8], RZ ;  /* 0x0000aa0006047a10 */ /* 0x000fe40007ffe0ff */
[----:B------:R-:W-:Y:S02]  /*35c0*/  IMNMX R242, R242, R6, !PT ;  /* 0x00000006f2f27217 */ /* 0x000fe40007800200 */
[----:B------:R-:W-:Y:S02]  /*35d0*/  IMNMX R240, R240, R4, PT ;  /* 0x00000004f0f07217 */ /* 0x000fe40003800200 */
.L_x_1023:
        /* <DEDUP_REMOVED lines=18> */
.L_x_1029:
[----:B------:R-:W-:Y:S04]  /*3700*/  MOV R4, 0x1 ;  /* 0x0000000100047802 */ /* 0x000fe80000000f00 */
[----:B------:R-:W-:Y:S11]  /*3710*/  ISETP.NE.AND P0, PT, R4, c[0x0][0x2a8], PT ;  /* 0x0000aa0004007a0c */ /* 0x000ff60003f05270 */
[----:B------:R-:W-:Y:S02]  /*3720*/  @!UPT UIADD3 URZ, URZ, URZ, URZ ;  /* 0x0000003f3f3ff290 */ /* 0x000fe4000fffe03f */
[----:B------:R-:W-:Y:S05]  /*3730*/  @P0 IMAD.HI.U32 R4, R6, c[0x0][0x2ac], RZ ;  /* 0x0000ab0006040a27 */ /* 0x000fea00078e00ff */
[----:B------:R-:W-:Y:S02]  /*3740*/  @P0 SHF.R.U32.HI R6, RZ, c[0x0][0x2b0], R4 ;  /* 0x0000ac00ff060a19 */ /* 0x000fe40000011604 */
.L_x_1030:
[----:B------:R-:W-:Y:S05]  /*3750*/  BSYNC B0 ;  /* 0x0000000000007941 */ /* 0x000fea0003800000 */
.L_x_1028:
[----:B------:R-:W-:Y:S04]  /*3760*/  IMAD.MOV.U32 R4, RZ, RZ, c[0x0][0x2a8] ;  /* 0x0000aa00ff047624 */ /* 0x000fe800078e00ff */
[----:B------:R-:W-:Y:S04]  /*3770*/  IMAD R6, R6, R4, -UR11 ;  /* 0x8000000b06067e24 */ /* 0x000fe8000f8e0204 */
[----:B------:R-:W-:Y:S05]  /*3780*/  IMAD.IADD R6, R6, 0x1, -R211 ;  /* 0x0000000106067824 */ /* 0x000fea00078e0ad3 */
[----:B------:R-:W-:Y:S02]  /*3790*/  IADD3 R4, R6, c[0x0][0x2a8], RZ ;  /* 0x0000aa0006047a10 */ /* 0x000fe40007ffe0ff */
[----:B------:R-:W-:Y:S02]  /*37a0*/  IMNMX R239, R239, R6, !PT ;  /* 0x00000006efef7217 */ /* 0x000fe40007800200 */
[----:B------:R-:W-:Y:S02]  /*37b0*/  IMNMX R237, R237, R4, PT ;  /* 0x00000004eded7217 */ /* 0x000fe40003800200 */
.L_x_1027:
        /* <DEDUP_REMOVED lines=18> */
.L_x_1033:
[----:B------:R-:W-:Y:S04]  /*38e0*/  MOV R4, 0x1 ;  /* 0x0000000100047802 */ /* 0x000fe80000000f00 */
[----:B------:R-:W-:Y:S11]  /*38f0*/  ISETP.NE.AND P0, PT, R4, c[0x0][0x2a8], PT ;  /* 0x0000aa0004007a0c */ /* 0x000ff60003f05270 */
[----:B------:R-:W-:Y:S02]  /*3900*/  @!UPT UIADD3 URZ, URZ, URZ, URZ ;  /* 0x0000003f3f3ff290 */ /* 0x000fe4000fffe03f */
[----:B------:R-:W-:Y:S05]  /*3910*/  @P0 IMAD.HI.U32 R4, R5, c[0x0][0x2ac], RZ ;  /* 0x0000ab0005040a27 */ /* 0x000fea00078e00ff */
[----:B------:R-:W-:Y:S02]  /*3920*/  @P0 SHF.R.U32.HI R5, RZ, c[0x0][0x2b0], R4 ;  /* 0x0000ac00ff050a19 */ /* 0x000fe40000011604 */
.L_x_1034:
[----:B------:R-:W-:Y:S05]  /*3930*/  BSYNC B0 ;  /* 0x0000000000007941 */ /* 0x000fea0003800000 */
.L_x_1032:
[----:B------:R-:W-:Y:S04]  /*3940*/  IMAD.MOV.U32 R4, RZ, RZ, c[0x0][0x2a8] ;  /* 0x0000aa00ff047624 */ /* 0x000fe800078e00ff */
[----:B------:R-:W-:Y:S04]  /*3950*/  IMAD R5, R5, R4, -UR11 ;  /* 0x8000000b05057e24 */ /* 0x000fe8000f8e0204 */
[----:B------:R-:W-:Y:S05]  /*3960*/  IMAD.IADD R5, R5, 0x1, -R211 ;  /* 0x0000000105057824 */ /* 0x000fea00078e0ad3 */
[----:B------:R-:W-:Y:S02]  /*3970*/  IADD3 R4, R5, c[0x0][0x2a8], RZ ;  /* 0x0000aa0005047a10 */ /* 0x000fe40007ffe0ff */
[----:B------:R-:W-:Y:S02]  /*3980*/  IMNMX R235, R235, R5, !PT ;  /* 0x00000005ebeb7217 */ /* 0x000fe40007800200 */
[----:B------:R-:W-:Y:S02]  /*3990*/  IMNMX R236, R236, R4, PT ;  /* 0x00000004ecec7217 */ /* 0x000fe40003800200 */
.L_x_1031:
        /* <DEDUP_REMOVED lines=54> */
.L_x_1035:
        /* <DEDUP_REMOVED lines=554> */
.L_x_1036:
        /* <DEDUP_REMOVED lines=239> */
.L_x_1016:
        /* <DEDUP_REMOVED lines=151> */
.L_x_1039:
        /* <DEDUP_REMOVED lines=63> */
.L_x_1041:
[----:B---3--:R-:W-:Y:S05]  /*7bf0*/  BSYNC B0 ;  /* 0x0000000000007941 */ /* 0x008fea0003800000 */
.L_x_1040:
        /* <DEDUP_REMOVED lines=21> */
.L_x_1043:
[----:B------:R-:W-:Y:S05]  /*7d50*/  BSYNC B0 ;  /* 0x0000000000007941 */ /* 0x000fea0003800000 */
.L_x_1042:
        /* <DEDUP_REMOVED lines=24> */
.L_x_1045:
[----:B------:R-:W-:Y:S05]  /*7ee0*/  BSYNC B0 ;  /* 0x0000000000007941 */ /* 0x000fea0003800000 */
.L_x_1044:
        /* <DEDUP_REMOVED lines=20> */
.L_x_1038:
        /* <DEDUP_REMOVED lines=18> */
.L_x_1046:
        /* <DEDUP_REMOVED lines=45> */
.L_x_1048:
[----:B------:R-:W-:Y:S05]  /*8420*/  BSYNC B0 ;  /* 0x0000000000007941 */ /* 0x000fea0003800000 */
.L_x_1047:
        /* <DEDUP_REMOVED lines=19> */
.L_x_1050:
[----:B------:R-:W-:Y:S05]  /*8560*/  BSYNC B0 ;  /* 0x0000000000007941 */ /* 0x000fea0003800000 */
.L_x_1049:
        /* <DEDUP_REMOVED lines=24> */
.L_x_1052:
[----:B------:R-:W-:Y:S05]  /*86f0*/  BSYNC B0 ;  /* 0x0000000000007941 */ /* 0x000fea0003800000 */
.L_x_1051:
        /* <DEDUP_REMOVED lines=18> */
.L_x_1053:
        /* <DEDUP_REMOVED lines=14> */
.L_x_1427:


//--------------------- .text._ZN7cutlass13device_kernelIN5flash19enable_sm80_to_sm89INS1_16FlashAttnBwdSm80INS1_25CollectiveMainloopBwdSm80ILi2ELi2EN4cute5tupleIJNS5_1CILi64EEENS7_ILi128EEENS7_ILi96EEEEEENS_10bfloat16_tEfNS_4arch4Sm80ELb0ELb1ELb1ELb1ELb0ELb0ELb0ELb0ELi2ELi2ELi4ELi2ELb0EEENS1_24CollectiveEpilogueBwdGQAISB_fSE_Li256ELb1ELb0EEENS1_19SingleTileSchedulerILb1ELb0ELb0ELi128EEEEEEEEEvNT_6ParamsE --------------------------
	.section	.text._ZN7cutlass13device_kernelIN5flash19enable_sm80_to_sm89INS1_16FlashAttnBwdSm80INS1_25CollectiveMainloopBwdSm80ILi2ELi2EN4cute5tupleIJNS5_1CILi64EEENS7_ILi128EEENS7_ILi96EEEEEENS_10bfloat16_tEfNS_4arch4Sm80ELb0ELb1ELb1ELb1ELb0ELb0ELb0ELb0ELi2ELi2ELi4ELi2ELb0EEENS1_24CollectiveEpilogueBwdGQAISB_fSE_Li256ELb1ELb0EEENS1_19SingleTileSchedulerILb1ELb0ELb0ELi128EEEEEEEEEvNT_6ParamsE,"ax",@progbits
	.sectioninfo	@"SHI_REGISTERS=255"
	.align	128
.text._ZN7cutlass13device_kernelIN5flash19enable_sm80_to_sm89INS1_16FlashAttnBwdSm80INS1_25CollectiveMainloopBwdSm80ILi2ELi2EN4cute5tupleIJNS5_1CILi64EEENS7_ILi128EEENS7_ILi96EEEEEENS_10bfloat16_tEfNS_4arch4Sm80ELb0ELb1ELb1ELb1ELb0ELb0ELb0ELb0ELi2ELi2ELi4ELi2ELb0EEENS1_24CollectiveEpilogueBwdGQAISB_fSE_Li256ELb1ELb0EEENS1_19SingleTileSchedulerILb1ELb0ELb0ELi128EEEEEEEEEvNT_6ParamsE:
        .type           _ZN7cutlass13device_kernelIN5flash19enable_sm80_to_sm89INS1_16FlashAttnBwdSm80INS1_25CollectiveMainloopBwdSm80ILi2ELi2EN4cute5tupleIJNS5_1CILi64EEENS7_ILi128EEENS7_ILi96EEEEEENS_10bfloat16_tEfNS_4arch4Sm80ELb0ELb1ELb1ELb1ELb0ELb0ELb0ELb0ELi2ELi2ELi4ELi2ELb0EEENS1_24CollectiveEpilogueBwdGQAISB_fSE_Li256ELb1ELb0EEENS1_19SingleTileSchedulerILb1ELb0ELb0ELi128EEEEEEEEEvNT_6ParamsE,@function
        .size           _ZN7cutlass13device_kernelIN5flash19enable_sm80_to_sm89INS1_16FlashAttnBwdSm80INS1_25CollectiveMainloopBwdSm80ILi2ELi2EN4cute5tupleIJNS5_1CILi64EEENS7_ILi128EEENS7_ILi96EEEEEENS_10bfloat16_tEfNS_4arch4Sm80ELb0ELb1ELb1ELb1ELb0ELb0ELb0ELb0ELi2ELi2ELi4ELi2ELb0EEENS1_24CollectiveEpilogueBwdGQAISB_fSE_Li256ELb1ELb0EEENS1_19SingleTileSchedulerILb1ELb0ELb0ELi128EEEEEEEEEvNT_6ParamsE,(.L_x_1428 - _ZN7cutlass13device_kernelIN5flash19enable_sm80_to_sm89INS1_16FlashAttnBwdSm80INS1_25CollectiveMainloopBwdSm80ILi2ELi2EN4cute5tupleIJNS5_1CILi64EEENS7_ILi128EEENS7_ILi96EEEEEENS_10bfloat16_tEfNS_4arch4Sm80ELb0ELb1ELb1ELb1ELb0ELb0ELb0ELb0ELi2ELi2ELi4ELi2ELb0EEENS1_24CollectiveEpilogueBwdGQAISB_fSE_Li256ELb1ELb0EEENS1_19SingleTileSchedulerILb1ELb0ELb0ELi128EEEEEEEEEvNT_6ParamsE)
        .other          _ZN7cutlass13device_kernelIN5flash19enable_sm80_to_sm89INS1_16FlashAttnBwdSm80INS1_25CollectiveMainloopBwdSm80ILi2ELi2EN4cute5tupleIJNS5_1CILi64EEENS7_ILi128EEENS7_ILi96EEEEEENS_10bfloat16_tEfNS_4arch4Sm80ELb0ELb1ELb1ELb1ELb0ELb0ELb0ELb0ELi2ELi2ELi4ELi2ELb0EEENS1_24CollectiveEpilogueBwdGQAISB_fSE_Li256ELb1ELb0EEENS1_19SingleTileSchedulerILb1ELb0ELb0ELi128EEEEEEEEEvNT_6ParamsE,@"STO_CUDA_ENTRY STV_DEFAULT"
_ZN7cutlass13device_kernelIN5flash19enable_sm80_to_sm89INS1_16FlashAttnBwdSm80INS1_25CollectiveMainloopBwdSm80ILi2ELi2EN4cute5tupleIJNS5_1CILi64EEENS7_ILi128EEENS7_ILi96EEEEEENS_10bfloat16_tEfNS_4arch4Sm80ELb0ELb1ELb1ELb1ELb0ELb0ELb0ELb0ELi2ELi2ELi4ELi2ELb0EEENS1_24CollectiveEpilogueBwdGQAISB_fSE_Li256ELb1ELb0EEENS1_19SingleTileSchedulerILb1ELb0ELb0ELi128EEEEEEEEEvNT_6ParamsE:
        /* <DEDUP_REMOVED lines=17> */
.L_x_1055:
        /* <DEDUP_REMOVED lines=8> */
.L_x_1057:
[----:B------:R-:W-:Y:S02]  /*0190*/  MOV R3, c[0x0][0x3ac] ;  /* 0x0000eb0000037a02 */ /* 0x000fe40000000f00 */
.L_x_1056:
[----:B------:R-:W-:-:S06]  /*01a0*/  USHF.L.U32 UR12, UR5, 0x7, URZ ;  /* 0x00000007050c7899 */ /* 0x000fcc000800063f */
[----:B-----5:R-:W-:-:S04]  /*01b0*/  ISETP.LE.AND P0, PT, R3, UR12, PT ;  /* 0x0000000c03007c0c */ /* 0x020fc8000bf03270 */
[----:B------:R-:W-:Y:S01]  /*01c0*/  SEL R195, R195, 0xffffffff, !P0 ;  /* 0xffffffffc3c37807 */ /* 0x000fe20004000000 */
[----:B------:R-:W-:Y:S05]  /*01d0*/  BRA `(.L_x_1058) ;  /* 0x0000011000007947 */ /* 0x000fea0003800000 */
.L_x_1054:
[----:B--2-4-:R-:W-:-:S04]  /*01e0*/  ISETP.NE.U32.AND P0, PT, RZ, c[0x0][0x3c8], PT ;  /* 0x0000f200ff007a0c */ /* 0x014fc80003f05070 */
[----:B------:R-:W-:-:S13]  /*01f0*/  ISETP.NE.AND.EX P0, PT, RZ, c[0x0][0x3cc], PT, P0 ;  /* 0x0000f300ff007a0c */ /* 0x000fda0003f05300 */
[----:B------:R-:W-:Y:S05]  /*0200*/  @!P0 BRA `(.L_x_1059) ;  /* 0x0000002000008947 */ /* 0x000fea0003800000 */
[----:B------:R1:W5:Y:S01]  /*0210*/  LDG.E R3, [R4.64] ;  /* 0x0000000e04037981 */ /* 0x000362000c1e1900 */
[----:B------:R-:W-:Y:S05]  /*0220*/  BRA `(.L_x_1060) ;  /* 0x0000009000007947 */ /* 0x000fea0003800000 */
.L_x_1059:
        /* <DEDUP_REMOVED lines=8> */
.L_x_1061:
[----:B------:R-:W-:Y:S02]  /*02b0*/  MOV R3, c[0x0][0x3ac] ;  /* 0x0000eb0000037a02 */ /* 0x000fe40000000f00 */
.L_x_1060:
[----:B------:R-:W-:-:S06]  /*02c0*/  USHF.L.U32 UR12, UR5, 0x7, URZ ;  /* 0x00000007050c7899 */ /* 0x000fcc000800063f */
[----:B-----5:R-:W-:-:S04]  /*02d0*/  ISETP.LE.AND P0, PT, R3, UR12, PT ;  /* 0x0000000c03007c0c */ /* 0x020fc8000bf03270 */
[----:B------:R-:W-:-:S04]  /*02e0*/  SEL R195, R195, 0xffffffff, !P0 ;  /* 0xffffffffc3c37807 */ /* 0x000fc80004000000 */
.L_x_1058:
        /* <DEDUP_REMOVED lines=10> */
[CC--:B-1----:R-:W-:Y:S02]  /*0390*/  @P1 IMAD.WIDE R4, R195.reuse, R8.reuse, c[0x0][0x2d8] ;  /* 0x0000b600c3041625 */ /* 0x0c2fe400078e0208 */
[----:B------:R-:W3:Y:S02]  /*03a0*/  @P0 LDG.E R11, [R14.64] ;  /* 0x0000000e0e0b0981 */ /* 0x000ee4000c1e1900 */
[C---:B------:R-:W-:Y:S02]  /*03b0*/  IMAD.WIDE R12, R195.reuse, R8, c[0x0][0x2d0] ;  /* 0x0000b400c30c7625 */ /* 0x040fe400078e0208 */
[----:B------:R-:W4:Y:S04]  /*03c0*/  @P1 LDG.E R4, [R4.64] ;  /* 0x0000000e04041981 */ /* 0x000f28000c1e1900 */
[----:B------:R-:W5:Y:S01]  /*03d0*/  @P4 LDG.E R10, [R12.64] ;  /* 0x0000000e0c0a4981 */ /* 0x000f62000c1e1900 */
[----:B------:R-:W-:Y:S01]  /*03e0*/  ULDC UR11, c[0x0][0x168] ;  /* 0x00005a00000b7ab9 */ /* 0x000fe20000000800 */
[----:B------:R-:W-:Y:S01]  /*03f0*/  CS2R R6, SRZ ;  /* 0x0000000000067805 */ /* 0x000fe2000001ff00 */
[----:B------:R-:W-:Y:S01]  /*0400*/  ULDC UR10, c[0x0][0x198] ;  /* 0x00006600000a7ab9 */ /* 0x000fe20000000800 */
[----:B--2---:R-:W-:-:S05]  /*0410*/  @P0 IMAD R3, R195, 0x40, R3 ;  /* 0x00000040c3030824 */ /* 0x004fca00078e0203 */
[----:B------:R-:W-:Y:S01]  /*0420*/  @P0 SHF.R.S32.HI R9, RZ, 0x1f, R3 ;  /* 0x0000001fff090819 */ /* 0x000fe20000011403 */
[----:B----4-:R1:W2:Y:S03]  /*0430*/  @P1 R2UR UR11, R4 ;  /* 0x00000000040b13c2 */ /* 0x0102a600000e0000 */
[----:B------:R-:W-:Y:S01]  /*0440*/  @P0 LEA.HI R9, R9, R3, RZ, 0x6 ;  /* 0x0000000309090211 */ /* 0x000fe200078f30ff */
[----:B------:R-:W-:Y:S01]  /*0450*/  IMAD.MOV.U32 R3, RZ, RZ, RZ ;  /* 0x000000ffff037224 */ /* 0x000fe200078e00ff */
[--C-:B-----5:R-:W-:Y:S01]  /*0460*/  @P4 SHF.R.S32.HI R7, RZ, 0x1f, R10.reuse ;  /* 0x0000001fff074819 */ /* 0x120fe2000001140a */
[----:B------:R-:W-:Y:S01]  /*0470*/  @P4 IMAD.MOV.U32 R6, RZ, RZ, R10 ;  /* 0x000000ffff064224 */ /* 0x000fe200078e000a */
[----:B------:R-:W-:Y:S01]  /*0480*/  @P0 LOP3.LUT R3, R9, 0xffffffc0, RZ, 0xc0, !PT ;  /* 0xffffffc009030812 */ /* 0x000fe200078ec0ff */
[----:B-1----:R-:W-:Y:S02]  /*0490*/  CS2R R4, SRZ ;  /* 0x0000000000047805 */ /* 0x002fe4000001ff00 */
[--C-:B---3--:R-:W-:Y:S01]  /*04a0*/  @P0 SHF.R.S32.HI R5, RZ, 0x1f, R11.reuse ;  /* 0x0000001fff050819 */ /* 0x108fe2000001140b */
[----:B------:R-:W-:Y:S01]  /*04b0*/  @P0 IMAD.MOV.U32 R4, RZ, RZ, R11 ;  /* 0x000000ffff040224 */ /* 0x000fe200078e000b */
[----:B------:R-:W-:Y:S05]  /*04c0*/  @P1 BRA `(.L_x_1062) ;  /* 0x0000006000001947 */ /* 0x000fea0003800000 */
[----:B--2---:R-:W-:Y:S05]  /*04d0*/  @!P0 BRA `(.L_x_1062) ;  /* 0x0000005000008947 */ /* 0x004fea0003800000 */
[----:B------:R-:W2:Y:S04]  /*04e0*/  LDG.E R10, [R14.64] ;  /* 0x0000000e0e0a7981 */ /* 0x000ea8000c1e1900 */
[----:B------:R-:W3:Y:S01]  /*04f0*/  LDG.E R9, [R14.64+0x4] ;  /* 0x0000040e0e097981 */ /* 0x000ee2000c1e1900 */
[----:B--2---:R-:W1:Y:S08]  /*0500*/  R2UR UR11, R10 ;  /* 0x000000000a0b73c2 */ /* 0x004e7000000e0000 */
[----:B---3--:R-:W1:Y:S02]  /*0510*/  R2UR UR4, R9 ;  /* 0x00000000090473c2 */ /* 0x008e6400000e0000 */
[----:B-1----:R-:W-:-:S06]  /*0520*/  UIADD3 UR11, -UR11, UR4, URZ ;  /* 0x000000040b0b7290 */ /* 0x002fcc000fffe13f */
.L_x_1062:
[----:B--2---:R-:W-:-:S04]  /*0530*/  ISETP.NE.U32.AND P1, PT, RZ, c[0x0][0x2e0], PT ;  /* 0x0000b800ff007a0c */ /* 0x004fc80003f25070 */
[----:B------:R-:W-:-:S13]  /*0540*/  ISETP.NE.AND.EX P1, PT, RZ, c[0x0][0x2e4], PT, P1 ;  /* 0x0000b900ff007a0c */ /* 0x000fda0003f25310 */
[----:B------:R-:W-:Y:S05]  /*0550*/  @!P1 BRA `(.L_x_1063) ;  /* 0x0000004000009947 */ /* 0x000fea0003800000 */
[----:B------:R-:W-:-:S06]  /*0560*/  IMAD.WIDE R8, R195, R8, c[0x0][0x2e0] ;  /* 0x0000b800c3087625 */ /* 0x000fcc00078e0208 */
[----:B------:R-:W2:Y:S02]  /*0570*/  LDG.E R8, [R8.64] ;  /* 0x0000000e08087981 */ /* 0x000ea4000c1e1900 */
[----:B--2---:R1:W2:Y:S01]  /*0580*/  R2UR UR10, R8 ;  /* 0x00000000080a73c2 */ /* 0x0042a200000e0000 */
[----:B------:R-:W-:Y:S05]  /*0590*/  BRA `(.L_x_1064) ;  /* 0x0000006000007947 */ /* 0x000fea0003800000 */
.L_x_1063:
[----:B------:R-:W-:Y:S05]  /*05a0*/  @!P4 BRA `(.L_x_1064) ;  /* 0x000000500000c947 */ /* 0x000fea0003800000 */
[----:B------:R1:W2:Y:S04]  /*05b0*/  LDG.E R8, [R12.64] ;  /* 0x0000000e0c087981 */ /* 0x0002a8000c1e1900 */
[----:B-1----:R-:W3:Y:S01]  /*05c0*/  LDG.E R12, [R12.64+0x4] ;  /* 0x0000040e0c0c7981 */ /* 0x002ee2000c1e1900 */
[----:B--2---:R-:W1:Y:S08]  /*05d0*/  R2UR UR10, R8 ;  /* 0x00000000080a73c2 */ /* 0x004e7000000e0000 */
[----:B---3--:R-:W1:Y:S02]  /*05e0*/  R2UR UR4, R12 ;  /* 0x000000000c0473c2 */ /* 0x008e6400000e0000 */
[----:B-1----:R-:W-:-:S06]  /*05f0*/  UIADD3 UR10, -UR10, UR4, URZ ;  /* 0x000000040a0a7290 */ /* 0x002fcc000fffe13f */
.L_x_1064:
        /* <DEDUP_REMOVED lines=15> */
.L_x_1065:
        /* <DEDUP_REMOVED lines=68> */
[----:B------:R-:W-:Y:S01]  /*0b30*/  IMAD.U32 R36, RZ, RZ, UR5 ;  /* 0x00000005ff247e24 */ /* 0x000fe2000f8e00ff */
[----:B------:R-:W-:Y:S01]  /*0b40*/  IADD3 R26, P2, R14, R2, RZ ;  /* 0x000000020e1a7210 */ /* 0x000fe20007f5e0ff */
[----:B------:R-:W-:Y:S01]  /*0b50*/  UIADD3 UR16, -UR12, UR10, URZ ;  /* 0x0000000a0c107290 */ /* 0x000fe2000fffe13f */
[----:B------:R-:W-:Y:S01]  /*0b60*/  LOP3.LUT R207, R16, 0xfffffffc, RZ, 0xc0, !PT ;  /* 0xfffffffc10cf7812 */ /* 0x000fe200078ec0ff */
[----:B------:R-:W-:Y:S01]  /*0b70*/  USHF.R.S32.HI UR4, URZ, 0x1f, UR8 ;  /* 0x0000001f3f047899 */ /* 0x000fe20008011408 */
[----:B------:R-:W-:Y:S01]  /*0b80*/  SHF.R.S32.HI R194, RZ, 0x2, R16 ;  /* 0x00000002ffc27819 */ /* 0x000fe20000011410 */
[----:B------:R-:W-:Y:S01]  /*0b90*/  ULDC.64 UR6, c[0x0][0x178] ;  /* 0x00005e0000067ab9 */ /* 0x000fe20000000a00 */
[----:B------:R-:W-:Y:S01]  /*0ba0*/  SHF.R.S32.HI R9, RZ, 0x1f, R195 ;  /* 0x0000001fff097819 */ /* 0x000fe200000114c3 */
[----:B------:R-:W-:Y:S01]  /*0bb0*/  IMAD.IADD R207, R2, 0x1, -R207 ;  /* 0x0000000102cf7824 */ /* 0x000fe200078e0acf */
[----:B------:R-:W-:Y:S01]  /*0bc0*/  IADD3 R30, P3, R194, R4, RZ ;  /* 0x00000004c21e7210 */ /* 0x000fe20007f7e0ff */
[----:B------:R-:W-:Y:S01]  /*0bd0*/  @P1 IMAD.HI.U32 R8, R0, c[0x0][0x24c], RZ ;  /* 0x0000930000081a27 */ /* 0x000fe200078e00ff */
[----:B------:R-:W-:Y:S01]  /*0be0*/  LEA.HI.X.SX32 R27, R14, R12, 0x1, P2 ;  /* 0x0000000c0e1b7211 */ /* 0x000fe200010f0eff */
[----:B------:R-:W-:Y:S01]  /*0bf0*/  UIMAD UR13, UR4, UR6, URZ ;  /* 0x00000006040d72a4 */ /* 0x000fe2000f8e023f */
[----:B------:R-:W-:Y:S01]  /*0c00*/  SEL R14, R9, RZ, !P4 ;  /* 0x000000ff090e7207 */ /* 0x000fe20006000000 */
[----:B------:R-:W-:Y:S01]  /*0c10*/  IMAD.SHL.U32 R10, R207, 0x8, RZ ;  /* 0x00000008cf0a7824 */ /* 0x000fe200078e00ff */
[----:B------:R-:W-:Y:S01]  /*0c20*/  @P1 SHF.R.U32.HI R18, RZ, c[0x0][0x250], R8 ;  /* 0x00009400ff121a19 */ /* 0x000fe20000011608 */
[----:B------:R-:W-:Y:S01]  /*0c30*/  IMAD.WIDE.U32 R26, R0, c[0x0][0x238], R26 ;  /* 0x00008e00001a7a25 */ /* 0x000fe200078e001a */
[----:B------:R-:W-:Y:S01]  /*0c40*/  SHF.R.S32.HI R8, RZ, 0x1f, R194 ;  /* 0x0000001fff087819 */ /* 0x000fe200000114c2 */
[----:B------:R-:W-:Y:S01]  /*0c50*/  UIMAD.WIDE.U32 UR18, UR8, UR6, URZ ;  /* 0x00000006081272a5 */ /* 0x000fe2000f8e003f */
[----:B------:R-:W-:Y:S01]  /*0c60*/  SHF.R.S32.HI R19, RZ, 0x1f, R18 ;  /* 0x0000001fff137819 */ /* 0x000fe20000011412 */
[C---:B------:R-:W-:Y:S01]  /*0c70*/  IMAD R28, R14.reuse, c[0x0][0x1e8], RZ ;  /* 0x00007a000e1c7a24 */ /* 0x040fe200078e02ff */
[--C-:B------:R-:W-:Y:S01]  /*0c80*/  SHF.R.S32.HI R11, RZ, 0x1f, R10.reuse ;  /* 0x0000001fff0b7819 */ /* 0x100fe2000001140a */
[----:B------:R-:W-:Y:S01]  /*0c90*/  IMAD R14, R14, c[0x0][0x1b8], RZ ;  /* 0x00006e000e0e7a24 */ /* 0x000fe200078e02ff */
[----:B------:R-:W-:Y:S01]  /*0ca0*/  IADD3 R4, P1, R194, R6, RZ ;  /* 0x00000006c2047210 */ /* 0x000fe20007f3e0ff */
[----:B------:R-:W-:Y:S01]  /*0cb0*/  IMAD R34, R19, c[0x0][0x1e0], RZ ;  /* 0x0000780013227a24 */ /* 0x000fe200078e02ff */
[----:B------:R-:W-:Y:S01]  /*0cc0*/  SEL R22, R195, RZ, !P4 ;  /* 0x000000ffc3167207 */ /* 0x000fe20006000000 */
[----:B------:R-:W-:Y:S01]  /*0cd0*/  IMAD.WIDE.U32 R20, R18, c[0x0][0x1e0], R10 ;  /* 0x0000780012147a25 */ /* 0x000fe200078e000a */
[----:B------:R-:W-:Y:S01]  /*0ce0*/  SHF.R.S32.HI R24, RZ, 0x1f, R0 ;  /* 0x0000001fff187819 */ /* 0x000fe20000011400 */
[----:B------:R-:W-:Y:S01]  /*0cf0*/  UIMAD UR7, UR8, UR7, UR13 ;  /* 0x00000007080772a4 */ /* 0x000fe2000f8e020d */
[----:B------:R-:W-:Y:S01]  /*0d00*/  IADD3 R190, R10, 0x40, RZ ;  /* 0x000000400abe7810 */ /* 0x000fe20007ffe0ff */
[----:B------:R-:W-:Y:S01]  /*0d10*/  IMAD R34, R18, c[0x0][0x1e4], R34 ;  /* 0x0000790012227a24 */ /* 0x000fe200078e0222 */
[----:B------:R-:W-:Y:S01]  /*0d20*/  IADD3 R15, -R194, UR16, RZ ;  /* 0x00000010c20f7c10 */ /* 0x000fe2000fffe1ff */
[----:B------:R-:W-:Y:S01]  /*0d30*/  IMAD.X R6, R8, 0x1, R5, P3 ;  /* 0x0000000108067824 */ /* 0x000fe200018e0605 */
[----:B------:R-:W-:Y:S01]  /*0d40*/  ISETP.GE.AND P4, PT, R10, c[0x0][0x1cc], PT ;  /* 0x000073000a007a0c */ /* 0x000fe20003f86270 */
[----:B------:R-:W-:Y:S01]  /*0d50*/  IMAD.X R5, R8, 0x1, R7, P1 ;  /* 0x0000000108057824 */ /* 0x000fe200008e0607 */
[----:B------:R-:W-:Y:S01]  /*0d60*/  IADD3 R32, P1, R193, R3, RZ ;  /* 0x00000003c1207210 */ /* 0x000fe20007f3e0ff */
[----:B------:R-:W-:Y:S01]  /*0d70*/  IMAD.IADD R35, R21, 0x1, R34 ;  /* 0x0000000115237824 */ /* 0x000fe200078e0222 */
[CC--:B------:R-:W-:Y:S01]  /*0d80*/  LEA.HI R21, R13.reuse, R2.reuse, RZ, 0x3 ;  /* 0x000000020d157211 */ /* 0x0c0fe200078f18ff */
[----:B------:R-:W-:Y:S01]  /*0d90*/  IMAD.MOV.U32 R34, RZ, RZ, R20 ;  /* 0x000000ffff227224 */ /* 0x000fe200078e0014 */
[----:B------:R-:W-:Y:S01]  /*0da0*/  LEA.HI R20, R13, R2, RZ, 0x4 ;  /* 0x000000020d147211 */ /* 0x000fe200078f20ff */
[----:B------:R-:W-:Y:S01]  /*0db0*/  IMAD.WIDE R36, R36, 0x80, R4 ;  /* 0x0000008024247825 */ /* 0x000fe200078e0204 */
[----:B------:R-:W-:Y:S01]  /*0dc0*/  SHF.R.S32.HI R4, RZ, 0x1f, R3 ;  /* 0x0000001fff047819 */ /* 0x000fe20000011403 */
[----:B------:R-:W-:Y:S01]  /*0dd0*/  UIADD3 UR7, UR19, UR7, URZ ;  /* 0x0000000713077290 */ /* 0x000fe2000fffe03f */
[----:B------:R-:W-:Y:S01]  /*0de0*/  SHF.R.S32.HI R5, RZ, 0x4, R20 ;  /* 0x00000004ff057819 */ /* 0x000fe20000011414 */
[C---:B------:R-:W-:Y:S01]  /*0df0*/  IMAD R28, R22.reuse, c[0x0][0x1ec], R28 ;  /* 0x00007b00161c7a24 */ /* 0x040fe200078e021c */
[----:B------:R-:W-:Y:S01]  /*0e00*/  LEA.HI.X.SX32 R33, R193, R4, 0x1, P1 ;  /* 0x00000004c1217211 */ /* 0x000fe200008f0eff */
[----:B------:R-:W-:Y:S01]  /*0e10*/  IMAD.WIDE.U32 R34, R22, c[0x0][0x1e8], R34 ;  /* 0x00007a0016227a25 */ /* 0x000fe200078e0022 */
[----:B------:R-:W-:Y:S01]  /*0e20*/  LEA.HI R12, R20, R5, RZ, 0x1 ;  /* 0x00000005140c7211 */ /* 0x000fe200078f08ff */
[----:B------:R-:W-:Y:S01]  /*0e30*/  USHF.L.U32 UR17, UR8, 0x6, URZ ;  /* 0x0000000608117899 */ /* 0x000fe2000800063f */
[----:B------:R-:W-:Y:S01]  /*0e40*/  LEA.HI R8, R13, R2, RZ, 0x5 ;  /* 0x000000020d087211 */ /* 0x000fe200078f28ff */
[----:B------:R-:W-:Y:S01]  /*0e50*/  IMAD.IADD R29, R35, 0x1, R28 ;  /* 0x00000001231d7824 */ /* 0x000fe200078e021c */
[----:B------:R-:W-:Y:S01]  /*0e60*/  LOP3.LUT R12, R12, 0xfffffffe, RZ, 0xc0, !PT ;  /* 0xfffffffe0c0c7812 */ /* 0x000fe200078ec0ff */
[----:B------:R-:W-:Y:S01]  /*0e70*/  IMAD.SHL.U32 R4, R21, 0x8, RZ ;  /* 0x0000000815047824 */ /* 0x000fe200078e00ff */
[----:B------:R-:W-:Y:S01]  /*0e80*/  SHF.R.S32.HI R17, RZ, 0x5, R8 ;  /* 0x00000005ff117819 */ /* 0x000fe20000011408 */
[----:B------:R-:W-:Y:S01]  /*0e90*/  IMAD.MOV.U32 R28, RZ, RZ, R34 ;  /* 0x000000ffff1c7224 */ /* 0x000fe200078e0022 */
[----:B------:R-:W-:Y:S01]  /*0ea0*/  ISETP.GE.AND P5, PT, R190, c[0x0][0x1cc], PT ;  /* 0x00007300be007a0c */ /* 0x000fe20003fa6270 */
[----:B------:R-:W-:Y:S01]  /*0eb0*/  IMAD R3, R37, c[0x0][0x1d8], RZ ;  /* 0x0000760025037a24 */ /* 0x000fe200078e02ff */
[----:B------:R-:W-:Y:S01]  /*0ec0*/  LOP3.LUT R4, R4, 0xc0, RZ, 0xc0, !PT ;  /* 0x000000c004047812 */ /* 0x000fe200078ec0ff */
[C---:B------:R-:W-:Y:S01]  /*0ed0*/  IMAD.WIDE.U32 R28, R36.reuse, c[0x0][0x1d8], R28 ;  /* 0x00007600241c7a25 */ /* 0x040fe200078e001c */
[----:B------:R-:W-:Y:S01]  /*0ee0*/  ISETP.LT.OR P3, PT, R15, 0x1, P4 ;  /* 0x000000010f00780c */ /* 0x000fe20002761670 */
[----:B------:R-:W-:Y:S01]  /*0ef0*/  USHF.R.S32.HI UR13, URZ, 0x1f, UR17 ;  /* 0x0000001f3f0d7899 */ /* 0x000fe20008011411 */
[----:B------:R-:W-:Y:S01]  /*0f00*/  SHF.R.U32.HI R7, RZ, 0x3, R4 ;  /* 0x00000003ff077819 */ /* 0x000fe20000011604 */
[----:B------:R-:W-:Y:S01]  /*0f10*/  IMAD R3, R36, c[0x0][0x1dc], R3 ;  /* 0x0000770024037a24 */ /* 0x000fe200078e0203 */
[----:B------:R-:W-:Y:S01]  /*0f20*/  LOP3.LUT R4, R4, 0x18, R10, 0xf8, !PT ;  /* 0x0000001804047812 */ /* 0x000fe200078ef80a */
[----:B------:R-:W-:Y:S01]  /*0f30*/  IMAD.IADD R12, R5, 0x1, -R12 ;  /* 0x00000001050c7824 */ /* 0x000fe200078e0a0c */
[----:B------:R-:W-:Y:S01]  /*0f40*/  LEA R38, P1, R28, c[0x0][0x1c0], 0x1 ;  /* 0x000070001c267a11 */ /* 0x000fe200078208ff */
[----:B------:R-:W-:Y:S01]  /*0f50*/  IMAD.IADD R3, R29, 0x1, R3 ;  /* 0x000000011d037824 */ /* 0x000fe200078e0203 */
[----:B------:R-:W-:Y:S01]  /*0f60*/  LOP3.LUT R7, R4, R7, RZ, 0x3c, !PT ;  /* 0x0000000704077212 */ /* 0x000fe200078e3cff */
[----:B------:R-:W-:Y:S01]  /*0f70*/  IMAD.MOV.U32 R5, RZ, RZ, c[0x0][0x1d8] ;  /* 0x00007600ff057624 */ /* 0x000fe200078e00ff */
[----:B------:R-:W-:Y:S01]  /*0f80*/  LEA.HI R4, R16, R194, RZ, 0x1 ;  /* 0x000000c210047211 */ /* 0x000fe200078f08ff */
[----:B------:R-:W-:Y:S01]  /*0f90*/  IMAD R204, R24, c[0x0][0x288], RZ ;  /* 0x0000a20018cc7a24 */ /* 0x000fe200078e02ff */
[----:B------:R-:W-:Y:S01]  /*0fa0*/  LEA.HI.X R39, R28, c[0x0][0x1c4], R3, 0x1, P1 ;  /* 0x000071001c277a11 */ /* 0x000fe200008f0c03 */
[----:B------:R-:W-:Y:S01]  /*0fb0*/  IMAD.MOV.U32 R3, RZ, RZ, c[0x0][0x1dc] ;  /* 0x00007700ff037624 */ /* 0x000fe200078e00ff */
[C---:B------:R-:W-:Y:S01]  /*0fc0*/  LEA R28, P1, R5.reuse, R38, 0x7 ;  /* 0x00000026051c7211 */ /* 0x040fe200078238ff */
[----:B------:R-:W-:Y:S01]  /*0fd0*/  IMAD R196, R24, c[0x0][0x238], RZ ;  /* 0x00008e0018c47a24 */ /* 0x000fe200078e02ff */
[----:B------:R-:W-:Y:S01]  /*0fe0*/  LOP3.LUT R4, R4, 0x7fffffe, RZ, 0xc0, !PT ;  /* 0x07fffffe04047812 */ /* 0x000fe200078ec0ff */
[----:B------:R-:W-:Y:S01]  /*0ff0*/  IMAD.WIDE.U32 R34, R0, c[0x0][0x270], R32 ;  /* 0x00009c0000227a25 */ /* 0x000fe200078e0020 */
[----:B------:R-:W-:-:S02]  /*1000*/  LEA.HI.X R29, R5, R39, R3, 0x7, P1 ;  /* 0x00000027051d7211 */ /* 0x000fc400008f3c03 */
[----:B------:R-:W-:Y:S01]  /*1010*/  IADD3 R5, R10, 0x20, RZ ;  /* 0x000000200a057810 */ /* 0x000fe20007ffe0ff */
[----:B------:R-:W-:Y:S01]  /*1020*/  IMAD R3, R19, c[0x0][0x1b0], RZ ;  /* 0x00006c0013037a24 */ /* 0x000fe200078e02ff */
[----:B------:R-:W-:Y:S01]  /*1030*/  ISETP.LT.OR P1, PT, R15, 0x1, P5 ;  /* 0x000000010f00780c */ /* 0x000fe20002f21670 */
[C---:B------:R-:W-:Y:S01]  /*1040*/  IMAD R204, R0.reuse, c[0x0][0x28c], R204 ;  /* 0x0000a30000cc7a24 */ /* 0x040fe200078e02cc */
[----:B------:R-:W-:Y:S01]  /*1050*/  ISETP.GE.AND P6, PT, R5, c[0x0][0x1cc], PT ;  /* 0x0000730005007a0c */ /* 0x000fe20003fc6270 */
[C---:B------:R-:W-:Y:S01]  /*1060*/  IMAD R196, R0.reuse, c[0x0][0x23c], R196 ;  /* 0x00008f0000c47a24 */ /* 0x040fe200078e02c4 */
[C---:B------:R-:W-:Y:S01]  /*1070*/  ISETP.LT.OR P4, PT, R15.reuse, 0x41, P4 ;  /* 0x000000410f00780c */ /* 0x040fe20002781670 */
[----:B------:R-:W-:Y:S01]  /*1080*/  IMAD.WIDE.U32 R32, R0, c[0x0][0x288], R32 ;  /* 0x0000a20000207a25 */ /* 0x000fe200078e0020 */
[C---:B------:R-:W-:Y:S02]  /*1090*/  ISETP.LT.OR P2, PT, R15.reuse, 0x1, P6 ;  /* 0x000000010f00780c */ /* 0x040fe40003741670 */
[----:B------:R-:W-:Y:S01]  /*10a0*/  ISETP.LT.OR P6, PT, R15, 0x41, P6 ;  /* 0x000000410f00780c */ /* 0x000fe200037c1670 */
[----:B------:R-:W-:Y:S01]  /*10b0*/  IMAD.IADD R4, R194, 0x1, -R4 ;  /* 0x00000001c2047824 */ /* 0x000fe200078e0a04 */
[----:B------:R-:W-:Y:S01]  /*10c0*/  LOP3.LUT R20, R20, 0xfffffff0, RZ, 0xc0, !PT ;  /* 0xfffffff014147812 */ /* 0x000fe200078ec0ff */
[C---:B------:R-:W-:Y:S01]  /*10d0*/  IMAD R3, R18.reuse, c[0x0][0x1b4], R3 ;  /* 0x00006d0012037a24 */ /* 0x040fe200078e0203 */
[----:B------:R-:W-:Y:S01]  /*10e0*/  SEL R198, R195, RZ, !P0 ;  /* 0x000000ffc3c67207 */ /* 0x000fe20004000000 */
[----:B------:R-:W-:Y:S01]  /*10f0*/  IMAD.WIDE.U32 R18, R18, c[0x0][0x1b0], R10 ;  /* 0x00006c0012127a25 */ /* 0x000fe200078e000a */
[----:B------:R-:W-:-:S02]  /*1100*/  ISETP.LT.OR P5, PT, R15, 0x41, P5 ;  /* 0x000000410f00780c */ /* 0x000fc40002fa1670 */
[----:B------:R-:W-:Y:S01]  /*1110*/  LEA.HI R182, R13, R2, RZ, 0x7 ;  /* 0x000000020db67211 */ /* 0x000fe200078f38ff */
[----:B------:R-:W-:Y:S01]  /*1120*/  IMAD.IADD R205, R33, 0x1, R204 ;  /* 0x0000000121cd7824 */ /* 0x000fe200078e02cc */
[----:B------:R-:W-:Y:S01]  /*1130*/  SHF.R.S32.HI R16, RZ, 0x1f, R16 ;  /* 0x0000001fff107819 */ /* 0x000fe20000011410 */
[----:B------:R-:W-:Y:S01]  /*1140*/  IMAD.IADD R197, R27, 0x1, R196 ;  /* 0x000000011bc57824 */ /* 0x000fe200078e02c4 */
[----:B------:R-:W-:Y:S01]  /*1150*/  SHF.R.U32.HI R182, RZ, 0x4, R182 ;  /* 0x00000004ffb67819 */ /* 0x000fe200000116b6 */
[----:B------:R-:W-:Y:S01]  /*1160*/  IMAD R4, R17, 0x8, R4 ;  /* 0x0000000811047824 */ /* 0x000fe200078e0204 */
[----:B------:R-:W-:Y:S01]  /*1170*/  LEA.HI R16, R16, R194, RZ, 0x3 ;  /* 0x000000c210107211 */ /* 0x000fe200078f18ff */
[----:B------:R-:W-:Y:S02]  /*1180*/  IMAD.MOV.U32 R204, RZ, RZ, R32 ;  /* 0x000000ffffcc7224 */ /* 0x000fe400078e0020 */
[----:B------:R-:W-:Y:S01]  /*1190*/  IMAD.MOV.U32 R196, RZ, RZ, R26 ;  /* 0x000000ffffc47224 */ /* 0x000fe200078e001a */
[----:B------:R-:W-:Y:S01]  /*11a0*/  LOP3.LUT R16, R16, 0xfffffff8, RZ, 0xc0, !PT ;  /* 0xfffffff810107812 */ /* 0x000fe200078ec0ff */
[----:B------:R-:W-:-:S02]  /*11b0*/  IMAD R32, R6, c[0x0][0x178], RZ ;  /* 0x00005e0006207a24 */ /* 0x000fc400078e02ff */
[----:B------:R-:W-:Y:S02]  /*11c0*/  IMAD R26, R6, c[0x0][0x208], RZ ;  /* 0x00008200061a7a24 */ /* 0x000fe400078e02ff */
[----:B------:R-:W-:Y:S01]  /*11d0*/  IMAD.MOV.U32 R6, RZ, RZ, R18 ;  /* 0x000000ffff067224 */ /* 0x000fe200078e0012 */
[----:B------:R-:W-:Y:S01]  /*11e0*/  LOP3.LUT R18, R21, 0xfffffff8, RZ, 0xc0, !PT ;  /* 0xfffffff815127812 */ /* 0x000fe200078ec0ff */
[----:B------:R-:W-:Y:S02]  /*11f0*/  IMAD.U32 R4, R4, 0x20, R7 ;  /* 0x0000002004047824 */ /* 0x000fe400078e0007 */
[----:B------:R-:W-:Y:S01]  /*1200*/  IMAD.IADD R7, R19, 0x1, R3 ;  /* 0x0000000113077824 */ /* 0x000fe200078e0203 */
[----:B------:R-:W-:Y:S01]  /*1210*/  LEA.HI R3, R13, R2, RZ, 0x6 ;  /* 0x000000020d037211 */ /* 0x000fe200078f30ff */
[----:B------:R-:W-:Y:S01]  /*1220*/  IMAD.SHL.U32 R4, R4, 0x2, RZ ;  /* 0x0000000204047824 */ /* 0x000fe200078e00ff */
[----:B------:R-:W-:Y:S01]  /*1230*/  LEA.HI R19, R8, R17, RZ, 0x1 ;  /* 0x0000001108137211 */ /* 0x000fe200078f08ff */
[----:B------:R-:W-:Y:S01]  /*1240*/  IMAD.IADD R18, R2, 0x1, -R18 ;  /* 0x0000000102127824 */ /* 0x000fe200078e0a12 */
[----:B------:R-:W-:Y:S01]  /*1250*/  SHF.R.S32.HI R3, RZ, 0x6, R3 ;  /* 0x00000006ff037819 */ /* 0x000fe20000011403 */
[C---:B------:R-:W-:Y:S01]  /*1260*/  IMAD R14, R22.reuse, c[0x0][0x1bc], R14 ;  /* 0x00006f00160e7a24 */ /* 0x040fe200078e020e */
[----:B------:R-:W-:Y:S01]  /*1270*/  @!PT LDS RZ, [RZ] ;  /* 0x00000000fffff984 */ /* 0x000fe20000000800 */
[----:B------:R-:W-:Y:S01]  /*1280*/  @!PT LDS RZ, [RZ] ;  /* 0x00000000fffff984 */ /* 0x000fe20000000800 */
[----:B------:R-:W-:Y:S01]  /*1290*/  @!PT LDS RZ, [RZ] ;  /* 0x00000000fffff984 */ /* 0x000fe20000000800 */
[----:B------:R1:W-:Y:S01]  /*12a0*/  LDGSTS.E.BYPASS.LTC128B.128 [R4+0x6080], [R38.64], !P3 ;  /* 0x0608000026047fae */ /* 0x0003e2000d901d4e */
[----:B------:R-:W-:Y:S01]  /*12b0*/  IMAD.WIDE.U32 R22, R22, c[0x0][0x1b8], R6 ;  /* 0x00006e0016167a25 */ /* 0x000fe200078e0006 */
[----:B------:R-:W-:-:S02]  /*12c0*/  SEL R6, R9, RZ, !P0 ;  /* 0x000000ff09067207 */ /* 0x000fc40004000000 */
[----:B------:R-:W-:Y:S01]  /*12d0*/  LEA.HI R9, R18, R18, RZ, 0x1 ;  /* 0x0000001212097211 */ /* 0x000fe200078f08ff */
[----:B------:R1:W-:Y:S01]  /*12e0*/  LDGSTS.E.BYPASS.LTC128B.128 [R4+0x8080], [R38.64+0x40], !P2 ;  /* 0x0808004026047fae */ /* 0x0003e2000d101d4e */
[----:B------:R-:W-:Y:S01]  /*12f0*/  ISETP.GE.AND P2, PT, R10, c[0x0][0x19c], PT ;  /* 0x000067000a007a0c */ /* 0x000fe20003f46270 */
[----:B------:R-:W-:Y:S01]  /*1300*/  IMAD.IADD R20, R2, 0x1, -R20 ;  /* 0x0000000102147824 */ /* 0x000fe200078e0a14 */
[----:B------:R-:W-:Y:S01]  /*1310*/  ISETP.GE.AND P0, PT, R5, c[0x0][0x19c], PT ;  /* 0x0000670005007a0c */ /* 0x000fe20003f06270 */
[----:B------:R1:W-:Y:S01]  /*1320*/  LDGSTS.E.BYPASS.LTC128B.128 [R4+0xa080], [R38.64+0x80], !P1 ;  /* 0x0a08008026047fae */ /* 0x0003e2000c901d4e */
[----:B------:R-:W-:Y:S01]  /*1330*/  ISETP.GE.AND P3, PT, R190, c[0x0][0x19c], PT ;  /* 0x00006700be007a0c */ /* 0x000fe20003f66270 */
[----:B------:R-:W-:Y:S01]  /*1340*/  IMAD R180, R12, 0x4, R3 ;  /* 0x000000040cb47824 */ /* 0x000fe200078e0203 */
[----:B------:R-:W-:Y:S01]  /*1350*/  LOP3.LUT R7, R9, 0x7fffffe, RZ, 0xc0, !PT ;  /* 0x07fffffe09077812 */ /* 0x000fe200078ec0ff */
[----:B------:R2:W-:Y:S01]  /*1360*/  LDGSTS.E.BYPASS.LTC128B.128 [R4+0x7080], [R28.64], !P4 ;  /* 0x070800001c047fae */ /* 0x0005e2000e101d4e */
[C---:B------:R-:W-:Y:S01]  /*1370*/  ISETP.LT.OR P1, PT, R15.reuse, 0x1, P2 ;  /* 0x000000010f00780c */ /* 0x040fe20001721670 */
[----:B------:R-:W-:Y:S01]  /*1380*/  IMAD R208, R24, c[0x0][0x270], RZ ;  /* 0x00009c0018d07a24 */ /* 0x000fe200078e02ff */
[C---:B------:R-:W-:Y:S01]  /*1390*/  ISETP.LT.OR P4, PT, R15.reuse, 0x1, P0 ;  /* 0x000000010f00780c */ /* 0x040fe20000781670 */
[----:B------:R2:W-:Y:S01]  /*13a0*/  LDGSTS.E.BYPASS.LTC128B.128 [R4+0x9080], [R28.64+0x40], !P6 ;  /* 0x090800401c047fae */ /* 0x0005e2000f101d4e */
[C---:B------:R-:W-:Y:S01]  /*13b0*/  ISETP.LT.OR P6, PT, R15.reuse, 0x1, P3 ;  /* 0x000000010f00780c */ /* 0x040fe20001fc1670 */
[----:B------:R-:W-:Y:S01]  /*13c0*/  IMAD.IADD R7, R18, 0x1, -R7 ;  /* 0x0000000112077824 */ /* 0x000fe200078e0a07 */
[C---:B------:R-:W-:Y:S01]  /*13d0*/  ISETP.LT.OR P2, PT, R15.reuse, 0x41, P2 ;  /* 0x000000410f00780c */ /* 0x040fe20001741670 */
[----:B------:R2:W-:Y:S01]  /*13e0*/  LDGSTS.E.BYPASS.LTC128B.128 [R4+0xb080], [R28.64+0x80], !P5 ;  /* 0x0b0800801c047fae */ /* 0x0005e2000e901d4e */
[C---:B------:R-:W-:Y:S01]  /*13f0*/  ISETP.LT.OR P0, PT, R15.reuse, 0x41, P0 ;  /* 0x000000410f00780c */ /* 0x040fe20000701670 */
[----:B------:R-:W-:Y:S01]  /*1400*/  IMAD R180, R180, 0x8, R7 ;  /* 0x00000008b4b47824 */ /* 0x000fe200078e0207 */
[----:B------:R-:W-:Y:S01]  /*1410*/  ISETP.LT.OR P3, PT, R15, 0x41, P3 ;  /* 0x000000410f00780c */ /* 0x000fe20001f61670 */
[----:B------:R-:W-:Y:S01]  /*1420*/  IMAD R15, R37, c[0x0][0x1a8], RZ ;  /* 0x00006a00250f7a24 */ /* 0x000fe200078e02ff */
[----:B------:R-:W-:Y:S01]  /*1430*/  LEA.HI R7, R20, R20, RZ, 0x1 ;  /* 0x0000001414077211 */ /* 0x000fe200078f08ff */
[----:B------:R-:W-:Y:S01]  /*1440*/  IMAD R208, R0, c[0x0][0x274], R208 ;  /* 0x00009d0000d07a24 */ /* 0x000fe200078e02d0 */
[----:B------:R-:W-:Y:S01]  /*1450*/  LOP3.LUT R19, R19, 0xfffffffe, RZ, 0xc0, !PT ;  /* 0xfffffffe13137812 */ /* 0x000fe200078ec0ff */
[----:B------:R-:W-:Y:S01]  /*1460*/  IMAD R15, R36, c[0x0][0x1ac], R15 ;  /* 0x00006b00240f7a24 */ /* 0x000fe200078e020f */
[----:B------:R-:W-:Y:S01]  /*1470*/  LOP3.LUT R178, R7, 0x7fffffe, RZ, 0xc0, !PT ;  /* 0x07fffffe07b27812 */ /* 0x000fe200078ec0ff */
[----:B------:R-:W-:Y:S01]  /*1480*/  IMAD.IADD R209, R35, 0x1, R208 ;  /* 0x0000000123d17824 */ /* 0x000fe200078e02d0 */
[----:B------:R-:W-:Y:S01]  /*1490*/  LOP3.LUT R8, R8, 0xffffffe0, RZ, 0xc0, !PT ;  /* 0xffffffe008087812 */ /* 0x000fe200078ec0ff */
[----:B------:R-:W-:Y:S01]  /*14a0*/  IMAD.MOV.U32 R208, RZ, RZ, R34 ;  /* 0x000000ffffd07224 */ /* 0x000fe200078e0022 */
[----:B------:R-:W-:Y:S01]  /*14b0*/  IADD3 R206, R4, 0xc080, RZ ;  /* 0x0000c08004ce7810 */ /* 0x000fe20007ffe0ff */
[----:B------:R-:W-:Y:S01]  /*14c0*/  IMAD.IADD R178, R20, 0x1, -R178 ;  /* 0x0000000114b27824 */ /* 0x000fe200078e0ab2 */
[----:B------:R-:W-:Y:S01]  /*14d0*/  IADD3 R203, R4, 0x12080, RZ ;  /* 0x0001208004cb7810 */ /* 0x000fe20007ffe0ff */
[----:B-1----:R-:W-:Y:S01]  /*14e0*/  IMAD.IADD R39, R23, 0x1, R14 ;  /* 0x0000000117277824 */ /* 0x002fe200078e020e */
[----:B------:R-:W-:Y:S01]  /*14f0*/  SHF.R.S32.HI R23, RZ, 0x1f, R20 ;  /* 0x0000001fff177819 */ /* 0x000fe20000011414 */
[----:B------:R-:W-:-:S02]  /*1500*/  IMAD.MOV.U32 R38, RZ, RZ, R22 ;  /* 0x000000ffff267224 */ /* 0x000fc400078e0016 */
[----:B------:R-:W-:Y:S01]  /*1510*/  IMAD R32, R30, c[0x0][0x17c], R32 ;  /* 0x00005f001e207a24 */ /* 0x000fe200078e0220 */
[----:B------:R-:W-:Y:S01]  /*1520*/  LEA.HI R23, R23, R20, RZ, 0x3 ;  /* 0x0000001417177211 */ /* 0x000fe200078f18ff */
[----:B------:R-:W-:-:S03]  /*1530*/  IMAD.WIDE.U32 R36, R36, c[0x0][0x1a8], R38 ;  /* 0x00006a0024247a25 */ /* 0x000fc600078e0026 */
[----:B------:R-:W-:Y:S01]  /*1540*/  LOP3.LUT R14, R23, 0xfffffff8, RZ, 0xc0, !PT ;  /* 0xfffffff8170e7812 */ /* 0x000fe200078ec0ff */
[----:B------:R-:W-:Y:S01]  /*1550*/  IMAD.IADD R15, R37, 0x1, R15 ;  /* 0x00000001250f7824 */ /* 0x000fe200078e020f */
[----:B--2---:R-:W-:Y:S01]  /*1560*/  LEA R28, P5, R36, c[0x0][0x190], 0x1 ;  /* 0x00006400241c7a11 */ /* 0x004fe200078a08ff */
[----:B------:R-:W-:Y:S01]  /*1570*/  IMAD.WIDE.U32 R34, R30, c[0x0][0x178], R10 ;  /* 0x00005e001e227a25 */ /* 0x000fe200078e000a */
[----:B------:R-:W-:Y:S02]  /*1580*/  SHF.R.S32.HI R23, RZ, 0x3, R23 ;  /* 0x00000003ff177819 */ /* 0x000fe40000011417 */
[----:B------:R-:W-:Y:S01]  /*1590*/  LEA.HI.X R29, R36, c[0x0][0x194], R15, 0x1, P5 ;  /* 0x00006500241d7a11 */ /* 0x000fe200028f0c0f */
[----:B------:R-:W-:Y:S02]  /*15a0*/  IMAD.IADD R14, R20, 0x1, -R14 ;  /* 0x00000001140e7824 */ /* 0x000fe400078e0a0e */
[----:B------:R-:W-:Y:S02]  /*15b0*/  IMAD.IADD R15, R17, 0x1, -R19 ;  /* 0x00000001110f7824 */ /* 0x000fe400078e0a13 */
[----:B------:R-:W-:Y:S01]  /*15c0*/  IMAD.MOV.U32 R20, RZ, RZ, c[0x0][0x1a8] ;  /* 0x00006a00ff147624 */ /* 0x000fe200078e00ff */
[----:B------:R1:W-:Y:S01]  /*15d0*/  LDGSTS.E.BYPASS.LTC128B.128 [R4+0x80], [R28.64], !P1 ;  /* 0x000800001c047fae */ /* 0x0003e2000c901d4e */
[----:B------:R-:W-:-:S02]  /*15e0*/  IMAD.SHL.U32 R177, R15, 0x400, RZ ;  /* 0x000004000fb17824 */ /* 0x000fc400078e00ff */
[----:B------:R-:W-:Y:S01]  /*15f0*/  IMAD.MOV.U32 R19, RZ, RZ, c[0x0][0x1ac] ;  /* 0x00006b00ff137624 */ /* 0x000fe200078e00ff */
[C---:B------:R-:W-:Y:S01]  /*1600*/  LEA R22, P5, R20.reuse, R28, 0x7 ;  /* 0x0000001c14167211 */ /* 0x040fe200078a38ff */
[--C-:B------:R-:W-:Y:S01]  /*1610*/  IMAD R207, R207, 0x2, R177.reuse ;  /* 0x00000002cfcf7824 */ /* 0x100fe200078e02b1 */
[----:B------:R1:W-:Y:S01]  /*1620*/  LDGSTS.E.BYPASS.LTC128B.128 [R4+0x2080], [R28.64+0x40], !P4 ;  /* 0x020800401c047fae */ /* 0x0003e2000e101d4e */
[C---:B------:R-:W-:Y:S02]  /*1630*/  IMAD R178, R23.reuse, 0x8, R178 ;  /* 0x0000000817b27824 */ /* 0x040fe400078e02b2 */
[----:B------:R-:W-:Y:S01]  /*1640*/  IMAD R177, R23, 0x200, R177 ;  /* 0x0000020017b17824 */ /* 0x000fe200078e02b1 */
[----:B------:R-:W-:Y:S01]  /*1650*/  LEA.HI.X R23, R20, R29, R19, 0x7, P5 ;  /* 0x0000001d14177211 */ /* 0x000fe200028f3c13 */
[----:B------:R-:W-:Y:S01]  /*1660*/  IMAD.IADD R33, R35, 0x1, R32 ;  /* 0x0000000123217824 */ /* 0x000fe200078e0220 */
[----:B------:R-:W-:Y:S01]  /*1670*/  ISETP.GE.AND P5, PT, R10, c[0x0][0x16c], PT ;  /* 0x00005b000a007a0c */ /* 0x000fe20003fa6270 */
[----:B------:R-:W-:Y:S01]  /*1680*/  IMAD.MOV.U32 R32, RZ, RZ, R34 ;  /* 0x000000ffff207224 */ /* 0x000fe200078e0022 */
[--C-:B------:R-:W-:Y:S01]  /*1690*/  SHF.R.S32.HI R19, RZ, 0x1, R7.reuse ;  /* 0x00000001ff137819 */ /* 0x100fe20000011407 */
[----:B------:R-:W-:Y:S01]  /*16a0*/  IMAD R200, R24, c[0x0][0x180], RZ ;  /* 0x0000600018c87a24 */ /* 0x000fe200078e02ff */
[----:B------:R-:W-:Y:S01]  /*16b0*/  SEL R191, RZ, 0x1, P5 ;  /* 0x00000001ffbf7807 */ /* 0x000fe20002800000 */
[----:B------:R-:W-:Y:S01]  /*16c0*/  IMAD.SHL.U32 R179, R18, 0x40, RZ ;  /* 0x0000004012b37824 */ /* 0x000fe200078e00ff */
[----:B------:R-:W-:Y:S01]  /*16d0*/  ISETP.GE.AND P5, PT, R190, c[0x0][0x16c], PT ;  /* 0x00005b00be007a0c */ /* 0x000fe20003fa6270 */
[----:B------:R-:W-:Y:S01]  /*16e0*/  IMAD.SHL.U32 R17, R17, 0x10, RZ ;  /* 0x0000001011117824 */ /* 0x000fe200078e00ff */
[----:B------:R-:W-:Y:S01]  /*16f0*/  SHF.R.S32.HI R7, RZ, 0x1f, R7 ;  /* 0x0000001fff077819 */ /* 0x000fe20000011407 */
[C---:B------:R-:W-:Y:S01]  /*1700*/  IMAD R200, R0.reuse, c[0x0][0x184], R200 ;  /* 0x0000610000c87a24 */ /* 0x040fe200078e02c8 */
[----:B------:R-:W-:Y:S01]  /*1710*/  LOP3.LUT R179, R179, 0x1c0, RZ, 0xc0, !PT ;  /* 0x000001c0b3b37812 */ /* 0x000fe200078ec0ff */
        /* <DEDUP_REMOVED lines=9> */
[----:B------:R-:W-:Y:S01]  /*17b0*/  SHF.R.U32.HI R179, RZ, 0x3, R179 ;  /* 0x00000003ffb37819 */ /* 0x000fe200000116b3 */
[C---:B------:R-:W-:Y:S01]  /*17c0*/  IMAD.WIDE.U32 R200, R198.reuse, c[0x0][0x188], R200 ;  /* 0x00006200c6c87a25 */ /* 0x040fe200078e00c8 */
[----:B------:R-:W-:Y:S01]  /*17d0*/  LOP3.LUT R17, R17, 0x8, R21, 0xf8, !PT ;  /* 0x0000000811117812 */ /* 0x000fe200078ef815 */
[----:B------:R2:W-:Y:S01]  /*17e0*/  LDGSTS.E.BYPASS.LTC128B.128 [R4+0x1080], [R22.64], !P2 ;  /* 0x0108000016047fae */ /* 0x0005e2000d101d4e */
[----:B------:R-:W-:Y:S01]  /*17f0*/  IADD3 R25, R25, R18, R191 ;  /* 0x0000001219197210 */ /* 0x000fe20007ffe0bf */
[----:B------:R-:W-:Y:S01]  /*1800*/  IMAD R187, R198, c[0x0][0x18c], R187 ;  /* 0x00006300c6bb7a24 */ /* 0x000fe200078e02bb */
[----:B------:R-:W-:Y:S01]  /*1810*/  LOP3.LUT R179, R17, R179, RZ, 0x3c, !PT ;  /* 0x000000b311b37212 */ /* 0x000fe200078e3cff */
[----:B------:R-:W-:Y:S01]  /*1820*/  IMAD.U32 R32, RZ, RZ, UR18 ;  /* 0x00000012ff207e24 */ /* 0x000fe2000f8e00ff */
[----:B------:R-:W-:Y:S01]  /*1830*/  LEA.HI R7, R7, R19, RZ, 0x2 ;  /* 0x0000001307077211 */ /* 0x000fe200078f10ff */
[----:B------:R-:W-:Y:S01]  /*1840*/  IMAD.SHL.U32 R18, R12, 0x10, RZ ;  /* 0x000000100c127824 */ /* 0x000fe200078e00ff */
[----:B------:R2:W-:Y:S01]  /*1850*/  LDGSTS.E.BYPASS.LTC128B.128 [R4+0x3080], [R22.64+0x40], !P0 ;  /* 0x0308004016047fae */ /* 0x0005e2000c101d4e */
[----:B------:R-:W-:Y:S01]  /*1860*/  IMAD.U32 R13, RZ, RZ, UR7 ;  /* 0x00000007ff0d7e24 */ /* 0x000fe2000f8e00ff */
[----:B------:R-:W-:Y:S01]  /*1870*/  LEA R17, P1, R32, R200, 0x6 ;  /* 0x000000c820117211 */ /* 0x000fe200078230ff */
[----:B------:R-:W-:Y:S01]  /*1880*/  IMAD.IADD R187, R201, 0x1, R187 ;  /* 0x00000001c9bb7824 */ /* 0x000fe200078e02bb */
[----:B------:R-:W-:Y:S01]  /*1890*/  LOP3.LUT R18, R18, 0x10, RZ, 0xc0, !PT ;  /* 0x0000001012127812 */ /* 0x000fe200078ec0ff */
[----:B------:R-:W-:Y:S01]  /*18a0*/  IMAD R189, R6, c[0x0][0x278], RZ ;  /* 0x00009e0006bd7a24 */ /* 0x000fe200078e02ff */
[----:B------:R-:W-:Y:S01]  /*18b0*/  LOP3.LUT R7, R7, 0xfffffffc, RZ, 0xc0, !PT ;  /* 0xfffffffc07077812 */ /* 0x000fe200078ec0ff */
[----:B------:R-:W-:Y:S01]  /*18c0*/  IMAD R26, R30, c[0x0][0x20c], R26 ;  /* 0x000083001e1a7a24 */ /* 0x000fe200078e021a */
[----:B------:R-:W-:Y:S01]  /*18d0*/  LEA.HI.X R13, R32, R187, R13, 0x6, P1 ;  /* 0x000000bb200d7211 */ /* 0x000fe200008f340d */
[----:B------:R-:W-:Y:S01]  /*18e0*/  IMAD.WIDE.U32 R30, R30, c[0x0][0x208], R10 ;  /* 0x000082001e1e7a25 */ /* 0x000fe200078e000a */
[----:B------:R-:W-:Y:S01]  /*18f0*/  ISETP.GT.AND P1, PT, R2, 0xf, PT ;  /* 0x0000000f0200780c */ /* 0x000fe20003f24270 */
[----:B------:R-:W-:Y:S01]  /*1900*/  UMOV UR18, 0x6 ;  /* 0x0000000600127882 */ /* 0x000fe20000000000 */
[----:B------:R-:W-:Y:S01]  /*1910*/  LOP3.LUT R182, R18, 0x8, R182, 0xf8, !PT ;  /* 0x0000000812b67812 */ /* 0x000fe200078ef8b6 */
[----:B------:R-:W-:Y:S01]  /*1920*/  IMAD.IADD R7, R19, 0x1, -R7 ;  /* 0x0000000113077824 */ /* 0x000fe200078e0a07 */
[C---:B------:R-:W-:Y:S01]  /*1930*/  LEA R18, P4, R17.reuse, c[0x0][0x160], 0x1 ;  /* 0x0000580011127a11 */ /* 0x040fe200078808ff */
[----:B------:R-:W-:Y:S01]  /*1940*/  IMAD R189, R198, c[0x0][0x27c], R189 ;  /* 0x00009f00c6bd7a24 */ /* 0x000fe200078e02bd */
[----:B------:R-:W-:Y:S01]  /*1950*/  ISETP.GE.AND P6, PT, R10, c[0x0][0x1fc], PT ;  /* 0x00007f000a007a0c */ /* 0x000fe20003fc6270 */
[----:B------:R-:W-:Y:S01]  /*1960*/  IMAD.WIDE.U32 R208, R198, c[0x0][0x278], R208 ;  /* 0x00009e00c6d07a25 */ /* 0x000fe200078e00d0 */
[----:B------:R-:W-:Y:S01]  /*1970*/  LEA.HI.X R19, R17, c[0x0][0x164], R13, 0x1, P4 ;  /* 0x0000590011137a11 */ /* 0x000fe200020f0c0d */
[----:B------:R-:W-:Y:S01]  /*1980*/  ULDC.64 UR6, c[0x0][0x208] ;  /* 0x0000820000067ab9 */ /* 0x000fe20000000a00 */
[----:B------:R-:W-:Y:S01]  /*1990*/  ISETP.GE.AND P4, PT, R5, c[0x0][0x1fc], PT ;  /* 0x00007f0005007a0c */ /* 0x000fe20003f86270 */
[----:B------:R-:W-:Y:S01]  /*19a0*/  IMAD.IADD R27, R31, 0x1, R26 ;  /* 0x000000011f1b7824 */ /* 0x000fe200078e021a */
[----:B------:R-:W-:Y:S01]  /*19b0*/  USHF.L.U64.HI UR18, UR6, UR18, UR7 ;  /* 0x0000001206127299 */ /* 0x000fe20008010207 */
[----:B------:R-:W-:Y:S01]  /*19c0*/  IMAD.MOV.U32 R26, RZ, RZ, R30 ;  /* 0x000000ffff1a7224 */ /* 0x000fe200078e001e */
[----:B------:R-:W-:Y:S01]  /*19d0*/  SEL R17, RZ, 0xffffffff, P4 ;  /* 0xffffffffff117807 */ /* 0x000fe20002000000 */
[----:B------:R-:W-:Y:S01]  /*19e0*/  IMAD R24, R24, c[0x0][0x210], RZ ;  /* 0x0000840018187a24 */ /* 0x000fe200078e02ff */
[----:B------:R-:W-:Y:S01]  /*19f0*/  @!P1 IADD3 R13, P4, R208, UR17, RZ ;  /* 0x00000011d00d9c10 */ /* 0x000fe2000ff9e0ff */
[----:B------:R-:W-:Y:S01]  /*1a00*/  IMAD.IADD R189, R209, 0x1, R189 ;  /* 0x00000001d1bd7824 */ /* 0x000fe200078e02bd */
[----:B------:R-:W-:Y:S01]  /*1a10*/  UIADD3 UR7, -UR17, UR11, URZ ;  /* 0x0000000b11077290 */ /* 0x000fe2000fffe13f */
[C---:B------:R-:W-:Y:S01]  /*1a20*/  IMAD R24, R0.reuse, c[0x0][0x214], R24 ;  /* 0x0000850000187a24 */ /* 0x040fe200078e0218 */
[----:B------:R-:W-:Y:S01]  /*1a30*/  SEL R20, RZ, 0x1, P6 ;  /* 0x00000001ff147807 */ /* 0x000fe20003000000 */
[----:B-1----:R-:W-:Y:S01]  /*1a40*/  IMAD.WIDE.U32 R28, R0, c[0x0][0x210], R26 ;  /* 0x00008400001c7a25 */ /* 0x002fe200078e001a */
[----:B------:R-:W-:Y:S01]  /*1a50*/  @!P1 LEA R26, P0, R13, c[0x0][0x258], 0x2 ;  /* 0x000096000d1a9a11 */ /* 0x000fe200078010ff */
[----:B------:R2:W-:Y:S01]  /*1a60*/  LDGSTS.E.BYPASS.LTC128B.128 [R4+0x5080], [R22.64+0x80], !P3 ;  /* 0x0508008016047fae */ /* 0x0005e2000d901d4e */
[----:B------:R-:W-:Y:S01]  /*1a70*/  LOP3.LUT P2, RZ, R25, 0x2, RZ, 0xc0, !PT ;  /* 0x0000000219ff7812 */ /* 0x000fe2000784c0ff */
[----:B------:R-:W-:Y:S01]  /*1a80*/  IMAD.SHL.U32 R0, R17, 0x2, RZ ;  /* 0x0000000211007824 */ /* 0x000fe200078e00ff */
[----:B------:R-:W-:Y:S01]  /*1a90*/  @!P1 IADD3.X R17, R189, UR13, RZ, P4, !PT ;  /* 0x0000000dbd119c10 */ /* 0x000fe2000a7fe4ff */
[C---:B------:R-:W-:Y:S01]  /*1aa0*/  IMAD R212, R6.reuse, c[0x0][0x218], RZ ;  /* 0x0000860006d47a24 */ /* 0x040fe200078e02ff */
[----:B------:R-:W-:Y:S01]  /*1ab0*/  LOP3.LUT P4, RZ, R25, 0x1, RZ, 0xc0, !PT ;  /* 0x0000000119ff7812 */ /* 0x000fe2000788c0ff */
[C---:B------:R-:W-:Y:S01]  /*1ac0*/  IMAD R188, R6.reuse, c[0x0][0x290], RZ ;  /* 0x0000a40006bc7a24 */ /* 0x040fe200078e02ff */
[----:B------:R-:W-:Y:S01]  /*1ad0*/  @!P1 LEA.HI.X R27, R13, c[0x0][0x25c], R17, 0x2, P0 ;  /* 0x000097000d1b9a11 */ /* 0x000fe200000f1411 */
[----:B------:R-:W-:Y:S01]  /*1ae0*/  IMAD R202, R6, c[0x0][0x240], RZ ;  /* 0x0000900006ca7a24 */ /* 0x000fe200078e02ff */
[----:B------:R-:W-:Y:S01]  /*1af0*/  ISETP.GE.AND P0, PT, R190, c[0x0][0x1fc], PT ;  /* 0x00007f00be007a0c */ /* 0x000fe20003f06270 */
[----:B------:R-:W-:Y:S01]  /*1b00*/  IMAD.U32 R33, RZ, RZ, UR19 ;  /* 0x00000013ff217e24 */ /* 0x000fe2000f8e00ff */
[----:B------:R-:W-:Y:S01]  /*1b10*/  LOP3.LUT P6, RZ, R25, 0x4, RZ, 0xc0, !PT ;  /* 0x0000000419ff7812 */ /* 0x000fe200078cc0ff */
[----:B------:R-:W-:Y:S01]  /*1b20*/  IMAD.IADD R25, R29, 0x1, R24 ;  /* 0x000000011d197824 */ /* 0x000fe200078e0218 */
[----:B------:R-:W-:Y:S01]  /*1b30*/  SEL R13, RZ, 0x4, P0 ;  /* 0x00000004ff0d7807 */ /* 0x000fe20000000000 */
[----:B------:R-:W-:Y:S01]  /*1b40*/  IMAD.MOV.U32 R24, RZ, RZ, R28 ;  /* 0x000000ffff187224 */ /* 0x000fe200078e001c */
[----:B------:R-:W-:Y:S01]  /*1b50*/  ISETP.GE.OR P0, PT, R194, UR7, !P4 ;  /* 0x00000007c2007c0c */ /* 0x000fe2000e706670 */
[C---:B------:R-:W-:Y:S01]  /*1b60*/  IMAD R212, R198.reuse, c[0x0][0x21c], R212 ;  /* 0x00008700c6d47a24 */ /* 0x040fe200078e02d4 */
[----:B------:R-:W-:Y:S01]  /*1b70*/  USHF.L.U32 UR19, UR6, 0x6, URZ ;  /* 0x0000000606137899 */ /* 0x000fe2000800063f */
[----:B------:R-:W-:Y:S01]  /*1b80*/  IMAD R188, R198, c[0x0][0x294], R188 ;  /* 0x0000a500c6bc7a24 */ /* 0x000fe200078e02bc */
[----:B------:R-:W-:Y:S01]  /*1b90*/  ISETP.GE.OR P2, PT, R194, UR7, !P2 ;  /* 0x00000007c2007c0c */ /* 0x000fe2000d746670 */
[----:B------:R-:W-:Y:S01]  /*1ba0*/  IMAD R202, R198, c[0x0][0x244], R202 ;  /* 0x00009100c6ca7a24 */ /* 0x000fe200078e02ca */
[----:B------:R-:W-:Y:S01]  /*1bb0*/  ISETP.GE.OR P6, PT, R194, UR7, !P6 ;  /* 0x00000007c2007c0c */ /* 0x000fe2000f7c6670 */
[----:B------:R-:W-:Y:S01]  /*1bc0*/  IMAD.WIDE.U32 R204, R198, c[0x0][0x290], R204 ;  /* 0x0000a400c6cc7a25 */ /* 0x000fe200078e00cc */
[----:B------:R-:W-:Y:S01]  /*1bd0*/  LOP3.LUT R0, R0, 0x2, R20, 0xe2, !PT ;  /* 0x0000000200007812 */ /* 0x000fe200078ee214 */
[----:B------:R-:W-:Y:S01]  /*1be0*/  UIMAD UR6, UR18, UR8, URZ ;  /* 0x00000008120672a4 */ /* 0x000fe2000f8e023f */
[----:B------:R-:W0:Y:S01]  /*1bf0*/  LDGDEPBAR ;  /* 0x00000000000079af */ /* 0x000e220000000000 */
[----:B------:R-:W-:Y:S01]  /*1c00*/  IMAD.WIDE.U32 R196, R198, c[0x0][0x240], R196 ;  /* 0x00009000c6c47a25 */ /* 0x000fe200078e00c4 */
[----:B------:R-:W-:Y:S01]  /*1c10*/  LOP3.LUT R13, R0, R13, RZ, 0xfc, !PT ;  /* 0x0000000d000d7212 */ /* 0x000fe200078efcff */
[----:B------:R-:W-:Y:S01]  /*1c20*/  UIMAD UR6, UR4, UR19, UR6 ;  /* 0x00000013040672a4 */ /* 0x000fe2000f8e0206 */
[----:B------:R1:W-:Y:S01]  /*1c30*/  LDGSTS.E.BYPASS.LTC128B.128 [R4+0xc080], [R18.64], !P0 ;  /* 0x0c08000012047fae */ /* 0x0003e2000c101d4e */
[----:B------:R-:W-:Y:S01]  /*1c40*/  IMAD.WIDE.U32 R198, R198, c[0x0][0x218], R24 ;  /* 0x00008600c6c67a25 */ /* 0x000fe200078e0018 */
[C---:B------:R-:W-:Y:S01]  /*1c50*/  LOP3.LUT P4, RZ, R13.reuse, 0x1, RZ, 0xc0, !PT ;  /* 0x000000010dff7812 */ /* 0x040fe2000788c0ff */
[----:B------:R-:W-:Y:S01]  /*1c60*/  UIADD3 UR4, UR8, 0x1, URZ ;  /* 0x0000000108047890 */ /* 0x000fe2000fffe03f */
[----:B------:R-:W-:Y:S01]  /*1c70*/  LOP3.LUT P3, RZ, R13, 0x2, RZ, 0xc0, !PT ;  /* 0x000000020dff7812 */ /* 0x000fe2000786c0ff */
[----:B------:R-:W-:Y:S01]  /*1c80*/  IMAD.IADD R213, R199, 0x1, R212 ;  /* 0x00000001c7d57824 */ /* 0x000fe200078e02d4 */
[----:B------:R1:W-:Y:S01]  /*1c90*/  LDGSTS.E.BYPASS.LTC128B.128 [R4+0xd080], [R18.64+0x40], !P2 ;  /* 0x0d08004012047fae */ /* 0x0003e2000d101d4e */
[----:B------:R-:W-:Y:S01]  /*1ca0*/  IMAD.U32 R6, RZ, RZ, UR19 ;  /* 0x00000013ff067e24 */ /* 0x000fe2000f8e00ff */
[----:B--2---:R-:W-:Y:S01]  /*1cb0*/  SEL R22, RZ, 0xffffffff, P5 ;  /* 0xffffffffff167807 */ /* 0x004fe20002800000 */
[----:B------:R-:W-:Y:S01]  /*1cc0*/  IMAD.MOV.U32 R212, RZ, RZ, R198 ;  /* 0x000000ffffd47224 */ /* 0x000fe200078e00c6 */
[----:B------:R1:W-:Y:S01]  /*1cd0*/  LDGSTS.E.BYPASS.LTC128B.128 [R4+0xe080], [R18.64+0x80], !P6 ;  /* 0x0e08008012047fae */ /* 0x0003e2000f101d4e */
[C---:B------:R-:W-:Y:S01]  /*1ce0*/  ISETP.GE.OR P5, PT, R194.reuse, UR7, !P4 ;  /* 0x00000007c2007c0c */ /* 0x040fe2000e7a6670 */
[----:B------:R-:W-:Y:S01]  /*1cf0*/  IMAD.IADD R188, R205, 0x1, R188 ;  /* 0x00000001cdbc7824 */ /* 0x000fe200078e02bc */
[----:B------:R-:W-:Y:S01]  /*1d00*/  ISETP.GE.OR P6, PT, R194, UR7, !P3 ;  /* 0x00000007c2007c0c */ /* 0x000fe2000dfc6670 */
[----:B------:R-:W-:Y:S01]  /*1d10*/  IMAD.WIDE.U32 R28, R6, UR8, R212 ;  /* 0x00000008061c7c25 */ /* 0x000fe2000f8e00d4 */
[----:B------:R-:W-:Y:S01]  /*1d20*/  SHF.R.S32.HI R20, RZ, 0x1, R9 ;  /* 0x00000001ff147819 */ /* 0x000fe20000011409 */
[----:B------:R-:W-:Y:S01]  /*1d30*/  UISETP.GE.AND UP0, UPT, UR4, UR9, UPT ;  /* 0x000000090400728c */ /* 0x000fe2000bf06270 */
[----:B------:R-:W-:Y:S01]  /*1d40*/  LOP3.LUT P2, RZ, R13, 0x4, RZ, 0xc0, !PT ;  /* 0x000000040dff7812 */ /* 0x000fe2000784c0ff */
[----:B------:R-:W-:Y:S01]  /*1d50*/  IMAD.IADD R9, R194, 0x1, -R16 ;  /* 0x00000001c2097824 */ /* 0x000fe200078e0a10 */
[----:B------:R-:W-:Y:S01]  /*1d60*/  IADD3 R0, R29, UR6, RZ ;  /* 0x000000061d007c10 */ /* 0x000fe2000fffe0ff */
[----:B------:R-:W-:Y:S01]  /*1d70*/  IMAD.SHL.U32 R13, R3, 0x8, RZ ;  /* 0x00000008030d7824 */ /* 0x000fe200078e00ff */
[----:B------:R-:W-:Y:S01]  /*1d80*/  LEA R24, P0, R28, c[0x0][0x1f0], 0x1 ;  /* 0x00007c001c187a11 */ /* 0x000fe200078008ff */
[----:B------:R-:W-:-:S02]  /*1d90*/  IMAD.IADD R8, R2, 0x1, -R8 ;  /* 0x0000000102087824 */ /* 0x000fc400078e0a08 */
[----:B------:R-:W-:Y:S01]  /*1da0*/  IMAD.MOV.U32 R181, RZ, RZ, 0x10 ;  /* 0x00000010ffb57424 */ /* 0x000fe200078e00ff */
[----:B------:R-:W-:Y:S01]  /*1db0*/  LEA.HI.X R25, R28, c[0x0][0x1f4], R0, 0x1, P0 ;  /* 0x00007d001c197a11 */ /* 0x000fe200000f0c00 */
[----:B------:R-:W-:Y:S01]  /*1dc0*/  @!P1 IMAD.SHL.U32 R0, R2, 0x10, RZ ;  /* 0x0000001002009824 */ /* 0x000fe200078e00ff */
[----:B------:R-:W-:Y:S01]  /*1dd0*/  LOP3.LUT R13, R13, 0x18, RZ, 0xc0, !PT ;  /* 0x000000180d0d7812 */ /* 0x000fe200078ec0ff */
[----:B------:R-:W-:Y:S01]  /*1de0*/  IMAD.SHL.U32 R183, R12, 0x8, RZ ;  /* 0x000000080cb77824 */ /* 0x000fe200078e00ff */
[C---:B------:R-:W-:Y:S01]  /*1df0*/  LOP3.LUT P0, RZ, R20.reuse, 0x2, RZ, 0xc0, !PT ;  /* 0x0000000214ff7812 */ /* 0x040fe2000780c0ff */
[----:B------:R-:W-:Y:S01]  /*1e00*/  IMAD.SHL.U32 R20, R20, 0x40, RZ ;  /* 0x0000004014147824 */ /* 0x000fe200078e00ff */
[----:B------:R2:W-:Y:S01]  /*1e10*/  @!P1 LDGSTS.E.BYPASS.LTC128B.128 [R0+0x18080], [R26.64] ;  /* 0x180800001a009fae */ /* 0x0005e2000b901d4e */
[----:B------:R-:W-:Y:S01]  /*1e20*/  IMAD R179, R12, 0x200, R179 ;  /* 0x000002000cb37824 */ /* 0x000fe200078e02b3 */
[----:B------:R-:W-:Y:S01]  /*1e30*/  SEL R173, R181, 0xfffffff0, !P0 ;  /* 0xfffffff0b5ad7807 */ /* 0x000fe20004000000 */
[----:B------:R-:W-:Y:S01]  /*1e40*/  IMAD.SHL.U32 R178, R178, 0x20, RZ ;  /* 0x00000020b2b27824 */ /* 0x000fe200078e00ff */
[----:B------:R-:W0:Y:S01]  /*1e50*/  LDGDEPBAR ;  /* 0x00000000000079af */ /* 0x000e220000000000 */
[----:B------:R-:W-:Y:S01]  /*1e60*/  LOP3.LUT P0, RZ, R7, 0x2, RZ, 0xc0, !PT ;  /* 0x0000000207ff7812 */ /* 0x000fe2000780c0ff */
[----:B-1----:R-:W-:Y:S01]  /*1e70*/  IMAD.SHL.U32 R19, R9, 0x40, RZ ;  /* 0x0000004009137824 */ /* 0x002fe200078e00ff */
[----:B------:R-:W-:Y:S01]  /*1e80*/  LOP3.LUT R20, R20, 0xc0, RZ, 0xc0, !PT ;  /* 0x000000c014147812 */ /* 0x000fe200078ec0ff */
[----:B------:R1:W-:Y:S01]  /*1e90*/  LDGSTS.E.BYPASS.LTC128B.128 [R4+0x12080], [R24.64], !P5 ;  /* 0x1208000018047fae */ /* 0x0003e2000e901d4e */
[----:B------:R-:W-:Y:S01]  /*1ea0*/  IADD3 R17, P5, R204, UR17, RZ ;  /* 0x00000011cc117c10 */ /* 0x000fe2000ffbe0ff */
[----:B------:R-:W-:Y:S01]  /*1eb0*/  IMAD.SHL.U32 R22, R22, 0x2, RZ ;  /* 0x0000000216167824 */ /* 0x000fe200078e00ff */
[----:B------:R-:W-:Y:S01]  /*1ec0*/  LOP3.LUT R19, R19, 0x1c0, RZ, 0xc0, !PT ;  /* 0x000001c013137812 */ /* 0x000fe200078ec0ff */
[----:B------:R1:W-:Y:S01]  /*1ed0*/  LDGSTS.E.BYPASS.LTC128B.128 [R4+0x13080], [R24.64+0x40], !P6 ;  /* 0x1308004018047fae */ /* 0x0003e2000f101d4e */
[----:B------:R-:W-:Y:S01]  /*1ee0*/  ISETP.GE.OR P6, PT, R194, UR7, !P2 ;  /* 0x00000007c2007c0c */ /* 0x000fe2000d7c6670 */
[----:B------:R-:W-:Y:S01]  /*1ef0*/  IMAD.MOV.U32 R172, RZ, RZ, 0x20 ;  /* 0x00000020ffac7424 */ /* 0x000fe200078e00ff */
[----:B------:R-:W-:Y:S01]  /*1f00*/  SHF.R.U32.HI R18, RZ, 0x3, R19 ;  /* 0x00000003ff127819 */ /* 0x000fe20000011613 */
[----:B------:R-:W-:Y:S01]  /*1f10*/  IMAD.IADD R202, R197, 0x1, R202 ;  /* 0x00000001c5ca7824 */ /* 0x000fe200078e02ca */
[----:B------:R-:W-:-:S02]  /*1f20*/  LOP3.LUT R183, R183, 0x8, RZ, 0xc0, !PT ;  /* 0x00000008b7b77812 */ /* 0x000fc400078ec0ff */
[----:B------:R-:W-:Y:S01]  /*1f30*/  LOP3.LUT R18, R18, R19, R13, 0x1e, !PT ;  /* 0x0000001312127212 */ /* 0x000fe200078e1e0d */
[----:B------:R-:W-:Y:S01]  /*1f40*/  IMAD.SHL.U32 R19, R14, 0x40, RZ ;  /* 0x000000400e137824 */ /* 0x000fe200078e00ff */
[----:B------:R-:W-:Y:S02]  /*1f50*/  LOP3.LUT R21, R20, 0x8, R21, 0xf8, !PT ;  /* 0x0000000814157812 */ /* 0x000fe400078ef815 */
[----:B------:R-:W-:Y:S01]  /*1f60*/  SHF.R.U32.HI R20, RZ, 0x3, R20 ;  /* 0x00000003ff147819 */ /* 0x000fe20000011614 */
[----:B------:R-:W-:Y:S01]  /*1f70*/  IMAD.IADD R207, R207, 0x1, R18 ;  /* 0x00000001cfcf7824 */ /* 0x000fe200078e0212 */
[----:B------:R-:W-:Y:S01]  /*1f80*/  LOP3.LUT R19, R19, 0x1c0, RZ, 0xc0, !PT ;  /* 0x000001c013137812 */ /* 0x000fe200078ec0ff */
[----:B------:R1:W-:Y:S01]  /*1f90*/  LDGSTS.E.BYPASS.LTC128B.128 [R4+0x14080], [R24.64+0x80], !P6 ;  /* 0x1408008018047fae */ /* 0x0003e2000f101d4e */
[----:B--2---:R-:W-:Y:S01]  /*1fa0*/  IADD3.X R0, R188, UR13, RZ, P5, !PT ;  /* 0x0000000dbc007c10 */ /* 0x004fe2000affe4ff */
[----:B------:R-:W-:Y:S01]  /*1fb0*/  IMAD.SHL.U32 R18, R7, 0x40, RZ ;  /* 0x0000004007127824 */ /* 0x000fe200078e00ff */
[----:B------:R-:W-:Y:S01]  /*1fc0*/  LEA R16, P5, R17, c[0x0][0x280], 0x2 ;  /* 0x0000a00011107a11 */ /* 0x000fe200078a10ff */
[----:B------:R-:W-:Y:S01]  /*1fd0*/  IMAD.SHL.U32 R207, R207, 0x2, RZ ;  /* 0x00000002cfcf7824 */ /* 0x000fe200078e00ff */
[----:B------:R-:W-:-:S02]  /*1fe0*/  LOP3.LUT P6, RZ, R14, 0x4, RZ, 0xc0, !PT ;  /* 0x000000040eff7812 */ /* 0x000fc400078cc0ff */
[----:B------:R-:W-:Y:S01]  /*1ff0*/  LEA.HI.X R17, R17, c[0x0][0x284], R0, 0x2, P5 ;  /* 0x0000a10011117a11 */ /* 0x000fe200028f1400 */
[----:B------:R-:W-:Y:S01]  /*2000*/  @!P1 IMAD.SHL.U32 R0, R2, 0x10, RZ ;  /* 0x0000001002009824 */ /* 0x000fe200078e00ff */
[----:B------:R-:W-:Y:S02]  /*2010*/  LOP3.LUT P5, RZ, R14, 0x2, RZ, 0xc0, !PT ;  /* 0x000000020eff7812 */ /* 0x000fe400078ac0ff */
[----:B------:R-:W-:Y:S02]  /*2020*/  SHF.R.S32.HI R14, RZ, 0x1f, R8 ;  /* 0x0000001fff0e7819 */ /* 0x000fe40000011408 */
[----:B------:R-:W-:Y:S01]  /*2030*/  SEL R174, R181, 0xfffffff0, !P5 ;  /* 0xfffffff0b5ae7807 */ /* 0x000fe20006800000 */
[----:B------:R2:W-:Y:S01]  /*2040*/  @!P1 LDGSTS.E.BYPASS.LTC128B.128 [R0+0x18280], [R16.64] ;  /* 0x1828000010009fae */ /* 0x0005e2000b901d4e */
[----:B------:R-:W-:Y:S02]  /*2050*/  LEA.HI R7, R14, R8, RZ, 0x2 ;  /* 0x000000080e077211 */ /* 0x000fe400078f10ff */
[----:B------:R-:W-:Y:S01]  /*2060*/  PLOP3.LUT P5, PT, PT, PT, UP0, 0x80, 0x0 ;  /* 0x000000000000781c */ /* 0x000fe20003faf008 */
[----:B------:R-:W0:Y:S01]  /*2070*/  LDGDEPBAR ;  /* 0x00000000000079af */ /* 0x000e220000000000 */
[----:B------:R-:W-:-:S02]  /*2080*/  LOP3.LUT R14, R18, 0xc0, RZ, 0xc0, !PT ;  /* 0x000000c0120e7812 */ /* 0x000fc400078ec0ff */
[----:B------:R-:W-:Y:S01]  /*2090*/  SHF.R.U32.HI R12, RZ, 0x3, R19 ;  /* 0x00000003ff0c7819 */ /* 0x000fe20000011613 */
[----:B------:R-:W0:Y:S01]  /*20a0*/  LDGDEPBAR ;  /* 0x00000000000079af */ /* 0x000e220000000000 */
[----:B------:R-:W-:Y:S02]  /*20b0*/  LOP3.LUT R20, R21, R20, RZ, 0x3c, !PT ;  /* 0x0000001415147212 */ /* 0x000fe400078e3cff */
[----:B------:R-:W-:Y:S02]  /*20c0*/  LOP3.LUT R12, R12, R19, R183, 0x1e, !PT ;  /* 0x000000130c0c7212 */ /* 0x000fe400078e1eb7 */
[----:B------:R-:W-:Y:S01]  /*20d0*/  SHF.R.S32.HI R192, RZ, 0x2, R7 ;  /* 0x00000002ffc07819 */ /* 0x000fe20000011407 */
[----:B------:R-:W-:Y:S01]  /*20e0*/  IMAD.U32 R180, R180, 0x20, R20 ;  /* 0x00000020b4b47824 */ /* 0x000fe200078e0014 */
[----:B------:R-:W-:Y:S01]  /*20f0*/  LOP3.LUT R191, R22, 0x2, R191, 0xe2, !PT ;  /* 0x0000000216bf7812 */ /* 0x000fe200078ee2bf */
[----:B------:R-:W-:Y:S01]  /*2100*/  IMAD.IADD R177, R177, 0x1, R12 ;  /* 0x00000001b1b17824 */ /* 0x000fe200078e020c */
[----:B------:R-:W-:Y:S01]  /*2110*/  SEL R172, R172, 0xffffffe0, !P6 ;  /* 0xffffffe0acac7807 */ /* 0x000fe20007000000 */
[----:B------:R-:W-:Y:S01]  /*2120*/  IMAD R192, R15, 0x10, R192 ;  /* 0x000000100fc07824 */ /* 0x000fe200078e02c0 */
[----:B------:R-:W-:-:S02]  /*2130*/  SEL R181, R181, 0xfffffff0, !P0 ;  /* 0xfffffff0b5b57807 */ /* 0x000fc40004000000 */
        /* <DEDUP_REMOVED lines=35> */
.L_x_1068:
[----:B------:R-:W-:Y:S05]  /*2370*/  BSYNC B0 ;  /* 0x0000000000007941 */ /* 0x000fea0003800000 */
.L_x_1067:
        /* <DEDUP_REMOVED lines=85> */
.L_x_1087:
        /* <DEDUP_REMOVED lines=173> */
.L_x_1071:
[----:B------:R-:W-:Y:S04]  /*33a0*/  MOV R4, 0x1 ;  /* 0x0000000100047802 */ /* 0x000fe80000000f00 */
[----:B------:R-:W-:Y:S11]  /*33b0*/  ISETP.NE.AND P0, PT, R4, c[0x0][0x2a8], PT ;  /* 0x0000aa0004007a0c */ /* 0x000ff60003f05270 */
[----:B------:R-:W-:Y:S02]  /*33c0*/  @!UPT UIADD3 URZ, URZ, URZ, URZ ;  /* 0x0000003f3f3ff290 */ /* 0x000fe4000fffe03f */
[----:B------:R-:W-:Y:S05]  /*33d0*/  @P0 IMAD.HI.U32 R4, R6, c[0x0][0x2ac], RZ ;  /* 0x0000ab0006040a27 */ /* 0x000fea00078e00ff */
[----:B------:R-:W-:Y:S02]  /*33e0*/  @P0 SHF.R.U32.HI R6, RZ, c[0x0][0x2b0], R4 ;  /* 0x0000ac00ff060a19 */ /* 0x000fe40000011604 */
.L_x_1072:
[----:B------:R-:W-:Y:S05]  /*33f0*/  BSYNC B0 ;  /* 0x0000000000007941 */ /* 0x000fea0003800000 */
.L_x_1070:
[----:B------:R-:W-:Y:S04]  /*3400*/  IMAD.MOV.U32 R4, RZ, RZ, c[0x0][0x2a8] ;  /* 0x0000aa00ff047624 */ /* 0x000fe800078e00ff */
[----:B------:R-:W-:Y:S02]  /*3410*/  IMAD R4, R6, R4, -UR12 ;  /* 0x8000000c06047e24 */ /* 0x000fe4000f8e0204 */
[----:B------:R-:W-:Y:S03]  /*3420*/  IMAD.IADD R6, R214, 0x1, R5 ;  /* 0x00000001d6067824 */ /* 0x000fe600078e0205 */
[----:B------:R-:W-:Y:S04]  /*3430*/  IADD3 R248, -R211, R4, RZ ;  /* 0x00000004d3f87210 */ /* 0x000fe80007ffe1ff */
[----:B------:R-:W-:Y:S02]  /*3440*/  IADD3 R4, R248, c[0x0][0x2a8], RZ ;  /* 0x0000aa00f8047a10 */ /* 0x000fe40007ffe0ff */
[----:B------:R-:W-:Y:S02]  /*3450*/  IMNMX R248, R6, R248, !PT ;  /* 0x000000f806f87217 */ /* 0x000fe40007800200 */
[----:B------:R-:W-:Y:S02]  /*3460*/  IMNMX R247, R247, R4, PT ;  /* 0x00000004f7f77217 */ /* 0x000fe40003800200 */
.L_x_1069:
        /* <DEDUP_REMOVED lines=18> */
.L_x_1075:
[----:B------:R-:W-:Y:S04]  /*3590*/  MOV R4, 0x1 ;  /* 0x0000000100047802 */ /* 0x000fe80000000f00 */
[----:B------:R-:W-:Y:S11]  /*35a0*/  ISETP.NE.AND P0, PT, R4, c[0x0][0x2a8], PT ;  /* 0x0000aa0004007a0c */ /* 0x000ff60003f05270 */
[----:B------:R-:W-:Y:S02]  /*35b0*/  @!UPT UIADD3 URZ, URZ, URZ, URZ ;  /* 0x0000003f3f3ff290 */ /* 0x000fe4000fffe03f */
[----:B------:R-:W-:Y:S05]  /*35c0*/  @P0 IMAD.HI.U32 R4, R6, c[0x0][0x2ac], RZ ;  /* 0x0000ab0006040a27 */ /* 0x000fea00078e00ff */
[----:B------:R-:W-:Y:S02]  /*35d0*/  @P0 SHF.R.U32.HI R6, RZ, c[0x0][0x2b0], R4 ;  /* 0x0000ac00ff060a19 */ /* 0x000fe40000011604 */
.L_x_1076:
[----:B------:R-:W-:Y:S05]  /*35e0*/  BSYNC B0 ;  /* 0x0000000000007941 */ /* 0x000fea0003800000 */
.L_x_1074:
[----:B------:R-:W-:Y:S04]  /*35f0*/  IMAD.MOV.U32 R4, RZ, RZ, c[0x0][0x2a8] ;  /* 0x0000aa00ff047624 */ /* 0x000fe800078e00ff */
[----:B------:R-:W-:Y:S04]  /*3600*/  IMAD R6, R6, R4, -UR12 ;  /* 0x8000000c06067e24 */ /* 0x000fe8000f8e0204 */
[----:B------:R-:W-:Y:S05]  /*3610*/  IMAD.IADD R6, R6, 0x1, -R211 ;  /* 0x0000000106067824 */ /* 0x000fea00078e0ad3 */
[----:B------:R-:W-:Y:S02]  /*3620*/  IADD3 R4, R6, c[0x0][0x2a8], RZ ;  /* 0x0000aa0006047a10 */ /* 0x000fe40007ffe0ff */
[----:B------:R-:W-:Y:S02]  /*3630*/  IMNMX R242, R242, R6, !PT ;  /* 0x00000006f2f27217 */ /* 0x000fe40007800200 */
[----:B------:R-:W-:Y:S02]  /*3640*/  IMNMX R240, R240, R4, PT ;  /* 0x00000004f0f07217 */ /* 0x000fe40003800200 */
.L_x_1073:
        /* <DEDUP_REMOVED lines=18> */
.L_x_1079:
[----:B------:R-:W-:Y:S04]  /*3770*/  MOV R4, 0x1 ;  /* 0x0000000100047802 */ /* 0x000fe80000000f00 */
[----:B------:R-:W-:Y:S11]  /*3780*/  ISETP.NE.AND P0, PT, R4, c[0x0][0x2a8], PT ;  /* 0x0000aa0004007a0c */ /* 0x000ff60003f05270 */
[----:B------:R-:W-:Y:S02]  /*3790*/  @!UPT UIADD3 URZ, URZ, URZ, URZ ;  /* 0x0000003f3f3ff290 */ /* 0x000fe4000fffe03f */
[----:B------:R-:W-:Y:S05]  /*37a0*/  @P0 IMAD.HI.U32 R4, R6, c[0x0][0x2ac], RZ ;  /* 0x0000ab0006040a27 */ /* 0x000fea00078e00ff */
[----:B------:R-:W-:Y:S02]  /*37b0*/  @P0 SHF.R.U32.HI R6, RZ, c[0x0][0x2b0], R4 ;  /* 0x0000ac00ff060a19 */ /* 0x000fe40000011604 */
.L_x_1080:
[----:B------:R-:W-:Y:S05]  /*37c0*/  BSYNC B0 ;  /* 0x0000000000007941 */ /* 0x000fea0003800000 */
.L_x_1078:
[----:B------:R-:W-:Y:S04]  /*37d0*/  IMAD.MOV.U32 R4, RZ, RZ, c[0x0][0x2a8] ;  /* 0x0000aa00ff047624 */ /* 0x000fe800078e00ff */
[----:B------:R-:W-:Y:S04]  /*37e0*/  IMAD R6, R6, R4, -UR12 ;  /* 0x8000000c06067e24 */ /* 0x000fe8000f8e0204 */
[----:B------:R-:W-:Y:S05]  /*37f0*/  IMAD.IADD R6, R6, 0x1, -R211 ;  /* 0x0000000106067824 */ /* 0x000fea00078e0ad3 */
[----:B------:R-:W-:Y:S02]  /*3800*/  IADD3 R4, R6, c[0x0][0x2a8], RZ ;  /* 0x0000aa0006047a10 */ /* 0x000fe40007ffe0ff */
[----:B------:R-:W-:Y:S02]  /*3810*/  IMNMX R239, R239, R6, !PT ;  /* 0x00000006efef7217 */ /* 0x000fe40007800200 */
[----:B------:R-:W-:Y:S02]  /*3820*/  IMNMX R237, R237, R4, PT ;  /* 0x00000004eded7217 */ /* 0x000fe40003800200 */
.L_x_1077:
        /* <DEDUP_REMOVED lines=18> */
.L_x_1083:
[----:B------:R-:W-:Y:S04]  /*3950*/  MOV R4, 0x1 ;  /* 0x0000000100047802 */ /* 0x000fe80000000f00 */
[----:B------:R-:W-:Y:S11]  /*3960*/  ISETP.NE.AND P0, PT, R4, c[0x0][0x2a8], PT ;  /* 0x0000aa0004007a0c */ /* 0x000ff60003f05270 */
[----:B------:R-:W-:Y:S02]  /*3970*/  @!UPT UIADD3 URZ, URZ, URZ, URZ ;  /* 0x0000003f3f3ff290 */ /* 0x000fe4000fffe03f */
[----:B------:R-:W-:Y:S05]  /*3980*/  @P0 IMAD.HI.U32 R4, R5, c[0x0][0x2ac], RZ ;  /* 0x0000ab0005040a27 */ /* 0x000fea00078e00ff */
[----:B------:R-:W-:Y:S02]  /*3990*/  @P0 SHF.R.U32.HI R5, RZ, c[0x0][0x2b0], R4 ;  /* 0x0000ac00ff050a19 */ /* 0x000fe40000011604 */
.L_x_1084:
[----:B------:R-:W-:Y:S05]  /*39a0*/  BSYNC B0 ;  /* 0x0000000000007941 */ /* 0x000fea0003800000 */
.L_x_1082:
[----:B------:R-:W-:Y:S04]  /*39b0*/  IMAD.MOV.U32 R4, RZ, RZ, c[0x0][0x2a8] ;  /* 0x0000aa00ff047624 */ /* 0x000fe800078e00ff */
[----:B------:R-:W-:Y:S04]  /*39c0*/  IMAD R5, R5, R4, -UR12 ;  /* 0x8000000c05057e24 */ /* 0x000fe8000f8e0204 */
[----:B------:R-:W-:Y:S05]  /*39d0*/  IMAD.IADD R5, R5, 0x1, -R211 ;  /* 0x0000000105057824 */ /* 0x000fea00078e0ad3 */
[----:B------:R-:W-:Y:S02]  /*39e0*/  IADD3 R4, R5, c[0x0][0x2a8], RZ ;  /* 0x0000aa0005047a10 */ /* 0x000fe40007ffe0ff */
[----:B------:R-:W-:Y:S02]  /*39f0*/  IMNMX R235, R235, R5, !PT ;  /* 0x00000005ebeb7217 */ /* 0x000fe40007800200 */
[----:B------:R-:W-:Y:S02]  /*3a00*/  IMNMX R236, R236, R4, PT ;  /* 0x00000004ecec7217 */ /* 0x000fe40003800200 */
.L_x_1081:
        /* <DEDUP_REMOVED lines=54> */
.L_x_1085:
        /* <DEDUP_REMOVED lines=554> */
.L_x_1086:
        /* <DEDUP_REMOVED lines=239> */
.L_x_1066:
[----:B------:R-:W-:Y:S05]  /*6f00*/  @P2 EXIT ;  /* 0x000000000000294d */ /* 0x000fea0003800000 */
[----:B------:R-:W-:-:S04]  /*6f10*/  ISETP.NE.U32.AND P2, PT, RZ, c[0x0][0x360], PT ;  /* 0x0000d800ff007a0c */ /* 0x000fc80003f45070 */
[----:B------:R-:W-:-:S13]  /*6f20*/  ISETP.NE.AND.EX P2, PT, RZ, c[0x0][0x364], PT, P2 ;  /* 0x0000d900ff007a0c */ /* 0x000fda0003f45320 */
[----:B------:R-:W-:-:S04]  /*6f30*/  @P2 IMAD.MOV.U32 R0, RZ, RZ, 0x4 ;  /* 0x00000004ff002424 */ /* 0x000fc800078e00ff */
[----:B------:R-:W-:-:S06]  /*6f40*/  @P2 IMAD.WIDE R2, R195, R0, c[0x0][0x360] ;  /* 0x0000d800c3022625 */ /* 0x000fcc00078e0200 */
[----:B------:R2:W3:Y:S01]  /*6f50*/  @P2 LDG.E R2, [R2.64] ;  /* 0x0000000e02022981 */ /* 0x0004e2000c1e1900 */
[----:B------:R-:W-:-:S03]  /*6f60*/  UIMAD UR6, UR5, 0x3000, URZ ;  /* 0x00003000050678a4 */ /* 0x000fc6000f8e023f */
[----:B------:R-:W4:Y:S01]  /*6f70*/  S2R R4, SR_CTAID.Y ;  /* 0x0000000000047919 */ /* 0x000f220000002600 */
[----:B------:R-:W-:-:S03]  /*6f80*/  USHF.R.S32.HI UR4, URZ, 0x1f, UR6 ;  /* 0x0000001f3f047899 */ /* 0x000fc60008011406 */
[----:B-1----:R-:W1:Y:S01]  /*6f90*/  S2R R8, SR_TID.X ;  /* 0x0000000000087919 */ /* 0x002e620000002100 */
[----:B--2---:R-:W-:-:S03]  /*6fa0*/  MOV R3, 0x1 ;  /* 0x0000000100037802 */ /* 0x004fc60000000f00 */
[----:B------:R-:W-:Y:S01]  /*6fb0*/  BAR.SYNC.DEFER_BLOCKING 0x1, 0x100 ;  /* 0x0044000000007b1d */ /* 0x000fe20000010000 */
[----:B------:R-:W-:Y:S01]  /*6fc0*/  ISETP.NE.AND P0, PT, R3, c[0x0][0x338], PT ;  /* 0x0000ce0003007a0c */ /* 0x000fe20003f05270 */
[----:B---3--:R-:W-:-:S05]  /*6fd0*/  @P2 IMAD R2, R195, 0x80, R2 ;  /* 0x00000080c3022824 */ /* 0x008fca00078e0202 */
[----:B------:R-:W-:-:S04]  /*6fe0*/  @P2 SHF.R.S32.HI R0, RZ, 0x1f, R2 ;  /* 0x0000001fff002819 */ /* 0x000fc80000011402 */
[----:B------:R-:W-:-:S04]  /*6ff0*/  @P2 LEA.HI R0, R0, R2, RZ, 0x7 ;  /* 0x0000000200002211 */ /* 0x000fc800078f38ff */
[----:B------:R-:W-:Y:S01]  /*7000*/  @P2 SHF.R.S32.HI R6, RZ, 0x7, R0 ;  /* 0x00000007ff062819 */ /* 0x000fe20000011400 */
[----:B----4-:R-:W-:-:S04]  /*7010*/  @P0 IMAD.HI.U32 R0, R4, c[0x0][0x33c], RZ ;  /* 0x0000cf0004000a27 */ /* 0x010fc800078e00ff */
[----:B------:R-:W-:Y:S01]  /*7020*/  @P2 IMAD R6, R6, 0x3000, RZ ;  /* 0x0000300006062824 */ /* 0x000fe200078e02ff */
[----:B------:R-:W-:Y:S02]  /*7030*/  @P0 SHF.R.U32.HI R4, RZ, c[0x0][0x340], R0 ;  /* 0x0000d000ff040a19 */ /* 0x000fe40000011600 */
[----:B-1----:R-:W-:Y:S02]  /*7040*/  SHF.R.S32.HI R0, RZ, 0x1f, R8 ;  /* 0x0000001fff007819 */ /* 0x002fe40000011408 */
        /* <DEDUP_REMOVED lines=125> */
.L_x_1088:
        /* <DEDUP_REMOVED lines=14> */
.L_x_1428:


//--------------------- .text._ZN7cutlass13device_kernelIN5flash19enable_sm80_to_sm89INS1_16FlashAttnBwdSm80INS1_25CollectiveMainloopBwdSm80ILi2ELi2EN4cute5tupleIJNS5_1CILi64EEENS7_ILi128EEENS7_ILi96EEEEEENS_10bfloat16_tEfNS_4arch4Sm80ELb0ELb1ELb1ELb1ELb1ELb0ELb0ELb0ELi2ELi2ELi4ELi2ELb0EEENS1_24CollectiveEpilogueBwdGQAISB_fSE_Li256ELb1ELb1EEENS1_19SingleTileSchedulerILb1ELb0ELb0ELi128EEEEEEEEEvNT_6ParamsE --------------------------
	.section	.text._ZN7cutlass13device_kernelIN5flash19enable_sm80_to_sm89INS1_16FlashAttnBwdSm80INS1_25CollectiveMainloopBwdSm80ILi2ELi2EN4cute5tupleIJNS5_1CILi64EEENS7_ILi128EEENS7_ILi96EEEEEENS_10bfloat16_tEfNS_4arch4Sm80ELb0ELb1ELb1ELb1ELb1ELb0ELb0ELb0ELi2ELi2ELi4ELi2ELb0EEENS1_24CollectiveEpilogueBwdGQAISB_fSE_Li256ELb1ELb1EEENS1_19SingleTileSchedulerILb1ELb0ELb0ELi128EEEEEEEEEvNT_6ParamsE,"ax",@progbits
	.sectioninfo	@"SHI_REGISTERS=255"
	.align	128
.text._ZN7cutlass13device_kernelIN5flash19enable_sm80_to_sm89INS1_16FlashAttnBwdSm80INS1_25CollectiveMainloopBwdSm80ILi2ELi2EN4cute5tupleIJNS5_1CILi64EEENS7_ILi128EEENS7_ILi96EEEEEENS_10bfloat16_tEfNS_4arch4Sm80ELb0ELb1ELb1ELb1ELb1ELb0ELb0ELb0ELi2ELi2ELi4ELi2ELb0EEENS1_24CollectiveEpilogueBwdGQAISB_fSE_Li256ELb1ELb1EEENS1_19SingleTileSchedulerILb1ELb0ELb0ELi128EEEEEEEEEvNT_6ParamsE:
        .type           _ZN7cutlass13device_kernelIN5flash19enable_sm80_to_sm89INS1_16FlashAttnBwdSm80INS1_25CollectiveMainloopBwdSm80ILi2ELi2EN4cute5tupleIJNS5_1CILi64EEENS7_ILi128EEENS7_ILi96EEEEEENS_10bfloat16_tEfNS_4arch4Sm80ELb0ELb1ELb1ELb1ELb1ELb0ELb0ELb0ELi2ELi2ELi4ELi2ELb0EEENS1_24CollectiveEpilogueBwdGQAISB_fSE_Li256ELb1ELb1EEENS1_19SingleTileSchedulerILb1ELb0ELb0ELi128EEEEEEEEEvNT_6ParamsE,@function
        .size           _ZN7cutlass13device_kernelIN5flash19enable_sm80_to_sm89INS1_16FlashAttnBwdSm80INS1_25CollectiveMainloopBwdSm80ILi2ELi2EN4cute5tupleIJNS5_1CILi64EEENS7_ILi128EEENS7_ILi96EEEEEENS_10bfloat16_tEfNS_4arch4Sm80ELb0ELb1ELb1ELb1ELb1ELb0ELb0ELb0ELi2ELi2ELi4ELi2ELb0EEENS1_24CollectiveEpilogueBwdGQAISB_fSE_Li256ELb1ELb1EEENS1_19SingleTileSchedulerILb1ELb0ELb0ELi128EEEEEEEEEvNT_6ParamsE,(.L_x_1429 - _ZN7cutlass13device_kernelIN5flash19enable_sm80_to_sm89INS1_16FlashAttnBwdSm80INS1_25CollectiveMainloopBwdSm80ILi2ELi2EN4cute5tupleIJNS5_1CILi64EEENS7_ILi128EEENS7_ILi96EEEEEENS_10bfloat16_tEfNS_4arch4Sm80ELb0ELb1ELb1ELb1ELb1ELb0ELb0ELb0ELi2ELi2ELi4ELi2ELb0EEENS1_24CollectiveEpilogueBwdGQAISB_fSE_Li256ELb1ELb1EEENS1_19SingleTileSchedulerILb1ELb0ELb0ELi128EEEEEEEEEvNT_6ParamsE)
        .other          _ZN7cutlass13device_kernelIN5flash19enable_sm80_to_sm89INS1_16FlashAttnBwdSm80INS1_25CollectiveMainloopBwdSm80ILi2ELi2EN4cute5tupleIJNS5_1CILi64EEENS7_ILi128EEENS7_ILi96EEEEEENS_10bfloat16_tEfNS_4arch4Sm80ELb0ELb1ELb1ELb1ELb1ELb0ELb0ELb0ELi2ELi2ELi4ELi2ELb0EEENS1_24CollectiveEpilogueBwdGQAISB_fSE_Li256ELb1ELb1EEENS1_19SingleTileSchedulerILb1ELb0ELb0ELi128EEEEEEEEEvNT_6ParamsE,@"STO_CUDA_ENTRY STV_DEFAULT"
_ZN7cutlass13device_kernelIN5flash19enable_sm80_to_sm89INS1_16FlashAttnBwdSm80INS1_25CollectiveMainloopBwdSm80ILi2ELi2EN4cute5tupleIJNS5_1CILi64EEENS7_ILi128EEENS7_ILi96EEEEEENS_10bfloat16_tEfNS_4arch4Sm80ELb0ELb1ELb1ELb1ELb1ELb0ELb0ELb0ELi2ELi2ELi4ELi2ELb0EEENS1_24CollectiveEpilogueBwdGQAISB_fSE_Li256ELb1ELb1EEENS1_19SingleTileSchedulerILb1ELb0ELb0ELi128EEEEEEEEEvNT_6ParamsE:
        /* <DEDUP_REMOVED lines=17> */
.L_x_1090:
        /* <DEDUP_REMOVED lines=8> */
.L_x_1092:
[----:B------:R-:W-:Y:S02]  /*0190*/  MOV R3, c[0x0][0x3ac] ;  /* 0x0000eb0000037a02 */ /* 0x000fe40000000f00 */
.L_x_1091:
[----:B------:R-:W-:-:S06]  /*01a0*/  USHF.L.U32 UR12, UR5, 0x7, URZ ;  /* 0x00000007050c7899 */ /* 0x000fcc000800063f */
[----:B-----5:R-:W-:-:S04]  /*01b0*/  ISETP.LE.AND P0, PT, R3, UR12, PT ;  /* 0x0000000c03007c0c */ /* 0x020fc8000bf03270 */
[----:B------:R-:W-:Y:S01]  /*01c0*/  SEL R195, R195, 0xffffffff, !P0 ;  /* 0xffffffffc3c37807 */ /* 0x000fe20004000000 */
[----:B------:R-:W-:Y:S05]  /*01d0*/  BRA `(.L_x_1093) ;  /* 0x0000011000007947 */ /* 0x000fea0003800000 */
.L_x_1089:
[----:B--2-4-:R-:W-:-:S04]  /*01e0*/  ISETP.NE.U32.AND P0, PT, RZ, c[0x0][0x3c8], PT ;  /* 0x0000f200ff007a0c */ /* 0x014fc80003f05070 */
[----:B------:R-:W-:-:S13]  /*01f0*/  ISETP.NE.AND.EX P0, PT, RZ, c[0x0][0x3cc], PT, P0 ;  /* 0x0000f300ff007a0c */ /* 0x000fda0003f05300 */
[----:B------:R-:W-:Y:S05]  /*0200*/  @!P0 BRA `(.L_x_1094) ;  /* 0x0000002000008947 */ /* 0x000fea0003800000 */
[----:B------:R1:W5:Y:S01]  /*0210*/  LDG.E R3, [R4.64] ;  /* 0x0000000e04037981 */ /* 0x000362000c1e1900 */
[----:B------:R-:W-:Y:S05]  /*0220*/  BRA `(.L_x_1095) ;  /* 0x0000009000007947 */ /* 0x000fea0003800000 */
.L_x_1094:
        /* <DEDUP_REMOVED lines=8> */
.L_x_1096:
[----:B------:R-:W-:Y:S02]  /*02b0*/  MOV R3, c[0x0][0x3ac] ;  /* 0x0000eb0000037a02 */ /* 0x000fe40000000f00 */
.L_x_1095:
[----:B------:R-:W-:-:S06]  /*02c0*/  USHF.L.U32 UR12, UR5, 0x7, URZ ;  /* 0x00000007050c7899 */ /* 0x000fcc000800063f */
[----:B-----5:R-:W-:-:S04]  /*02d0*/  ISETP.LE.AND P0, PT, R3, UR12, PT ;  /* 0x0000000c03007c0c */ /* 0x020fc8000bf03270 */
[----:B------:R-:W-:-:S04]  /*02e0*/  SEL R195, R195, 0xffffffff, !P0 ;  /* 0xffffffffc3c37807 */ /* 0x000fc80004000000 */
.L_x_1093:
        /* <DEDUP_REMOVED lines=36> */
.L_x_1097:
[----:B--2---:R-:W-:-:S04]  /*0530*/  ISETP.NE.U32.AND P1, PT, RZ, c[0x0][0x2e0], PT ;  /* 0x0000b800ff007a0c */ /* 0x004fc80003f25070 */
[----:B------:R-:W-:-:S13]  /*0540*/  ISETP.NE.AND.EX P1, PT, RZ, c[0x0][0x2e4], PT, P1 ;  /* 0x0000b900ff007a0c */ /* 0x000fda0003f25310 */
[----:B------:R-:W-:Y:S05]  /*0550*/  @!P1 BRA `(.L_x_1098) ;  /* 0x0000004000009947 */ /* 0x000fea0003800000 */
[----:B------:R-:W-:-:S06]  /*0560*/  IMAD.WIDE R8, R195, R8, c[0x0][0x2e0] ;  /* 0x0000b800c3087625 */ /* 0x000fcc00078e0208 */
[----:B------:R-:W2:Y:S02]  /*0570*/  LDG.E R8, [R8.64] ;  /* 0x0000000e08087981 */ /* 0x000ea4000c1e1900 */
[----:B--2---:R1:W2:Y:S01]  /*0580*/  R2UR UR10, R8 ;  /* 0x00000000080a73c2 */ /* 0x0042a200000e0000 */
[----:B------:R-:W-:Y:S05]  /*0590*/  BRA `(.L_x_1099) ;  /* 0x0000006000007947 */ /* 0x000fea0003800000 */
.L_x_1098:
[----:B------:R-:W-:Y:S05]  /*05a0*/  @!P4 BRA `(.L_x_1099) ;  /* 0x000000500000c947 */ /* 0x000fea0003800000 */
[----:B------:R1:W2:Y:S04]  /*05b0*/  LDG.E R8, [R12.64] ;  /* 0x0000000e0c087981 */ /* 0x0002a8000c1e1900 */
[----:B-1----:R-:W3:Y:S01]  /*05c0*/  LDG.E R12, [R12.64+0x4] ;  /* 0x0000040e0c0c7981 */ /* 0x002ee2000c1e1900 */
[----:B--2---:R-:W1:Y:S08]  /*05d0*/  R2UR UR10, R8 ;  /* 0x00000000080a73c2 */ /* 0x004e7000000e0000 */
[----:B---3--:R-:W1:Y:S02]  /*05e0*/  R2UR UR4, R12 ;  /* 0x000000000c0473c2 */ /* 0x008e6400000e0000 */
[----:B-1----:R-:W-:-:S06]  /*05f0*/  UIADD3 UR10, -UR10, UR4, URZ ;  /* 0x000000040a0a7290 */ /* 0x002fcc000fffe13f */
.L_x_1099:
        /* <DEDUP_REMOVED lines=15> */
.L_x_1100:
        /* <DEDUP_REMOVED lines=456> */
.L_x_1103:
[----:B------:R-:W-:Y:S05]  /*2370*/  BSYNC B0 ;  /* 0x0000000000007941 */ /* 0x000fea0003800000 */
.L_x_1102:
        /* <DEDUP_REMOVED lines=85> */
.L_x_1122:
        /* <DEDUP_REMOVED lines=173> */
.L_x_1106:
[----:B------:R-:W-:Y:S04]  /*33a0*/  MOV R4, 0x1 ;  /* 0x0000000100047802 */ /* 0x000fe80000000f00 */
[----:B------:R-:W-:Y:S11]  /*33b0*/  ISETP.NE.AND P0, PT, R4, c[0x0][0x2a8], PT ;  /* 0x0000aa0004007a0c */ /* 0x000ff60003f05270 */
[----:B------:R-:W-:Y:S02]  /*33c0*/  @!UPT UIADD3 URZ, URZ, URZ, URZ ;  /* 0x0000003f3f3ff290 */ /* 0x000fe4000fffe03f */
[----:B------:R-:W-:Y:S05]  /*33d0*/  @P0 IMAD.HI.U32 R4, R6, c[0x0][0x2ac], RZ ;  /* 0x0000ab0006040a27 */ /* 0x000fea00078e00ff */
[----:B------:R-:W-:Y:S02]  /*33e0*/  @P0 SHF.R.U32.HI R6, RZ, c[0x0][0x2b0], R4 ;  /* 0x0000ac00ff060a19 */ /* 0x000fe40000011604 */
.L_x_1107:
[----:B------:R-:W-:Y:S05]  /*33f0*/  BSYNC B0 ;  /* 0x0000000000007941 */ /* 0x000fea0003800000 */
.L_x_1105:
[----:B------:R-:W-:Y:S04]  /*3400*/  IMAD.MOV.U32 R4, RZ, RZ, c[0x0][0x2a8] ;  /* 0x0000aa00ff047624 */ /* 0x000fe800078e00ff */
[----:B------:R-:W-:Y:S02]  /*3410*/  IMAD R4, R6, R4, -UR12 ;  /* 0x8000000c06047e24 */ /* 0x000fe4000f8e0204 */
[----:B------:R-:W-:Y:S03]  /*3420*/  IMAD.IADD R6, R214, 0x1, R5 ;  /* 0x00000001d6067824 */ /* 0x000fe600078e0205 */
[----:B------:R-:W-:Y:S04]  /*3430*/  IADD3 R248, -R211, R4, RZ ;  /* 0x00000004d3f87210 */ /* 0x000fe80007ffe1ff */
[----:B------:R-:W-:Y:S02]  /*3440*/  IADD3 R4, R248, c[0x0][0x2a8], RZ ;  /* 0x0000aa00f8047a10 */ /* 0x000fe40007ffe0ff */
[----:B------:R-:W-:Y:S02]  /*3450*/  IMNMX R248, R6, R248, !PT ;  /* 0x000000f806f87217 */ /* 0x000fe40007800200 */
[----:B------:R-:W-:Y:S02]  /*3460*/  IMNMX R247, R247, R4, PT ;  /* 0x00000004f7f77217 */ /* 0x000fe40003800200 */
.L_x_1104:
        /* <DEDUP_REMOVED lines=18> */
.L_x_1110:
[----:B------:R-:W-:Y:S04]  /*3590*/  MOV R4, 0x1 ;  /* 0x0000000100047802 */ /* 0x000fe80000000f00 */
[----:B------:R-:W-:Y:S11]  /*35a0*/  ISETP.NE.AND P0, PT, R4, c[0x0][0x2a8], PT ;  /* 0x0000aa0004007a0c */ /* 0x000ff60003f05270 */
[----:B------:R-:W-:Y:S02]  /*35b0*/  @!UPT UIADD3 URZ, URZ, URZ, URZ ;  /* 0x0000003f3f3ff290 */ /* 0x000fe4000fffe03f */
[----:B------:R-:W-:Y:S05]  /*35c0*/  @P0 IMAD.HI.U32 R4, R6, c[0x0][0x2ac], RZ ;  /* 0x0000ab0006040a27 */ /* 0x000fea00078e00ff */
[----:B------:R-:W-:Y:S02]  /*35d0*/  @P0 SHF.R.U32.HI R6, RZ, c[0x0][0x2b0], R4 ;  /* 0x0000ac00ff060a19 */ /* 0x000fe40000011604 */
.L_x_1111:
[----:B------:R-:W-:Y:S05]  /*35e0*/  BSYNC B0 ;  /* 0x0000000000007941 */ /* 0x000fea0003800000 */
.L_x_1109:
[----:B------:R-:W-:Y:S04]  /*35f0*/  IMAD.MOV.U32 R4, RZ, RZ, c[0x0][0x2a8] ;  /* 0x0000aa00ff047624 */ /* 0x000fe800078e00ff */
[----:B------:R-:W-:Y:S04]  /*3600*/  IMAD R6, R6, R4, -UR12 ;  /* 0x8000000c06067e24 */ /* 0x000fe8000f8e0204 */
[----:B------:R-:W-:Y:S05]  /*3610*/  IMAD.IADD R6, R6, 0x1, -R211 ;  /* 0x0000000106067824 */ /* 0x000fea00078e0ad3 */
[----:B------:R-:W-:Y:S02]  /*3620*/  IADD3 R4, R6, c[0x0][0x2a8], RZ ;  /* 0x0000aa0006047a10 */ /* 0x000fe40007ffe0ff */
[----:B------:R-:W-:Y:S02]  /*3630*/  IMNMX R242, R242, R6, !PT ;  /* 0x00000006f2f27217 */ /* 0x000fe40007800200 */
[----:B------:R-:W-:Y:S02]  /*3640*/  IMNMX R240, R240, R4, PT ;  /* 0x00000004f0f07217 */ /* 0x000fe40003800200 */
.L_x_1108:
        /* <DEDUP_REMOVED lines=18> */
.L_x_1114:
[----:B------:R-:W-:Y:S04]  /*3770*/  MOV R4, 0x1 ;  /* 0x0000000100047802 */ /* 0x000fe80000000f00 */
[----:B------:R-:W-:Y:S11]  /*3780*/  ISETP.NE.AND P0, PT, R4, c[0x0][0x2a8], PT ;  /* 0x0000aa0004007a0c */ /* 0x000ff60003f05270 */
[----:B------:R-:W-:Y:S02]  /*3790*/  @!UPT UIADD3 URZ, URZ, URZ, URZ ;  /* 0x0000003f3f3ff290 */ /* 0x000fe4000fffe03f */
[----:B------:R-:W-:Y:S05]  /*37a0*/  @P0 IMAD.HI.U32 R4, R6, c[0x0][0x2ac], RZ ;  /* 0x0000ab0006040a27 */ /* 0x000fea00078e00ff */
[----:B------:R-:W-:Y:S02]  /*37b0*/  @P0 SHF.R.U32.HI R6, RZ, c[0x0][0x2b0], R4 ;  /* 0x0000ac00ff060a19 */ /* 0x000fe40000011604 */
.L_x_1115:
[----:B------:R-:W-:Y:S05]  /*37c0*/  BSYNC B0 ;  /* 0x0000000000007941 */ /* 0x000fea0003800000 */
.L_x_1113:
[----:B------:R-:W-:Y:S04]  /*37d0*/  IMAD.MOV.U32 R4, RZ, RZ, c[0x0][0x2a8] ;  /* 0x0000aa00ff047624 */ /* 0x000fe800078e00ff */
[----:B------:R-:W-:Y:S04]  /*37e0*/  IMAD R6, R6, R4, -UR12 ;  /* 0x8000000c06067e24 */ /* 0x000fe8000f8e0204 */
[----:B------:R-:W-:Y:S05]  /*37f0*/  IMAD.IADD R6, R6, 0x1, -R211 ;  /* 0x0000000106067824 */ /* 0x000fea00078e0ad3 */
[----:B------:R-:W-:Y:S02]  /*3800*/  IADD3 R4, R6, c[0x0][0x2a8], RZ ;  /* 0x0000aa0006047a10 */ /* 0x000fe40007ffe0ff */
[----:B------:R-:W-:Y:S02]  /*3810*/  IMNMX R239, R239, R6, !PT ;  /* 0x00000006efef7217 */ /* 0x000fe40007800200 */
[----:B------:R-:W-:Y:S02]  /*3820*/  IMNMX R237, R237, R4, PT ;  /* 0x00000004eded7217 */ /* 0x000fe40003800200 */
.L_x_1112:
        /* <DEDUP_REMOVED lines=18> */
.L_x_1118:
[----:B------:R-:W-:Y:S04]  /*3950*/  MOV R4, 0x1 ;  /* 0x0000000100047802 */ /* 0x000fe80000000f00 */
[----:B------:R-:W-:Y:S11]  /*3960*/  ISETP.NE.AND P0, PT, R4, c[0x0][0x2a8], PT ;  /* 0x0000aa0004007a0c */ /* 0x000ff60003f05270 */
[----:B------:R-:W-:Y:S02]  /*3970*/  @!UPT UIADD3 URZ, URZ, URZ, URZ ;  /* 0x0000003f3f3ff290 */ /* 0x000fe4000fffe03f */
[----:B------:R-:W-:Y:S05]  /*3980*/  @P0 IMAD.HI.U32 R4, R5, c[0x0][0x2ac], RZ ;  /* 0x0000ab0005040a27 */ /* 0x000fea00078e00ff */
[----:B------:R-:W-:Y:S02]  /*3990*/  @P0 SHF.R.U32.HI R5, RZ, c[0x0][0x2b0], R4 ;  /* 0x0000ac00ff050a19 */ /* 0x000fe40000011604 */
.L_x_1119:
[----:B------:R-:W-:Y:S05]  /*39a0*/  BSYNC B0 ;  /* 0x0000000000007941 */ /* 0x000fea0003800000 */
.L_x_1117:
[----:B------:R-:W-:Y:S04]  /*39b0*/  IMAD.MOV.U32 R4, RZ, RZ, c[0x0][0x2a8] ;  /* 0x0000aa00ff047624 */ /* 0x000fe800078e00ff */
[----:B------:R-:W-:Y:S04]  /*39c0*/  IMAD R5, R5, R4, -UR12 ;  /* 0x8000000c05057e24 */ /* 0x000fe8000f8e0204 */
[----:B------:R-:W-:Y:S05]  /*39d0*/  IMAD.IADD R5, R5, 0x1, -R211 ;  /* 0x0000000105057824 */ /* 0x000fea00078e0ad3 */
[----:B------:R-:W-:Y:S02]  /*39e0*/  IADD3 R4, R5, c[0x0][0x2a8], RZ ;  /* 0x0000aa0005047a10 */ /* 0x000fe40007ffe0ff */
[----:B------:R-:W-:Y:S02]  /*39f0*/  IMNMX R235, R235, R5, !PT ;  /* 0x00000005ebeb7217 */ /* 0x000fe40007800200 */
[----:B------:R-:W-:Y:S02]  /*3a00*/  IMNMX R236, R236, R4, PT ;  /* 0x00000004ecec7217 */ /* 0x000fe40003800200 */
.L_x_1116:
        /* <DEDUP_REMOVED lines=54> */
.L_x_1120:
        /* <DEDUP_REMOVED lines=554> */
.L_x_1121:
        /* <DEDUP_REMOVED lines=239> */
.L_x_1101:
[----:B------:R-:W-:Y:S05]  /*6f00*/  @P2 EXIT ;  /* 0x000000000000294d */ /* 0x000fea0003800000 */
[----:B------:R-:W-:-:S04]  /*6f10*/  ISETP.NE.U32.AND P1, PT, RZ, c[0x0][0x360], PT ;  /* 0x0000d800ff007a0c */ /* 0x000fc80003f25070 */
[----:B------:R-:W-:-:S13]  /*6f20*/  ISETP.NE.AND.EX P1, PT, RZ, c[0x0][0x364], PT, P1 ;  /* 0x0000d900ff007a0c */ /* 0x000fda0003f25310 */
[----:B------:R-:W-:-:S04]  /*6f30*/  @P1 IMAD.MOV.U32 R0, RZ, RZ, 0x4 ;  /* 0x00000004ff001424 */ /* 0x000fc800078e00ff */
[----:B------:R-:W-:-:S05]  /*6f40*/  @P1 IMAD.WIDE R2, R195, R0, c[0x0][0x360] ;  /* 0x0000d800c3021625 */ /* 0x000fca00078e0200 */
[----:B------:R2:W3:Y:S01]  /*6f50*/  @P1 LDG.E R0, [R2.64] ;  /* 0x0000000e02001981 */ /* 0x0004e2000c1e1900 */
[----:B------:R-:W-:Y:S01]  /*6f60*/  ULDC UR6, c[0x0][0x358] ;  /* 0x0000d60000067ab9 */ /* 0x000fe20000000800 */
[----:B------:R-:W-:Y:S01]  /*6f70*/  IMAD R4, R195, c[0x0][0x2f4], RZ ;  /* 0x0000bd00c3047a24 */ /* 0x000fe200078e02ff */
[----:B------:R-:W-:Y:S01]  /*6f80*/  UIMAD UR6, UR5, UR6, URZ ;  /* 0x00000006050672a4 */ /* 0x000fe2000f8e023f */
[----:B------:R-:W-:Y:S01]  /*6f90*/  BSSY B0, `(.L_x_1123) ;  /* 0x0000028000007945 */ /* 0x000fe20003800000 */
[----:B------:R-:W-:Y:S02]  /*6fa0*/  ULDC UR4, c[0x0][0x2f4] ;  /* 0x0000bd0000047ab9 */ /* 0x000fe40000000800 */
[----:B------:R-:W-:-:S04]  /*6fb0*/  UIMAD UR6, UR6, UR4, URZ ;  /* 0x00000004060672a4 */ /* 0x000fc8000f8e023f */
[----:B------:R-:W-:Y:S01]  /*6fc0*/  USHF.R.S32.HI UR4, URZ, 0x1f, UR6 ;  /* 0x0000001f3f047899 */ /* 0x000fe20008011406 */
[----:B--2---:R-:W2:Y:S01]  /*6fd0*/  S2R R3, SR_CTAID.Y ;  /* 0x0000000000037919 */ /* 0x004ea20000002600 */
[----:B------:R-:W-:-:S03]  /*6fe0*/  IMAD.MOV.U32 R2, RZ, RZ, 0x1 ;  /* 0x00000001ff027424 */ /* 0x000fc600078e00ff */
[----:B------:R-:W-:Y:S02]  /*6ff0*/  BAR.SYNC.DEFER_BLOCKING 0x1, 0x100 ;  /* 0x0044000000007b1d */ /* 0x000fe40000010000 */
[----:B------:R-:W-:-:S04]  /*7000*/  ISETP.NE.AND P0, PT, R2, c[0x0][0x338], PT ;  /* 0x0000ce0002007a0c */ /* 0x000fc80003f05270 */
[----:B------:R-:W4:Y:S09]  /*7010*/  S2R R2, SR_TID.X ;  /* 0x0000000000027919 */ /* 0x000f320000002100 */
[----:B--2---:R-:W-:-:S04]  /*7020*/  @P0 IMAD.HI.U32 R5, R3, c[0x0][0x33c], RZ ;  /* 0x0000cf0003050a27 */ /* 0x004fc800078e00ff */
[----:B------:R-:W-:Y:S01]  /*7030*/  IMAD.MOV.U32 R9, RZ, RZ, R3 ;  /* 0x000000ffff097224 */ /* 0x000fe200078e0003 */
[----:B------:R-:W-:Y:S02]  /*7040*/  @P0 SHF.R.U32.HI R9, RZ, c[0x0][0x340], R5 ;  /* 0x0000d000ff090a19 */ /* 0x000fe40000011605 */
[----:B------:R-:W-:Y:S02]  /*7050*/  SHF.R.S32.HI R5, RZ, 0x1f, R4 ;  /* 0x0000001fff057819 */ /* 0x000fe40000011404 */
[--C-:B------:R-:W-:Y:S01]  /*7060*/  IADD3 R4, P2, P0, R4, UR6, R9.reuse ;  /* 0x0000000604047c10 */ /* 0x100fe2000f85e009 */
[--C-:B------:R-:W-:Y:S01]  /*7070*/  IMAD.MOV R7, RZ, RZ, -R9.reuse ;  /* 0x000000ffff077224 */ /* 0x100fe200078e0a09 */
[----:B------:R-:W-:-:S03]  /*7080*/  SHF.R.S32.HI R6, RZ, 0x1f, R9 ;  /* 0x0000001fff067819 */ /* 0x000fc60000011409 */
[----:B------:R-:W-:Y:S01]  /*7090*/  IMAD R7, R7, c[0x0][0x338], R3 ;  /* 0x0000ce0007077a24 */ /* 0x000fe200078e0203 */
[----:B------:R-:W-:Y:S02]  /*70a0*/  IADD3.X R5, R5, UR4, R6, P2, P0 ;  /* 0x0000000405057c10 */ /* 0x000fe400097e0406 */
[----:B----4-:R-:W-:Y:S02]  /*70b0*/  ISETP.NE.AND P2, PT, R2, RZ, PT ;  /* 0x000000ff0200720c */ /* 0x010fe40003f45270 */
[C---:B------:R-:W-:Y:S01]  /*70c0*/  SHF.L.U64.HI R5, R4.reuse, 0x2, R5 ;  /* 0x0000000204057819 */ /* 0x040fe20000010205 */
[----:B------:R-:W-:-:S05]  /*70d0*/  IMAD.SHL.U32 R4, R4, 0x4, RZ ;  /* 0x0000000404047824 */ /* 0x000fca00078e00ff */
[----:B------:R-:W-:-:S04]  /*70e0*/  IADD3 R10, P0, R4, c[0x0][0x350], RZ ;  /* 0x0000d400040a7a10 */ /* 0x000fc80007f1e0ff */
[----:B------:R-:W-:Y:S01]  /*70f0*/  IADD3.X R11, R5, c[0x0][0x354], RZ, P0, !PT ;  /* 0x0000d500050b7a10 */ /* 0x000fe200007fe4ff */
[----:B---3--:R-:W-:-:S05]  /*7100*/  @P1 IMAD R0, R195, 0x80, R0 ;  /* 0x00000080c3001824 */ /* 0x008fca00078e0200 */
[----:B-1----:R-:W-:-:S04]  /*7110*/  @P1 SHF.R.S32.HI R8, RZ, 0x1f, R0 ;  /* 0x0000001fff081819 */ /* 0x002fc80000011400 */
[----:B------:R-:W-:Y:S02]  /*7120*/  @P1 LEA.HI R8, R8, R0, RZ, 0x7 ;  /* 0x0000000008081211 */ /* 0x000fe400078f38ff */
[----:B------:R-:W-:Y:S02]  /*7130*/  SHF.R.S32.HI R0, RZ, 0x1f, R195 ;  /* 0x0000001fff007819 */ /* 0x000fe400000114c3 */
[----:B------:R-:W-:Y:S02]  /*7140*/  @P1 SHF.R.S32.HI R8, RZ, 0x7, R8 ;  /* 0x00000007ff081819 */ /* 0x000fe40000011408 */
[----:B------:R-:W-:Y:S02]  /*7150*/  SEL R0, R0, RZ, !P1 ;  /* 0x000000ff00007207 */ /* 0x000fe40004800000 */
[----:B------:R-:W-:Y:S01]  /*7160*/  SEL R195, R195, RZ, !P1 ;  /* 0x000000ffc3c37207 */ /* 0x000fe20004800000 */
[----:B------:R-:W-:-:S04]  /*7170*/  @P1 IMAD R8, R8, 0x3000, RZ ;  /* 0x0000300008081824 */ /* 0x000fc800078e02ff */
[--C-:B------:R-:W-:Y:S01]  /*7180*/  @P1 IMAD.MOV.U32 R12, RZ, RZ, R8.reuse ;  /* 0x000000ffff0c1224 */ /* 0x100fe200078e0008 */
[----:B------:R-:W-:Y:S01]  /*7190*/  @P1 SHF.R.S32.HI R13, RZ, 0x1f, R8 ;  /* 0x0000001fff0d1819 */ /* 0x000fe20000011408 */
[----:B------:R-:W-:Y:S01]  /*71a0*/  @!P1 CS2R R12, SRZ ;  /* 0x00000000000c9805 */ /* 0x000fe2000001ff00 */
[----:B------:R-:W-:Y:S05]  /*71b0*/  @P2 BRA `(.L_x_1124) ;  /* 0x0000005000002947 */ /* 0x000fea0003800000 */
.L_x_1125:
[----:B------:R-:W2:Y:S01]  /*71c0*/  LDG.E.STRONG.GPU R3, [R10.64] ;  /* 0x0000000e0a037981 */ /* 0x000ea2000c1ef900 */
[----:B------:R-:W-:Y:S01]  /*71d0*/  YIELD ;  /* 0x0000000000007946 */ /* 0x000fe20003800000 */
[----:B--2---:R-:W-:Y:S01]  /*71e0*/  ISETP.NE.AND P0, PT, R3, R7, PT ;  /* 0x000000070300720c */ /* 0x004fe20003f05270 */
[----:B------:R-:W-:-:S12]  /*71f0*/  CCTL.IVALL ;  /* 0x00000000ff00798f */ /* 0x000fd80002000000 */
[----:B------:R-:W-:Y:S05]  /*7200*/  @P0 BRA `(.L_x_1125) ;  /* 0xffffffb000000947 */ /* 0x000fea000383ffff */
.L_x_1124:
[----:B------:R-:W-:Y:S05]  /*7210*/  BSYNC B0 ;  /* 0x0000000000007941 */ /* 0x000fea0003800000 */
.L_x_1123:
[----:B------:R-:W-:Y:S01]  /*7220*/  MOV R8, 0xffffffff ;  /* 0xffffffff00087802 */ /* 0x000fe20000000f00 */
[----:B------:R-:W-:Y:S05]  /*7230*/  BRA.CONV ~URZ, `(.L_x_1126) ;  /* 0x000000237f007947 */ /* 0x000fea000b800000 */
[----:B------:R-:W-:Y:S02]  /*7240*/  MOV R3, 0x7260 ;  /* 0x0000726000037802 */ /* 0x000fe40000000f00 */
[----:B------:R-:W-:Y:S05]  /*7250*/  CALL.REL.NOINC `($__internal_9_$__cuda_sm70_warpsync) ;  /* 0x00000a9000007944 */ /* 0x000fea0003c00000 */
.L_x_1126:
        /* <DEDUP_REMOVED lines=66> */
[----:B-1----:R-:W-:Y:S05]  /*7680*/  CALL.REL.NOINC `($__internal_9_$__cuda_sm70_warpsync) ;  /* 0x0000066000007944 */ /* 0x002fea0003c00000 */
.L_x_1127:
        /* <DEDUP_REMOVED lines=12> */
.L_x_1129:
[----:B------:R-:W-:Y:S05]  /*7750*/  BSYNC B0 ;  /* 0x0000000000007941 */ /* 0x000fea0003800000 */
.L_x_1128:
[----:B------:R-:W-:Y:S01]  /*7760*/  IADD3 R4, P0, R4, c[0x0][0x348], RZ ;  /* 0x0000d20004047a10 */ /* 0x000fe20007f1e0ff */
[----:B------:R-:W-:Y:S03]  /*7770*/  BSSY B0, `(.L_x_1130) ;  /* 0x0000008000007945 */ /* 0x000fe60003800000 */
[----:B------:R-:W-:Y:S01]  /*7780*/  IADD3.X R5, R5, c[0x0][0x34c], RZ, P0, !PT ;  /* 0x0000d30005057a10 */ /* 0x000fe200007fe4ff */
[----:B------:R-:W-:Y:S05]  /*7790*/  @P2 BRA `(.L_x_1131) ;  /* 0x0000005000002947 */ /* 0x000fea0003800000 */
.L_x_1132:
[----:B--2---:R-:W2:Y:S01]  /*77a0*/  LDG.E.STRONG.GPU R2, [R4.64] ;  /* 0x0000000e04027981 */ /* 0x004ea2000c1ef900 */
[----:B------:R-:W-:Y:S01]  /*77b0*/  YIELD ;  /* 0x0000000000007946 */ /* 0x000fe20003800000 */
[----:B--2---:R-:W-:Y:S01]  /*77c0*/  ISETP.NE.AND P0, PT, R2, R7, PT ;  /* 0x000000070200720c */ /* 0x004fe20003f05270 */
[----:B------:R-:W-:-:S12]  /*77d0*/  CCTL.IVALL ;  /* 0x00000000ff00798f */ /* 0x000fd80002000000 */
[----:B------:R-:W-:Y:S05]  /*77e0*/  @P0 BRA `(.L_x_1132) ;  /* 0xffffffb000000947 */ /* 0x000fea000383ffff */
.L_x_1131:
[----:B------:R-:W-:Y:S05]  /*77f0*/  BSYNC B0 ;  /* 0x0000000000007941 */ /* 0x000fea0003800000 */
.L_x_1130:
[----:B------:R-:W-:Y:S05]  /*7800*/  BRA.CONV ~URZ, `(.L_x_1133) ;  /* 0x000000237f007947 */ /* 0x000fea000b800000 */
[----:B------:R-:W-:Y:S02]  /*7810*/  MOV R3, 0x7830 ;  /* 0x0000783000037802 */ /* 0x000fe40000000f00 */
[----:B-12---:R-:W-:Y:S05]  /*7820*/  CALL.REL.NOINC `($__internal_9_$__cuda_sm70_warpsync) ;  /* 0x000004c000007944 */ /* 0x006fea0003c00000 */
.L_x_1133:
[----:B--2---:R-:W-:Y:S01]  /*7830*/  MOV R2, R12 ;  /* 0x0000000c00027202 */ /* 0x004fe20000000f00 */
        /* <DEDUP_REMOVED lines=62> */
[----:B-12---:R-:W-:Y:S05]  /*7c20*/  CALL.REL.NOINC `($__internal_9_$__cuda_sm70_warpsync) ;  /* 0x000000c000007944 */ /* 0x006fea0003c00000 */
.L_x_1134:
        /* <DEDUP_REMOVED lines=12> */
        .weak           $__internal_9_$__cuda_sm70_warpsync
        .type           $__internal_9_$__cuda_sm70_warpsync,@function
        .size           $__internal_9_$__cuda_sm70_warpsync,(.L_x_1429 - $__internal_9_$__cuda_sm70_warpsync)
$__internal_9_$__cuda_sm70_warpsync:
[----:B------:R-:W-:Y:S01]  /*7cf0*/  MOV R14, R3 ;  /* 0x00000003000e7202 */ /* 0x000fe20000000f00 */
[----:B------:R-:W-:Y:S04]  /*7d00*/  WARPSYNC R8 ;  /* 0x0000000800007348 */ /* 0x000fe80003800000 */
[----:B------:R-:W-:-:S04]  /*7d10*/  MOV R15, 0x0 ;  /* 0x00000000000f7802 */ /* 0x000fc80000000f00 */
[----:B------:R-:W-:Y:S05]  /*7d20*/  RET.REL.NODEC R14 `(_ZN7cutlass13device_kernelIN5flash19enable_sm80_to_sm89INS1_16FlashAttnBwdSm80INS1_25CollectiveMainloopBwdSm80ILi2ELi2EN4cute5tupleIJNS5_1CILi64EEENS7_ILi128EEENS7_ILi96EEEEEENS_10bfloat16_tEfNS_4arch4Sm80ELb0ELb1ELb1ELb1ELb1ELb0ELb0ELb0ELi2ELi2ELi4ELi2ELb0EEENS1_24CollectiveEpilogueBwdGQAISB_fSE_Li256ELb1ELb1EEENS1_19SingleTileSchedulerILb1ELb0ELb0ELi128EEEEEEEEEvNT_6ParamsE) ;  /* 0xffff82d00e007950 */ /* 0x000fea0003c3ffff */
.L_x_1135:
        /* <DEDUP_REMOVED lines=13> */
.L_x_1429:


//--------------------- .text._ZN7cutlass13device_kernelIN5flash19enable_sm80_to_sm89INS1_16FlashAttnBwdSm80INS1_25CollectiveMainloopBwdSm80ILi2ELi2EN4cute5tupleIJNS5_1CILi64EEENS7_ILi128EEENS7_ILi96EEEEEENS_10bfloat16_tEfNS_4arch4Sm80ELb1ELb0ELb1ELb0ELb0ELb0ELb0ELb0ELi2ELi2ELi4ELi2ELb0EEENS1_21CollectiveEpilogueBwdISB_SC_SE_Li256ELb0ELb0ELi2EEENS1_25SingleTileBwdLPTSchedulerILb0ELi128ELb0EEEEEEEEEvNT_6ParamsE --------------------------
	.section	.text._ZN7cutlass13device_kernelIN5flash19enable_sm80_to_sm89INS1_16FlashAttnBwdSm80INS1_25CollectiveMainloopBwdSm80ILi2ELi2EN4cute5tupleIJNS5_1CILi64EEENS7_ILi128EEENS7_ILi96EEEEEENS_10bfloat16_tEfNS_4arch4Sm80ELb1ELb0ELb1ELb0ELb0ELb0ELb0ELb0ELi2ELi2ELi4ELi2ELb0EEENS1_21CollectiveEpilogueBwdISB_SC_SE_Li256ELb0ELb0ELi2EEENS1_25SingleTileBwdLPTSchedulerILb0ELi128ELb0EEEEEEEEEvNT_6ParamsE,"ax",@progbits
	.sectioninfo	@"SHI_REGISTERS=253"
	.align	128
.text._ZN7cutlass13device_kernelIN5flash19enable_sm80_to_sm89INS1_16FlashAttnBwdSm80INS1_25CollectiveMainloopBwdSm80ILi2ELi2EN4cute5tupleIJNS5_1CILi64EEENS7_ILi128EEENS7_ILi96EEEEEENS_10bfloat16_tEfNS_4arch4Sm80ELb1ELb0ELb1ELb0ELb0ELb0ELb0ELb0ELi2ELi2ELi4ELi2ELb0EEENS1_21CollectiveEpilogueBwdISB_SC_SE_Li256ELb0ELb0ELi2EEENS1_25SingleTileBwdLPTSchedulerILb0ELi128ELb0EEEEEEEEEvNT_6ParamsE:
        .type           _ZN7cutlass13device_kernelIN5flash19enable_sm80_to_sm89INS1_16FlashAttnBwdSm80INS1_25CollectiveMainloopBwdSm80ILi2ELi2EN4cute5tupleIJNS5_1CILi64EEENS7_ILi128EEENS7_ILi96EEEEEENS_10bfloat16_tEfNS_4arch4Sm80ELb1ELb0ELb1ELb0ELb0ELb0ELb0ELb0ELi2ELi2ELi4ELi2ELb0EEENS1_21CollectiveEpilogueBwdISB_SC_SE_Li256ELb0ELb0ELi2EEENS1_25SingleTileBwdLPTSchedulerILb0ELi128ELb0EEEEEEEEEvNT_6ParamsE,@function
        .size           _ZN7cutlass13device_kernelIN5flash19enable_sm80_to_sm89INS1_16FlashAttnBwdSm80INS1_25CollectiveMainloopBwdSm80ILi2ELi2EN4cute5tupleIJNS5_1CILi64EEENS7_ILi128EEENS7_ILi96EEEEEENS_10bfloat16_tEfNS_4arch4Sm80ELb1ELb0ELb1ELb0ELb0ELb0ELb0ELb0ELi2ELi2ELi4ELi2ELb0EEENS1_21CollectiveEpilogueBwdISB_SC_SE_Li256ELb0ELb0ELi2EEENS1_25SingleTileBwdLPTSchedulerILb0ELi128ELb0EEEEEEEEEvNT_6ParamsE,(.L_x_1431 - _ZN7cutlass13device_kernelIN5flash19enable_sm80_to_sm89INS1_16FlashAttnBwdSm80INS1_25CollectiveMainloopBwdSm80ILi2ELi2EN4cute5tupleIJNS5_1CILi64EEENS7_ILi128EEENS7_ILi96EEEEEENS_10bfloat16_tEfNS_4arch4Sm80ELb1ELb0ELb1ELb0ELb0ELb0ELb0ELb0ELi2ELi2ELi4ELi2ELb0EEENS1_21CollectiveEpilogueBwdISB_SC_SE_Li256ELb0ELb0ELi2EEENS1_25SingleTileBwdLPTSchedulerILb0ELi128ELb0EEEEEEEEEvNT_6ParamsE)
        .other          _ZN7cutlass13device_kernelIN5flash19enable_sm80_to_sm89INS1_16FlashAttnBwdSm80INS1_25CollectiveMainloopBwdSm80ILi2ELi2EN4cute5tupleIJNS5_1CILi64EEENS7_ILi128EEENS7_ILi96EEEEEENS_10bfloat16_tEfNS_4arch4Sm80ELb1ELb0ELb1ELb0ELb0ELb0ELb0ELb0ELi2ELi2ELi4ELi2ELb0EEENS1_21CollectiveEpilogueBwdISB_SC_SE_Li256ELb0ELb0ELi2EEENS1_25SingleTileBwdLPTSchedulerILb0ELi128ELb0EEEEEEEEEvNT_6ParamsE,@"STO_CUDA_ENTRY STV_DEFAULT"
_ZN7cutlass13device_kernelIN5flash19enable_sm80_to_sm89INS1_16FlashAttnBwdSm80INS1_25CollectiveMainloopBwdSm80ILi2ELi2EN4cute5tupleIJNS5_1CILi64EEENS7_ILi128EEENS7_ILi96EEEEEENS_10bfloat16_tEfNS_4arch4Sm80ELb1ELb0ELb1ELb0ELb0ELb0ELb0ELb0ELi2ELi2ELi4ELi2ELb0EEENS1_21CollectiveEpilogueBwdISB_SC_SE_Li256ELb0ELb0ELi2EEENS1_25SingleTileBwdLPTSchedulerILb0ELi128ELb0EEEEEEEEEvNT_6ParamsE:
[----:B------:R-:W-:Y:S02]  /*0000*/  MOV R1, c[0x0][0x28] ;  /* 0x00000a0000017a02 */ /* 0x000fe40000000f00 */
[----:B------:R-:W1:Y:S01]  /*0010*/  S2R R198, SR_TID.X ;  /* 0x0000000000c67919 */ /* 0x000e620000002100 */
[----:B------:R-:W2:Y:S01]  /*0020*/  S2UR UR7, SR_CTAID.X ;  /* 0x00000000000779c3 */ /* 0x000ea20000002500 */
[----:B-1----:R-:W-:-:S06]  /*0030*/  SHF.R.U32.HI R0, RZ, 0x5, R198 ;  /* 0x00000005ff007819 */ /* 0x002fcc00000116c6 */
        /* <DEDUP_REMOVED lines=23> */
.L_x_1137:
[----:B------:R-:W-:Y:S02]  /*01b0*/  ULDC UR8, c[0x0][0x3ac] ;  /* 0x0000eb0000087ab9 */ /* 0x000fe40000000800 */
[----:B------:R-:W-:Y:S02]  /*01c0*/  UISETP.NE.AND UP0, UPT, UR8, 0x1, UPT ;  /* 0x000000010800788c */ /* 0x000fe4000bf05270 */
[----:B------:R-:W-:Y:S02]  /*01d0*/  ULDC.64 UR4, c[0x0][0x3b0] ;  /* 0x0000ec0000047ab9 */ /* 0x000fe40000000a00 */
[----:B------:R-:W-:Y:S02]  /*01e0*/  UIMAD.WIDE.U32 UR10, UR7, UR4, URZ ;  /* 0x00000004070a72a5 */ /* 0x000fe4000f8e003f */
[----:B------:R-:W-:-:S05]  /*01f0*/  UMOV UR18, UR7 ;  /* 0x0000000700127c82 */ /* 0x000fca0008000000 */
[----:B------:R-:W-:-:S04]  /*0200*/  @UP0 USHF.R.U32.HI UR18, URZ, UR5, UR11 ;  /* 0x000000053f120299 */ /* 0x000fc8000801160b */
[----:B------:R-:W-:Y:S02]  /*0210*/  UIMAD UR8, UR18, UR8, URZ ;  /* 0x00000008120872a4 */ /* 0x000fe4000f8e023f */
.L_x_1138:
        /* <DEDUP_REMOVED lines=11> */
.L_x_1136:
        /* <DEDUP_REMOVED lines=20> */
.L_x_1140:
[----:B------:R-:W-:Y:S02]  /*0410*/  ULDC UR8, c[0x0][0x3ac] ;  /* 0x0000eb0000087ab9 */ /* 0x000fe40000000800 */
[----:B------:R-:W-:Y:S02]  /*0420*/  UISETP.NE.AND UP0, UPT, UR8, 0x1, UPT ;  /* 0x000000010800788c */ /* 0x000fe4000bf05270 */
[----:B------:R-:W-:Y:S02]  /*0430*/  ULDC.64 UR4, c[0x0][0x3b0] ;  /* 0x0000ec0000047ab9 */ /* 0x000fe40000000a00 */
[----:B------:R-:W-:Y:S02]  /*0440*/  UIMAD.WIDE.U32 UR10, UR7, UR4, URZ ;  /* 0x00000004070a72a5 */ /* 0x000fe4000f8e003f */
[----:B------:R-:W-:-:S05]  /*0450*/  UMOV UR18, UR7 ;  /* 0x0000000700127c82 */ /* 0x000fca0008000000 */
[----:B------:R-:W-:-:S04]  /*0460*/  @UP0 USHF.R.U32.HI UR18, URZ, UR5, UR11 ;  /* 0x000000053f120299 */ /* 0x000fc8000801160b */
[----:B------:R-:W-:Y:S02]  /*0470*/  UIMAD UR8, UR18, UR8, URZ ;  /* 0x00000008120872a4 */ /* 0x000fe4000f8e023f */
.L_x_1141:
        /* <DEDUP_REMOVED lines=10> */
.L_x_1139:
        /* <DEDUP_REMOVED lines=71> */
[----:B------:R-:W-:Y:S01]  /*0990*/  USHF.R.S32.HI UR6, URZ, 0x1f, UR16 ;  /* 0x0000001f3f067899 */ /* 0x000fe20008011410 */
[C---:B------:R-:W-:Y:S01]  /*09a0*/  IMAD.SHL.U32 R210, R198.reuse, 0x4, RZ ;  /* 0x00000004c6d27824 */ /* 0x040fe200078e00ff */
[----:B------:R-:W-:Y:S01]  /*09b0*/  ULDC.64 UR4, c[0x0][0x288] ;  /* 0x0000a20000047ab9 */ /* 0x000fe20000000a00 */
[----:B------:R-:W-:Y:S01]  /*09c0*/  SHF.R.S32.HI R19, RZ, 0x1f, R198 ;  /* 0x0000001fff137819 */ /* 0x000fe200000114c6 */
[----:B------:R-:W-:Y:S01]  /*09d0*/  ULDC.64 UR8, c[0x0][0x270] ;  /* 0x00009c0000087ab9 */ /* 0x000fe20000000a00 */
[----:B------:R-:W-:Y:S01]  /*09e0*/  IMAD.U32 R3, RZ, RZ, UR16 ;  /* 0x00000010ff037e24 */ /* 0x000fe2000f8e00ff */
[----:B------:R-:W-:Y:S01]  /*09f0*/  UIMAD UR4, UR6, UR4, URZ ;  /* 0x00000004060472a4 */ /* 0x000fe2000f8e023f */
[--C-:B------:R-:W-:Y:S01]  /*0a00*/  SHF.R.S32.HI R211, RZ, 0x1f, R210.reuse ;  /* 0x0000001fffd37819 */ /* 0x100fe200000114d2 */
[----:B------:R-:W-:Y:S01]  /*0a10*/  UIMAD UR8, UR6, UR8, URZ ;  /* 0x00000008060872a4 */ /* 0x000fe2000f8e023f */
[----:B------:R-:W-:Y:S01]  /*0a20*/  IMAD.U32 R5, RZ, RZ, UR16 ;  /* 0x00000010ff057e24 */ /* 0x000fe2000f8e00ff */
[-C--:B------:R-:W-:Y:S01]  /*0a30*/  LEA.HI R11, R19, R198.reuse, RZ, 0x2 ;  /* 0x000000c6130b7211 */ /* 0x080fe200078f10ff */
[----:B------:R-:W-:Y:S01]  /*0a40*/  USHF.R.S32.HI UR10, URZ, 0x1f, UR17 ;  /* 0x0000001f3f0a7899 */ /* 0x000fe20008011411 */
[--C-:B------:R-:W-:Y:S01]  /*0a50*/  IMAD.WIDE.U32 R6, R3, c[0x0][0x288], R210.reuse ;  /* 0x0000a20003067a25 */ /* 0x100fe200078e00d2 */
[----:B------:R-:W-:Y:S01]  /*0a60*/  UIMAD UR9, UR16, UR9, UR8 ;  /* 0x00000009100972a4 */ /* 0x000fe2000f8e0208 */
[----:B------:R-:W-:Y:S01]  /*0a70*/  LOP3.LUT R17, R11, 0xfffffffc, RZ, 0xc0, !PT ;  /* 0xfffffffc0b117812 */ /* 0x000fe200078ec0ff */
[----:B------:R-:W-:Y:S01]  /*0a80*/  UIMAD UR8, UR16, UR5, UR4 ;  /* 0x00000005100872a4 */ /* 0x000fe2000f8e0204 */
[----:B------:R-:W-:Y:S01]  /*0a90*/  IMAD.WIDE.U32 R22, R5, c[0x0][0x270], R210 ;  /* 0x00009c0005167a25 */ /* 0x000fe200078e00d2 */
[CC--:B------:R-:W-:Y:S01]  /*0aa0*/  LEA.HI R0, R19.reuse, R198.reuse, RZ, 0x4 ;  /* 0x000000c613007211 */ /* 0x0c0fe200078f20ff */
[----:B------:R-:W-:Y:S01]  /*0ab0*/  ULDC.64 UR4, c[0x0][0x248] ;  /* 0x0000920000047ab9 */ /* 0x000fe20000000a00 */
[----:B------:R-:W-:Y:S01]  /*0ac0*/  LEA.HI R16, R19, R198, RZ, 0x3 ;  /* 0x000000c613107211 */ /* 0x000fe200078f18ff */
[----:B------:R-:W-:Y:S01]  /*0ad0*/  UISETP.NE.AND UP0, UPT, UR4, 0x1, UPT ;  /* 0x000000010400788c */ /* 0x000fe2000bf05270 */
[----:B------:R-:W-:Y:S01]  /*0ae0*/  IADD3 R7, R7, UR8, RZ ;  /* 0x0000000807077c10 */ /* 0x000fe2000fffe0ff */
[----:B------:R-:W-:Y:S01]  /*0af0*/  UIMAD.WIDE.U32 UR4, UR16, UR5, URZ ;  /* 0x00000005100472a5 */ /* 0x000fe2000f8e003f */
[----:B------:R-:W-:Y:S01]  /*0b00*/  IADD3 R23, R23, UR9, RZ ;  /* 0x0000000917177c10 */ /* 0x000fe2000fffe0ff */
[----:B------:R-:W-:Y:S01]  /*0b10*/  ULDC UR8, c[0x0][0x250] ;  /* 0x0000940000087ab9 */ /* 0x000fe20000000800 */
[----:B------:R-:W-:Y:S01]  /*0b20*/  IMAD.IADD R17, R198, 0x1, -R17 ;  /* 0x00000001c6117824 */ /* 0x000fe200078e0a11 */
[----:B------:R-:W-:Y:S01]  /*0b30*/  UMOV UR9, UR16 ;  /* 0x0000001000097c82 */ /* 0x000fe20008000000 */
[----:B------:R-:W-:Y:S01]  /*0b40*/  SHF.R.S32.HI R9, RZ, 0x4, R0 ;  /* 0x00000004ff097819 */ /* 0x000fe20000011400 */
[----:B------:R-:W-:Y:S01]  /*0b50*/  IMAD.SHL.U32 R15, R16, 0x8, RZ ;  /* 0x00000008100f7824 */ /* 0x000fe200078e00ff */
[----:B------:R-:W-:Y:S01]  /*0b60*/  SHF.R.S32.HI R208, RZ, 0x2, R11 ;  /* 0x00000002ffd07819 */ /* 0x000fe2000001140b */
[----:B------:R-:W-:Y:S01]  /*0b70*/  IMAD.SHL.U32 R12, R17, 0x8, RZ ;  /* 0x00000008110c7824 */ /* 0x000fe200078e00ff */
[----:B------:R-:W-:Y:S01]  /*0b80*/  @UP0 USHF.R.U32.HI UR9, URZ, UR8, UR5 ;  /* 0x000000083f090299 */ /* 0x000fe20008011605 */
[----:B------:R-:W-:Y:S01]  /*0b90*/  LEA.HI R10, R0, R9, RZ, 0x1 ;  /* 0x00000009000a7211 */ /* 0x000fe200078f08ff */
[----:B------:R-:W-:Y:S01]  /*0ba0*/  IMAD.U32 R14, RZ, RZ, UR17 ;  /* 0x00000011ff0e7e24 */ /* 0x000fe2000f8e00ff */
[----:B------:R-:W-:Y:S01]  /*0bb0*/  ULDC.64 UR4, c[0x0][0x1e0] ;  /* 0x0000780000047ab9 */ /* 0x000fe20000000a00 */
[--C-:B------:R-:W-:Y:S01]  /*0bc0*/  SHF.R.S32.HI R13, RZ, 0x1f, R12.reuse ;  /* 0x0000001fff0d7819 */ /* 0x100fe2000001140c */
[----:B------:R-:W-:Y:S01]  /*0bd0*/  USHF.R.S32.HI UR8, URZ, 0x1f, UR9 ;  /* 0x0000001f3f087899 */ /* 0x000fe20008011409 */
[----:B------:R-:W-:Y:S01]  /*0be0*/  IMAD.U32 R3, RZ, RZ, UR9 ;  /* 0x00000009ff037e24 */ /* 0x000fe2000f8e00ff */
[----:B------:R-:W-:Y:S01]  /*0bf0*/  LOP3.LUT R10, R10, 0xfffffffe, RZ, 0xc0, !PT ;  /* 0xfffffffe0a0a7812 */ /* 0x000fe200078ec0ff */
[----:B------:R-:W-:Y:S01]  /*0c00*/  IMAD.U32 R194, RZ, RZ, UR17 ;  /* 0x00000011ffc27e24 */ /* 0x000fe2000f8e00ff */
[----:B------:R-:W-:Y:S01]  /*0c10*/  UIMAD UR4, UR8, UR4, URZ ;  /* 0x00000004080472a4 */ /* 0x000fe2000f8e023f */
[----:B------:R-:W-:Y:S01]  /*0c20*/  IMAD.WIDE.U32 R20, R3, c[0x0][0x1e0], R12 ;  /* 0x0000780003147a25 */ /* 0x000fe200078e000c */
[----:B------:R-:W-:-:S02]  /*0c30*/  LOP3.LUT R15, R15, 0xc0, RZ, 0xc0, !PT ;  /* 0x000000c00f0f7812 */ /* 0x000fc400078ec0ff */
[----:B------:R-:W-:Y:S01]  /*0c40*/  UIMAD UR5, UR9, UR5, UR4 ;  /* 0x00000005090572a4 */ /* 0x000fe2000f8e0204 */
[----:B------:R-:W-:Y:S01]  /*0c50*/  IMAD.IADD R10, R9, 0x1, -R10 ;  /* 0x00000001090a7824 */ /* 0x000fe200078e0a0a */
[----:B------:R-:W-:Y:S01]  /*0c60*/  LEA.HI R9, R11, R208, RZ, 0x1 ;  /* 0x000000d00b097211 */ /* 0x000fe200078f08ff */
[----:B------:R-:W-:Y:S01]  /*0c70*/  IMAD.U32 R27, RZ, RZ, UR18 ;  /* 0x00000012ff1b7e24 */ /* 0x000fe2000f8e00ff */
[----:B------:R-:W-:Y:S01]  /*0c80*/  SHF.R.U32.HI R5, RZ, 0x3, R15 ;  /* 0x00000003ff057819 */ /* 0x000fe2000001160f */
[----:B------:R-:W-:Y:S01]  /*0c90*/  IMAD.WIDE.U32 R194, R194, c[0x0][0x290], R6 ;  /* 0x0000a400c2c27a25 */ /* 0x000fe200078e0006 */
[----:B------:R-:W-:Y:S01]  /*0ca0*/  IADD3 R21, R21, UR5, RZ ;  /* 0x0000000515157c10 */ /* 0x000fe2000fffe0ff */
[----:B------:R-:W-:Y:S01]  /*0cb0*/  ULDC.64 UR4, c[0x0][0x1e8] ;  /* 0x00007a0000047ab9 */ /* 0x000fe20000000a00 */
[----:B------:R-:W-:Y:S01]  /*0cc0*/  LOP3.LUT R2, R15, 0x18, R12, 0xf8, !PT ;  /* 0x000000180f027812 */ /* 0x000fe200078ef80c */
[----:B------:R-:W-:Y:S01]  /*0cd0*/  UIMAD UR4, UR10, UR4, URZ ;  /* 0x000000040a0472a4 */ /* 0x000fe2000f8e023f */
[----:B------:R-:W-:Y:S01]  /*0ce0*/  SHF.R.S32.HI R209, RZ, 0x1f, R208 ;  /* 0x0000001fffd17819 */ /* 0x000fe200000114d0 */
[----:B------:R-:W-:Y:S01]  /*0cf0*/  IMAD.WIDE.U32 R14, R14, c[0x0][0x1e8], R20 ;  /* 0x00007a000e0e7a25 */ /* 0x000fe200078e0014 */
[----:B------:R-:W-:Y:S01]  /*0d00*/  LEA.HI R21, R19, R198, RZ, 0x5 ;  /* 0x000000c613157211 */ /* 0x000fe200078f28ff */
[----:B------:R-:W-:Y:S01]  /*0d10*/  UIMAD UR11, UR17, UR5, UR4 ;  /* 0x00000005110b72a4 */ /* 0x000fe2000f8e0204 */
[----:B------:R-:W-:Y:S01]  /*0d20*/  LOP3.LUT R9, R9, 0x7fffffe, RZ, 0xc0, !PT ;  /* 0x07fffffe09097812 */ /* 0x000fe200078ec0ff */
[----:B------:R-:W-:Y:S01]  /*0d30*/  IMAD.U32 R196, RZ, RZ, UR17 ;  /* 0x00000011ffc47e24 */ /* 0x000fe2000f8e00ff */
[----:B------:R-:W-:Y:S01]  /*0d40*/  SHF.R.S32.HI R20, RZ, 0x5, R21 ;  /* 0x00000005ff147819 */ /* 0x000fe20000011415 */
[----:B------:R-:W-:Y:S01]  /*0d50*/  IMAD R7, R209, c[0x0][0x178], RZ ;  /* 0x00005e00d1077a24 */ /* 0x000fe200078e02ff */
[----:B------:R-:W-:Y:S01]  /*0d60*/  ULDC.64 UR4, c[0x0][0x1b0] ;  /* 0x00006c0000047ab9 */ /* 0x000fe20000000a00 */
[----:B------:R-:W-:Y:S01]  /*0d70*/  IMAD.IADD R9, R208, 0x1, -R9 ;  /* 0x00000001d0097824 */ /* 0x000fe200078e0a09 */
[----:B------:R-:W-:Y:S01]  /*0d80*/  LOP3.LUT R5, R2, R5, RZ, 0x3c, !PT ;  /* 0x0000000502057212 */ /* 0x000fe200078e3cff */
[----:B------:R-:W-:Y:S01]  /*0d90*/  IMAD.WIDE R26, R27, 0x80, R208 ;  /* 0x000000801b1a7825 */ /* 0x000fe200078e02d0 */
[----:B------:R-:W-:Y:S01]  /*0da0*/  UIMAD UR4, UR8, UR4, URZ ;  /* 0x00000004080472a4 */ /* 0x000fe2000f8e023f */
[----:B------:R-:W-:-:S02]  /*0db0*/  IADD3 R188, R12, 0x40, RZ ;  /* 0x000000400cbc7810 */ /* 0x000fc40007ffe0ff */
[----:B------:R-:W-:Y:S01]  /*0dc0*/  IMAD.WIDE.U32 R196, R196, c[0x0][0x278], R22 ;  /* 0x00009e00c4c47a25 */ /* 0x000fe200078e0016 */
[----:B------:R-:W-:Y:S01]  /*0dd0*/  UIMAD UR4, UR9, UR5, UR4 ;  /* 0x00000005090472a4 */ /* 0x000fe2000f8e0204 */
[----:B------:R-:W-:Y:S01]  /*0de0*/  ISETP.GE.AND P6, PT, R12, c[0x0][0x1cc], PT ;  /* 0x000073000c007a0c */ /* 0x000fe20003fc6270 */
[----:B------:R-:W-:Y:S01]  /*0df0*/  ULDC UR8, c[0x0][0x198] ;  /* 0x0000660000087ab9 */ /* 0x000fe20000000800 */
[----:B------:R-:W-:Y:S01]  /*0e00*/  IMAD R4, R20, 0x8, R9 ;  /* 0x0000000814047824 */ /* 0x000fe200078e0209 */
[----:B------:R-:W-:Y:S01]  /*0e10*/  IADD3 R9, R15, UR11, RZ ;  /* 0x0000000b0f097c10 */ /* 0x000fe2000fffe0ff */
[C---:B------:R-:W-:Y:S01]  /*0e20*/  IMAD R2, R208.reuse, c[0x0][0x17c], R7 ;  /* 0x00005f00d0027a24 */ /* 0x040fe200078e0207 */
[----:B------:R-:W-:Y:S01]  /*0e30*/  UIADD3 UR8, -UR7, UR8, URZ ;  /* 0x0000000807087290 */ /* 0x000fe2000fffe13f */
[----:B------:R-:W-:Y:S01]  /*0e40*/  IMAD.WIDE.U32 R6, R208, c[0x0][0x178], R12 ;  /* 0x00005e00d0067a25 */ /* 0x000fe200078e000c */
[----:B------:R-:W-:Y:S01]  /*0e50*/  USHF.R.S32.HI UR9, URZ, 0x1f, UR14 ;  /* 0x0000001f3f097899 */ /* 0x000fe2000801140e */
[----:B------:R-:W-:Y:S01]  /*0e60*/  SHF.R.S32.HI R11, RZ, 0x1f, R11 ;  /* 0x0000001fff0b7819 */ /* 0x000fe2000001140b */
[----:B------:R-:W-:Y:S01]  /*0e70*/  USHF.L.U32 UR11, UR14, 0x6, URZ ;  /* 0x000000060e0b7899 */ /* 0x000fe2000800063f */
[----:B------:R-:W-:-:S02]  /*0e80*/  IMAD.WIDE.U32 R22, R3, c[0x0][0x1b0], R12 ;  /* 0x00006c0003167a25 */ /* 0x000fc400078e000c */
[----:B------:R-:W-:Y:S02]  /*0e90*/  LEA.HI R11, R11, R208, RZ, 0x3 ;  /* 0x000000d00b0b7211 */ /* 0x000fe400078f18ff */
[----:B------:R-:W-:Y:S01]  /*0ea0*/  IMAD.MOV.U32 R8, RZ, RZ, R14 ;  /* 0x000000ffff087224 */ /* 0x000fe200078e000e */
[----:B------:R-:W-:Y:S01]  /*0eb0*/  IADD3 R25, R23, UR4, RZ ;  /* 0x0000000417197c10 */ /* 0x000fe2000fffe0ff */
[----:B------:R-:W-:Y:S01]  /*0ec0*/  IMAD R3, R27, c[0x0][0x1d8], RZ ;  /* 0x000076001b037a24 */ /* 0x000fe200078e02ff */
[----:B------:R-:W-:Y:S01]  /*0ed0*/  ULDC.64 UR4, c[0x0][0x1b8] ;  /* 0x00006e0000047ab9 */ /* 0x000fe20000000a00 */
[----:B------:R-:W-:Y:S01]  /*0ee0*/  IMAD.IADD R7, R7, 0x1, R2 ;  /* 0x0000000107077824 */ /* 0x000fe200078e0202 */
[----:B------:R-:W-:Y:S01]  /*0ef0*/  UIMAD UR4, UR10, UR4, URZ ;  /* 0x000000040a0472a4 */ /* 0x000fe2000f8e023f */
[----:B------:R-:W-:Y:S01]  /*0f00*/  IMAD.MOV.U32 R24, RZ, RZ, R22 ;  /* 0x000000ffff187224 */ /* 0x000fe200078e0016 */
[----:B------:R-:W-:Y:S01]  /*0f10*/  LOP3.LUT R11, R11, 0xfffffff8, RZ, 0xc0, !PT ;  /* 0xfffffff80b0b7812 */ /* 0x000fe200078ec0ff */
[C---:B------:R-:W-:Y:S01]  /*0f20*/  IMAD R2, R26.reuse, c[0x0][0x1dc], R3 ;  /* 0x000077001a027a24 */ /* 0x040fe200078e0203 */
[----:B------:R-:W-:Y:S01]  /*0f30*/  UIMAD UR7, UR17, UR5, UR4 ;  /* 0x00000005110772a4 */ /* 0x000fe2000f8e0204 */
[----:B------:R-:W-:-:S02]  /*0f40*/  IMAD.WIDE.U32 R8, R26, c[0x0][0x1d8], R8 ;  /* 0x000076001a087a25 */ /* 0x000fc400078e0008 */
[----:B------:R-:W-:Y:S02]  /*0f50*/  ULDC.64 UR4, c[0x0][0x180] ;  /* 0x0000600000047ab9 */ /* 0x000fe40000000a00 */
[----:B------:R-:W-:Y:S01]  /*0f60*/  IMAD.U32 R22, RZ, RZ, UR16 ;  /* 0x00000010ff167e24 */ /* 0x000fe2000f8e00ff */
[----:B------:R-:W-:Y:S01]  /*0f70*/  LEA R28, P0, R8, c[0x0][0x1c0], 0x1 ;  /* 0x00007000081c7a11 */ /* 0x000fe200078008ff */
[----:B------:R-:W-:Y:S01]  /*0f80*/  IMAD.IADD R2, R9, 0x1, R2 ;  /* 0x0000000109027824 */ /* 0x000fe200078e0202 */
[----:B------:R-:W-:Y:S01]  /*0f90*/  UIMAD UR4, UR6, UR4, URZ ;  /* 0x00000004060472a4 */ /* 0x000fe2000f8e023f */
[----:B------:R-:W-:Y:S01]  /*0fa0*/  IMAD.WIDE.U32 R22, R22, c[0x0][0x180], R6 ;  /* 0x0000600016167a25 */ /* 0x000fe200078e0006 */
[----:B------:R-:W-:Y:S02]  /*0fb0*/  IADD3 R6, R12, 0x20, RZ ;  /* 0x000000200c067810 */ /* 0x000fe40007ffe0ff */
[----:B------:R-:W-:Y:S01]  /*0fc0*/  LEA.HI.X R29, R8, c[0x0][0x1c4], R2, 0x1, P0 ;  /* 0x00007100081d7a11 */ /* 0x000fe200000f0c02 */
[----:B------:R-:W-:Y:S01]  /*0fd0*/  IMAD.U32 R4, R4, 0x20, R5 ;  /* 0x0000002004047824 */ /* 0x000fe200078e0005 */
[----:B------:R-:W-:Y:S01]  /*0fe0*/  IADD3 R5, -R208, UR8, RZ ;  /* 0x00000008d0057c10 */ /* 0x000fe2000fffe1ff */
[----:B------:R-:W-:Y:S01]  /*0ff0*/  IMAD.U32 R14, RZ, RZ, UR17 ;  /* 0x00000011ff0e7e24 */ /* 0x000fe2000f8e00ff */
[----:B------:R-:W-:Y:S01]  /*1000*/  ISETP.GE.AND P1, PT, R6, c[0x0][0x1cc], PT ;  /* 0x0000730006007a0c */ /* 0x000fe20003f26270 */
[----:B------:R-:W-:Y:S01]  /*1010*/  IMAD.MOV.U32 R3, RZ, RZ, c[0x0][0x1d8] ;  /* 0x00007600ff037624 */ /* 0x000fe200078e00ff */
[----:B------:R-:W-:Y:S01]  /*1020*/  ISETP.GE.AND P0, PT, R188, c[0x0][0x1cc], PT ;  /* 0x00007300bc007a0c */ /* 0x000fe20003f06270 */
[----:B------:R-:W-:Y:S01]  /*1030*/  IMAD.WIDE.U32 R14, R14, c[0x0][0x1b8], R24 ;  /* 0x00006e000e0e7a25 */ /* 0x000fe200078e0018 */
[C---:B------:R-:W-:Y:S01]  /*1040*/  ISETP.LT.OR P5, PT, R5.reuse, 0x1, P6 ;  /* 0x000000010500780c */ /* 0x040fe200037a1670 */
[----:B------:R-:W-:Y:S01]  /*1050*/  UIMAD UR4, UR16, UR5, UR4 ;  /* 0x00000005100472a4 */ /* 0x000fe2000f8e0204 */
[C---:B------:R-:W-:Y:S01]  /*1060*/  ISETP.LT.OR P4, PT, R5.reuse, 0x1, P1 ;  /* 0x000000010500780c */ /* 0x040fe20000f81670 */
[----:B------:R-:W-:Y:S01]  /*1070*/  IMAD.MOV.U32 R2, RZ, RZ, c[0x0][0x1dc] ;  /* 0x00007700ff027624 */ /* 0x000fe200078e00ff */
[C---:B------:R-:W-:Y:S01]  /*1080*/  ISETP.LT.OR P3, PT, R5.reuse, 0x1, P0 ;  /* 0x000000010500780c */ /* 0x040fe20000761670 */
[----:B------:R-:W-:Y:S01]  /*1090*/  IMAD.SHL.U32 R4, R4, 0x2, RZ ;  /* 0x0000000204047824 */ /* 0x000fe200078e00ff */
[C---:B------:R-:W-:Y:S01]  /*10a0*/  ISETP.LT.OR P6, PT, R5.reuse, 0x41, P6 ;  /* 0x000000410500780c */ /* 0x040fe200037c1670 */
[----:B------:R-:W-:Y:S01]  /*10b0*/  IMAD.U32 R192, RZ, RZ, UR17 ;  /* 0x00000011ffc07e24 */ /* 0x000fe2000f8e00ff */
[----:B------:R-:W-:Y:S01]  /*10c0*/  ISETP.LT.OR P1, PT, R5, 0x41, P1 ;  /* 0x000000410500780c */ /* 0x000fe20000f21670 */
[----:B------:R-:W-:Y:S01]  /*10d0*/  IMAD.U32 R190, RZ, RZ, UR17 ;  /* 0x00000011ffbe7e24 */ /* 0x000fe2000f8e00ff */
[C---:B------:R-:W-:Y:S01]  /*10e0*/  LEA R24, P2, R3.reuse, R28, 0x7 ;  /* 0x0000001c03187211 */ /* 0x040fe200078438ff */
[----:B------:R-:W-:Y:S01]  /*10f0*/  IMAD.MOV.U32 R174, RZ, RZ, 0x10 ;  /* 0x00000010ffae7424 */ /* 0x000fe200078e00ff */
[----:B------:R-:W-:Y:S01]  /*1100*/  LOP3.LUT R7, R16, 0xfffffff8, RZ, 0xc0, !PT ;  /* 0xfffffff810077812 */ /* 0x000fe200078ec0ff */
[----:B------:R-:W-:Y:S01]  /*1110*/  @!PT LDS RZ, [RZ] ;  /* 0x00000000fffff984 */ /* 0x000fe20000000800 */
[----:B------:R-:W-:Y:S01]  /*1120*/  @!PT LDS RZ, [RZ] ;  /* 0x00000000fffff984 */ /* 0x000fe20000000800 */
[----:B------:R-:W-:Y:S01]  /*1130*/  @!PT LDS RZ, [RZ] ;  /* 0x00000000fffff984 */ /* 0x000fe20000000800 */
[----:B------:R1:W-:Y:S01]  /*1140*/  LDGSTS.E.BYPASS.LTC128B.128 [R4+0x6080], [R28.64], !P5 ;  /* 0x060800001c047fae */ /* 0x0003e2000e901d54 */
[----:B------:R-:W-:Y:S01]  /*1150*/  LEA.HI.X R25, R3, R29, R2, 0x7, P2 ;  /* 0x0000001d03197211 */ /* 0x000fe200010f3c02 */
[----:B------:R-:W-:Y:S01]  /*1160*/  IMAD.IADD R11, R208, 0x1, -R11 ;  /* 0x00000001d00b7824 */ /* 0x000fe200078e0a0b */
[----:B------:R-:W-:Y:S01]  /*1170*/  ISETP.GE.AND P2, PT, R12, c[0x0][0x19c], PT ;  /* 0x000067000c007a0c */ /* 0x000fe20003f46270 */
[----:B------:R-:W-:Y:S01]  /*1180*/  IMAD.IADD R3, R198, 0x1, -R7 ;  /* 0x00000001c6037824 */ /* 0x000fe200078e0a07 */
[----:B------:R1:W-:Y:S01]  /*1190*/  LDGSTS.E.BYPASS.LTC128B.128 [R4+0x8080], [R28.64+0x40], !P4 ;  /* 0x080800401c047fae */ /* 0x0003e2000e101d54 */
[----:B------:R-:W-:Y:S01]  /*11a0*/  ISETP.GE.AND P4, PT, R6, c[0x0][0x19c], PT ;  /* 0x0000670006007a0c */ /* 0x000fe20003f86270 */
[----:B------:R-:W-:Y:S01]  /*11b0*/  IMAD.SHL.U32 R204, R11, 0x40, RZ ;  /* 0x000000400bcc7824 */ /* 0x000fe200078e00ff */
[----:B------:R-:W-:Y:S01]  /*11c0*/  ISETP.LT.OR P0, PT, R5, 0x41, P0 ;  /* 0x000000410500780c */ /* 0x000fe20000701670 */
[----:B------:R1:W-:Y:S01]  /*11d0*/  LDGSTS.E.BYPASS.LTC128B.128 [R4+0xa080], [R28.64+0x80], !P3 ;  /* 0x0a0800801c047fae */ /* 0x0003e2000d901d54 */
[----:B------:R-:W-:Y:S01]  /*11e0*/  ISETP.GE.AND P3, PT, R188, c[0x0][0x19c], PT ;  /* 0x00006700bc007a0c */ /* 0x000fe20003f66270 */
[----:B------:R-:W-:Y:S01]  /*11f0*/  IMAD.SHL.U32 R179, R3, 0x40, RZ ;  /* 0x0000004003b37824 */ /* 0x000fe200078e00ff */
[----:B------:R-:W-:Y:S01]  /*1200*/  LEA.HI R2, R19, R198, RZ, 0x6 ;  /* 0x000000c613027211 */ /* 0x000fe200078f30ff */
[----:B------:R2:W-:Y:S01]  /*1210*/  LDGSTS.E.BYPASS.LTC128B.128 [R4+0x7080], [R24.64], !P6 ;  /* 0x0708000018047fae */ /* 0x0005e2000f101d54 */
[----:B------:R-:W-:Y:S01]  /*1220*/  LEA.HI R18, R3, R3, RZ, 0x1 ;  /* 0x0000000303127211 */ /* 0x000fe200078f08ff */
[----:B------:R-:W-:Y:S01]  /*1230*/  IMAD.SHL.U32 R184, R10, 0x8, RZ ;  /* 0x000000080ab87824 */ /* 0x000fe200078e00ff */
[C---:B------:R-:W-:Y:S01]  /*1240*/  ISETP.LT.OR P5, PT, R5.reuse, 0x1, P2 ;  /* 0x000000010500780c */ /* 0x040fe200017a1670 */
[----:B------:R2:W-:Y:S01]  /*1250*/  LDGSTS.E.BYPASS.LTC128B.128 [R4+0x9080], [R24.64+0x40], !P1 ;  /* 0x0908004018047fae */ /* 0x0005e2000c901d54 */
[----:B------:R-:W-:-:S02]  /*1260*/  ISETP.LT.OR P6, PT, R5, 0x1, P4 ;  /* 0x000000010500780c */ /* 0x000fc400027c1670 */
[C---:B------:R-:W-:Y:S01]  /*1270*/  ISETP.LT.OR P1, PT, R5.reuse, 0x1, P3 ;  /* 0x000000010500780c */ /* 0x040fe20001f21670 */
[----:B------:R2:W-:Y:S01]  /*1280*/  LDGSTS.E.BYPASS.LTC128B.128 [R4+0xb080], [R24.64+0x80], !P0 ;  /* 0x0b08008018047fae */ /* 0x0005e2000c101d54 */
[C---:B------:R-:W-:Y:S02]  /*1290*/  ISETP.LT.OR P2, PT, R5.reuse, 0x41, P2 ;  /* 0x000000410500780c */ /* 0x040fe40001741670 */
[----:B------:R-:W-:Y:S02]  /*12a0*/  ISETP.LT.OR P4, PT, R5, 0x41, P4 ;  /* 0x000000410500780c */ /* 0x000fe40002781670 */
[----:B------:R-:W-:Y:S02]  /*12b0*/  IADD3 R15, R15, UR7, RZ ;  /* 0x000000070f0f7c10 */ /* 0x000fe4000fffe0ff */
[----:B------:R-:W-:Y:S01]  /*12c0*/  ISETP.LT.OR P3, PT, R5, 0x41, P3 ;  /* 0x000000410500780c */ /* 0x000fe20001f61670 */
[----:B------:R-:W-:Y:S01]  /*12d0*/  IMAD R5, R27, c[0x0][0x1a8], RZ ;  /* 0x00006a001b057a24 */ /* 0x000fe200078e02ff */
[----:B------:R-:W-:Y:S01]  /*12e0*/  SHF.R.S32.HI R2, RZ, 0x6, R2 ;  /* 0x00000006ff027819 */ /* 0x000fe20000011402 */
[----:B------:R-:W-:Y:S01]  /*12f0*/  IMAD.WIDE.U32 R14, R26, c[0x0][0x1a8], R14 ;  /* 0x00006a001a0e7a25 */ /* 0x000fe200078e000e */
[----:B------:R-:W-:-:S02]  /*1300*/  LOP3.LUT R8, R18, 0x7fffffe, RZ, 0xc0, !PT ;  /* 0x07fffffe12087812 */ /* 0x000fc400078ec0ff */
[----:B------:R-:W-:Y:S01]  /*1310*/  IADD3 R23, R23, UR4, RZ ;  /* 0x0000000417177c10 */ /* 0x000fe2000fffe0ff */
[----:B------:R-:W-:Y:S01]  /*1320*/  ULDC.64 UR4, c[0x0][0x178] ;  /* 0x00005e0000047ab9 */ /* 0x000fe20000000a00 */
[----:B------:R-:W-:Y:S01]  /*1330*/  IMAD R5, R26, c[0x0][0x1ac], R5 ;  /* 0x00006b001a057a24 */ /* 0x000fe200078e0205 */
[----:B------:R-:W-:Y:S01]  /*1340*/  UIMAD UR7, UR9, UR4, URZ ;  /* 0x00000004090772a4 */ /* 0x000fe2000f8e023f */
[----:B------:R-:W-:Y:S01]  /*1350*/  IMAD.IADD R7, R3, 0x1, -R8 ;  /* 0x0000000103077824 */ /* 0x000fe200078e0a08 */
[----:B------:R-:W-:Y:S01]  /*1360*/  LOP3.LUT R9, R0, 0xfffffff0, RZ, 0xc0, !PT ;  /* 0xfffffff000097812 */ /* 0x000fe200078ec0ff */
[----:B------:R-:W-:Y:S01]  /*1370*/  IMAD R180, R10, 0x4, R2 ;  /* 0x000000040ab47824 */ /* 0x000fe200078e0202 */
[----:B------:R-:W-:Y:S01]  /*1380*/  LEA R30, P0, R14, c[0x0][0x190], 0x1 ;  /* 0x000064000e1e7a11 */ /* 0x000fe200078008ff */
[----:B------:R-:W-:Y:S01]  /*1390*/  IMAD.IADD R5, R15, 0x1, R5 ;  /* 0x000000010f057824 */ /* 0x000fe200078e0205 */
[----:B------:R-:W-:Y:S01]  /*13a0*/  UIMAD.WIDE.U32 UR12, UR14, UR4, URZ ;  /* 0x000000040e0c72a5 */ /* 0x000fe2000f8e003f */
[----:B------:R-:W-:Y:S01]  /*13b0*/  IMAD R180, R180, 0x8, R7 ;  /* 0x00000008b4b47824 */ /* 0x000fe200078e0207 */
[----:B------:R-:W-:Y:S01]  /*13c0*/  UIMAD UR7, UR14, UR5, UR7 ;  /* 0x000000050e0772a4 */ /* 0x000fe2000f8e0207 */
[----:B------:R-:W-:Y:S01]  /*13d0*/  IMAD.WIDE.U32 R192, R192, c[0x0][0x188], R22 ;  /* 0x00006200c0c07a25 */ /* 0x000fe200078e0016 */
[----:B------:R-:W-:Y:S01]  /*13e0*/  LEA.HI.X R31, R14, c[0x0][0x194], R5, 0x1, P0 ;  /* 0x000065000e1f7a11 */ /* 0x000fe200000f0c05 */
[----:B------:R-:W-:Y:S01]  /*13f0*/  ULDC.64 UR4, c[0x0][0x188] ;  /* 0x0000620000047ab9 */ /* 0x000fe20000000a00 */
[----:B------:R-:W-:Y:S01]  /*1400*/  LOP3.LUT R179, R179, 0x1c0, RZ, 0xc0, !PT ;  /* 0x000001c0b3b37812 */ /* 0x000fe200078ec0ff */
[----:B------:R-:W-:Y:S01]  /*1410*/  IMAD.MOV.U32 R7, RZ, RZ, c[0x0][0x1a8] ;  /* 0x00006a00ff077624 */ /* 0x000fe200078e00ff */
[----:B------:R-:W-:Y:S01]  /*1420*/  UIMAD UR4, UR10, UR4, URZ ;  /* 0x000000040a0472a4 */ /* 0x000fe2000f8e023f */
[----:B------:R-:W-:Y:S01]  /*1430*/  IMAD.IADD R22, R198, 0x1, -R9 ;  /* 0x00000001c6167824 */ /* 0x000fe200078e0a09 */
[----:B------:R-:W-:Y:S01]  /*1440*/  UIADD3 UR7, UR13, UR7, URZ ;  /* 0x000000070d077290 */ /* 0x000fe2000fffe03f */
[----:B------:R-:W-:Y:S01]  /*1450*/  IMAD.MOV.U32 R5, RZ, RZ, c[0x0][0x1ac] ;  /* 0x00006b00ff057624 */ /* 0x000fe200078e00ff */
[C---:B--2---:R-:W-:Y:S01]  /*1460*/  LEA R24, P0, R7.reuse, R30, 0x7 ;  /* 0x0000001e07187211 */ /* 0x044fe200078038ff */
[----:B------:R-:W-:Y:S01]  /*1470*/  UIMAD UR4, UR17, UR5, UR4 ;  /* 0x00000005110472a4 */ /* 0x000fe2000f8e0204 */
[----:B------:R-:W-:Y:S01]  /*1480*/  LEA.HI R8, R22, R22, RZ, 0x1 ;  /* 0x0000001616087211 */ /* 0x000fe200078f08ff */
[----:B------:R-:W-:Y:S01]  /*1490*/  IMAD.U32 R26, RZ, RZ, UR12 ;  /* 0x0000000cff1a7e24 */ /* 0x000fe2000f8e00ff */
[----:B------:R-:W-:Y:S01]  /*14a0*/  LEA.HI.X R25, R7, R31, R5, 0x7, P0 ;  /* 0x0000001f07197211 */ /* 0x000fe200000f3c05 */
[----:B------:R-:W-:Y:S01]  /*14b0*/  IMAD.U32 R0, RZ, RZ, UR7 ;  /* 0x00000007ff007e24 */ /* 0x000fe2000f8e00ff */
[----:B------:R-:W-:Y:S01]  /*14c0*/  LOP3.LUT R5, R8, 0x7fffffe, RZ, 0xc0, !PT ;  /* 0x07fffffe08057812 */ /* 0x000fe200078ec0ff */
[----:B------:R-:W-:Y:S01]  /*14d0*/  IMAD.U32 R27, RZ, RZ, UR13 ;  /* 0x0000000dff1b7e24 */ /* 0x000fe2000f8e00ff */
[----:B------:R-:W-:Y:S01]  /*14e0*/  IADD3 R185, R193, UR4, RZ ;  /* 0x00000004c1b97c10 */ /* 0x000fe2000fffe0ff */
[----:B------:R-:W-:Y:S01]  /*14f0*/  ULDC.64 UR4, c[0x0][0x278] ;  /* 0x00009e0000047ab9 */ /* 0x000fe20000000a00 */
[----:B------:R-:W-:Y:S01]  /*1500*/  LEA R14, P0, R26, R192, 0x6 ;  /* 0x000000c01a0e7211 */ /* 0x000fe200078030ff */
[----:B------:R-:W-:Y:S01]  /*1510*/  IMAD.IADD R178, R22, 0x1, -R5 ;  /* 0x0000000116b27824 */ /* 0x000fe200078e0a05 */
[----:B------:R-:W-:Y:S01]  /*1520*/  LEA.HI R7, R21, R20, RZ, 0x1 ;  /* 0x0000001415077211 */ /* 0x000fe200078f08ff */
[----:B------:R-:W-:Y:S01]  /*1530*/  UIMAD UR4, UR10, UR4, URZ ;  /* 0x000000040a0472a4 */ /* 0x000fe2000f8e023f */
[----:B------:R-:W-:Y:S01]  /*1540*/  LEA.HI.X R5, R26, R185, R0, 0x6, P0 ;  /* 0x000000b91a057211 */ /* 0x000fe200000f3400 */
[----:B------:R-:W-:Y:S01]  /*1550*/  USHF.R.S32.HI UR12, URZ, 0x1f, UR11 ;  /* 0x0000001f3f0c7899 */ /* 0x000fe2000801140b */
[----:B------:R-:W-:Y:S01]  /*1560*/  LEA R26, P0, R14, c[0x0][0x160], 0x1 ;  /* 0x000058000e1a7a11 */ /* 0x000fe200078008ff */
[----:B------:R-:W-:Y:S01]  /*1570*/  UIMAD UR5, UR17, UR5, UR4 ;  /* 0x00000005110572a4 */ /* 0x000fe2000f8e0204 */
[----:B------:R-:W-:Y:S01]  /*1580*/  SHF.R.S32.HI R9, RZ, 0x1f, R22 ;  /* 0x0000001fff097819 */ /* 0x000fe20000011416 */
[----:B------:R2:W-:Y:S01]  /*1590*/  LDGSTS.E.BYPASS.LTC128B.128 [R4+0x80], [R30.64], !P5 ;  /* 0x000800001e047fae */ /* 0x0005e2000e901d54 */
[----:B------:R-:W-:Y:S01]  /*15a0*/  LOP3.LUT R7, R7, 0xfffffffe, RZ, 0xc0, !PT ;  /* 0xfffffffe07077812 */ /* 0x000fe200078ec0ff */
[----:B-1----:R-:W-:Y:S01]  /*15b0*/  IMAD.WIDE.U32 R28, R208, c[0x0][0x208], R12 ;  /* 0x00008200d01c7a25 */ /* 0x002fe200078e000c */
[----:B------:R-:W-:Y:S01]  /*15c0*/  LEA.HI.X R27, R14, c[0x0][0x164], R5, 0x1, P0 ;  /* 0x000059000e1b7a11 */ /* 0x000fe200000f0c05 */
[----:B------:R2:W-:Y:S01]  /*15d0*/  LDGSTS.E.BYPASS.LTC128B.128 [R4+0x2080], [R30.64+0x40], !P6 ;  /* 0x020800401e047fae */ /* 0x0005e2000f101d54 */
[----:B------:R-:W-:Y:S01]  /*15e0*/  LEA.HI R9, R9, R22, RZ, 0x3 ;  /* 0x0000001609097211 */ /* 0x000fe200078f18ff */
[----:B------:R-:W-:Y:S01]  /*15f0*/  IMAD.SHL.U32 R14, R20, 0x10, RZ ;  /* 0x00000010140e7824 */ /* 0x000fe200078e00ff */
[----:B------:R-:W-:Y:S01]  /*1600*/  ISETP.GE.AND P0, PT, R12, c[0x0][0x16c], PT ;  /* 0x00005b000c007a0c */ /* 0x000fe20003f06270 */
[----:B------:R-:W-:Y:S01]  /*1610*/  IMAD R5, R209, c[0x0][0x208], RZ ;  /* 0x00008200d1057a24 */ /* 0x000fe200078e02ff */
[----:B------:R-:W-:Y:S01]  /*1620*/  LOP3.LUT R15, R9, 0xfffffff8, RZ, 0xc0, !PT ;  /* 0xfffffff8090f7812 */ /* 0x000fe200078ec0ff */
[----:B------:R-:W-:Y:S01]  /*1630*/  IMAD.IADD R7, R20, 0x1, -R7 ;  /* 0x0000000114077824 */ /* 0x000fe200078e0a07 */
[----:B------:R-:W-:Y:S01]  /*1640*/  ISETP.GE.AND P5, PT, R188, c[0x0][0x16c], PT ;  /* 0x00005b00bc007a0c */ /* 0x000fe20003fa6270 */
[----:B------:R-:W-:Y:S01]  /*1650*/  IMAD R3, R208, c[0x0][0x20c], R5 ;  /* 0x00008300d0037a24 */ /* 0x000fe200078e0205 */
[----:B------:R-:W-:Y:S01]  /*1660*/  LOP3.LUT R23, R179, 0x30, R14, 0xf8, !PT ;  /* 0x00000030b3177812 */ /* 0x000fe200078ef80e */
[----:B------:R-:W-:Y:S01]  /*1670*/  IMAD.SHL.U32 R0, R7, 0x400, RZ ;  /* 0x0000040007007824 */ /* 0x000fe200078e00ff */
[----:B------:R-:W-:Y:S01]  /*1680*/  SEL R200, RZ, 0x1, P0 ;  /* 0x00000001ffc87807 */ /* 0x000fe20000000000 */
[----:B------:R-:W-:Y:S01]  /*1690*/  IMAD.IADD R29, R29, 0x1, R3 ;  /* 0x000000011d1d7824 */ /* 0x000fe200078e0203 */
[----:B------:R-:W-:Y:S01]  /*16a0*/  IADD3 R187, R197, UR5, RZ ;  /* 0x00000005c5bb7c10 */ /* 0x000fe2000fffe0ff */
[----:B------:R-:W-:Y:S01]  /*16b0*/  IMAD.IADD R15, R22, 0x1, -R15 ;  /* 0x00000001160f7824 */ /* 0x000fe200078e0a0f */
[----:B------:R-:W-:Y:S01]  /*16c0*/  IADD3 R14, P0, R196, UR11, RZ ;  /* 0x0000000bc40e7c10 */ /* 0x000fe2000ff1e0ff */
[----:B------:R-:W-:Y:S01]  /*16d0*/  IMAD R17, R17, 0x2, R0 ;  /* 0x0000000211117824 */ /* 0x000fe200078e0200 */
[----:B------:R-:W-:Y:S01]  /*16e0*/  SHF.R.S32.HI R9, RZ, 0x3, R9 ;  /* 0x00000003ff097819 */ /* 0x000fe20000011409 */
[----:B------:R-:W-:Y:S01]  /*16f0*/  ULDC.64 UR4, c[0x0][0x210] ;  /* 0x0000840000047ab9 */ /* 0x000fe20000000a00 */
[----:B------:R-:W-:Y:S01]  /*1700*/  SEL R5, RZ, 0x4, P5 ;  /* 0x00000004ff057807 */ /* 0x000fe20002800000 */
[----:B------:R-:W-:Y:S01]  /*1710*/  UIMAD UR4, UR6, UR4, URZ ;  /* 0x00000004060472a4 */ /* 0x000fe2000f8e023f */
[----:B------:R-:W-:Y:S01]  /*1720*/  ISETP.GE.AND P5, PT, R6, c[0x0][0x16c], PT ;  /* 0x00005b0006007a0c */ /* 0x000fe20003fa6270 */
[----:B------:R-:W-:Y:S01]  /*1730*/  IMAD R178, R9, 0x8, R178 ;  /* 0x0000000809b27824 */ /* 0x000fe200078e02b2 */
[----:B------:R-:W-:Y:S01]  /*1740*/  IADD3.X R3, R187, UR12, RZ, P0, !PT ;  /* 0x0000000cbb037c10 */ /* 0x000fe200087fe4ff */
[----:B------:R-:W-:Y:S01]  /*1750*/  IMAD R0, R9, 0x200, R0 ;  /* 0x0000020009007824 */ /* 0x000fe200078e0200 */
[C---:B------:R-:W-:Y:S01]  /*1760*/  LEA R22, P0, R14.reuse, c[0x0][0x258], 0x2 ;  /* 0x000096000e167a11 */ /* 0x040fe200078010ff */
[----:B------:R2:W-:Y:S01]  /*1770*/  LDGSTS.E.BYPASS.LTC128B.128 [R4+0x4080], [R30.64+0x80], !P1 ;  /* 0x040800801e047fae */ /* 0x0005e2000c901d54 */
[----:B------:R-:W-:Y:S01]  /*1780*/  SEL R9, RZ, 0x2, P5 ;  /* 0x00000002ff097807 */ /* 0x000fe20002800000 */
[----:B------:R-:W-:Y:S01]  /*1790*/  UIMAD UR19, UR16, UR5, UR4 ;  /* 0x00000005101372a4 */ /* 0x000fe2000f8e0204 */
[----:B------:R-:W-:Y:S01]  /*17a0*/  LOP3.LUT R20, R23, 0x8, R16, 0xf8, !PT ;  /* 0x0000000817147812 */ /* 0x000fe200078ef810 */
[----:B------:R-:W-:Y:S01]  /*17b0*/  UMOV UR13, 0x6 ;  /* 0x00000006000d7882 */ /* 0x000fe20000000000 */
[----:B------:R-:W-:Y:S01]  /*17c0*/  LEA.HI.X R23, R14, c[0x0][0x25c], R3, 0x2, P0 ;  /* 0x000097000e177a11 */ /* 0x000fe200000f1403 */
[----:B------:R-:W-:Y:S01]  /*17d0*/  IMAD.U32 R3, RZ, RZ, UR16 ;  /* 0x00000010ff037e24 */ /* 0x000fe2000f8e00ff */
[----:B------:R-:W-:Y:S01]  /*17e0*/  ISETP.GE.AND P0, PT, R12, c[0x0][0x1fc], PT ;  /* 0x00007f000c007a0c */ /* 0x000fe20003f06270 */
[----:B------:R-:W-:Y:S01]  /*17f0*/  ULDC.64 UR6, c[0x0][0x208] ;  /* 0x0000820000067ab9 */ /* 0x000fe20000000a00 */
[----:B------:R-:W-:Y:S01]  /*1800*/  IADD3 R5, R5, R9, R200 ;  /* 0x0000000905057210 */ /* 0x000fe20007ffe0c8 */
[----:B------:R-:W-:Y:S01]  /*1810*/  IMAD.WIDE.U32 R28, R3, c[0x0][0x210], R28 ;  /* 0x00008400031c7a25 */ /* 0x000fe200078e001c */
[----:B------:R-:W-:Y:S01]  /*1820*/  ISETP.GE.AND P1, PT, R6, c[0x0][0x1fc], PT ;  /* 0x00007f0006007a0c */ /* 0x000fe20003f26270 */
[----:B------:R1:W-:Y:S01]  /*1830*/  LDGSTS.E.BYPASS.LTC128B.128 [R4+0x1080], [R24.64], !P2 ;  /* 0x0108000018047fae */ /* 0x0003e2000d101d54 */
[----:B------:R-:W-:Y:S01]  /*1840*/  SEL R14, RZ, 0x1, P0 ;  /* 0x00000001ff0e7807 */ /* 0x000fe20000000000 */
[----:B------:R-:W-:Y:S01]  /*1850*/  USHF.L.U64.HI UR7, UR6, UR13, UR7 ;  /* 0x0000000d06077299 */ /* 0x000fe20008010207 */
[C---:B------:R-:W-:Y:S01]  /*1860*/  LOP3.LUT P0, RZ, R5.reuse, 0x1, RZ, 0xc0, !PT ;  /* 0x0000000105ff7812 */ /* 0x040fe2000780c0ff */
[----:B------:R-:W-:Y:S01]  /*1870*/  ULDC.64 UR4, c[0x0][0x218] ;  /* 0x0000860000047ab9 */ /* 0x000fe20000000a00 */
[C---:B------:R-:W-:Y:S01]  /*1880*/  LOP3.LUT P2, RZ, R5.reuse, 0x2, RZ, 0xc0, !PT ;  /* 0x0000000205ff7812 */ /* 0x040fe2000784c0ff */
[----:B------:R-:W-:Y:S01]  /*1890*/  ULDC UR13, c[0x0][0x168] ;  /* 0x00005a00000d7ab9 */ /* 0x000fe20000000800 */
[----:B------:R-:W-:Y:S01]  /*18a0*/  LOP3.LUT P6, RZ, R5, 0x4, RZ, 0xc0, !PT ;  /* 0x0000000405ff7812 */ /* 0x000fe200078cc0ff */
[----:B------:R-:W-:Y:S01]  /*18b0*/  UIADD3 UR13, -UR11, UR13, URZ ;  /* 0x0000000d0b0d7290 */ /* 0x000fe2000fffe13f */
[----:B------:R-:W-:Y:S01]  /*18c0*/  SEL R5, RZ, 0xffffffff, P1 ;  /* 0xffffffffff057807 */ /* 0x000fe20000800000 */
[----:B------:R-:W-:Y:S01]  /*18d0*/  UIMAD UR4, UR10, UR4, URZ ;  /* 0x000000040a0472a4 */ /* 0x000fe2000f8e023f */
[----:B------:R-:W-:Y:S01]  /*18e0*/  IADD3 R29, R29, UR19, RZ ;  /* 0x000000131d1d7c10 */ /* 0x000fe2000fffe0ff */
[----:B------:R-:W-:Y:S01]  /*18f0*/  USHF.L.U32 UR6, UR6, 0x6, URZ ;  /* 0x0000000606067899 */ /* 0x000fe2000800063f */
[----:B------:R-:W-:Y:S01]  /*1900*/  ISETP.GE.AND P1, PT, R188, c[0x0][0x1fc], PT ;  /* 0x00007f00bc007a0c */ /* 0x000fe20003f26270 */
[----:B------:R-:W-:Y:S01]  /*1910*/  IMAD.SHL.U32 R5, R5, 0x2, RZ ;  /* 0x0000000205057824 */ /* 0x000fe200078e00ff */
[----:B------:R-:W-:Y:S01]  /*1920*/  UIMAD UR22, UR17, UR5, UR4 ;  /* 0x00000005111672a4 */ /* 0x000fe2000f8e0204 */
[----:B------:R-:W-:Y:S01]  /*1930*/  IMAD.WIDE.U32 R190, R190, c[0x0][0x218], R28 ;  /* 0x00008600bebe7a25 */ /* 0x000fe200078e001c */
[C---:B------:R-:W-:Y:S01]  /*1940*/  ISETP.GE.OR P0, PT, R208.reuse, UR13, !P0 ;  /* 0x0000000dd0007c0c */ /* 0x040fe2000c706670 */
[----:B------:R-:W-:Y:S01]  /*1950*/  UIMAD UR19, UR7, UR14, URZ ;  /* 0x0000000e071372a4 */ /* 0x000fe2000f8e023f */
[C---:B------:R-:W-:Y:S01]  /*1960*/  ISETP.GE.OR P2, PT, R208.reuse, UR13, !P2 ;  /* 0x0000000dd0007c0c */ /* 0x040fe2000d746670 */
[----:B------:R-:W-:Y:S01]  /*1970*/  IMAD.U32 R9, RZ, RZ, UR6 ;  /* 0x00000006ff097e24 */ /* 0x000fe2000f8e00ff */
[----:B------:R-:W-:Y:S01]  /*1980*/  ISETP.GE.OR P6, PT, R208, UR13, !P6 ;  /* 0x0000000dd0007c0c */ /* 0x000fe2000f7c6670 */
[----:B------:R-:W-:Y:S01]  /*1990*/  IMAD.MOV.U32 R206, RZ, RZ, R190 ;  /* 0x000000ffffce7224 */ /* 0x000fe200078e00be */
[----:B------:R-:W-:Y:S01]  /*19a0*/  LOP3.LUT R14, R5, 0x2, R14, 0xe2, !PT ;  /* 0x00000002050e7812 */ /* 0x000fe200078ee20e */
[----:B------:R-:W-:Y:S01]  /*19b0*/  UIMAD UR19, UR9, UR6, UR19 ;  /* 0x00000006091372a4 */ /* 0x000fe2000f8e0213 */
[----:B------:R-:W-:Y:S01]  /*19c0*/  SEL R5, RZ, 0x4, P1 ;  /* 0x00000004ff057807 */ /* 0x000fe20000800000 */
[----:B------:R1:W-:Y:S01]  /*19d0*/  LDGSTS.E.BYPASS.LTC128B.128 [R4+0x3080], [R24.64+0x40], !P4 ;  /* 0x0308004018047fae */ /* 0x0003e2000e101d54 */
[----:B------:R-:W-:Y:S01]  /*19e0*/  IADD3 R207, R191, UR22, RZ ;  /* 0x00000016bfcf7c10 */ /* 0x000fe2000fffe0ff */
[----:B------:R-:W-:Y:S01]  /*19f0*/  ULDC.64 UR4, c[0x0][0x290] ;  /* 0x0000a40000047ab9 */ /* 0x000fe20000000a00 */
[----:B------:R-:W-:Y:S01]  /*1a00*/  LOP3.LUT R5, R14, R5, RZ, 0xfc, !PT ;  /* 0x000000050e057212 */ /* 0x000fe200078efcff */
[----:B------:R1:W-:Y:S01]  /*1a10*/  LDGSTS.E.BYPASS.LTC128B.128 [R4+0x5080], [R24.64+0x80], !P3 ;  /* 0x0508008018047fae */ /* 0x0003e2000d901d54 */
[----:B------:R-:W-:Y:S01]  /*1a20*/  ISETP.GT.AND P1, PT, R198, 0xf, PT ;  /* 0x0000000fc600780c */ /* 0x000fe20003f24270 */
[----:B------:R-:W-:Y:S01]  /*1a30*/  IMAD.WIDE.U32 R28, R9, UR14, R206 ;  /* 0x0000000e091c7c25 */ /* 0x000fe2000f8e00ce */
[C---:B------:R-:W-:Y:S01]  /*1a40*/  LOP3.LUT P4, RZ, R5.reuse, 0x1, RZ, 0xc0, !PT ;  /* 0x0000000105ff7812 */ /* 0x040fe2000788c0ff */
[----:B------:R-:W0:Y:S01]  /*1a50*/  LDGDEPBAR ;  /* 0x00000000000079af */ /* 0x000e220000000000 */
[----:B------:R-:W-:Y:S01]  /*1a60*/  LOP3.LUT P3, RZ, R5, 0x2, RZ, 0xc0, !PT ;  /* 0x0000000205ff7812 */ /* 0x000fe2000786c0ff */
[----:B------:R-:W-:Y:S01]  /*1a70*/  UIMAD UR4, UR10, UR4, URZ ;  /* 0x000000040a0472a4 */ /* 0x000fe2000f8e023f */
[----:B------:R-:W-:Y:S01]  /*1a80*/  IADD3 R3, R29, UR19, RZ ;  /* 0x000000131d037c10 */ /* 0x000fe2000fffe0ff */
[----:B------:R2:W-:Y:S01]  /*1a90*/  LDGSTS.E.BYPASS.LTC128B.128 [R4+0xc080], [R26.64], !P0 ;  /* 0x0c0800001a047fae */ /* 0x0005e2000c101d54 */
[----:B------:R-:W-:Y:S01]  /*1aa0*/  SHF.R.S32.HI R18, RZ, 0x1, R18 ;  /* 0x00000001ff127819 */ /* 0x000fe20000011412 */
[----:B------:R-:W-:Y:S01]  /*1ab0*/  UIMAD UR4, UR17, UR5, UR4 ;  /* 0x00000005110472a4 */ /* 0x000fe2000f8e0204 */
[----:B------:R-:W-:Y:S01]  /*1ac0*/  SHF.R.U32.HI R179, RZ, 0x3, R179 ;  /* 0x00000003ffb37819 */ /* 0x000fe200000116b3 */
[----:B------:R2:W-:Y:S01]  /*1ad0*/  LDGSTS.E.BYPASS.LTC128B.128 [R4+0xd080], [R26.64+0x40], !P2 ;  /* 0x0d0800401a047fae */ /* 0x0005e2000d101d54 */
[----:B------:R-:W-:Y:S01]  /*1ae0*/  LOP3.LUT P2, RZ, R5, 0x4, RZ, 0xc0, !PT ;  /* 0x0000000405ff7812 */ /* 0x000fe2000784c0ff */
[----:B------:R-:W-:Y:S01]  /*1af0*/  IMAD.SHL.U32 R178, R178, 0x20, RZ ;  /* 0x00000020b2b27824 */ /* 0x000fe200078e00ff */
[----:B------:R-:W-:Y:S01]  /*1b00*/  LEA.HI R5, R19, R198, RZ, 0x7 ;  /* 0x000000c613057211 */ /* 0x000fe200078f38ff */
[----:B------:R2:W-:Y:S01]  /*1b10*/  LDGSTS.E.BYPASS.LTC128B.128 [R4+0xe080], [R26.64+0x80], !P6 ;  /* 0x0e0800801a047fae */ /* 0x0005e2000f101d54 */
[----:B------:R-:W-:-:S02]  /*1b20*/  ISETP.GE.OR P6, PT, R208, UR13, !P4 ;  /* 0x0000000dd0007c0c */ /* 0x000fc4000e7c6670 */
[--C-:B------:R-:W-:Y:S02]  /*1b30*/  SHF.R.S32.HI R19, RZ, 0x1, R8.reuse ;  /* 0x00000001ff137819 */ /* 0x100fe40000011408 */
[----:B------:R-:W-:Y:S02]  /*1b40*/  SHF.R.S32.HI R8, RZ, 0x1f, R8 ;  /* 0x0000001fff087819 */ /* 0x000fe40000011408 */
[----:B------:R-:W-:Y:S01]  /*1b50*/  IADD3 R186, R195, UR4, RZ ;  /* 0x00000004c3ba7c10 */ /* 0x000fe2000fffe0ff */
[----:B------:R-:W-:Y:S01]  /*1b60*/  UIADD3 UR4, UR14, 0x1, URZ ;  /* 0x000000010e047890 */ /* 0x000fe2000fffe03f */
[----:B------:R-:W-:Y:S02]  /*1b70*/  LEA.HI R8, R8, R19, RZ, 0x2 ;  /* 0x0000001308087211 */ /* 0x000fe400078f10ff */
[----:B-1----:R-:W-:Y:S01]  /*1b80*/  LEA R24, P0, R28, c[0x0][0x1f0], 0x1 ;  /* 0x00007c001c187a11 */ /* 0x002fe200078008ff */
[----:B------:R-:W-:Y:S01]  /*1b90*/  UISETP.GE.AND UP0, UPT, UR4, UR15, UPT ;  /* 0x0000000f0400728c */ /* 0x000fe2000bf06270 */
[----:B------:R-:W-:-:S02]  /*1ba0*/  LOP3.LUT R8, R8, 0xfffffffc, RZ, 0xc0, !PT ;  /* 0xfffffffc08087812 */ /* 0x000fc400078ec0ff */
[----:B------:R-:W-:Y:S01]  /*1bb0*/  LEA.HI.X R25, R28, c[0x0][0x1f4], R3, 0x1, P0 ;  /* 0x00007d001c197a11 */ /* 0x000fe200000f0c03 */
[----:B------:R-:W-:Y:S01]  /*1bc0*/  @!P1 IMAD.SHL.U32 R3, R198, 0x10, RZ ;  /* 0x00000010c6039824 */ /* 0x000fe200078e00ff */
[----:B------:R-:W-:Y:S01]  /*1bd0*/  ISETP.GE.OR P0, PT, R208, UR13, !P3 ;  /* 0x0000000dd0007c0c */ /* 0x000fe2000df06670 */
[----:B------:R-:W-:Y:S01]  /*1be0*/  IMAD.IADD R8, R19, 0x1, -R8 ;  /* 0x0000000113087824 */ /* 0x000fe200078e0a08 */
[----:B------:R-:W-:Y:S01]  /*1bf0*/  LOP3.LUT R179, R20, R179, RZ, 0x3c, !PT ;  /* 0x000000b314b37212 */ /* 0x000fe200078e3cff */
[----:B------:R-:W-:Y:S01]  /*1c00*/  IMAD.SHL.U32 R19, R18, 0x40, RZ ;  /* 0x0000004012137824 */ /* 0x000fe200078e00ff */
[----:B------:R1:W-:Y:S01]  /*1c10*/  @!P1 LDGSTS.E.BYPASS.LTC128B.128 [R3+0x18080], [R22.64] ;  /* 0x1808000016039fae */ /* 0x0003e2000b901d54 */
[----:B------:R-:W-:Y:S01]  /*1c20*/  LOP3.LUT R21, R21, 0xffffffe0, RZ, 0xc0, !PT ;  /* 0xffffffe015157812 */ /* 0x000fe200078ec0ff */
[----:B------:R-:W-:Y:S01]  /*1c30*/  IMAD.SHL.U32 R20, R10, 0x10, RZ ;  /* 0x000000100a147824 */ /* 0x000fe200078e00ff */
[----:B------:R-:W-:Y:S01]  /*1c40*/  LOP3.LUT R204, R204, 0x1c0, RZ, 0xc0, !PT ;  /* 0x000001c0cccc7812 */ /* 0x000fe200078ec0ff */
[----:B------:R-:W0:Y:S01]  /*1c50*/  LDGDEPBAR ;  /* 0x00000000000079af */ /* 0x000e220000000000 */
[----:B------:R-:W-:Y:S01]  /*1c60*/  LOP3.LUT R19, R19, 0xc0, RZ, 0xc0, !PT ;  /* 0x000000c013137812 */ /* 0x000fe200078ec0ff */
[----:B------:R-:W-:Y:S01]  /*1c70*/  IMAD R179, R10, 0x200, R179 ;  /* 0x000002000ab37824 */ /* 0x000fe200078e02b3 */
[----:B------:R-:W-:Y:S01]  /*1c80*/  LOP3.LUT R184, R184, 0x8, RZ, 0xc0, !PT ;  /* 0x00000008b8b87812 */ /* 0x000fe200078ec0ff */
[----:B------:R3:W-:Y:S01]  /*1c90*/  LDGSTS.E.BYPASS.LTC128B.128 [R4+0x12080], [R24.64], !P6 ;  /* 0x1208000018047fae */ /* 0x0007e2000f101d54 */
[----:B------:R-:W-:Y:S01]  /*1ca0*/  ISETP.GE.OR P6, PT, R208, UR13, !P2 ;  /* 0x0000000dd0007c0c */ /* 0x000fe2000d7c6670 */
[----:B------:R-:W-:Y:S01]  /*1cb0*/  IMAD.IADD R10, R198, 0x1, -R21 ;  /* 0x00000001c60a7824 */ /* 0x000fe200078e0a15 */
[----:B------:R-:W-:Y:S01]  /*1cc0*/  LOP3.LUT R16, R19, 0x8, R16, 0xf8, !PT ;  /* 0x0000000813107812 */ /* 0x000fe200078ef810 */
[----:B------:R3:W-:Y:S01]  /*1cd0*/  LDGSTS.E.BYPASS.LTC128B.128 [R4+0x13080], [R24.64+0x40], !P0 ;  /* 0x1308004018047fae */ /* 0x0007e2000c101d54 */
[----:B------:R-:W-:-:S02]  /*1ce0*/  IADD3 R14, P0, R194, UR11, RZ ;  /* 0x0000000bc20e7c10 */ /* 0x000fc4000ff1e0ff */
[----:B------:R-:W-:Y:S02]  /*1cf0*/  SHF.R.U32.HI R19, RZ, 0x3, R19 ;  /* 0x00000003ff137819 */ /* 0x000fe40000011613 */
[----:B------:R-:W-:Y:S02]  /*1d00*/  SHF.R.U32.HI R5, RZ, 0x4, R5 ;  /* 0x00000004ff057819 */ /* 0x000fe40000011605 */
[----:B------:R-:W-:Y:S01]  /*1d10*/  LOP3.LUT R19, R16, R19, RZ, 0x3c, !PT ;  /* 0x0000001310137212 */ /* 0x000fe200078e3cff */
[----:B------:R-:W-:Y:S01]  /*1d20*/  IMAD.SHL.U32 R16, R8, 0x40, RZ ;  /* 0x0000004008107824 */ /* 0x000fe200078e00ff */
[----:B------:R-:W-:Y:S01]  /*1d30*/  LOP3.LUT R20, R20, 0x10, RZ, 0xc0, !PT ;  /* 0x0000001014147812 */ /* 0x000fe200078ec0ff */
[----:B------:R3:W-:Y:S01]  /*1d40*/  LDGSTS.E.BYPASS.LTC128B.128 [R4+0x14080], [R24.64+0x80], !P6 ;  /* 0x1408008018047fae */ /* 0x0007e2000f101d54 */
[----:B------:R-:W-:Y:S01]  /*1d50*/  LOP3.LUT P6, RZ, R18, 0x2, RZ, 0xc0, !PT ;  /* 0x0000000212ff7812 */ /* 0x000fe200078cc0ff */
[----:B------:R-:W-:Y:S01]  /*1d60*/  IMAD.U32 R180, R180, 0x20, R19 ;  /* 0x00000020b4b47824 */ /* 0x000fe200078e0013 */
[----:B------:R-:W-:-:S02]  /*1d70*/  LOP3.LUT R5, R20, 0x8, R5, 0xf8, !PT ;  /* 0x0000000814057812 */ /* 0x000fc400078ef805 */
[----:B-1----:R-:W-:Y:S02]  /*1d80*/  IADD3.X R3, R186, UR12, RZ, P0, !PT ;  /* 0x0000000cba037c10 */ /* 0x002fe400087fe4ff */
[----:B------:R-:W-:Y:S02]  /*1d90*/  LEA R22, P0, R14, c[0x0][0x280], 0x2 ;  /* 0x0000a0000e167a11 */ /* 0x000fe400078010ff */
[----:B------:R-:W-:Y:S02]  /*1da0*/  IADD3 R203, R4, 0xc080, RZ ;  /* 0x0000c08004cb7810 */ /* 0x000fe40007ffe0ff */
[----:B------:R-:W-:Y:S01]  /*1db0*/  LEA.HI.X R23, R14, c[0x0][0x284], R3, 0x2, P0 ;  /* 0x0000a1000e177a11 */ /* 0x000fe200000f1403 */
[----:B------:R-:W-:Y:S01]  /*1dc0*/  IMAD.SHL.U32 R14, R2, 0x8, RZ ;  /* 0x00000008020e7824 */ /* 0x000fe200078e00ff */
[----:B------:R-:W-:Y:S02]  /*1dd0*/  LOP3.LUT P0, RZ, R8, 0x2, RZ, 0xc0, !PT ;  /* 0x0000000208ff7812 */ /* 0x000fe4000780c0ff */
[----:B------:R-:W-:-:S02]  /*1de0*/  SEL R3, R174, 0xfffffff0, !P6 ;  /* 0xfffffff0ae037807 */ /* 0x000fc40007000000 */
[----:B------:R-:W-:Y:S02]  /*1df0*/  SEL R181, R174, 0xfffffff0, !P0 ;  /* 0xfffffff0aeb57807 */ /* 0x000fe40004000000 */
[C---:B------:R-:W-:Y:S02]  /*1e00*/  LOP3.LUT P6, RZ, R15.reuse, 0x4, RZ, 0xc0, !PT ;  /* 0x000000040fff7812 */ /* 0x040fe400078cc0ff */
[C---:B------:R-:W-:Y:S01]  /*1e10*/  LOP3.LUT P0, RZ, R15.reuse, 0x2, RZ, 0xc0, !PT ;  /* 0x000000020fff7812 */ /* 0x040fe2000780c0ff */
[----:B------:R-:W-:Y:S01]  /*1e20*/  IMAD.SHL.U32 R15, R15, 0x40, RZ ;  /* 0x000000400f0f7824 */ /* 0x000fe200078e00ff */
[----:B------:R-:W-:Y:S02]  /*1e30*/  LOP3.LUT R14, R14, 0x18, RZ, 0xc0, !PT ;  /* 0x000000180e0e7812 */ /* 0x000fe400078ec0ff */
[----:B------:R-:W-:Y:S02]  /*1e40*/  SEL R174, R174, 0xfffffff0, !P0 ;  /* 0xfffffff0aeae7807 */ /* 0x000fe40004000000 */
[----:B------:R-:W-:-:S02]  /*1e50*/  LOP3.LUT R15, R15, 0x1c0, RZ, 0xc0, !PT ;  /* 0x000001c00f0f7812 */ /* 0x000fc400078ec0ff */
[----:B---3--:R-:W-:Y:S02]  /*1e60*/  SHF.R.U32.HI R25, RZ, 0x3, R204 ;  /* 0x00000003ff197819 */ /* 0x008fe400000116cc */
[----:B------:R-:W-:Y:S02]  /*1e70*/  SHF.R.U32.HI R177, RZ, 0x3, R15 ;  /* 0x00000003ffb17819 */ /* 0x000fe4000001160f */
[----:B------:R-:W-:Y:S02]  /*1e80*/  LOP3.LUT R204, R25, R204, R14, 0x1e, !PT ;  /* 0x000000cc19cc7212 */ /* 0x000fe400078e1e0e */
[----:B------:R-:W-:Y:S02]  /*1e90*/  LOP3.LUT R177, R177, R15, R184, 0x1e, !PT ;  /* 0x0000000fb1b17212 */ /* 0x000fe400078e1eb8 */
[----:B------:R-:W-:Y:S01]  /*1ea0*/  SHF.R.S32.HI R15, RZ, 0x1f, R10 ;  /* 0x0000001fff0f7819 */ /* 0x000fe2000001140a */
[----:B------:R-:W-:Y:S01]  /*1eb0*/  IMAD.IADD R204, R17, 0x1, R204 ;  /* 0x0000000111cc7824 */ /* 0x000fe200078e02cc */
[----:B------:R-:W-:Y:S01]  /*1ec0*/  PLOP3.LUT P0, PT, PT, PT, UP0, 0x80, 0x0 ;  /* 0x000000000000781c */ /* 0x000fe20003f0f008 */
[----:B------:R-:W-:Y:S01]  /*1ed0*/  @!P1 IMAD.SHL.U32 R17, R198, 0x10, RZ ;  /* 0x00000010c6119824 */ /* 0x000fe200078e00ff */
[----:B------:R-:W-:Y:S01]  /*1ee0*/  LEA.HI R8, R15, R10, RZ, 0x2 ;  /* 0x0000000a0f087211 */ /* 0x000fe200078f10ff */
[----:B------:R-:W-:Y:S01]  /*1ef0*/  IMAD.IADD R177, R0, 0x1, R177 ;  /* 0x0000000100b17824 */ /* 0x000fe200078e02b1 */
[----:B------:R-:W-:Y:S01]  /*1f00*/  LOP3.LUT R15, R16, 0xc0, RZ, 0xc0, !PT ;  /* 0x000000c0100f7812 */ /* 0x000fe200078ec0ff */
[----:B------:R-:W-:Y:S01]  /*1f10*/  IMAD.MOV.U32 R0, RZ, RZ, 0x20 ;  /* 0x00000020ff007424 */ /* 0x000fe200078e00ff */
[----:B------:R-:W-:Y:S01]  /*1f20*/  SHF.R.S32.HI R18, RZ, 0x2, R8 ;  /* 0x00000002ff127819 */ /* 0x000fe20000011408 */
[----:B------:R2:W-:Y:S01]  /*1f30*/  @!P1 LDGSTS.E.BYPASS.LTC128B.128 [R17+0x18280], [R22.64] ;  /* 0x1828000016119fae */ /* 0x0005e2000b901d54 */
[--C-:B------:R-:W-:Y:S01]  /*1f40*/  SHF.R.U32.HI R16, RZ, 0x3, R15.reuse ;  /* 0x00000003ff107819 */ /* 0x100fe2000001160f */
[----:B------:R-:W-:Y:S01]  /*1f50*/  IMAD.SHL.U32 R204, R204, 0x2, RZ ;  /* 0x00000002cccc7824 */ /* 0x000fe200078e00ff */
[----:B------:R-:W-:Y:S01]  /*1f60*/  SEL R0, R0, 0xffffffe0, !P6 ;  /* 0xffffffe000007807 */ /* 0x000fe20007000000 */
[C---:B------:R-:W-:Y:S01]  /*1f70*/  IMAD R189, R7.reuse, 0x10, R18 ;  /* 0x0000001007bd7824 */ /* 0x040fe200078e0212 */
[C---:B------:R-:W-:Y:S01]  /*1f80*/  LOP3.LUT R184, R16.reuse, R15, R184, 0x1e, !PT ;  /* 0x0000000f10b87212 */ /* 0x040fe200078e1eb8 */
[----:B------:R-:W0:Y:S01]  /*1f90*/  LDGDEPBAR ;  /* 0x00000000000079af */ /* 0x000e220000000000 */
[C---:B------:R-:W-:Y:S01]  /*1fa0*/  LOP3.LUT R5, R16.reuse, R5, R15, 0x1e, !PT ;  /* 0x0000000510057212 */ /* 0x040fe200078e1e0f */
[----:B------:R-:W-:Y:S01]  /*1fb0*/  IMAD R7, R7, 0x200, R178 ;  /* 0x0000020007077824 */ /* 0x000fe200078e02b2 */
[----:B------:R-:W-:Y:S01]  /*1fc0*/  LOP3.LUT R15, R16, R15, R14, 0x1e, !PT ;  /* 0x0000000f100f7212 */ /* 0x000fe200078e1e0e */
[----:B------:R-:W0:Y:S01]  /*1fd0*/  LDGDEPBAR ;  /* 0x00000000000079af */ /* 0x000e220000000000 */
[----:B------:R-:W-:Y:S01]  /*1fe0*/  IADD3 R202, R4, 0x12080, RZ ;  /* 0x0001208004ca7810 */ /* 0x000fe20007ffe0ff */
[----:B------:R-:W-:Y:S01]  /*1ff0*/  IMAD.IADD R182, R178, 0x1, R5 ;  /* 0x00000001b2b67824 */ /* 0x000fe200078e0205 */
[----:B------:R-:W-:Y:S01]  /*2000*/  IADD3 R5, R204, 0x18480, RZ ;  /* 0x00018480cc057810 */ /* 0x000fe20007ffe0ff */
[----:B------:R-:W-:-:S02]  /*2010*/  IMAD.IADD R184, R7, 0x1, R184 ;  /* 0x0000000107b87824 */ /* 0x000fc400078e02b8 */
[----:B------:R-:W-:Y:S01]  /*2020*/  IMAD.IADD R178, R178, 0x1, R15 ;  /* 0x00000001b2b27824 */ /* 0x000fe200078e020f */
[----:B------:R-:W-:Y:S05]  /*2030*/  @P0 BRA `(.L_x_1143) ;  /* 0x000001b000000947 */ /* 0x000fea0003800000 */
[----:B------:R-:W-:Y:S01]  /*2040*/  USHF.R.S32.HI UR5, URZ, 0x1f, UR4 ;  /* 0x0000001f3f057899 */ /* 0x000fe20008011404 */
[----:B------:R-:W-:Y:S01]  /*2050*/  IMAD.WIDE.U32 R14, R9, UR4, R206 ;  /* 0x00000004090e7c25 */ /* 0x000fe2000f8e00ce */
[----:B------:R-:W-:Y:S01]  /*2060*/  UIMAD UR9, UR7, UR4, URZ ;  /* 0x00000004070972a4 */ /* 0x000fe2000f8e023f */
[----:B------:R-:W-:Y:S01]  /*2070*/  BSSY B0, `(.L_x_1143) ;  /* 0x0000017000007945 */ /* 0x000fe20003800000 */
[----:B------:R-:W-:Y:S02]  /*2080*/  USHF.L.U32 UR10, UR4, 0x6, URZ ;  /* 0x00000006040a7899 */ /* 0x000fe4000800063f */
[----:B------:R-:W-:Y:S01]  /*2090*/  ULDC UR7, c[0x0][0x168] ;  /* 0x00005a0000077ab9 */ /* 0x000fe20000000800 */
[----:B------:R-:W-:Y:S01]  /*20a0*/  LEA R16, P0, R14, c[0x0][0x1f0], 0x1 ;  /* 0x00007c000e107a11 */ /* 0x000fe200078008ff */
[----:B------:R-:W-:Y:S02]  /*20b0*/  UIMAD UR5, UR5, UR6, UR9 ;  /* 0x00000006050572a4 */ /* 0x000fe4000f8e0209 */
[----:B------:R-:W-:-:S04]  /*20c0*/  UIADD3 UR7, -UR10, UR7, URZ ;  /* 0x000000070a077290 */ /* 0x000fc8000fffe13f */
[----:B------:R-:W-:Y:S02]  /*20d0*/  IADD3 R7, R15, UR5, RZ ;  /* 0x000000050f077c10 */ /* 0x000fe4000fffe0ff */
[----:B------:R-:W-:Y:S02]  /*20e0*/  ISETP.LT.AND P6, PT, R208, UR7, PT ;  /* 0x00000007d0007c0c */ /* 0x000fe4000bfc1270 */
[----:B--2---:R-:W-:Y:S01]  /*20f0*/  LEA.HI.X R17, R14, c[0x0][0x1f4], R7, 0x1, P0 ;  /* 0x00007d000e117a11 */ /* 0x004fe200000f0c07 */
[----:B------:R-:W-:Y:S01]  /*2100*/  IMAD.U32 R7, RZ, RZ, UR10 ;  /* 0x0000000aff077e24 */ /* 0x000fe2000f8e00ff */
[----:B------:R-:W-:-:S13]  /*2110*/  ISETP.GE.OR P0, PT, R12, c[0x0][0x1fc], !P6 ;  /* 0x00007f000c007a0c */ /* 0x000fda0007706670 */
[----:B------:R1:W-:Y:S01]  /*2120*/  LDGSTS.E.BYPASS.LTC128B.128 [R4+0x15080], [R16.64], !P0 ;  /* 0x1508000010047fae */ /* 0x0003e2000c101d54 */
[----:B------:R-:W-:Y:S02]  /*2130*/  ISETP.GE.OR P0, PT, R6, c[0x0][0x1fc], !P6 ;  /* 0x00007f0006007a0c */ /* 0x000fe40007706670 */
[----:B------:R-:W-:-:S11]  /*2140*/  ISETP.GE.OR P6, PT, R188, c[0x0][0x1fc], !P6 ;  /* 0x00007f00bc007a0c */ /* 0x000fd600077c6670 */
[----:B------:R1:W-:Y:S04]  /*2150*/  LDGSTS.E.BYPASS.LTC128B.128 [R4+0x16080], [R16.64+0x40], !P0 ;  /* 0x1608004010047fae */ /* 0x0003e8000c101d54 */
[----:B------:R1:W-:Y:S01]  /*2160*/  LDGSTS.E.BYPASS.LTC128B.128 [R4+0x17080], [R16.64+0x80], !P6 ;  /* 0x1708008010047fae */ /* 0x0003e2000f101d54 */
[----:B------:R-:W-:-:S04]  /*2170*/  IADD3 R6, P6, R194, UR10, RZ ;  /* 0x0000000ac2067c10 */ /* 0x000fc8000ffde0ff */
[----:B------:R-:W-:Y:S02]  /*2180*/  LEA R12, P0, R6, c[0x0][0x280], 0x2 ;  /* 0x0000a000060c7a11 */ /* 0x000fe400078010ff */
[----:B------:R-:W-:-:S04]  /*2190*/  LEA.HI.X.SX32 R7, R7, R186, 0x1, P6 ;  /* 0x000000ba07077211 */ /* 0x000fc800030f0eff */
[----:B------:R-:W-:Y:S01]  /*21a0*/  LEA.HI.X R13, R6, c[0x0][0x284], R7, 0x2, P0 ;  /* 0x0000a100060d7a11 */ /* 0x000fe200000f1407 */
[----:B------:R-:W-:Y:S05]  /*21b0*/  @P1 BRA `(.L_x_1144) ;  /* 0x0000002000001947 */ /* 0x000fea0003800000 */
[----:B-1----:R-:W-:-:S05]  /*21c0*/  SHF.L.U32 R4, R198, 0x4, RZ ;  /* 0x00000004c6047819 */ /* 0x002fca00000006ff */
[----:B------:R1:W-:Y:S02]  /*21d0*/  LDGSTS.E.BYPASS.LTC128B.128 [R4+0x18380], [R12.64] ;  /* 0x183800000c047fae */ /* 0x0003e4000b901d54 */
.L_x_1144:
[----:B------:R-:W-:Y:S05]  /*21e0*/  BSYNC B0 ;  /* 0x0000000000007941 */ /* 0x000fea0003800000 */
.L_x_1143:
[----:B------:R-:W-:Y:S01]  /*21f0*/  SHF.R.S32.HI R7, RZ, 0x1f, R2 ;  /* 0x0000001fff077819 */ /* 0x000fe20000011402 */
[----:B------:R-:W0:Y:S01]  /*2200*/  LDGDEPBAR ;  /* 0x00000000000079af */ /* 0x000e220000000000 */
[----:B------:R-:W-:Y:S01]  /*2210*/  LOP3.LUT R205, R8, 0x7ffffffc, RZ, 0xc0, !PT ;  /* 0x7ffffffc08cd7812 */ /* 0x000fe200078ec0ff */
[----:B------:R-:W-:Y:S01]  /*2220*/  IMAD.SHL.U32 R180, R180, 0x2, RZ ;  /* 0x00000002b4b47824 */ /* 0x000fe200078e00ff */
[----:B------:R-:W-:Y:S01]  /*2230*/  LEA.HI R7, R7, R2, RZ, 0x2 ;  /* 0x0000000207077211 */ /* 0x000fe200078f10ff */
[----:B------:R-:W-:Y:S01]  /*2240*/  IMAD.SHL.U32 R179, R179, 0x2, RZ ;  /* 0x00000002b3b37824 */ /* 0x000fe200078e00ff */
[----:B------:R-:W-:Y:S01]  /*2250*/  LOP3.LUT P0, RZ, R11, 0x4, RZ, 0xc0, !PT ;  /* 0x000000040bff7812 */ /* 0x000fe2000780c0ff */
[----:B------:R-:W-:Y:S01]  /*2260*/  IMAD.IADD R205, R10, 0x1, -R205 ;  /* 0x000000010acd7824 */ /* 0x000fe200078e0acd */
[----:B------:R-:W-:Y:S01]  /*2270*/  LOP3.LUT R7, R7, 0x1ffffffc, RZ, 0xc0, !PT ;  /* 0x1ffffffc07077812 */ /* 0x000fe200078ec0ff */
[----:B------:R-:W-:Y:S01]  /*2280*/  CS2R R130, SRZ ;  /* 0x0000000000827805 */ /* 0x000fe2000001ff00 */
[----:B-12---:R-:W-:Y:S01]  /*2290*/  SEL R4, RZ, 0xffffffff, P5 ;  /* 0xffffffffff047807 */ /* 0x006fe20002800000 */
[----:B------:R-:W-:Y:S01]  /*22a0*/  CS2R R128, SRZ ;  /* 0x0000000000807805 */ /* 0x000fe2000001ff00 */
[----:B------:R-:W-:Y:S01]  /*22b0*/  LEA R177, R177, 0x1c480, 0x1 ;  /* 0x0001c480b1b17811 */ /* 0x000fe200078e08ff */
[----:B------:R-:W-:Y:S01]  /*22c0*/  IMAD.IADD R2, R2, 0x1, -R7 ;  /* 0x0000000102027824 */ /* 0x000fe200078e0a07 */
[----:B------:R-:W-:Y:S01]  /*22d0*/  IADD3 R201, R204, 0x184c0, RZ ;  /* 0x000184c0ccc97810 */ /* 0x000fe20007ffe0ff */
[----:B------:R-:W-:Y:S01]  /*22e0*/  IMAD.SHL.U32 R9, R4, 0x2, RZ ;  /* 0x0000000204097824 */ /* 0x000fe200078e00ff */
[----:B------:R-:W-:Y:S01]  /*22f0*/  LEA R178, R178, 0x80, 0x1 ;  /* 0x00000080b2b27811 */ /* 0x000fe200078e08ff */
[----:B------:R-:W-:Y:S01]  /*2300*/  IMAD R205, R2, 0x4, R205 ;  /* 0x0000000402cd7824 */ /* 0x000fe200078e02cd */
[----:B------:R-:W-:Y:S01]  /*2310*/  CS2R R126, SRZ ;  /* 0x00000000007e7805 */ /* 0x000fe2000001ff00 */
[--C-:B------:R-:W-:Y:S01]  /*2320*/  IMAD R175, R0, 0x2, R177.reuse ;  /* 0x0000000200af7824 */ /* 0x100fe200078e02b1 */
[----:B------:R-:W-:Y:S01]  /*2330*/  @P0 IADD3 R201, R5, -0x40, RZ ;  /* 0xffffffc005c90810 */ /* 0x000fe20007ffe0ff */
[C---:B------:R-:W-:Y:S01]  /*2340*/  IMAD R176, R174.reuse, 0x2, R177 ;  /* 0x00000002aeb07824 */ /* 0x040fe200078e02b1 */
[----:B------:R-:W-:Y:S01]  /*2350*/  LOP3.LUT R200, R9, 0x2, R200, 0xe2, !PT ;  /* 0x0000000209c87812 */ /* 0x000fe200078ee2c8 */
        /* <DEDUP_REMOVED lines=47> */
[----:B------:R-:W-:Y:S01]  /*2650*/  SHF.R.S32.HI R199, RZ, 0x1f, R198 ;  /* 0x0000001fffc77819 */ /* 0x000fe200000114c6 */
[----:B------:R-:W-:Y:S01]  /*2660*/  IMAD R174, R174, 0x2, R175 ;  /* 0x00000002aeae7824 */ /* 0x000fe200078e02af */
[----:B------:R-:W-:Y:S01]  /*2670*/  IADD3 R212, -R205, UR8, RZ ;  /* 0x00000008cdd47c10 */ /* 0x000fe2000fffe1ff */
[----:B------:R-:W-:Y:S01]  /*2680*/  IMAD R0, R0, 0x2, R176 ;  /* 0x0000000200007824 */ /* 0x000fe200078e02b0 */
[----:B------:R-:W-:Y:S01]  /*2690*/  UMOV UR5, URZ ;  /* 0x0000003f00057c82 */ /* 0x000fe20008000000 */
[----:B------:R-:W-:Y:S01]  /*26a0*/  IMAD.IADD R173, R184, 0x1, R181 ;  /* 0x00000001b8ad7824 */ /* 0x000fe200078e02b5 */
[----:B------:R-:W-:-:S02]  /*26b0*/  UMOV UR13, 0x1 ;  /* 0x00000001000d7882 */ /* 0x000fc40000000000 */
[----:B------:R-:W-:Y:S02]  /*26c0*/  UMOV UR12, URZ ;  /* 0x0000003f000c7c82 */ /* 0x000fe40008000000 */
[----:B------:R-:W-:Y:S02]  /*26d0*/  UMOV UR11, 0xffffffc0 ;  /* 0xffffffc0000b7882 */ /* 0x000fe40000000000 */
[----:B------:R-:W-:Y:S02]  /*26e0*/  ULDC UR10, c[0x0][0x168] ;  /* 0x00005a00000a7ab9 */ /* 0x000fe40000000800 */
[----:B------:R-:W-:Y:S02]  /*26f0*/  ULDC UR9, c[0x0][0x198] ;  /* 0x0000660000097ab9 */ /* 0x000fe40000000800 */
[----:B------:R-:W-:Y:S02]  /*2700*/  ULDC UR8, c[0x0][0x168] ;  /* 0x00005a0000087ab9 */ /* 0x000fe40000000800 */
.L_x_1147:
        /* <DEDUP_REMOVED lines=169> */
[----:B--2345:R-:W-:Y:S01]  /*31a0*/  USHF.R.S32.HI UR4, URZ, 0x1f, UR19 ;  /* 0x0000001f3f047899 */ /* 0x03cfe20008011413 */
[----:B------:R-:W-:Y:S01]  /*31b0*/  IMAD.U32 R5, RZ, RZ, UR14 ;  /* 0x0000000eff057e24 */ /* 0x000fe2000f8e00ff */
[----:B------:R-:W-:Y:S02]  /*31c0*/  ULDC.64 UR6, c[0x0][0x178] ;  /* 0x00005e0000067ab9 */ /* 0x000fe40000000a00 */
[----:B------:R-:W-:Y:S02]  /*31d0*/  UIMAD UR4, UR4, UR6, URZ ;  /* 0x00000006040472a4 */ /* 0x000fe4000f8e023f */
[----:B------:R-:W-:Y:S01]  /*31e0*/  @!P1 LEA R5, R5, 0x40, 0x6 ;  /* 0x0000004005059811 */ /* 0x000fe200078e30ff */
[----:B------:R-:W-:Y:S02]  /*31f0*/  UIMAD.WIDE.U32 UR22, UR19, UR6, URZ ;  /* 0x00000006131672a5 */ /* 0x000fe4000f8e003f */
[----:B------:R-:W-:Y:S01]  /*3200*/  UIMAD UR4, UR19, UR7, UR4 ;  /* 0x00000007130472a4 */ /* 0x000fe2000f8e0204 */
[C---:B------:R-:W-:Y:S01]  /*3210*/  @!P1 IADD3 R6, P0, R5.reuse, R196, RZ ;  /* 0x000000c405069210 */ /* 0x040fe20007f1e0ff */
[----:B------:R-:W-:Y:S02]  /*3220*/  UIMAD UR19, UR19, UR11, UR10 ;  /* 0x0000000b131372a4 */ /* 0x000fe4000f8e020a */
[----:B------:R-:W-:Y:S01]  /*3230*/  UIADD3 UR4, UR23, UR4, URZ ;  /* 0x0000000417047290 */ /* 0x000fe2000fffe03f */
[----:B------:R-:W-:Y:S01]  /*3240*/  @!P1 LEA.HI.X.SX32 R5, R5, R187, 0x1, P0 ;  /* 0x000000bb05059211 */ /* 0x000fe200000f0eff */
[----:B------:R-:W-:Y:S01]  /*3250*/  IMAD.U32 R7, RZ, RZ, UR22 ;  /* 0x00000016ff077e24 */ /* 0x000fe2000f8e00ff */
[----:B------:R-:W-:Y:S01]  /*3260*/  @!P1 LEA R8, P0, R6, c[0x0][0x258], 0x2 ;  /* 0x0000960006089a11 */ /* 0x000fe200078010ff */
[----:B------:R-:W-:Y:S01]  /*3270*/  IMAD.U32 R3, RZ, RZ, UR22 ;  /* 0x00000016ff037e24 */ /* 0x000fe2000f8e00ff */
[----:B------:R-:W-:Y:S01]  /*3280*/  ISETP.LT.AND P6, PT, R208, UR19, PT ;  /* 0x00000013d0007c0c */ /* 0x000fe2000bfc1270 */
[----:B------:R-:W-:Y:S01]  /*3290*/  IMAD.U32 R2, RZ, RZ, UR4 ;  /* 0x00000004ff027e24 */ /* 0x000fe2000f8e00ff */
[----:B------:R-:W-:Y:S02]  /*32a0*/  LEA R4, P5, R7, R192, 0x6 ;  /* 0x000000c007047211 */ /* 0x000fe400078a30ff */
[----:B------:R-:W-:Y:S02]  /*32b0*/  @!P1 LEA.HI.X R9, R6, c[0x0][0x25c], R5, 0x2, P0 ;  /* 0x0000970006099a11 */ /* 0x000fe400000f1405 */
[----:B------:R-:W-:Y:S01]  /*32c0*/  LEA.HI.X R3, R3, R185, R2, 0x6, P5 ;  /* 0x000000b903037211 */ /* 0x000fe200028f3402 */
[----:B------:R-:W-:Y:S01]  /*32d0*/  IMAD.U32 R2, RZ, RZ, UR13 ;  /* 0x0000000dff027e24 */ /* 0x000fe2000f8e00ff */
[----:B------:R-:W-:Y:S02]  /*32e0*/  LEA R10, P5, R4, c[0x0][0x160], 0x1 ;  /* 0x00005800040a7a11 */ /* 0x000fe400078a08ff */
[----:B------:R-:W-:Y:S02]  /*32f0*/  LOP3.LUT P0, RZ, R200, 0x2, RZ, 0xc0, !PT ;  /* 0x00000002c8ff7812 */ /* 0x000fe4000780c0ff */
[----:B------:R-:W-:Y:S01]  /*3300*/  LEA.HI.X R11, R4, c[0x0][0x164], R3, 0x1, P5 ;  /* 0x00005900040b7a11 */ /* 0x000fe200028f0c03 */
[----:B------:R-:W-:Y:S01]  /*3310*/  IMAD R4, R2, 0x3000, R203 ;  /* 0x0000300002047824 */ /* 0x000fe200078e02cb */
[----:B------:R-:W-:Y:S01]  /*3320*/  LOP3.LUT P5, RZ, R200, 0x1, RZ, 0xc0, !PT ;  /* 0x00000001c8ff7812 */ /* 0x000fe200078ac0ff */
[----:B------:R-:W-:Y:S01]  /*3330*/  IMAD.U32 R3, RZ, RZ, UR13 ;  /* 0x0000000dff037e24 */ /* 0x000fe2000f8e00ff */
[C---:B------:R-:W-:Y:S02]  /*3340*/  ISETP.GE.OR P0, PT, R208.reuse, UR19, !P0 ;  /* 0x00000013d0007c0c */ /* 0x040fe4000c706670 */
[----:B------:R-:W-:Y:S01]  /*3350*/  ISETP.GE.OR P5, PT, R208, UR19, !P5 ;  /* 0x00000013d0007c0c */ /* 0x000fe2000efa6670 */
[----:B------:R-:W-:Y:S01]  /*3360*/  @!P1 IMAD R3, R3, 0x40, R210 ;  /* 0x0000004003039824 */ /* 0x000fe200078e02d2 */
[----:B------:R-:W-:Y:S03]  /*3370*/  ISETP.GE.OR P6, PT, R188, c[0x0][0x16c], !P6 ;  /* 0x00005b00bc007a0c */ /* 0x000fe600077c6670 */
[----:B------:R-:W-:Y:S08]  /*3380*/  @!P1 IMAD.SHL.U32 R5, R3, 0x4, RZ ;  /* 0x0000000403059824 */ /* 0x000ff000078e00ff */
[----:B------:R-:W-:Y:S01]  /*3390*/  @!PT LDS RZ, [RZ] ;  /* 0x00000000fffff984 */ /* 0x000fe20000000800 */
[----:B------:R-:W-:Y:S01]  /*33a0*/  @!PT LDS RZ, [RZ] ;  /* 0x00000000fffff984 */ /* 0x000fe20000000800 */
[----:B------:R-:W-:Y:S01]  /*33b0*/  @!PT LDS RZ, [RZ] ;  /* 0x00000000fffff984 */ /* 0x000fe20000000800 */
[----:B------:R2:W-:Y:S06]  /*33c0*/  LDGSTS.E.BYPASS.LTC128B.128 [R4], [R10.64], !P5 ;  /* 0x000000000a047fae */ /* 0x0005ec000e901d54 */
[----:B------:R2:W-:Y:S06]  /*33d0*/  LDGSTS.E.BYPASS.LTC128B.128 [R4+0x1000], [R10.64+0x40], !P0 ;  /* 0x010000400a047fae */ /* 0x0005ec000c101d54 */
[----:B------:R2:W-:Y:S06]  /*33e0*/  LDGSTS.E.BYPASS.LTC128B.128 [R4+0x2000], [R10.64+0x80], !P6 ;  /* 0x020000800a047fae */ /* 0x0005ec000f101d54 */
[----:B------:R2:W-:Y:S02]  /*33f0*/  @!P1 LDGSTS.E.BYPASS.LTC128B.128 [R5+0x18080], [R8.64] ;  /* 0x1808000008059fae */ /* 0x0005e4000b901d54 */
.L_x_1145:
[-C--:B-12345:R-:W-:Y:S01]  /*3400*/  HMMA.16816.F32.BF16 R4, R132, R136.reuse, RZ ;  /* 0x000000888404723c */ /* 0x0befe200000418ff */
[----:B------:R-:W-:Y:S01]  /*3410*/  LDSM.16.M88.4 R164, [R172+0x8080] ;  /* 0x00808000aca4783b */ /* 0x000fe20000000200 */
[----:B------:R-:W-:Y:S02]  /*3420*/  UIMAD UR4, UR5, 0x1800, URZ ;  /* 0x00001800050478a4 */ /* 0x000fe4000f8e023f */
[----:B------:R-:W-:Y:S02]  /*3430*/  ULEA UR7, UR14, 0x1, 0x6 ;  /* 0x000000010e077891 */ /* 0x000fe4000f8e303f */
[----:B------:R-:W-:Y:S02]  /*3440*/  USHF.L.U32 UR6, UR18, 0x7, URZ ;  /* 0x0000000712067899 */ /* 0x000fe4000800063f */
[C---:B------:R-:W-:Y:S01]  /*3450*/  HMMA.16816.F32.BF16 R8, R140.reuse, R136, RZ ;  /* 0x000000888c08723c */ /* 0x040fe200000418ff */
[----:B------:R-:W0:Y:S01]  /*3460*/  LDGDEPBAR ;  /* 0x00000000000079af */ /* 0x000e220000000000 */
[----:B------:R-:W-:Y:S02]  /*3470*/  UIADD3 UR6, UR7, UR9, -UR6 ;  /* 0x0000000907067290 */ /* 0x000fe4000fffe806 */
[----:B------:R-:W-:Y:S01]  /*3480*/  MOV R29, UR4 ;  /* 0x00000004001d7c02 */ /* 0x000fe20008000f00 */
[----:B------:R-:W-:Y:S03]  /*3490*/  UIADD3 UR19, UR14, 0x2, URZ ;  /* 0x000000020e137890 */ /* 0x000fe6000fffe03f */
[-C--:B------:R-:W-:Y:S01]  /*34a0*/  HMMA.16816.F32.BF16 R12, R140, R138.reuse, RZ ;  /* 0x0000008a8c0c723c */ /* 0x080fe200000418ff */
[----:B------:R-:W-:Y:S01]  /*34b0*/  IADD3 R2, R184, 0x800, R29 ;  /* 0x00000800b8027810 */ /* 0x000fe20007ffe01d */
[----:B------:R-:W-:Y:S03]  /*34c0*/  UISETP.GE.AND UP0, UPT, UR19, UR15, UPT ;  /* 0x0000000f1300728c */ /* 0x000fe6000bf06270 */
[----:B------:R-:W-:Y:S03]  /*34d0*/  SHF.L.U32 R3, R2, 0x1, RZ ;  /* 0x0000000102037819 */ /* 0x000fe600000006ff */
[C---:B------:R-:W-:Y:S02]  /*34e0*/  HMMA.16816.F32.BF16 R16, R132.reuse, R138, RZ ;  /* 0x0000008a8410723c */ /* 0x040fe400000418ff */
[----:B------:R-:W-:Y:S06]  /*34f0*/  LDSM.16.M88.4 R136, [R3+0x12080] ;  /* 0x012080000388783b */ /* 0x000fec0000000200 */
[-C--:B------:R-:W-:Y:S08]  /*3500*/  HMMA.16816.F32.BF16 R20, R132, R144.reuse, RZ ;  /* 0x000000908414723c */ /* 0x080ff000000418ff */
[C---:B------:R-:W-:Y:S07]  /*3510*/  HMMA.16816.F32.BF16 R24, R140.reuse, R144, RZ ;  /* 0x000000908c18723c */ /* 0x040fee00000418ff */
[----:B------:R-:W-:Y:S01]  /*3520*/  MOV R144, UR4 ;  /* 0x0000000400907c02 */ /* 0x000fe20008000f00 */
[-C--:B------:R-:W-:Y:S01]  /*3530*/  HMMA.16816.F32.BF16 R28, R140, R146.reuse, RZ ;  /* 0x000000928c1c723c */ /* 0x080fe200000418ff */
[----:B------:R-:W1:Y:S07]  /*3540*/  LDSM.16.M88.4 R140, [R180+0x8080] ;  /* 0x00808000b48c783b */ /* 0x000e6e0000000200 */
[----:B------:R-:W-:Y:S01]  /*3550*/  HMMA.16816.F32.BF16 R32, R132, R146, RZ ;  /* 0x000000928420723c */ /* 0x000fe200000418ff */
[----:B------:R-:W2:Y:S07]  /*3560*/  LDSM.16.M88.4 R132, [R3+0x12880] ;  /* 0x012880000384783b */ /* 0x000eae0000000200 */
[-C--:B------:R-:W-:Y:S08]  /*3570*/  HMMA.16816.F32.BF16 R4, R148, R152.reuse, R4 ;  /* 0x000000989404723c */ /* 0x080ff00000041804 */
[C---:B------:R-:W-:Y:S07]  /*3580*/  HMMA.16816.F32.BF16 R8, R156.reuse, R152, R8 ;  /* 0x000000989c08723c */ /* 0x040fee0000041808 */
[----:B------:R-:W-:Y:S01]  /*3590*/  IADD3 R153, R181, 0x800, R144 ;  /* 0x00000800b5997810 */ /* 0x000fe20007ffe090 */
[-C--:B------:R-:W-:Y:S01]  /*35a0*/  HMMA.16816.F32.BF16 R12, R156, R154.reuse, R12 ;  /* 0x0000009a9c0c723c */ /* 0x080fe2000004180c */
[----:B------:R-:W3:Y:S03]  /*35b0*/  LDSM.16.M88.4 R144, [R180+0x9080] ;  /* 0x00908000b490783b */ /* 0x000ee60000000200 */
[----:B------:R-:W-:Y:S04]  /*35c0*/  IADD3 R153, R184, R153, RZ ;  /* 0x00000099b8997210 */ /* 0x000fe80007ffe0ff */
[C---:B------:R-:W-:Y:S04]  /*35d0*/  HMMA.16816.F32.BF16 R16, R148.reuse, R154, R16 ;  /* 0x0000009a9410723c */ /* 0x040fe80000041810 */
[----:B------:R-:W-:Y:S04]  /*35e0*/  SHF.L.U32 R2, R153, 0x1, RZ ;  /* 0x0000000199027819 */ /* 0x000fe800000006ff */
[-C--:B------:R-:W-:Y:S01]  /*35f0*/  HMMA.16816.F32.BF16 R20, R148, R160.reuse, R20 ;  /* 0x000000a09414723c */ /* 0x080fe20000041814 */
[----:B------:R-:W4:Y:S07]  /*3600*/  LDSM.16.M88.4 R152, [R2+0x12080] ;  /* 0x012080000298783b */ /* 0x000f2e0000000200 */
[C---:B------:R-:W-:Y:S01]  /*3610*/  HMMA.16816.F32.BF16 R24, R156.reuse, R160, R24 ;  /* 0x000000a09c18723c */ /* 0x040fe20000041818 */
[----:B------:R-:W5:Y:S07]  /*3620*/  LDSM.16.M88.4 R168, [R2+0x12880] ;  /* 0x0128800002a8783b */ /* 0x000f6e0000000200 */
[-C--:B------:R-:W-:Y:S08]  /*3630*/  HMMA.16816.F32.BF16 R28, R156, R162.reuse, R28 ;  /* 0x000000a29c1c723c */ /* 0x080ff0000004181c */
[----:B------:R-:W-:Y:S01]  /*3640*/  HMMA.16816.F32.BF16 R32, R148, R162, R32 ;  /* 0x000000a29420723c */ /* 0x000fe20000041820 */
[----:B------:R-:W4:Y:S07]  /*3650*/  LDSM.16.M88.4 R148, [R172+0x9080] ;  /* 0x00908000ac94783b */ /* 0x000f2e0000000200 */
[-C--:B-1----:R-:W-:Y:S08]  /*3660*/  HMMA.16816.F32.BF16 R4, R136, R140.reuse, R4 ;  /* 0x0000008c8804723c */ /* 0x082ff00000041804 */
[C---:B--2---:R-:W-:Y:S08]  /*3670*/  HMMA.16816.F32.BF16 R8, R132.reuse, R140, R8 ;  /* 0x0000008c8408723c */ /* 0x044ff00000041808 */
[-C--:B------:R-:W-:Y:S08]  /*3680*/  HMMA.16816.F32.BF16 R12, R132, R142.reuse, R12 ;  /* 0x0000008e840c723c */ /* 0x080ff0000004180c */
[C---:B------:R-:W-:Y:S01]  /*3690*/  HMMA.16816.F32.BF16 R16, R136.reuse, R142, R16 ;  /* 0x0000008e8810723c */ /* 0x040fe20000041810 */
[----:B------:R-:W-:Y:S07]  /*36a0*/  LDSM.16.M88.4 R140, [R3+0x13880] ;  /* 0x01388000038c783b */ /* 0x000fee0000000200 */
[-C--:B---3--:R-:W-:Y:S08]  /*36b0*/  HMMA.16816.F32.BF16 R20, R136, R144.reuse, R20 ;  /* 0x000000908814723c */ /* 0x088ff00000041814 */
[C---:B------:R-:W-:Y:S07]  /*36c0*/  HMMA.16816.F32.BF16 R24, R132.reuse, R144, R24 ;  /* 0x000000908418723c */ /* 0x040fee0000041818 */
[----:B------:R-:W-:Y:S01]  /*36d0*/  MOV R144, UR6 ;  /* 0x0000000600907c02 */ /* 0x000fe20008000f00 */
[-C--:B------:R-:W-:Y:S01]  /*36e0*/  HMMA.16816.F32.BF16 R28, R132, R146.reuse, R28 ;  /* 0x00000092841c723c */ /* 0x080fe2000004181c */
[----:B------:R1:W-:Y:S03]  /*36f0*/  LDSM.16.M88.4 R132, [R3+0x13080] ;  /* 0x013080000384783b */ /* 0x0003e60000000200 */
[----:B------:R-:W-:Y:S04]  /*3700*/  IADD3 R144, R189, -c[0x0][0x168], R144 ;  /* 0x80005a00bd907a10 */ /* 0x000fe80007ffe090 */
[----:B------:R-:W-:Y:S01]  /*3710*/  HMMA.16816.F32.BF16 R32, R136, R146, R32 ;  /* 0x000000928820723c */ /* 0x000fe20000041820 */
[----:B------:R-:W2:Y:S03]  /*3720*/  LDSM.16.M88.4 R136, [R180+0xa080] ;  /* 0x00a08000b488783b */ /* 0x000ea60000000200 */
[----:B------:R-:W-:Y:S04]  /*3730*/  IADD3 R157, -R205, R144, RZ ;  /* 0x00000090cd9d7210 */ /* 0x000fe80007ffe1ff */
[-C--:B----4-:R-:W-:Y:S05]  /*3740*/  HMMA.16816.F32.BF16 R4, R152, R164.reuse, R4 ;  /* 0x000000a49804723c */ /* 0x090fea0000041804 */
[----:B------:R-:W-:Y:S02]  /*3750*/  IADD3 R163, R157, 0x8, RZ ;  /* 0x000000089da37810 */ /* 0x000fe40007ffe0ff */
[----:B------:R-:W-:Y:S01]  /*3760*/  IMNMX R161, R212, R157, PT ;  /* 0x0000009dd4a17217 */ /* 0x000fe20003800200 */
[C---:B-----5:R-:W-:Y:S04]  /*3770*/  HMMA.16816.F32.BF16 R8, R168.reuse, R164, R8 ;  /* 0x000000a4a808723c */ /* 0x060fe80000041808 */
[C---:B------:R-:W-:Y:S04]  /*3780*/  ISETP.GT.AND P0, PT, R161.reuse, RZ, PT ;  /* 0x000000ffa100720c */ /* 0x040fe80003f04270 */
[-C--:B------:R-:W-:Y:S04]  /*3790*/  HMMA.16816.F32.BF16 R12, R168, R166.reuse, R12 ;  /* 0x000000a6a80c723c */ /* 0x080fe8000004180c */
[C---:B------:R-:W-:Y:S01]  /*37a0*/  FSEL R144, R216.reuse, -INF , P0 ;  /* 0xff800000d8907808 */ /* 0x040fe20000000000 */
[----:B------:R-:W-:Y:S01]  /*37b0*/  FFMA.FTZ R216, -R216, R216, 1 ;  /* 0x3f800000d8d87423 */ /* 0x000fe200000101d8 */
[----:B------:R-:W-:Y:S02]  /*37c0*/  ISETP.GT.AND P0, PT, R161, 0x1, PT ;  /* 0x00000001a100780c */ /* 0x000fe40003f04270 */
[C---:B------:R-:W-:Y:S04]  /*37d0*/  HMMA.16816.F32.BF16 R16, R152.reuse, R166, R16 ;  /* 0x000000a69810723c */ /* 0x040fe80000041810 */
[--C-:B-1----:R-:W-:Y:S02]  /*37e0*/  FFMA.FTZ R3, R144, c[0x0][0x29c], -R249.reuse ;  /* 0x0000a70090037a23 */ /* 0x102fe400000108f9 */
[----:B------:R-:W1:Y:S02]  /*37f0*/  LDSM.16.M88.4 R144, [R180+0xb080] ;  /* 0x00b08000b490783b */ /* 0x000e640000000200 */
[-C--:B------:R-:W-:Y:S02]  /*3800*/  HMMA.16816.F32.BF16 R20, R152, R148.reuse, R20 ;  /* 0x000000949814723c */ /* 0x080fe40000041814 */
[----:B------:R-:W3:Y:S06]  /*3810*/  MUFU.EX2 R3, R3 ;  /* 0x0000000300037308 */ /* 0x000eec0000000800 */
[C---:B------:R-:W-:Y:S07]  /*3820*/  HMMA.16816.F32.BF16 R24, R168.reuse, R148, R24 ;  /* 0x00000094a818723c */ /* 0x040fee0000041818 */
[----:B------:R-:W-:Y:S01]  /*3830*/  FSEL R148, R217, -INF , P0 ;  /* 0xff800000d9947808 */ /* 0x000fe20000000000 */
[-C--:B------:R-:W-:Y:S03]  /*3840*/  HMMA.16816.F32.BF16 R28, R168, R150.reuse, R28 ;  /* 0x00000096a81c723c */ /* 0x080fe6000004181c */
[----:B------:R-:W-:Y:S01]  /*3850*/  ISETP.GT.AND P0, PT, R161, 0x20, PT ;  /* 0x00000020a100780c */ /* 0x000fe20003f04270 */
[--C-:B------:R-:W-:Y:S02]  /*3860*/  FFMA.FTZ R156, R148, c[0x0][0x29c], -R249.reuse ;  /* 0x0000a700949c7a23 */ /* 0x100fe400000108f9 */
[----:B------:R-:W-:Y:S01]  /*3870*/  FFMA.FTZ R217, -R217, R217, 1 ;  /* 0x3f800000d9d97423 */ /* 0x000fe200000101d9 */
[----:B------:R-:W-:Y:S01]  /*3880*/  FSEL R148, R225, -INF , P0 ;  /* 0xff800000e1947808 */ /* 0x000fe20000000000 */
[----:B------:R-:W-:Y:S02]  /*3890*/  HMMA.16816.F32.BF16 R32, R152, R150, R32 ;  /* 0x000000969820723c */ /* 0x000fe40000041820 */
[----:B------:R-:W4:Y:S02]  /*38a0*/  MUFU.EX2 R156, R156 ;  /* 0x0000009c009c7308 */ /* 0x000f240000000800 */
[C---:B------:R-:W-:Y:S01]  /*38b0*/  ISETP.GT.AND P0, PT, R161.reuse, 0x21, PT ;  /* 0x00000021a100780c */ /* 0x040fe20003f04270 */
[--C-:B------:R-:W-:Y:S03]  /*38c0*/  FFMA.FTZ R158, R148, c[0x0][0x29c], -R249.reuse ;  /* 0x0000a700949e7a23 */ /* 0x100fe600000108f9 */
[-C--:B--2---:R-:W-:Y:S04]  /*38d0*/  HMMA.16816.F32.BF16 R4, R132, R136.reuse, R4 ;  /* 0x000000888404723c */ /* 0x084fe80000041804 */
[----:B------:R-:W-:Y:S01]  /*38e0*/  MUFU.EX2 R158, R158 ;  /* 0x0000009e009e7308 */ /* 0x000fe20000000800 */
[----:B------:R-:W-:Y:S02]  /*38f0*/  FSEL R148, R226, -INF , P0 ;  /* 0xff800000e2947808 */ /* 0x000fe40000000000 */
[----:B------:R-:W-:Y:S01]  /*3900*/  ISETP.GT.AND P0, PT, R161, 0x40, PT ;  /* 0x00000040a100780c */ /* 0x000fe20003f04270 */
[C---:B------:R-:W-:Y:S04]  /*3910*/  HMMA.16816.F32.BF16 R8, R140.reuse, R136, R8 ;  /* 0x000000888c08723c */ /* 0x040fe80000041808 */
[--C-:B------:R-:W-:Y:S01]  /*3920*/  FFMA.FTZ R159, R148, c[0x0][0x29c], -R249.reuse ;  /* 0x0000a700949f7a23 */ /* 0x100fe200000108f9 */
[----:B------:R-:W-:Y:S01]  /*3930*/  FSEL R152, R229, -INF , P0 ;  /* 0xff800000e5987808 */ /* 0x000fe20000000000 */
[----:B------:R-:W-:Y:S01]  /*3940*/  LDSM.16.M88.4 R148, [R172+0xa080] ;  /* 0x00a08000ac94783b */ /* 0x000fe20000000200 */
[C---:B------:R-:W-:Y:S01]  /*3950*/  ISETP.GT.AND P0, PT, R161.reuse, 0x41, PT ;  /* 0x00000041a100780c */ /* 0x040fe20003f04270 */
[-C--:B------:R-:W-:Y:S02]  /*3960*/  HMMA.16816.F32.BF16 R12, R140, R138.reuse, R12 ;  /* 0x0000008a8c0c723c */ /* 0x080fe4000004180c */
[----:B------:R-:W-:Y:S02]  /*3970*/  MUFU.EX2 R159, R159 ;  /* 0x0000009f009f7308 */ /* 0x000fe40000000800 */
[--C-:B------:R-:W-:Y:S01]  /*3980*/  FFMA.FTZ R160, R152, c[0x0][0x29c], -R249.reuse ;  /* 0x0000a70098a07a23 */ /* 0x100fe200000108f9 */
[----:B------:R-:W-:Y:S01]  /*3990*/  FSEL R162, R230, -INF , P0 ;  /* 0xff800000e6a27808 */ /* 0x000fe20000000000 */
[----:B------:R-:W-:Y:S01]  /*39a0*/  LDSM.16.M88.4 R152, [R2+0x13880] ;  /* 0x013880000298783b */ /* 0x000fe20000000200 */
[----:B------:R-:W-:Y:S01]  /*39b0*/  ISETP.GT.AND P0, PT, R161, 0x60, PT ;  /* 0x00000060a100780c */ /* 0x000fe20003f04270 */
[C---:B------:R-:W-:Y:S04]  /*39c0*/  HMMA.16816.F32.BF16 R16, R132.reuse, R138, R16 ;  /* 0x0000008a8410723c */ /* 0x040fe80000041810 */
[----:B------:R-:W-:Y:S02]  /*39d0*/  MUFU.EX2 R160, R160 ;  /* 0x000000a000a07308 */ /* 0x000fe40000000800 */
[----:B------:R2:W5:Y:S02]  /*39e0*/  LDSM.16.M88.4 R136, [R2+0x13080] ;  /* 0x013080000288783b */ /* 0x0005640000000200 */
[-C--:B-1----:R-:W-:Y:S08]  /*39f0*/  HMMA.16816.F32.BF16 R20, R132, R144.reuse, R20 ;  /* 0x000000908414723c */ /* 0x082ff00000041814 */
[C---:B------:R-:W-:Y:S07]  /*3a00*/  HMMA.16816.F32.BF16 R24, R140.reuse, R144, R24 ;  /* 0x000000908c18723c */ /* 0x040fee0000041818 */
[----:B------:R-:W-:Y:S01]  /*3a10*/  FSEL R144, R243, -INF , P0 ;  /* 0xff800000f3907808 */ /* 0x000fe20000000000 */
[-C--:B------:R-:W-:Y:S03]  /*3a20*/  HMMA.16816.F32.BF16 R28, R140, R146.reuse, R28 ;  /* 0x000000928c1c723c */ /* 0x080fe6000004181c */
[----:B------:R-:W-:Y:S01]  /*3a30*/  ISETP.GT.AND P0, PT, R161, 0x61, PT ;  /* 0x00000061a100780c */ /* 0x000fe20003f04270 */
[--C-:B------:R-:W-:Y:S02]  /*3a40*/  FFMA.FTZ R145, R162, c[0x0][0x29c], -R249.reuse ;  /* 0x0000a700a2917a23 */ /* 0x100fe400000108f9 */
[--C-:B--2---:R-:W-:Y:S01]  /*3a50*/  FFMA.FTZ R2, R144, c[0x0][0x29c], -R249.reuse ;  /* 0x0000a70090027a23 */ /* 0x104fe200000108f9 */
[----:B------:R-:W-:Y:S01]  /*3a60*/  IMNMX R141, R212, R163, PT ;  /* 0x000000a3d48d7217 */ /* 0x000fe20003800200 */
[----:B------:R-:W-:Y:S01]  /*3a70*/  HMMA.16816.F32.BF16 R32, R132, R146, R32 ;  /* 0x000000928420723c */ /* 0x000fe20000041820 */
[----:B------:R-:W1:Y:S01]  /*3a80*/  LDSM.16.M88.4 R132, [R172+0xb080] ;  /* 0x00b08000ac84783b */ /* 0x000e620000000200 */
[----:B------:R-:W2:Y:S02]  /*3a90*/  MUFU.EX2 R145, R145 ;  /* 0x0000009100917308 */ /* 0x000ea40000000800 */
[----:B------:R-:W-:Y:S02]  /*3aa0*/  FSEL R140, R244, -INF , P0 ;  /* 0xff800000f48c7808 */ /* 0x000fe40000000000 */
[C---:B------:R-:W-:Y:S02]  /*3ab0*/  ISETP.GT.AND P0, PT, R141.reuse, RZ, PT ;  /* 0x000000ff8d00720c */ /* 0x040fe40003f04270 */
[C---:B------:R-:W-:Y:S01]  /*3ac0*/  ISETP.GT.AND P6, PT, R141.reuse, 0x21, PT ;  /* 0x000000218d00780c */ /* 0x040fe20003fc4270 */
[----:B------:R-:W-:Y:S01]  /*3ad0*/  FFMA.FTZ R249, R140, c[0x0][0x29c], -R249 ;  /* 0x0000a7008cf97a23 */ /* 0x000fe200000108f9 */
[----:B------:R-:W-:Y:S02]  /*3ae0*/  ISETP.GT.AND P5, PT, R141, 0x40, PT ;  /* 0x000000408d00780c */ /* 0x000fe40003fa4270 */
[----:B------:R-:W-:Y:S01]  /*3af0*/  FSEL R143, R213, -INF , P0 ;  /* 0xff800000d58f7808 */ /* 0x000fe20000000000 */
[----:B------:R-:W1:Y:S01]  /*3b00*/  MUFU.EX2 R2, R2 ;  /* 0x0000000200027308 */ /* 0x000e620000000800 */
[-C--:B-----5:R-:W-:Y:S05]  /*3b10*/  HMMA.16816.F32.BF16 R4, R136, R148.reuse, R4 ;  /* 0x000000948804723c */ /* 0x0a0fea0000041804 */
[--C-:B------:R-:W-:Y:S01]  /*3b20*/  FFMA.FTZ R142, R143, c[0x0][0x29c], -R248.reuse ;  /* 0x0000a7008f8e7a23 */ /* 0x100fe200000108f8 */
[C---:B------:R-:W-:Y:S02]  /*3b30*/  ISETP.GT.AND P0, PT, R141.reuse, 0x1, PT ;  /* 0x000000018d00780c */ /* 0x040fe40003f04270 */
[C---:B------:R-:W-:Y:S01]  /*3b40*/  HMMA.16816.F32.BF16 R8, R152.reuse, R148, R8 ;  /* 0x000000949808723c */ /* 0x040fe20000041808 */
[----:B------:R5:W-:Y:S03]  /*3b50*/  MUFU.EX2 R140, R142 ;  /* 0x0000008e008c7308 */ /* 0x000be60000000800 */
[----:B------:R-:W-:Y:S02]  /*3b60*/  FSEL R143, R214, -INF , P0 ;  /* 0xff800000d68f7808 */ /* 0x000fe40000000000 */
[----:B------:R-:W-:Y:S02]  /*3b70*/  ISETP.GT.AND P0, PT, R141, 0x20, PT ;  /* 0x000000208d00780c */ /* 0x000fe40003f04270 */
[-C--:B------:R-:W-:Y:S03]  /*3b80*/  HMMA.16816.F32.BF16 R12, R152, R150.reuse, R12 ;  /* 0x00000096980c723c */ /* 0x080fe6000004180c */
[----:B------:R-:W2:Y:S01]  /*3b90*/  MUFU.EX2 R249, R249 ;  /* 0x000000f900f97308 */ /* 0x000ea20000000800 */
[----:B------:R-:W-:Y:S01]  /*3ba0*/  FSEL R147, R227, -INF , P0 ;  /* 0xff800000e3937808 */ /* 0x000fe20000000000 */
[--C-:B------:R-:W-:Y:S01]  /*3bb0*/  FFMA.FTZ R144, R143, c[0x0][0x29c], -R248.reuse ;  /* 0x0000a7008f907a23 */ /* 0x100fe200000108f8 */
[----:B------:R-:W-:Y:S02]  /*3bc0*/  ISETP.GT.AND P0, PT, R141, 0x41, PT ;  /* 0x000000418d00780c */ /* 0x000fe40003f04270 */
[C---:B------:R-:W-:Y:S04]  /*3bd0*/  HMMA.16816.F32.BF16 R16, R136.reuse, R150, R16 ;  /* 0x000000968810723c */ /* 0x040fe80000041810 */
[----:B------:R-:W-:Y:S01]  /*3be0*/  FSEL R163, R231, -INF , P5 ;  /* 0xff800000e7a37808 */ /* 0x000fe20002800000 */
[----:B------:R2:W2:Y:S01]  /*3bf0*/  MUFU.EX2 R143, R144 ;  /* 0x00000090008f7308 */ /* 0x0004a20000000800 */
[----:B------:R-:W-:Y:S01]  /*3c00*/  ISETP.GT.AND P5, PT, R141, 0x61, PT ;  /* 0x000000618d00780c */ /* 0x000fe20003fa4270 */
[----:B------:R-:W-:Y:S01]  /*3c10*/  FFMA.FTZ R231, -R231, R231, 1 ;  /* 0x3f800000e7e77423 */ /* 0x000fe200000101e7 */
[-C--:B-1----:R-:W-:Y:S04]  /*3c20*/  HMMA.16816.F32.BF16 R20, R136, R132.reuse, R20 ;  /* 0x000000848814723c */ /* 0x082fe80000041814 */
[----:B------:R-:W-:Y:S01]  /*3c30*/  IADD3 R149, R157, 0x20, RZ ;  /* 0x000000209d957810 */ /* 0x000fe20007ffe0ff */
[--C-:B-----5:R-:W-:Y:S01]  /*3c40*/  FFMA.FTZ R142, R147, c[0x0][0x29c], -R248.reuse ;  /* 0x0000a700938e7a23 */ /* 0x120fe200000108f8 */
[----:B------:R-:W-:Y:S02]  /*3c50*/  FSEL R147, R228, -INF , P6 ;  /* 0xff800000e4937808 */ /* 0x000fe40003000000 */
[C---:B------:R-:W-:Y:S03]  /*3c60*/  HMMA.16816.F32.BF16 R24, R152.reuse, R132, R24 ;  /* 0x000000849818723c */ /* 0x040fe60000041818 */
[----:B------:R-:W-:Y:S01]  /*3c70*/  MUFU.EX2 R142, R142 ;  /* 0x0000008e008e7308 */ /* 0x000fe20000000800 */
[----:B------:R-:W-:Y:S01]  /*3c80*/  ISETP.GT.AND P6, PT, R141, 0x60, PT ;  /* 0x000000608d00780c */ /* 0x000fe20003fc4270 */
[--C-:B------:R-:W-:Y:S01]  /*3c90*/  FFMA.FTZ R147, R147, c[0x0][0x29c], -R248.reuse ;  /* 0x0000a70093937a23 */ /* 0x100fe200000108f8 */
[----:B------:R-:W1:Y:S01]  /*3ca0*/  LDS R141, [R240+0x18280] ;  /* 0x01828000f08d7984 */ /* 0x000e620000000800 */
[----:B------:R-:W-:Y:S01]  /*3cb0*/  IMNMX R149, R212, R149, PT ;  /* 0x00000095d4957217 */ /* 0x000fe20003800200 */
[-C--:B------:R-:W-:Y:S04]  /*3cc0*/  HMMA.16816.F32.BF16 R28, R152, R134.reuse, R28 ;  /* 0x00000086981c723c */ /* 0x080fe8000004181c */
[----:B------:R-:W-:Y:S01]  /*3cd0*/  FSEL R161, R232, -INF , P0 ;  /* 0xff800000e8a17808 */ /* 0x000fe20000000000 */
[--C-:B--2---:R-:W-:Y:S01]  /*3ce0*/  FFMA.FTZ R144, R163, c[0x0][0x29c], -R248.reuse ;  /* 0x0000a700a3907a23 */ /* 0x104fe200000108f8 */
[----:B------:R-:W-:Y:S01]  /*3cf0*/  ISETP.GT.AND P0, PT, R149, RZ, PT ;  /* 0x000000ff9500720c */ /* 0x000fe20003f04270 */
[----:B------:R-:W2:Y:S01]  /*3d00*/  MUFU.EX2 R147, R147 ;  /* 0x0000009300937308 */ /* 0x000ea20000000800 */
[----:B------:R-:W-:Y:S01]  /*3d10*/  HMMA.16816.F32.BF16 R32, R136, R134, R32 ;  /* 0x000000868820723c */ /* 0x000fe20000041820 */
[----:B------:R-:W5:Y:S03]  /*3d20*/  LDS R138, [R240+0x182a0] ;  /* 0x0182a000f08a7984 */ /* 0x000f660000000800 */
[----:B------:R-:W-:Y:S01]  /*3d30*/  FSEL R167, R246, -INF , P6 ;  /* 0xff800000f6a77808 */ /* 0x000fe20003000000 */
[--C-:B------:R-:W-:Y:S01]  /*3d40*/  FFMA.FTZ R161, R161, c[0x0][0x29c], -R248.reuse ;  /* 0x0000a700a1a17a23 */ /* 0x100fe200000108f8 */
[----:B------:R-:W-:Y:S02]  /*3d50*/  ISETP.GT.AND P6, PT, R149, 0x1, PT ;  /* 0x000000019500780c */ /* 0x000fe40003fc4270 */
[----:B------:R-:W-:Y:S01]  /*3d60*/  FSEL R151, R247, -INF , P5 ;  /* 0xff800000f7977808 */ /* 0x000fe20002800000 */
[--C-:B------:R-:W-:Y:S01]  /*3d70*/  FFMA.FTZ R167, R167, c[0x0][0x29c], -R248.reuse ;  /* 0x0000a700a7a77a23 */ /* 0x100fe200000108f8 */
[----:B------:R-:W-:Y:S01]  /*3d80*/  ISETP.GT.AND P5, PT, R149, 0x20, PT ;  /* 0x000000209500780c */ /* 0x000fe20003fa4270 */
[----:B------:R-:W-:Y:S01]  /*3d90*/  MUFU.EX2 R144, R144 ;  /* 0x0000009000907308 */ /* 0x000fe20000000800 */
[----:B------:R-:W-:Y:S01]  /*3da0*/  FSEL R162, R215, -INF , P0 ;  /* 0xff800000d7a27808 */ /* 0x000fe20000000000 */
[----:B------:R-:W-:Y:S01]  /*3db0*/  FFMA.FTZ R248, R151, c[0x0][0x29c], -R248 ;  /* 0x0000a70097f87a23 */ /* 0x000fe200000108f8 */
[C---:B------:R-:W-:Y:S02]  /*3dc0*/  ISETP.GT.AND P0, PT, R149.reuse, 0x21, PT ;  /* 0x000000219500780c */ /* 0x040fe40003f04270 */
[----:B------:R-:W-:Y:S01]  /*3dd0*/  FSEL R150, R218, -INF , P6 ;  /* 0xff800000da967808 */ /* 0x000fe20003000000 */
[--C-:B------:R-:W-:Y:S01]  /*3de0*/  FFMA.FTZ R152, R162, c[0x0][0x29c], -R245.reuse ;  /* 0x0000a700a2987a23 */ /* 0x100fe200000108f5 */
[----:B------:R-:W-:Y:S02]  /*3df0*/  ISETP.GT.AND P6, PT, R149, 0x40, PT ;  /* 0x000000409500780c */ /* 0x000fe40003fc4270 */
[----:B------:R-:W-:Y:S01]  /*3e00*/  FSEL R148, R221, -INF , P5 ;  /* 0xff800000dd947808 */ /* 0x000fe20002800000 */
[--C-:B------:R-:W-:Y:S01]  /*3e10*/  FFMA.FTZ R150, R150, c[0x0][0x29c], -R245.reuse ;  /* 0x0000a70096967a23 */ /* 0x100fe200000108f5 */
[C---:B------:R-:W-:Y:S01]  /*3e20*/  ISETP.GT.AND P5, PT, R149.reuse, 0x41, PT ;  /* 0x000000419500780c */ /* 0x040fe20003fa4270 */
[----:B------:R-:W-:Y:S01]  /*3e30*/  MUFU.EX2 R167, R167 ;  /* 0x000000a700a77308 */ /* 0x000fe20000000800 */
[----:B------:R-:W-:Y:S01]  /*3e40*/  FSEL R146, R222, -INF , P0 ;  /* 0xff800000de927808 */ /* 0x000fe20000000000 */
[--C-:B------:R-:W-:Y:S01]  /*3e50*/  FFMA.FTZ R148, R148, c[0x0][0x29c], -R245.reuse ;  /* 0x0000a70094947a23 */ /* 0x100fe200000108f5 */
[----:B------:R-:W-:Y:S02]  /*3e60*/  ISETP.GT.AND P0, PT, R149, 0x60, PT ;  /* 0x000000609500780c */ /* 0x000fe40003f04270 */
[----:B------:R-:W-:Y:S01]  /*3e70*/  FSEL R164, R233, -INF , P6 ;  /* 0xff800000e9a47808 */ /* 0x000fe20003000000 */
[----:B------:R-:W-:Y:S01]  /*3e80*/  FFMA.FTZ R146, R146, c[0x0][0x29c], -R245 ;  /* 0x0000a70092927a23 */ /* 0x000fe200000108f5 */
[----:B------:R-:W-:Y:S01]  /*3e90*/  ISETP.GT.AND P6, PT, R149, 0x61, PT ;  /* 0x000000619500780c */ /* 0x000fe20003fc4270 */
[--C-:B-1----:R-:W-:Y:S01]  /*3ea0*/  FADD.FTZ R154, R4, -R141.reuse ;  /* 0x8000008d049a7221 */ /* 0x102fe20000010000 */
[----:B------:R-:W-:Y:S01]  /*3eb0*/  IADD3 R157, R157, 0x28, RZ ;  /* 0x000000289d9d7810 */ /* 0x000fe20007ffe0ff */
[----:B------:R1:W-:Y:S01]  /*3ec0*/  MUFU.EX2 R149, R161 ;  /* 0x000000a100957308 */ /* 0x0003e20000000800 */
[----:B------:R-:W-:Y:S01]  /*3ed0*/  FSEL R250, R234, -INF , P5 ;  /* 0xff800000eafa7808 */ /* 0x000fe20002800000 */
[----:B------:R-:W-:Y:S01]  /*3ee0*/  FADD.FTZ R155, R5, -R141 ;  /* 0x8000008d059b7221 */ /* 0x000fe20000010000 */
[----:B------:R-:W-:Y:S01]  /*3ef0*/  IMNMX R166, R212, R157, PT ;  /* 0x0000009dd4a67217 */ /* 0x000fe20003800200 */
[----:B---3--:R-:W-:Y:S01]  /*3f00*/  FMUL.FTZ R153, R3, R154 ;  /* 0x0000009a03997220 */ /* 0x008fe20000410000 */
[----:B------:R-:W-:Y:S01]  /*3f10*/  FSEL R170, R237, -INF , P0 ;  /* 0xff800000edaa7808 */ /* 0x000fe20000000000 */
[----:B----4-:R-:W-:Y:S01]  /*3f20*/  FMUL.FTZ R154, R156, R155 ;  /* 0x0000009b9c9a7220 */ /* 0x010fe20000410000 */
[----:B------:R-:W-:Y:S01]  /*3f30*/  ISETP.GT.AND P5, PT, R166, RZ, PT ;  /* 0x000000ffa600720c */ /* 0x000fe20003fa4270 */
[--C-:B------:R-:W-:Y:S01]  /*3f40*/  FFMA.FTZ R164, R164, c[0x0][0x29c], -R245.reuse ;  /* 0x0000a700a4a47a23 */ /* 0x100fe200000108f5 */
[----:B------:R-:W-:Y:S01]  /*3f50*/  ISETP.GT.AND P0, PT, R166, 0x1, PT ;  /* 0x00000001a600780c */ /* 0x000fe20003f04270 */
[----:B------:R3:W-:Y:S01]  /*3f60*/  MUFU.EX2 R171, R150 ;  /* 0x0000009600ab7308 */ /* 0x0007e20000000800 */
[----:B------:R-:W-:Y:S01]  /*3f70*/  FSEL R165, R219, -INF , P5 ;  /* 0xff800000dba57808 */ /* 0x000fe20002800000 */
[--C-:B------:R-:W-:Y:S01]  /*3f80*/  FFMA.FTZ R250, R250, c[0x0][0x29c], -R245.reuse ;  /* 0x0000a700fafa7a23 */ /* 0x100fe200000108f5 */
[----:B------:R-:W-:Y:S01]  /*3f90*/  FSEL R163, R220, -INF , P0 ;  /* 0xff800000dca37808 */ /* 0x000fe20000000000 */
[----:B-----5:R-:W-:Y:S01]  /*3fa0*/  FADD.FTZ R34, R34, -R138 ;  /* 0x8000008a22227221 */ /* 0x020fe20000010000 */
[----:B------:R-:W-:Y:S01]  /*3fb0*/  FSEL R168, R238, -INF , P6 ;  /* 0xff800000eea87808 */ /* 0x000fe20003000000 */
[--C-:B------:R-:W-:Y:S01]  /*3fc0*/  FFMA.FTZ R165, R165, c[0x0][0x29c], -R242.reuse ;  /* 0x0000a700a5a57a23 */ /* 0x100fe200000108f2 */
[C---:B------:R-:W-:Y:S01]  /*3fd0*/  ISETP.GT.AND P5, PT, R166.reuse, 0x21, PT ;  /* 0x00000021a600780c */ /* 0x040fe20003fa4270 */
[----:B------:R-:W-:Y:S01]  /*3fe0*/  FFMA.FTZ R163, R163, c[0x0][0x29c], -R242 ;  /* 0x0000a700a3a37a23 */ /* 0x000fe200000108f2 */
[C---:B------:R-:W-:Y:S01]  /*3ff0*/  ISETP.GT.AND P0, PT, R166.reuse, 0x40, PT ;  /* 0x00000040a600780c */ /* 0x040fe20003f04270 */
[----:B------:R-:W4:Y:S01]  /*4000*/  MUFU.EX2 R248, R248 ;  /* 0x000000f800f87308 */ /* 0x000f220000000800 */
[----:B------:R-:W-:Y:S01]  /*4010*/  ISETP.GT.AND P6, PT, R166, 0x20, PT ;  /* 0x00000020a600780c */ /* 0x000fe20003fc4270 */
[----:B------:R-:W-:Y:S01]  /*4020*/  FADD.FTZ R35, R35, -R138 ;  /* 0x8000008a23237221 */ /* 0x000fe20000010000 */
[----:B------:R-:W-:Y:S01]  /*4030*/  FSEL R157, R224, -INF , P5 ;  /* 0xff800000e09d7808 */ /* 0x000fe20002800000 */
[--C-:B------:R-:W-:Y:S01]  /*4040*/  FFMA.FTZ R170, R170, c[0x0][0x29c], -R245.reuse ;  /* 0x0000a700aaaa7a23 */ /* 0x100fe200000108f5 */
[----:B------:R-:W-:Y:S01]  /*4050*/  FSEL R151, R235, -INF , P0 ;  /* 0xff800000eb977808 */ /* 0x000fe20000000000 */
[----:B------:R-:W-:Y:S01]  /*4060*/  FFMA.FTZ R245, R168, c[0x0][0x29c], -R245 ;  /* 0x0000a700a8f57a23 */ /* 0x000fe200000108f5 */
[----:B-1----:R-:W-:Y:S01]  /*4070*/  FSEL R161, R223, -INF , P6 ;  /* 0xff800000dfa17808 */ /* 0x002fe20003000000 */
[--C-:B------:R-:W-:Y:S01]  /*4080*/  FFMA.FTZ R157, R157, c[0x0][0x29c], -R242.reuse ;  /* 0x0000a7009d9d7a23 */ /* 0x100fe200000108f2 */
[C---:B------:R-:W-:Y:S01]  /*4090*/  ISETP.GT.AND P6, PT, R166.reuse, 0x41, PT ;  /* 0x00000041a600780c */ /* 0x040fe20003fc4270 */
[--C-:B------:R-:W-:Y:S01]  /*40a0*/  FFMA.FTZ R151, R151, c[0x0][0x29c], -R242.reuse ;  /* 0x0000a70097977a23 */ /* 0x100fe200000108f2 */
[C---:B------:R-:W-:Y:S01]  /*40b0*/  ISETP.GT.AND P5, PT, R166.reuse, 0x60, PT ;  /* 0x00000060a600780c */ /* 0x040fe20003fa4270 */
[--C-:B------:R-:W-:Y:S01]  /*40c0*/  FFMA.FTZ R161, R161, c[0x0][0x29c], -R242.reuse ;  /* 0x0000a700a1a17a23 */ /* 0x100fe200000108f2 */
[----:B------:R-:W-:Y:S01]  /*40d0*/  ISETP.GT.AND P0, PT, R166, 0x61, PT ;  /* 0x00000061a600780c */ /* 0x000fe20003f04270 */
[--C-:B---3--:R-:W-:Y:S01]  /*40e0*/  FADD.FTZ R150, R21, -R141.reuse ;  /* 0x8000008d15967221 */ /* 0x108fe20000010000 */
[----:B------:R-:W-:Y:S01]  /*40f0*/  FSEL R169, R236, -INF , P6 ;  /* 0xff800000eca97808 */ /* 0x000fe20003000000 */
[----:B------:R-:W-:Y:S01]  /*4100*/  FFMA.FTZ R21, -R226, R226, 1 ;  /* 0x3f800000e2157423 */ /* 0x000fe200000101e2 */
[----:B------:R-:W-:Y:S01]  /*4110*/  FSEL R155, R239, -INF , P5 ;  /* 0xff800000ef9b7808 */ /* 0x000fe20002800000 */
[----:B------:R-:W-:Y:S01]  /*4120*/  FMUL.FTZ R150, R145, R150 ;  /* 0x0000009691967220 */ /* 0x000fe20000410000 */
[----:B------:R-:W-:Y:S01]  /*4130*/  FSEL R139, R241, -INF , P0 ;  /* 0xff800000f18b7808 */ /* 0x000fe20000000000 */
[--C-:B------:R-:W-:Y:S01]  /*4140*/  FFMA.FTZ R169, R169, c[0x0][0x29c], -R242.reuse ;  /* 0x0000a700a9a97a23 */ /* 0x100fe200000108f2 */
[----:B------:R-:W-:Y:S01]  /*4150*/  F2FP.BF16.PACK_AB R183, R145, R160 ;  /* 0x000000a091b7723e */ /* 0x000fe200000010ff */
[--C-:B------:R-:W-:Y:S01]  /*4160*/  FFMA.FTZ R155, R155, c[0x0][0x29c], -R242.reuse ;  /* 0x0000a7009b9b7a23 */ /* 0x100fe200000108f2 */
[----:B------:R-:W-:Y:S01]  /*4170*/  MUFU.EX2 R148, R148 ;  /* 0x0000009400947308 */ /* 0x000fe20000000800 */
[----:B------:R-:W-:Y:S01]  /*4180*/  FFMA.FTZ R242, R139, c[0x0][0x29c], -R242 ;  /* 0x0000a7008bf27a23 */ /* 0x000fe200000108f2 */
[----:B------:R-:W-:Y:S01]  /*4190*/  F2FP.BF16.PACK_AB R3, R156, R3 ;  /* 0x000000039c03723e */ /* 0x000fe200000010ff */
[--C-:B------:R-:W-:Y:S01]  /*41a0*/  FADD.FTZ R139, R16, -R141.reuse ;  /* 0x8000008d108b7221 */ /* 0x100fe20000010000 */
[----:B------:R-:W-:Y:S01]  /*41b0*/  PLOP3.LUT P0, PT, PT, PT, UP0, 0x80, 0x0 ;  /* 0x000000000000781c */ /* 0x000fe20003f0f008 */
[--C-:B------:R-:W-:Y:S02]  /*41c0*/  FADD.FTZ R16, R17, -R141.reuse ;  /* 0x8000008d11107221 */ /* 0x100fe40000010000 */
[--C-:B------:R-:W-:Y:S02]  /*41d0*/  FADD.FTZ R145, R32, -R141.reuse ;  /* 0x8000008d20917221 */ /* 0x100fe40000010000 */
[--C-:B------:R-:W-:Y:S01]  /*41e0*/  FADD.FTZ R32, R33, -R141.reuse ;  /* 0x8000008d21207221 */ /* 0x100fe20000010000 */
[----:B------:R1:W-:Y:S01]  /*41f0*/  MUFU.EX2 R17, R146 ;  /* 0x0000009200117308 */ /* 0x0003e20000000800 */
[----:B------:R-:W-:Y:S01]  /*4200*/  FMUL.FTZ R145, R2, R145 ;  /* 0x0000009102917220 */ /* 0x000fe20000410000 */
[----:B------:R-:W-:Y:S01]  /*4210*/  F2FP.BF16.PACK_AB R2, R249, R2 ;  /* 0x00000002f902723e */ /* 0x000fe200000010ff */
[----:B------:R-:W-:Y:S01]  /*4220*/  FMUL.FTZ R139, R158, R139 ;  /* 0x0000008b9e8b7220 */ /* 0x000fe20000410000 */
[C---:B------:R-:W-:Y:S01]  /*4230*/  F2FP.BF16.PACK_AB R158, R159.reuse, R158 ;  /* 0x0000009e9f9e723e */ /* 0x040fe200000010ff */
[----:B------:R-:W-:Y:S02]  /*4240*/  FMUL.FTZ R16, R159, R16 ;  /* 0x000000109f107220 */ /* 0x000fe40000410000 */
[----:B------:R-:W-:Y:S02]  /*4250*/  FADD.FTZ R159, R20, -R141 ;  /* 0x8000008d149f7221 */ /* 0x000fe40000010000 */
[----:B------:R-:W-:Y:S01]  /*4260*/  FFMA.FTZ R141, -R244, R244, 1 ;  /* 0x3f800000f48d7423 */ /* 0x000fe200000101f4 */
[----:B------:R-:W-:Y:S01]  /*4270*/  MUFU.EX2 R164, R164 ;  /* 0x000000a400a47308 */ /* 0x000fe20000000800 */
[----:B------:R-:W-:Y:S02]  /*4280*/  FMUL.FTZ R32, R249, R32 ;  /* 0x00000020f9207220 */ /* 0x000fe40000410000 */
[----:B------:R-:W-:Y:S02]  /*4290*/  FFMA.FTZ R20, -R225, R225, 1 ;  /* 0x3f800000e1147423 */ /* 0x000fe400000101e1 */
[----:B------:R-:W-:Y:S01]  /*42a0*/  FMUL.FTZ R32, R32, R141 ;  /* 0x0000008d20207220 */ /* 0x000fe20000410000 */
[----:B------:R-:W-:Y:S01]  /*42b0*/  F2FP.BF16.PACK_AB R141, R143, R140 ;  /* 0x0000008c8f8d723e */ /* 0x000fe200000010ff */
[----:B------:R-:W-:Y:S02]  /*42c0*/  FMUL.FTZ R20, R139, R20 ;  /* 0x000000148b147220 */ /* 0x000fe40000410000 */
[----:B------:R-:W-:Y:S01]  /*42d0*/  FMUL.FTZ R21, R16, R21 ;  /* 0x0000001510157220 */ /* 0x000fe20000410000 */
[----:B------:R-:W-:Y:S01]  /*42e0*/  MUFU.EX2 R33, R250 ;  /* 0x000000fa00217308 */ /* 0x000fe20000000800 */
[----:B------:R-:W-:Y:S02]  /*42f0*/  FFMA.FTZ R139, -R230, R230, 1 ;  /* 0x3f800000e68b7423 */ /* 0x000fe400000101e6 */
[----:B------:R-:W-:Y:S01]  /*4300*/  FMUL.FTZ R159, R160, R159 ;  /* 0x0000009fa09f7220 */ /* 0x000fe20000410000 */
[----:B------:R-:W-:Y:S01]  /*4310*/  F2FP.BF16.PACK_AB R20, R21, R20 ;  /* 0x000000141514723e */ /* 0x000fe200000010ff */
[----:B-1----:R-:W-:Y:S02]  /*4320*/  FFMA.FTZ R146, -R243, R243, 1 ;  /* 0x3f800000f3927423 */ /* 0x002fe400000101f3 */
[----:B------:R-:W-:Y:S02]  /*4330*/  FFMA.FTZ R16, -R229, R229, 1 ;  /* 0x3f800000e5107423 */ /* 0x000fe400000101e5 */
[----:B------:R-:W-:Y:S01]  /*4340*/  FMUL.FTZ R145, R145, R146 ;  /* 0x0000009291917220 */ /* 0x000fe20000410000 */
[----:B------:R-:W-:Y:S01]  /*4350*/  MUFU.EX2 R245, R245 ;  /* 0x000000f500f57308 */ /* 0x000fe20000000800 */
[--C-:B------:R-:W-:Y:S02]  /*4360*/  FADD.FTZ R146, R7, -R138.reuse ;  /* 0x8000008a07927221 */ /* 0x100fe40000010000 */
[----:B------:R-:W-:Y:S01]  /*4370*/  FMUL.FTZ R139, R150, R139 ;  /* 0x0000008b968b7220 */ /* 0x000fe20000410000 */
[----:B------:R-:W-:Y:S01]  /*4380*/  F2FP.BF16.PACK_AB R32, R32, R145 ;  /* 0x000000912020723e */ /* 0x000fe200000010ff */
[----:B------:R-:W-:Y:S02]  /*4390*/  FMUL.FTZ R146, R143, R146 ;  /* 0x000000928f927220 */ /* 0x000fe40000410000 */
[----:B------:R-:W1:Y:S01]  /*43a0*/  LDS R143, [R240+0x18300] ;  /* 0x01830000f08f7984 */ /* 0x000e620000000800 */
[----:B------:R-:W-:Y:S02]  /*43b0*/  FMUL.FTZ R16, R159, R16 ;  /* 0x000000109f107220 */ /* 0x000fe40000410000 */
[--C-:B------:R-:W-:Y:S01]  /*43c0*/  FADD.FTZ R159, R6, -R138.reuse ;  /* 0x8000008a069f7221 */ /* 0x100fe20000010000 */
[----:B------:R-:W3:Y:S01]  /*43d0*/  MUFU.EX2 R152, R152 ;  /* 0x0000009800987308 */ /* 0x000ee20000000800 */
[--C-:B------:R-:W-:Y:S01]  /*43e0*/  FADD.FTZ R21, R18, -R138.reuse ;  /* 0x8000008a12157221 */ /* 0x100fe20000010000 */
[----:B------:R-:W-:Y:S01]  /*43f0*/  F2FP.BF16.PACK_AB R139, R139, R16 ;  /* 0x000000108b8b723e */ /* 0x000fe200000010ff */
[----:B------:R-:W-:Y:S01]  /*4400*/  FMUL.FTZ R159, R140, R159 ;  /* 0x0000009f8c9f7220 */ /* 0x000fe20000410000 */
[----:B------:R-:W5:Y:S01]  /*4410*/  LDS R240, [R240+0x18320] ;  /* 0x01832000f0f07984 */ /* 0x000f620000000800 */
[----:B------:R-:W-:Y:S02]  /*4420*/  FFMA.FTZ R140, -R213, R213, 1 ;  /* 0x3f800000d58c7423 */ /* 0x000fe400000101d5 */
[----:B------:R-:W-:Y:S01]  /*4430*/  FFMA.FTZ R213, -R214, R214, 1 ;  /* 0x3f800000d6d57423 */ /* 0x000fe200000101d6 */
[----:B------:R1:W-:Y:S01]  /*4440*/  STS [R204+0x18480], R3 ;  /* 0x01848003cc007388 */ /* 0x0003e20000000800 */
[--C-:B------:R-:W-:Y:S01]  /*4450*/  FADD.FTZ R16, R19, -R138.reuse ;  /* 0x8000008a13107221 */ /* 0x100fe20000010000 */
[----:B------:R-:W-:Y:S01]  /*4460*/  MUFU.EX2 R165, R165 ;  /* 0x000000a500a57308 */ /* 0x000fe20000000800 */
[----:B------:R-:W-:Y:S01]  /*4470*/  FMUL.FTZ R140, R159, R140 ;  /* 0x0000008c9f8c7220 */ /* 0x000fe20000410000 */
[----:B------:R-:W-:Y:S01]  /*4480*/  STS [R204+0x18880], R141 ;  /* 0x0188808dcc007388 */ /* 0x000fe20000000800 */
[----:B------:R-:W-:Y:S02]  /*4490*/  FMUL.FTZ R213, R146, R213 ;  /* 0x000000d592d57220 */ /* 0x000fe40000410000 */
[----:B--2---:R-:W-:Y:S01]  /*44a0*/  FMUL.FTZ R16, R147, R16 ;  /* 0x0000001093107220 */ /* 0x004fe20000410000 */
[----:B------:R-:W-:Y:S01]  /*44b0*/  STS [R201], R158 ;  /* 0x0000009ec9007388 */ /* 0x000fe20000000800 */
[--C-:B------:R-:W-:Y:S01]  /*44c0*/  FADD.FTZ R19, R22, -R138.reuse ;  /* 0x8000008a16137221 */ /* 0x100fe20000010000 */
[----:B------:R-:W-:Y:S01]  /*44d0*/  F2FP.BF16.PACK_AB R213, R213, R140 ;  /* 0x0000008cd5d5723e */ /* 0x000fe200000010ff */
[----:B------:R-:W-:Y:S01]  /*44e0*/  FADD.FTZ R18, R23, -R138 ;  /* 0x8000008a17127221 */ /* 0x000fe20000010000 */
[----:B------:R-:W-:Y:S01]  /*44f0*/  MUFU.EX2 R161, R161 ;  /* 0x000000a100a17308 */ /* 0x000fe20000000800 */
[----:B------:R-:W-:Y:S01]  /*4500*/  FFMA.FTZ R23, -R228, R228, 1 ;  /* 0x3f800000e4177423 */ /* 0x000fe200000101e4 */
[----:B----4-:R-:W-:Y:S01]  /*4510*/  F2FP.BF16.PACK_AB R138, R248, R167 ;  /* 0x000000a7f88a723e */ /* 0x010fe200000010ff */
[C---:B------:R-:W-:Y:S02]  /*4520*/  FMUL.FTZ R18, R149.reuse, R18 ;  /* 0x0000001295127220 */ /* 0x040fe40000410000 */
[----:B------:R-:W-:Y:S01]  /*4530*/  FMUL.FTZ R140, R144, R19 ;  /* 0x00000013908c7220 */ /* 0x000fe20000410000 */
[----:B------:R-:W-:Y:S01]  /*4540*/  F2FP.BF16.PACK_AB R19, R149, R144 ;  /* 0x000000909513723e */ /* 0x000fe200000010ff */
[----:B------:R-:W-:Y:S02]  /*4550*/  FMUL.FTZ R16, R16, R23 ;  /* 0x0000001710107220 */ /* 0x000fe40000410000 */
[----:B------:R-:W-:Y:S01]  /*4560*/  FFMA.FTZ R23, -R232, R232, 1 ;  /* 0x3f800000e8177423 */ /* 0x000fe200000101e8 */
[----:B------:R-:W-:Y:S01]  /*4570*/  MUFU.EX2 R151, R151 ;  /* 0x0000009700977308 */ /* 0x000fe20000000800 */
[----:B------:R-:W-:Y:S02]  /*4580*/  FFMA.FTZ R145, -R246, R246, 1 ;  /* 0x3f800000f6917423 */ /* 0x000fe400000101f6 */
[----:B------:R-:W-:Y:S01]  /*4590*/  FMUL.FTZ R21, R142, R21 ;  /* 0x000000158e157220 */ /* 0x000fe20000410000 */
[----:B------:R-:W-:Y:S01]  /*45a0*/  F2FP.BF16.PACK_AB R142, R147, R142 ;  /* 0x0000008e938e723e */ /* 0x000fe200000010ff */
[----:B------:R-:W-:Y:S02]  /*45b0*/  FFMA.FTZ R22, -R227, R227, 1 ;  /* 0x3f800000e3167423 */ /* 0x000fe400000101e3 */
[----:B------:R-:W-:Y:S02]  /*45c0*/  FMUL.FTZ R34, R167, R34 ;  /* 0x00000022a7227220 */ /* 0x000fe40000410000 */
[----:B------:R-:W-:Y:S01]  /*45d0*/  FMUL.FTZ R35, R248, R35 ;  /* 0x00000023f8237220 */ /* 0x000fe20000410000 */
[----:B------:R-:W-:Y:S01]  /*45e0*/  STS [R201+0x400], R142 ;  /* 0x0004008ec9007388 */ /* 0x000fe20000000800 */
[----:B------:R-:W-:Y:S01]  /*45f0*/  FFMA.FTZ R144, -R247, R247, 1 ;  /* 0x3f800000f7907423 */ /* 0x000fe200000101f7 */
[----:B------:R-:W-:Y:S01]  /*4600*/  MUFU.EX2 R170, R170 ;  /* 0x000000aa00aa7308 */ /* 0x000fe20000000800 */
[----:B------:R-:W-:Y:S02]  /*4610*/  FMUL.FTZ R140, R140, R231 ;  /* 0x000000e78c8c7220 */ /* 0x000fe40000410000 */
[----:B------:R-:W-:Y:S02]  /*4620*/  FMUL.FTZ R23, R18, R23 ;  /* 0x0000001712177220 */ /* 0x000fe40000410000 */
[----:B------:R-:W-:Y:S02]  /*4630*/  FMUL.FTZ R34, R34, R145 ;  /* 0x0000009122227220 */ /* 0x000fe40000410000 */
[----:B------:R-:W-:Y:S01]  /*4640*/  FMUL.FTZ R21, R21, R22 ;  /* 0x0000001615157220 */ /* 0x000fe20000410000 */
[----:B------:R-:W-:Y:S01]  /*4650*/  F2FP.BF16.PACK_AB R23, R23, R140 ;  /* 0x0000008c1717723e */ /* 0x000fe200000010ff */
[----:B------:R-:W-:Y:S01]  /*4660*/  FMUL.FTZ R35, R35, R144 ;  /* 0x0000009023237220 */ /* 0x000fe20000410000 */
[----:B------:R-:W2:Y:S01]  /*4670*/  MUFU.EX2 R22, R163 ;  /* 0x000000a300167308 */ /* 0x000ea20000000800 */
[--C-:B-1----:R-:W-:Y:S01]  /*4680*/  FADD.FTZ R18, R13, -R143.reuse ;  /* 0x8000008f0d127221 */ /* 0x102fe20000010000 */
[----:B------:R-:W-:Y:S01]  /*4690*/  F2FP.BF16.PACK_AB R16, R16, R21 ;  /* 0x000000151010723e */ /* 0x000fe200000010ff */
[--C-:B------:R-:W-:Y:S01]  /*46a0*/  FADD.FTZ R21, R8, -R143.reuse ;  /* 0x8000008f08157221 */ /* 0x100fe20000010000 */
[----:B------:R-:W-:Y:S01]  /*46b0*/  F2FP.BF16.PACK_AB R34, R35, R34 ;  /* 0x000000222322723e */ /* 0x000fe200000010ff */
[--C-:B------:R-:W-:Y:S01]  /*46c0*/  FADD.FTZ R8, R9, -R143.reuse ;  /* 0x8000008f09087221 */ /* 0x100fe20000010000 */
[C---:B---3--:R-:W-:Y:S01]  /*46d0*/  F2FP.BF16.PACK_AB R9, R171.reuse, R152 ;  /* 0x00000098ab09723e */ /* 0x048fe200000010ff */
[--C-:B------:R-:W-:Y:S02]  /*46e0*/  FADD.FTZ R35, R12, -R143.reuse ;  /* 0x8000008f0c237221 */ /* 0x100fe40000010000 */
[----:B------:R-:W-:Y:S01]  /*46f0*/  FMUL.FTZ R8, R171, R8 ;  /* 0x00000008ab087220 */ /* 0x000fe20000410000 */
[----:B------:R-:W1:Y:S01]  /*4700*/  MUFU.EX2 R140, R157 ;  /* 0x0000009d008c7308 */ /* 0x000e620000000800 */
[----:B------:R-:W-:Y:S01]  /*4710*/  FMUL.FTZ R35, R148, R35 ;  /* 0x0000002394237220 */ /* 0x000fe20000410000 */
[C---:B------:R-:W-:Y:S01]  /*4720*/  F2FP.BF16.PACK_AB R148, R17.reuse, R148 ;  /* 0x000000941194723e */ /* 0x040fe200000010ff */
[----:B------:R-:W-:Y:S01]  /*4730*/  FMUL.FTZ R18, R17, R18 ;  /* 0x0000001211127220 */ /* 0x000fe20000410000 */
[----:B------:R-:W-:Y:S01]  /*4740*/  STS [R204+0x19480], R9 ;  /* 0x01948009cc007388 */ /* 0x000fe20000000800 */
[----:B------:R-:W-:Y:S02]  /*4750*/  FFMA.FTZ R17, -R222, R222, 1 ;  /* 0x3f800000de117423 */ /* 0x000fe400000101de */
[----:B------:R-:W-:Y:S02]  /*4760*/  FFMA.FTZ R13, -R218, R218, 1 ;  /* 0x3f800000da0d7423 */ /* 0x000fe400000101da */
[----:B------:R-:W-:Y:S01]  /*4770*/  FFMA.FTZ R144, -R221, R221, 1 ;  /* 0x3f800000dd907423 */ /* 0x000fe200000101dd */
[----:B------:R-:W-:Y:S01]  /*4780*/  MUFU.EX2 R155, R155 ;  /* 0x0000009b009b7308 */ /* 0x000fe20000000800 */
[----:B------:R-:W-:Y:S02]  /*4790*/  FMUL.FTZ R13, R8, R13 ;  /* 0x0000000d080d7220 */ /* 0x000fe40000410000 */
[--C-:B------:R-:W-:Y:S01]  /*47a0*/  FADD.FTZ R8, R25, -R143.reuse ;  /* 0x8000008f19087221 */ /* 0x100fe20000010000 */
[----:B------:R-:W-:Y:S01]  /*47b0*/  F2FP.BF16.PACK_AB R25, R33, R164 ;  /* 0x000000a42119723e */ /* 0x000fe200000010ff */
[----:B------:R-:W-:Y:S02]  /*47c0*/  FMUL.FTZ R18, R18, R17 ;  /* 0x0000001112127220 */ /* 0x000fe40000410000 */
[--C-:B------:R-:W-:Y:S02]  /*47d0*/  FADD.FTZ R17, R24, -R143.reuse ;  /* 0x8000008f18117221 */ /* 0x100fe40000010000 */
[----:B------:R-:W-:Y:S01]  /*47e0*/  FMUL.FTZ R35, R35, R144 ;  /* 0x0000009023237220 */ /* 0x000fe20000410000 */
[----:B------:R-:W-:Y:S01]  /*47f0*/  MUFU.EX2 R242, R242 ;  /* 0x000000f200f27308 */ /* 0x000fe20000000800 */
[--C-:B------:R-:W-:Y:S02]  /*4800*/  FADD.FTZ R24, R29, -R143.reuse ;  /* 0x8000008f1d187221 */ /* 0x100fe40000010000 */
[----:B------:R-:W-:Y:S01]  /*4810*/  FFMA.FTZ R29, -R234, R234, 1 ;  /* 0x3f800000ea1d7423 */ /* 0x000fe200000101ea */
[----:B------:R-:W-:Y:S01]  /*4820*/  F2FP.BF16.PACK_AB R18, R18, R35 ;  /* 0x000000231212723e */ /* 0x000fe200000010ff */
[----:B------:R-:W-:Y:S02]  /*4830*/  FMUL.FTZ R8, R33, R8 ;  /* 0x0000000821087220 */ /* 0x000fe40000410000 */
[----:B------:R-:W-:Y:S02]  /*4840*/  FFMA.FTZ R144, -R233, R233, 1 ;  /* 0x3f800000e9907423 */ /* 0x000fe400000101e9 */
[----:B------:R-:W-:Y:S02]  /*4850*/  FMUL.FTZ R17, R164, R17 ;  /* 0x00000011a4117220 */ /* 0x000fe40000410000 */
[----:B------:R-:W-:Y:S02]  /*4860*/  FMUL.FTZ R8, R8, R29 ;  /* 0x0000001d08087220 */ /* 0x000fe40000410000 */
[----:B------:R-:W-:Y:S02]  /*4870*/  FMUL.FTZ R17, R17, R144 ;  /* 0x0000009011117220 */ /* 0x000fe40000410000 */
[----:B------:R-:W-:Y:S02]  /*4880*/  FMUL.FTZ R24, R245, R24 ;  /* 0x00000018f5187220 */ /* 0x000fe40000410000 */
[----:B------:R-:W-:Y:S02]  /*4890*/  FFMA.FTZ R33, -R238, R238, 1 ;  /* 0x3f800000ee217423 */ /* 0x000fe400000101ee */
[----:B------:R-:W-:Y:S02]  /*48a0*/  FMUL.FTZ R21, R152, R21 ;  /* 0x0000001598157220 */ /* 0x000fe40000410000 */
[----:B------:R-:W-:Y:S01]  /*48b0*/  FMUL.FTZ R24, R24, R33 ;  /* 0x0000002118187220 */ /* 0x000fe20000410000 */
[----:B------:R-:W-:Y:S01]  /*48c0*/  F2FP.BF16.PACK_AB R33, R8, R17 ;  /* 0x000000110821723e */ /* 0x000fe200000010ff */
[----:B------:R-:W-:Y:S01]  /*48d0*/  FFMA.FTZ R12, -R215, R215, 1 ;  /* 0x3f800000d70c7423 */ /* 0x000fe200000101d7 */
[----:B--2---:R-:W-:Y:S01]  /*48e0*/  F2FP.BF16.PACK_AB R17, R22, R165 ;  /* 0x000000a51611723e */ /* 0x004fe200000010ff */
[----:B------:R-:W-:Y:S01]  /*48f0*/  FMUL.FTZ R153, R153, R216 ;  /* 0x000000d899997220 */ /* 0x000fe20000410000 */
[----:B-1----:R-:W-:Y:S01]  /*4900*/  F2FP.BF16.PACK_AB R8, R140, R161 ;  /* 0x000000a18c08723e */ /* 0x002fe200000010ff */
[----:B------:R-:W-:Y:S02]  /*4910*/  FMUL.FTZ R12, R21, R12 ;  /* 0x0000000c150c7220 */ /* 0x000fe40000410000 */
[----:B------:R-:W-:Y:S01]  /*4920*/  STS [R204+0x19880], R17 ;  /* 0x01988011cc007388 */ /* 0x000fe20000000800 */
[----:B------:R-:W-:Y:S02]  /*4930*/  FADD.FTZ R21, R28, -R143 ;  /* 0x8000008f1c157221 */ /* 0x000fe40000010000 */
[----:B------:R-:W1:Y:S01]  /*4940*/  MUFU.EX2 R28, R169 ;  /* 0x000000a9001c7308 */ /* 0x000e620000000800 */
[----:B------:R-:W-:Y:S01]  /*4950*/  STS [R201+0x1000], R148 ;  /* 0x00100094c9007388 */ /* 0x000fe20000000800 */
[----:B------:R-:W-:Y:S01]  /*4960*/  FMUL.FTZ R21, R170, R21 ;  /* 0x00000015aa157220 */ /* 0x000fe20000410000 */
[----:B------:R-:W-:Y:S01]  /*4970*/  F2FP.BF16.PACK_AB R170, R245, R170 ;  /* 0x000000aaf5aa723e */ /* 0x000fe200000010ff */
[----:B------:R-:W-:Y:S01]  /*4980*/  FMUL.FTZ R154, R154, R217 ;  /* 0x000000d99a9a7220 */ /* 0x000fe20000410000 */
[----:B------:R-:W-:Y:S01]  /*4990*/  STS [R201+0x1400], R8 ;  /* 0x00140008c9007388 */ /* 0x000fe20000000800 */
[--C-:B-----5:R-:W-:Y:S01]  /*49a0*/  FADD.FTZ R11, R11, -R240.reuse ;  /* 0x800000f00b0b7221 */ /* 0x120fe20000010000 */
[----:B------:R-:W-:Y:S01]  /*49b0*/  F2FP.BF16.PACK_AB R13, R13, R12 ;  /* 0x0000000c0d0d723e */ /* 0x000fe200000010ff */
[--C-:B------:R-:W-:Y:S01]  /*49c0*/  FADD.FTZ R10, R10, -R240.reuse ;  /* 0x800000f00a0a7221 */ /* 0x100fe20000010000 */
[----:B------:R-:W-:Y:S01]  /*49d0*/  STS [R204+0x1a480], R183 ;  /* 0x01a480b7cc007388 */ /* 0x000fe20000000800 */
[----:B------:R-:W-:Y:S01]  /*49e0*/  FMUL.FTZ R11, R22, R11 ;  /* 0x0000000b160b7220 */ /* 0x000fe20000410000 */
[----:B------:R-:W-:Y:S01]  /*49f0*/  F2FP.BF16.PACK_AB R153, R154, R153 ;  /* 0x000000999a99723e */ /* 0x000fe200000010ff */
[----:B------:R-:W-:Y:S01]  /*4a00*/  FMUL.FTZ R10, R165, R10 ;  /* 0x0000000aa50a7220 */ /* 0x000fe20000410000 */
[----:B------:R-:W-:Y:S01]  /*4a10*/  STS [R204+0x1a880], R19 ;  /* 0x01a88013cc007388 */ /* 0x000fe20000000800 */
[--C-:B------:R-:W-:Y:S02]  /*4a20*/  FADD.FTZ R15, R15, -R240.reuse ;  /* 0x800000f00f0f7221 */ /* 0x100fe40000010000 */
[----:B------:R-:W-:Y:S01]  /*4a30*/  FFMA.FTZ R219, -R219, R219, 1 ;  /* 0x3f800000dbdb7423 */ /* 0x000fe200000101db */
[----:B------:R2:W-:Y:S01]  /*4a40*/  STS [R201+0x2000], R2 ;  /* 0x00200002c9007388 */ /* 0x0005e20000000800 */
[----:B------:R-:W-:Y:S02]  /*4a50*/  FFMA.FTZ R220, -R220, R220, 1 ;  /* 0x3f800000dcdc7423 */ /* 0x000fe400000101dc */
[--C-:B------:R-:W-:Y:S01]  /*4a60*/  FADD.FTZ R14, R14, -R240.reuse ;  /* 0x800000f00e0e7221 */ /* 0x100fe20000010000 */
[----:B------:R-:W-:Y:S01]  /*4a70*/  STS [R201+0x2400], R138 ;  /* 0x0024008ac9007388 */ /* 0x000fe20000000800 */
[----:B------:R-:W-:Y:S01]  /*4a80*/  FMUL.FTZ R15, R140, R15 ;  /* 0x0000000f8c0f7220 */ /* 0x000fe20000410000 */
[----:B-1----:R-:W-:Y:S02]  /*4a90*/  F2FP.BF16.PACK_AB R3, R28, R151 ;  /* 0x000000971c03723e */ /* 0x002fe400000010ff */
[----:B------:R-:W-:Y:S01]  /*4aa0*/  STS [R204+0x1b480], R25 ;  /* 0x01b48019cc007388 */ /* 0x000fe20000000800 */
[----:B------:R-:W-:Y:S02]  /*4ab0*/  FMUL.FTZ R10, R10, R219 ;  /* 0x000000db0a0a7220 */ /* 0x000fe40000410000 */
[----:B------:R-:W-:Y:S01]  /*4ac0*/  FMUL.FTZ R11, R11, R220 ;  /* 0x000000dc0b0b7220 */ /* 0x000fe20000410000 */
[----:B------:R1:W-:Y:S01]  /*4ad0*/  STS [R204+0x1b880], R3 ;  /* 0x01b88003cc007388 */ /* 0x0003e20000000800 */
[----:B------:R-:W-:Y:S02]  /*4ae0*/  FFMA.FTZ R224, -R224, R224, 1 ;  /* 0x3f800000e0e07423 */ /* 0x000fe400000101e0 */
[----:B------:R-:W-:Y:S01]  /*4af0*/  FMUL.FTZ R14, R161, R14 ;  /* 0x0000000ea10e7220 */ /* 0x000fe20000410000 */
[----:B------:R-:W-:Y:S01]  /*4b00*/  STS [R201+0x3000], R170 ;  /* 0x003000aac9007388 */ /* 0x000fe20000000800 */
[----:B------:R-:W-:Y:S01]  /*4b10*/  FFMA.FTZ R223, -R223, R223, 1 ;  /* 0x3f800000dfdf7423 */ /* 0x000fe200000101df */
[----:B------:R-:W-:Y:S01]  /*4b20*/  F2FP.BF16.PACK_AB R11, R11, R10 ;  /* 0x0000000a0b0b723e */ /* 0x000fe200000010ff */
[----:B------:R-:W-:Y:S02]  /*4b30*/  FMUL.FTZ R15, R15, R224 ;  /* 0x000000e00f0f7220 */ /* 0x000fe40000410000 */
[----:B------:R-:W-:Y:S02]  /*4b40*/  FMUL.FTZ R14, R14, R223 ;  /* 0x000000df0e0e7220 */ /* 0x000fe40000410000 */
[--C-:B------:R-:W-:Y:S01]  /*4b50*/  FADD.FTZ R26, R26, -R240.reuse ;  /* 0x800000f01a1a7221 */ /* 0x100fe20000010000 */
[----:B--2---:R-:W-:Y:S01]  /*4b60*/  F2FP.BF16.PACK_AB R2, R242, R155 ;  /* 0x0000009bf202723e */ /* 0x004fe200000010ff */
[--C-:B------:R-:W-:Y:S01]  /*4b70*/  FADD.FTZ R27, R27, -R240.reuse ;  /* 0x800000f01b1b7221 */ /* 0x100fe20000010000 */
[----:B------:R-:W-:Y:S01]  /*4b80*/  F2FP.BF16.PACK_AB R14, R15, R14 ;  /* 0x0000000e0f0e723e */ /* 0x000fe200000010ff */
[----:B------:R-:W-:Y:S02]  /*4b90*/  FMUL.FTZ R26, R151, R26 ;  /* 0x0000001a971a7220 */ /* 0x000fe40000410000 */
[----:B------:R2:W-:Y:S01]  /*4ba0*/  STS [R201+0x3400], R2 ;  /* 0x00340002c9007388 */ /* 0x0005e20000000800 */
[----:B------:R-:W-:Y:S02]  /*4bb0*/  FMUL.FTZ R27, R28, R27 ;  /* 0x0000001b1c1b7220 */ /* 0x000fe40000410000 */
[----:B------:R-:W-:Y:S01]  /*4bc0*/  FFMA.FTZ R235, -R235, R235, 1 ;  /* 0x3f800000ebeb7423 */ /* 0x000fe200000101eb */
[----:B------:R-:W-:Y:S01]  /*4bd0*/  BAR.SYNC.DEFER_BLOCKING 0x0 ;  /* 0x0000000000007b1d */ /* 0x000fe20000010000 */
[----:B------:R-:W-:Y:S02]  /*4be0*/  FFMA.FTZ R236, -R236, R236, 1 ;  /* 0x3f800000ecec7423 */ /* 0x000fe400000101ec */
[--C-:B------:R-:W-:Y:S01]  /*4bf0*/  FADD.FTZ R30, R30, -R240.reuse ;  /* 0x800000f01e1e7221 */ /* 0x100fe20000010000 */
[----:B-1----:R-:W-:Y:S01]  /*4c00*/  MOV R3, UR5 ;  /* 0x0000000500037c02 */ /* 0x002fe20008000f00 */
[----:B------:R-:W-:Y:S02]  /*4c10*/  FADD.FTZ R31, R31, -R240 ;  /* 0x800000f01f1f7221 */ /* 0x000fe40000010000 */
[----:B------:R-:W-:Y:S02]  /*4c20*/  FFMA.FTZ R146, -R237, R237, 1 ;  /* 0x3f800000ed927423 */ /* 0x000fe400000101ed */
[----:B------:R-:W-:Y:S02]  /*4c30*/  FMUL.FTZ R26, R26, R235 ;  /* 0x000000eb1a1a7220 */ /* 0x000fe40000410000 */
[----:B------:R-:W-:Y:S02]  /*4c40*/  FMUL.FTZ R27, R27, R236 ;  /* 0x000000ec1b1b7220 */ /* 0x000fe40000410000 */
[----:B------:R-:W-:Y:S02]  /*4c50*/  FMUL.FTZ R30, R155, R30 ;  /* 0x0000001e9b1e7220 */ /* 0x000fe40000410000 */
[----:B------:R-:W-:Y:S01]  /*4c60*/  FMUL.FTZ R31, R242, R31 ;  /* 0x0000001ff21f7220 */ /* 0x000fe20000410000 */
[----:B------:R-:W-:Y:S01]  /*4c70*/  F2FP.BF16.PACK_AB R141, R27, R26 ;  /* 0x0000001a1b8d723e */ /* 0x000fe200000010ff */
[----:B------:R-:W-:Y:S02]  /*4c80*/  FFMA.FTZ R239, -R239, R239, 1 ;  /* 0x3f800000efef7423 */ /* 0x000fe400000101ef */
[----:B------:R-:W-:Y:S02]  /*4c90*/  FMUL.FTZ R21, R21, R146 ;  /* 0x0000009215157220 */ /* 0x000fe40000410000 */
[----:B--2---:R-:W-:Y:S02]  /*4ca0*/  FFMA.FTZ R2, -R241, R241, 1 ;  /* 0x3f800000f1027423 */ /* 0x004fe400000101f1 */
[----:B------:R-:W-:Y:S01]  /*4cb0*/  FMUL.FTZ R30, R30, R239 ;  /* 0x000000ef1e1e7220 */ /* 0x000fe20000410000 */
[----:B------:R-:W-:Y:S01]  /*4cc0*/  STS [R204+0x1c480], R153 ;  /* 0x01c48099cc007388 */ /* 0x000fe20000000800 */
[----:B------:R-:W-:Y:S01]  /*4cd0*/  FMUL.FTZ R31, R31, R2 ;  /* 0x000000021f1f7220 */ /* 0x000fe20000410000 */
[----:B------:R-:W-:Y:S01]  /*4ce0*/  F2FP.BF16.PACK_AB R144, R24, R21 ;  /* 0x000000151890723e */ /* 0x000fe200000010ff */
[----:B------:R-:W-:Y:S01]  /*4cf0*/  IMAD R3, R3, 0x1800, R182 ;  /* 0x0000180003037824 */ /* 0x000fe200078e02b6 */
[----:B------:R-:W-:Y:S02]  /*4d00*/  STS [R204+0x1c880], R213 ;  /* 0x01c880d5cc007388 */ /* 0x000fe40000000800 */
[----:B------:R-:W-:Y:S02]  /*4d10*/  F2FP.BF16.PACK_AB R2, R31, R30 ;  /* 0x0000001e1f02723e */ /* 0x000fe400000010ff */
        /* <DEDUP_REMOVED lines=95> */
[----:B-12-45:R-:W-:Y:S02]  /*5310*/  USHF.R.S32.HI UR4, URZ, 0x1f, UR19 ;  /* 0x0000001f3f047899 */ /* 0x036fe40008011413 */
[----:B------:R-:W-:Y:S02]  /*5320*/  ULDC.64 UR6, c[0x0][0x208] ;  /* 0x0000820000067ab9 */ /* 0x000fe40000000a00 */
[----:B------:R-:W-:Y:S02]  /*5330*/  UIMAD UR4, UR4, UR6, URZ ;  /* 0x00000006040472a4 */ /* 0x000fe4000f8e023f */
[----:B------:R-:W-:Y:S02]  /*5340*/  UIMAD.WIDE.U32 UR22, UR19, UR6, URZ ;  /* 0x00000006131672a5 */ /* 0x000fe4000f8e003f */
[----:B------:R-:W-:Y:S02]  /*5350*/  UIMAD UR4, UR19, UR7, UR4 ;  /* 0x00000007130472a4 */ /* 0x000fe4000f8e0204 */
[----:B------:R-:W-:Y:S02]  /*5360*/  USHF.L.U32 UR19, UR19, 0x6, URZ ;  /* 0x0000000613137899 */ /* 0x000fe4000800063f */
[----:B------:R-:W-:Y:S01]  /*5370*/  UIADD3 UR4, UR23, UR4, URZ ;  /* 0x0000000417047290 */ /* 0x000fe2000fffe03f */
[----:B------:R-:W-:Y:S02]  /*5380*/  IMAD.U32 R8, RZ, RZ, UR22 ;  /* 0x00000016ff087e24 */ /* 0x000fe4000f8e00ff */
[----:B------:R-:W-:Y:S01]  /*5390*/  IMAD.U32 R9, RZ, RZ, UR23 ;  /* 0x00000017ff097e24 */ /* 0x000fe2000f8e00ff */
[----:B------:R-:W-:Y:S01]  /*53a0*/  IADD3 R6, P0, R194, UR19, RZ ;  /* 0x00000013c2067c10 */ /* 0x000fe2000ff1e0ff */
[----:B------:R-:W-:Y:S01]  /*53b0*/  IMAD.U32 R5, RZ, RZ, UR19 ;  /* 0x00000013ff057e24 */ /* 0x000fe2000f8e00ff */
[----:B------:R-:W-:Y:S01]  /*53c0*/  UIADD3 UR19, -UR19, UR8, URZ ;  /* 0x0000000813137290 */ /* 0x000fe2000fffe13f */
[----:B------:R-:W-:Y:S01]  /*53d0*/  IMAD.U32 R7, RZ, RZ, UR4 ;  /* 0x00000004ff077e24 */ /* 0x000fe2000f8e00ff */
[----:B------:R-:W-:Y:S02]  /*53e0*/  LEA R4, P5, R8, R190, 0x6 ;  /* 0x000000be08047211 */ /* 0x000fe400078a30ff */
[----:B------:R-:W-:Y:S02]  /*53f0*/  LEA.HI.X.SX32 R5, R5, R186, 0x1, P0 ;  /* 0x000000ba05057211 */ /* 0x000fe400000f0eff */
[----:B------:R-:W-:Y:S02]  /*5400*/  ISETP.GE.OR P6, PT, R208, UR19, !P4 ;  /* 0x00000013d0007c0c */ /* 0x000fe4000e7c6670 */
[----:B------:R-:W-:Y:S02]  /*5410*/  LEA.HI.X R7, R8, R207, R7, 0x6, P5 ;  /* 0x000000cf08077211 */ /* 0x000fe400028f3407 */
[----:B------:R-:W-:Y:S02]  /*5420*/  LEA R10, P5, R4, c[0x0][0x1f0], 0x1 ;  /* 0x00007c00040a7a11 */ /* 0x000fe400078a08ff */
[----:B------:R-:W-:Y:S02]  /*5430*/  LEA R8, P0, R6, c[0x0][0x280], 0x2 ;  /* 0x0000a00006087a11 */ /* 0x000fe400078010ff */
[----:B------:R-:W-:Y:S01]  /*5440*/  LEA.HI.X R11, R4, c[0x0][0x1f4], R7, 0x1, P5 ;  /* 0x00007d00040b7a11 */ /* 0x000fe200028f0c07 */
[----:B------:R-:W-:Y:S01]  /*5450*/  IMAD.U32 R7, RZ, RZ, UR12 ;  /* 0x0000000cff077e24 */ /* 0x000fe2000f8e00ff */
[----:B------:R-:W-:Y:S02]  /*5460*/  ISETP.GE.OR P5, PT, R208, UR19, !P3 ;  /* 0x00000013d0007c0c */ /* 0x000fe4000dfa6670 */
[----:B------:R-:W-:Y:S01]  /*5470*/  LEA.HI.X R9, R6, c[0x0][0x284], R5, 0x2, P0 ;  /* 0x0000a10006097a11 */ /* 0x000fe200000f1405 */
[----:B------:R-:W-:Y:S01]  /*5480*/  IMAD R4, R7, 0x3000, R202 ;  /* 0x0000300007047824 */ /* 0x000fe200078e02ca */
[----:B------:R-:W-:Y:S01]  /*5490*/  ISETP.GE.OR P0, PT, R208, UR19, !P2 ;  /* 0x00000013d0007c0c */ /* 0x000fe2000d706670 */
[----:B------:R-:W-:Y:S03]  /*54a0*/  IMAD.U32 R5, RZ, RZ, UR12 ;  /* 0x0000000cff057e24 */ /* 0x000fe6000f8e00ff */
[----:B------:R-:W-:Y:S01]  /*54b0*/  @!PT LDS RZ, [RZ] ;  /* 0x00000000fffff984 */ /* 0x000fe20000000800 */
[----:B------:R-:W-:Y:S01]  /*54c0*/  @!PT LDS RZ, [RZ] ;  /* 0x00000000fffff984 */ /* 0x000fe20000000800 */
[----:B------:R-:W-:Y:S01]  /*54d0*/  @!PT LDS RZ, [RZ] ;  /* 0x00000000fffff984 */ /* 0x000fe20000000800 */
[----:B------:R1:W-:Y:S01]  /*54e0*/  LDGSTS.E.BYPASS.LTC128B.128 [R4], [R10.64], !P6 ;  /* 0x000000000a047fae */ /* 0x0003e2000f101d54 */
[----:B------:R-:W-:Y:S04]  /*54f0*/  @!P1 IMAD R5, R5, 0x40, R210 ;  /* 0x0000004005059824 */ /* 0x000fe800078e02d2 */
[----:B------:R-:W-:Y:S01]  /*5500*/  @!P1 IMAD.SHL.U32 R6, R5, 0x4, RZ ;  /* 0x0000000405069824 */ /* 0x000fe200078e00ff */
[----:B------:R1:W-:Y:S06]  /*5510*/  LDGSTS.E.BYPASS.LTC128B.128 [R4+0x1000], [R10.64+0x40], !P5 ;  /* 0x010000400a047fae */ /* 0x0003ec000e901d54 */
[----:B------:R1:W-:Y:S06]  /*5520*/  LDGSTS.E.BYPASS.LTC128B.128 [R4+0x2000], [R10.64+0x80], !P0 ;  /* 0x020000800a047fae */ /* 0x0003ec000c101d54 */
[----:B------:R1:W-:Y:S02]  /*5530*/  @!P1 LDGSTS.E.BYPASS.LTC128B.128 [R6+0x18280], [R8.64] ;  /* 0x1828000008069fae */ /* 0x0003e4000b901d54 */
.L_x_1146:
[-C--:B-12-45:R-:W-:Y:S01]  /*5540*/  HMMA.16816.F32.BF16 R4, R28, R2.reuse, RZ ;  /* 0x000000021c04723c */ /* 0x0b6fe200000418ff */
[----:B------:R-:W-:Y:S01]  /*5550*/  LDSM.16.M88.4 R136, [R175+0x1000] ;  /* 0x00100000af88783b */ /* 0x000fe20000000200 */
[----:B------:R-:W-:Y:S02]  /*5560*/  ULDC.64 UR6, c[0x0][0x238] ;  /* 0x00008e0000067ab9 */ /* 0x000fe40000000a00 */
[----:B------:R-:W-:Y:S01]  /*5570*/  USHF.R.S32.HI UR19, URZ, 0x1f, UR16 ;  /* 0x0000001f3f137899 */ /* 0x000fe20008011410 */
[----:B------:R-:W-:Y:S01]  /*5580*/  LDSM.16.M88.4 R140, [R174+0x1000] ;  /* 0x00100000ae8c783b */ /* 0x000fe20000000200 */
[----:B------:R-:W-:Y:S02]  /*5590*/  USHF.R.S32.HI UR4, URZ, 0x1f, UR17 ;  /* 0x0000001f3f047899 */ /* 0x000fe40008011411 */
[C---:B------:R-:W-:Y:S01]  /*55a0*/  HMMA.16816.F32.BF16 R8, R24.reuse, R2, RZ ;  /* 0x000000021808723c */ /* 0x040fe200000418ff */
[----:B------:R-:W-:Y:S01]  /*55b0*/  LDSM.16.MT88.2 R2, [R178+0x800] ;  /* 0x00080000b202783b */ /* 0x000fe20000004100 */
[----:B------:R-:W-:Y:S02]  /*55c0*/  UIMAD UR19, UR19, UR6, URZ ;  /* 0x00000006131372a4 */ /* 0x000fe4000f8e023f */
[----:B------:R-:W-:Y:S01]  /*55d0*/  UISETP.GE.AND UP3, UPT, UR5, 0x1, UPT ;  /* 0x000000010500788c */ /* 0x000fe2000bf66270 */
[----:B------:R-:W-:Y:S01]  /*55e0*/  LDSM.16.MT88.2 R146, [R178+0x1000] ;  /* 0x00100000b292783b */ /* 0x000fe20000004100 */
[----:B------:R-:W-:Y:S02]  /*55f0*/  UIMAD UR19, UR16, UR7, UR19 ;  /* 0x00000007101372a4 */ /* 0x000fe4000f8e0213 */
[-C--:B------:R-:W-:Y:S01]  /*5600*/  HMMA.16816.F32.BF16 R12, R24, R16.reuse, RZ ;  /* 0x00000010180c723c */ /* 0x080fe200000418ff */
[----:B------:R-:W-:Y:S01]  /*5610*/  ULDC.64 UR6, c[0x0][0x240] ;  /* 0x0000900000067ab9 */ /* 0x000fe20000000a00 */
[----:B------:R-:W0:Y:S01]  /*5620*/  LDGDEPBAR ;  /* 0x00000000000079af */ /* 0x000e220000000000 */
[----:B------:R-:W-:Y:S02]  /*5630*/  UIMAD UR4, UR4, UR6, URZ ;  /* 0x00000006040472a4 */ /* 0x000fe4000f8e023f */
[----:B------:R-:W-:Y:S02]  /*5640*/  UISETP.GE.AND UP2, UPT, UR13, 0x1, UPT ;  /* 0x000000010d00788c */ /* 0x000fe4000bf46270 */
[----:B------:R-:W-:Y:S01]  /*5650*/  UIMAD UR4, UR17, UR7, UR4 ;  /* 0x00000007110472a4 */ /* 0x000fe2000f8e0204 */
[C---:B------:R-:W-:Y:S01]  /*5660*/  HMMA.16816.F32.BF16 R16, R28.reuse, R16, RZ ;  /* 0x000000101c10723c */ /* 0x040fe200000418ff */
[----:B------:R-:W-:Y:S02]  /*5670*/  UIMAD UR7, UR14, 0x1800, URZ ;  /* 0x000018000e0778a4 */ /* 0x000fe4000f8e023f */
[----:B------:R-:W-:Y:S02]  /*5680*/  UIADD3 UR14, UR14, 0x1, URZ ;  /* 0x000000010e0e7890 */ /* 0x000fe4000fffe03f */
[----:B------:R-:W-:Y:S02]  /*5690*/  USHF.R.S32.HI UR6, URZ, 0x1f, UR7 ;  /* 0x0000001f3f067899 */ /* 0x000fe40008011407 */
[----:B------:R-:W-:Y:S01]  /*56a0*/  UISETP.GE.AND UP0, UPT, UR14, UR15, UPT ;  /* 0x0000000f0e00728c */ /* 0x000fe2000bf06270 */
[-C--:B------:R-:W-:Y:S01]  /*56b0*/  HMMA.16816.F32.BF16 R20, R28, R32.reuse, RZ ;  /* 0x000000201c14723c */ /* 0x080fe200000418ff */
[----:B------:R-:W1:Y:S01]  /*56c0*/  LDSM.16.M88.4 R28, [R175] ;  /* 0x00000000af1c783b */ /* 0x000e620000000200 */
[----:B------:R-:W-:Y:S06]  /*56d0*/  UISETP.GE.AND UP1, UPT, UR12, 0x1, UPT ;  /* 0x000000010c00788c */ /* 0x000fec000bf26270 */
[----:B------:R-:W-:Y:S01]  /*56e0*/  HMMA.16816.F32.BF16 R24, R24, R32, RZ ;  /* 0x000000201818723c */ /* 0x000fe200000418ff */
[----:B------:R-:W2:Y:S07]  /*56f0*/  LDSM.16.MT88.2 R32, [R178+0x2800] ;  /* 0x00280000b220783b */ /* 0x000eae0000004100 */
[-C--:B------:R-:W-:Y:S08]  /*5700*/  HMMA.16816.F32.BF16 R4, R132, R34.reuse, R4 ;  /* 0x000000228404723c */ /* 0x080ff00000041804 */
[C---:B------:R-:W-:Y:S01]  /*5710*/  HMMA.16816.F32.BF16 R8, R148.reuse, R34, R8 ;  /* 0x000000229408723c */ /* 0x040fe20000041808 */
[----:B------:R-:W3:Y:S07]  /*5720*/  LDSM.16.MT88.2 R34, [R178+0x4800] ;  /* 0x00480000b222783b */ /* 0x000eee0000004100 */
[-C--:B------:R-:W-:Y:S08]  /*5730*/  HMMA.16816.F32.BF16 R12, R148, R144.reuse, R12 ;  /* 0x00000090940c723c */ /* 0x080ff0000004180c */
[C---:B------:R-:W-:Y:S01]  /*5740*/  HMMA.16816.F32.BF16 R16, R132.reuse, R144, R16 ;  /* 0x000000908410723c */ /* 0x040fe20000041810 */
[----:B------:R-:W-:Y:S07]  /*5750*/  LDSM.16.MT88.2 R144, [R178+0x2c00] ;  /* 0x002c0000b290783b */ /* 0x000fee0000004100 */
[-C--:B------:R-:W-:Y:S01]  /*5760*/  HMMA.16816.F32.BF16 R20, R132, R152.reuse, R20 ;  /* 0x000000988414723c */ /* 0x080fe20000041814 */
[----:B------:R-:W-:Y:S07]  /*5770*/  LDSM.16.M88.4 R132, [R174] ;  /* 0x00000000ae84783b */ /* 0x000fee0000000200 */
[----:B------:R-:W-:Y:S01]  /*5780*/  HMMA.16816.F32.BF16 R24, R148, R152, R24 ;  /* 0x000000989418723c */ /* 0x000fe20000041818 */
[----:B------:R-:W-:Y:S07]  /*5790*/  LDSM.16.M88.4 R148, [R0+0x2000] ;  /* 0x002000000094783b */ /* 0x000fee0000000200 */
[-C--:B-1----:R-:W-:Y:S08]  /*57a0*/  HMMA.16816.F32.BF16 R4, R28, R2.reuse, R4 ;  /* 0x000000021c04723c */ /* 0x082ff00000041804 */
[C---:B------:R-:W-:Y:S01]  /*57b0*/  HMMA.16816.F32.BF16 R8, R136.reuse, R2, R8 ;  /* 0x000000028808723c */ /* 0x040fe20000041808 */
[----:B------:R-:W1:Y:S07]  /*57c0*/  LDSM.16.MT88.2 R2, [R178+0xc00] ;  /* 0x000c0000b202783b */ /* 0x000e6e0000004100 */
[-C--:B--2---:R-:W-:Y:S08]  /*57d0*/  HMMA.16816.F32.BF16 R12, R136, R32.reuse, R12 ;  /* 0x00000020880c723c */ /* 0x084ff0000004180c */
[C---:B------:R-:W-:Y:S01]  /*57e0*/  HMMA.16816.F32.BF16 R16, R28.reuse, R32, R16 ;  /* 0x000000201c10723c */ /* 0x040fe20000041810 */
[----:B------:R-:W2:Y:S07]  /*57f0*/  LDSM.16.MT88.2 R32, [R178+0x4c00] ;  /* 0x004c0000b220783b */ /* 0x000eae0000004100 */
[-C--:B---3--:R-:W-:Y:S01]  /*5800*/  HMMA.16816.F32.BF16 R20, R28, R34.reuse, R20 ;  /* 0x000000221c14723c */ /* 0x088fe20000041814 */
[----:B------:R-:W3:Y:S07]  /*5810*/  LDSM.16.M88.4 R28, [R177+0x2000] ;  /* 0x00200000b11c783b */ /* 0x000eee0000000200 */
[----:B------:R-:W-:Y:S01]  /*5820*/  HMMA.16816.F32.BF16 R24, R136, R34, R24 ;  /* 0x000000228818723c */ /* 0x000fe20000041818 */
[----:B------:R-:W4:Y:S04]  /*5830*/  LDSM.16.M88.4 R136, [R177+0x3000] ;  /* 0x00300000b188783b */ /* 0x000f280000000200 */
[----:B------:R-:W5:Y:S03]  /*5840*/  LDSM.16.MT88.2 R34, [R178+0x3000] ;  /* 0x00300000b222783b */ /* 0x000f660000004100 */
[-C--:B-1----:R-:W-:Y:S08]  /*5850*/  HMMA.16816.F32.BF16 R4, R132, R2.reuse, R4 ;  /* 0x000000028404723c */ /* 0x082ff00000041804 */
[C---:B------:R-:W-:Y:S01]  /*5860*/  HMMA.16816.F32.BF16 R8, R140.reuse, R2, R8 ;  /* 0x000000028c08723c */ /* 0x040fe20000041808 */
[----:B------:R-:W1:Y:S07]  /*5870*/  LDSM.16.MT88.2 R2, [R178+0x5000] ;  /* 0x00500000b202783b */ /* 0x000e6e0000004100 */
[-C--:B------:R-:W-:Y:S08]  /*5880*/  HMMA.16816.F32.BF16 R12, R140, R144.reuse, R12 ;  /* 0x000000908c0c723c */ /* 0x080ff0000004180c */
[C---:B------:R-:W-:Y:S01]  /*5890*/  HMMA.16816.F32.BF16 R16, R132.reuse, R144, R16 ;  /* 0x000000908410723c */ /* 0x040fe20000041810 */
[----:B------:R-:W-:Y:S07]  /*58a0*/  LDSM.16.MT88.2 R144, [R178+0x3400] ;  /* 0x00340000b290783b */ /* 0x000fee0000004100 */
[-C--:B--2---:R-:W-:Y:S01]  /*58b0*/  HMMA.16816.F32.BF16 R20, R132, R32.reuse, R20 ;  /* 0x000000208414723c */ /* 0x084fe20000041814 */
[----:B------:R-:W-:Y:S07]  /*58c0*/  LDSM.16.M88.4 R132, [R176+0x2000] ;  /* 0x00200000b084783b */ /* 0x000fee0000000200 */
[----:B------:R-:W-:Y:S01]  /*58d0*/  HMMA.16816.F32.BF16 R24, R140, R32, R24 ;  /* 0x000000208c18723c */ /* 0x000fe20000041818 */
[----:B------:R-:W2:Y:S04]  /*58e0*/  LDSM.16.MT88.2 R32, [R178+0x1400] ;  /* 0x00140000b220783b */ /* 0x000ea80000004100 */
[----:B------:R-:W2:Y:S03]  /*58f0*/  LDSM.16.M88.4 R140, [R176+0x3000] ;  /* 0x00300000b08c783b */ /* 0x000ea60000000200 */
[-C--:B---3--:R-:W-:Y:S08]  /*5900*/  HMMA.16816.F32.BF16 R4, R28, R146.reuse, R4 ;  /* 0x000000921c04723c */ /* 0x088ff00000041804 */
[C---:B----4-:R-:W-:Y:S01]  /*5910*/  HMMA.16816.F32.BF16 R8, R136.reuse, R146, R8 ;  /* 0x000000928808723c */ /* 0x050fe20000041808 */
[----:B------:R-:W-:Y:S07]  /*5920*/  LDSM.16.MT88.2 R146, [R178+0x3800] ;  /* 0x00380000b292783b */ /* 0x000fee0000004100 */
[-C--:B-----5:R-:W-:Y:S08]  /*5930*/  HMMA.16816.F32.BF16 R12, R136, R34.reuse, R12 ;  /* 0x00000022880c723c */ /* 0x0a0ff0000004180c */
[C---:B------:R-:W-:Y:S01]  /*5940*/  HMMA.16816.F32.BF16 R16, R28.reuse, R34, R16 ;  /* 0x000000221c10723c */ /* 0x040fe20000041810 */
[----:B------:R-:W3:Y:S07]  /*5950*/  LDSM.16.MT88.2 R34, [R178+0x5400] ;  /* 0x00540000b222783b */ /* 0x000eee0000004100 */
[-C--:B-1----:R-:W-:Y:S01]  /*5960*/  HMMA.16816.F32.BF16 R20, R28, R2.reuse, R20 ;  /* 0x000000021c14723c */ /* 0x082fe20000041814 */
[----:B------:R-:W-:Y:S07]  /*5970*/  LDSM.16.M88.4 R28, [R175+0x2000] ;  /* 0x00200000af1c783b */ /* 0x000fee0000000200 */
[----:B------:R-:W-:Y:S01]  /*5980*/  HMMA.16816.F32.BF16 R24, R136, R2, R24 ;  /* 0x000000028818723c */ /* 0x000fe20000041818 */
[----:B------:R-:W1:Y:S04]  /*5990*/  LDSM.16.MT88.2 R2, [R178+0x1800] ;  /* 0x00180000b202783b */ /* 0x000e680000004100 */
[----:B------:R-:W4:Y:S03]  /*59a0*/  LDSM.16.M88.4 R136, [R175+0x3000] ;  /* 0x00300000af88783b */ /* 0x000f260000000200 */
[-C--:B--2---:R-:W-:Y:S08]  /*59b0*/  HMMA.16816.F32.BF16 R4, R132, R32.reuse, R4 ;  /* 0x000000208404723c */ /* 0x084ff00000041804 */
[C---:B------:R-:W-:Y:S01]  /*59c0*/  HMMA.16816.F32.BF16 R8, R140.reuse, R32, R8 ;  /* 0x000000208c08723c */ /* 0x040fe20000041808 */
[----:B------:R-:W2:Y:S07]  /*59d0*/  LDSM.16.MT88.2 R32, [R178+0x5800] ;  /* 0x00580000b220783b */ /* 0x000eae0000004100 */
[-C--:B------:R-:W-:Y:S08]  /*59e0*/  HMMA.16816.F32.BF16 R12, R140, R144.reuse, R12 ;  /* 0x000000908c0c723c */ /* 0x080ff0000004180c */
[C---:B------:R-:W-:Y:S01]  /*59f0*/  HMMA.16816.F32.BF16 R16, R132.reuse, R144, R16 ;  /* 0x000000908410723c */ /* 0x040fe20000041810 */
[----:B------:R-:W5:Y:S07]  /*5a00*/  LDSM.16.MT88.2 R144, [R178+0x1c00] ;  /* 0x001c0000b290783b */ /* 0x000f6e0000004100 */
[-C--:B---3--:R-:W-:Y:S01]  /*5a10*/  HMMA.16816.F32.BF16 R20, R132, R34.reuse, R20 ;  /* 0x000000228414723c */ /* 0x088fe20000041814 */
[----:B------:R-:W3:Y:S07]  /*5a20*/  LDSM.16.M88.4 R132, [R0+0x3000] ;  /* 0x003000000084783b */ /* 0x000eee0000000200 */
[----:B------:R-:W-:Y:S01]  /*5a30*/  HMMA.16816.F32.BF16 R24, R140, R34, R24 ;  /* 0x000000228c18723c */ /* 0x000fe20000041818 */
[----:B------:R-:W3:Y:S07]  /*5a40*/  LDSM.16.MT88.2 R34, [R178+0x3c00] ;  /* 0x003c0000b222783b */ /* 0x000eee0000004100 */
[-C--:B-1----:R-:W-:Y:S08]  /*5a50*/  HMMA.16816.F32.BF16 R4, R28, R2.reuse, R4 ;  /* 0x000000021c04723c */ /* 0x082ff00000041804 */
[C---:B----4-:R-:W-:Y:S01]  /*5a60*/  HMMA.16816.F32.BF16 R8, R136.reuse, R2, R8 ;  /* 0x000000028808723c */ /* 0x050fe20000041808 */
[----:B------:R-:W1:Y:S07]  /*5a70*/  LDSM.16.MT88.2 R2, [R178+0x5c00] ;  /* 0x005c0000b202783b */ /* 0x000e6e0000004100 */
[-C--:B------:R-:W-:Y:S08]  /*5a80*/  HMMA.16816.F32.BF16 R12, R136, R146.reuse, R12 ;  /* 0x00000092880c723c */ /* 0x080ff0000004180c */
[C---:B------:R-:W-:Y:S08]  /*5a90*/  HMMA.16816.F32.BF16 R16, R28.reuse, R146, R16 ;  /* 0x000000921c10723c */ /* 0x040ff00000041810 */
[-C--:B--2---:R-:W-:Y:S01]  /*5aa0*/  HMMA.16816.F32.BF16 R20, R28, R32.reuse, R20 ;  /* 0x000000201c14723c */ /* 0x084fe20000041814 */
[----:B------:R-:W-:Y:S07]  /*5ab0*/  LDSM.16.MT88.4 R28, [R154+0xd080] ;  /* 0x00d080009a1c783b */ /* 0x000fee0000004200 */
[----:B------:R-:W-:Y:S07]  /*5ac0*/  HMMA.16816.F32.BF16 R24, R136, R32, R24 ;  /* 0x000000208818723c */ /* 0x000fee0000041818 */
[----:B------:R-:W-:Y:S01]  /*5ad0*/  IMAD.U32 R33, RZ, RZ, UR16 ;  /* 0x00000010ff217e24 */ /* 0x000fe2000f8e00ff */
[-C--:B-----5:R-:W-:Y:S01]  /*5ae0*/  HMMA.16816.F32.BF16 R4, R148, R144.reuse, R4 ;  /* 0x000000909404723c */ /* 0x0a0fe20000041804 */
[----:B------:R-:W-:Y:S04]  /*5af0*/  IMAD.U32 R32, RZ, RZ, UR17 ;  /* 0x00000011ff207e24 */ /* 0x000fe8000f8e00ff */
[----:B------:R-:W-:Y:S03]  /*5b00*/  IMAD.WIDE.U32 R136, R33, c[0x0][0x238], R198 ;  /* 0x00008e0021887a25 */ /* 0x000fe600078e00c6 */
[C---:B---3--:R-:W-:Y:S04]  /*5b10*/  HMMA.16816.F32.BF16 R8, R132.reuse, R144, R8 ;  /* 0x000000908408723c */ /* 0x048fe80000041808 */
[----:B------:R-:W-:Y:S04]  /*5b20*/  IADD3 R137, R137, UR19, RZ ;  /* 0x0000001389897c10 */ /* 0x000fe8000fffe0ff */
[-C--:B------:R-:W-:Y:S04]  /*5b30*/  HMMA.16816.F32.BF16 R12, R132, R34.reuse, R12 ;  /* 0x00000022840c723c */ /* 0x080fe8000004180c */
[----:B------:R-:W-:Y:S04]  /*5b40*/  IMAD.WIDE.U32 R136, R32, c[0x0][0x240], R136 ;  /* 0x0000900020887a25 */ /* 0x000fe800078e0088 */
[C---:B------:R-:W-:Y:S01]  /*5b50*/  HMMA.16816.F32.BF16 R16, R148.reuse, R34, R16 ;  /* 0x000000229410723c */ /* 0x040fe20000041810 */
[----:B------:R-:W-:Y:S01]  /*5b60*/  IMAD.U32 R32, RZ, RZ, UR4 ;  /* 0x00000004ff207e24 */ /* 0x000fe2000f8e00ff */
[----:B------:R-:W-:Y:S02]  /*5b70*/  UIADD3 UR4, UR12, 0x1, URZ ;  /* 0x000000010c047890 */ /* 0x000fe4000fffe03f */
[----:B------:R-:W-:Y:S01]  /*5b80*/  IADD3 R33, P0, R136, UR7, RZ ;  /* 0x0000000788217c10 */ /* 0x000fe2000ff1e0ff */
[----:B------:R-:W-:Y:S02]  /*5b90*/  UIADD3 UR7, UR5, 0x1, URZ ;  /* 0x0000000105077890 */ /* 0x000fe4000fffe03f */
[----:B------:R-:W-:Y:S01]  /*5ba0*/  USEL UR12, UR4, URZ, !UP1 ;  /* 0x0000003f040c7287 */ /* 0x000fe2000c800000 */
[-C--:B-1----:R-:W-:Y:S01]  /*5bb0*/  HMMA.16816.F32.BF16 R20, R148, R2.reuse, R20 ;  /* 0x000000029414723c */ /* 0x082fe20000041814 */
[----:B------:R-:W-:Y:S03]  /*5bc0*/  USEL UR5, UR7, URZ, !UP3 ;  /* 0x0000003f07057287 */ /* 0x000fe6000d800000 */
[----:B------:R-:W-:Y:S01]  /*5bd0*/  IADD3.X R32, R137, UR6, R32, P0, !PT ;  /* 0x0000000689207c10 */ /* 0x000fe200087fe420 */
[----:B------:R-:W-:Y:S01]  /*5be0*/  UIADD3 UR6, UR13, 0x1, URZ ;  /* 0x000000010d067890 */ /* 0x000fe2000fffe03f */
[C---:B------:R-:W-:Y:S01]  /*5bf0*/  LEA R140, P0, R33.reuse, c[0x0][0x220], 0x2 ;  /* 0x00008800218c7a11 */ /* 0x040fe200078010ff */
[----:B------:R-:W-:Y:S01]  /*5c00*/  LDSM.16.MT88.4 R136, [R179+0x1ec80] ;  /* 0x01ec8000b388783b */ /* 0x000fe20000004200 */
[----:B------:R-:W-:Y:S01]  /*5c10*/  HMMA.16816.F32.BF16 R24, R132, R2, R24 ;  /* 0x000000028418723c */ /* 0x000fe20000041818 */
[----:B------:R-:W-:Y:S02]  /*5c20*/  USEL UR13, UR6, URZ, !UP2 ;  /* 0x0000003f060d7287 */ /* 0x000fe4000d000000 */
[----:B------:R-:W-:Y:S01]  /*5c30*/  LDSM.16.MT88.4 R132, [R179+0x1cc80] ;  /* 0x01cc8000b384783b */ /* 0x000fe20000004200 */
[----:B------:R-:W-:Y:S02]  /*5c40*/  LEA.HI.X R141, R33, c[0x0][0x224], R32, 0x2, P0 ;  /* 0x00008900218d7a11 */ /* 0x000fe400000f1420 */
[----:B------:R-:W-:Y:S01]  /*5c50*/  PLOP3.LUT P0, PT, PT, PT, UP0, 0x80, 0x0 ;  /* 0x000000000000781c */ /* 0x000fe20003f0f008 */
[----:B------:R-:W-:Y:S04]  /*5c60*/  LDSM.16.MT88.4 R32, [R154+0xe080] ;  /* 0x00e080009a20783b */ /* 0x000fe80000004200 */
        /* <DEDUP_REMOVED lines=19> */
[----:B------:R-:W-:Y:S04]  /*5da0*/  RED.E.ADD.F32.FTZ.RN.STRONG.GPU [R140.64+0x4000], R20 ;  /* 0x004000148c00798e */ /* 0x000fe8000c10e794 */
[----:B------:R-:W-:Y:S04]  /*5db0*/  RED.E.ADD.F32.FTZ.RN.STRONG.GPU [R140.64+0x4400], R21 ;  /* 0x004400158c00798e */ /* 0x000fe8000c10e794 */
[----:B------:R-:W-:Y:S04]  /*5dc0*/  RED.E.ADD.F32.FTZ.RN.STRONG.GPU [R140.64+0x4800], R22 ;  /* 0x004800168c00798e */ /* 0x000fe8000c10e794 */
[----:B------:R-:W-:Y:S04]  /*5dd0*/  RED.E.ADD.F32.FTZ.RN.STRONG.GPU [R140.64+0x4c00], R23 ;  /* 0x004c00178c00798e */ /* 0x000fe8000c10e794 */
[----:B------:R-:W3:Y:S01]  /*5de0*/  LDSM.16.MT88.4 R20, [R154+0xc480] ;  /* 0x00c480009a14783b */ /* 0x000ee20000004200 */
[-C--:B-1----:R-:W-:Y:S03]  /*5df0*/  HMMA.16816.F32.BF16 R84, R8, R16.reuse, R84 ;  /* 0x000000100854723c */ /* 0x082fe60000041854 */
[----:B------:R-:W-:Y:S04]  /*5e00*/  RED.E.ADD.F32.FTZ.RN.STRONG.GPU [R140.64+0x5000], R24 ;  /* 0x005000188c00798e */ /* 0x000fe8000c10e794 */
[----:B------:R-:W-:Y:S04]  /*5e10*/  RED.E.ADD.F32.FTZ.RN.STRONG.GPU [R140.64+0x5400], R25 ;  /* 0x005400198c00798e */ /* 0x000fe8000c10e794 */
[----:B------:R-:W-:Y:S04]  /*5e20*/  RED.E.ADD.F32.FTZ.RN.STRONG.GPU [R140.64+0x5800], R26 ;  /* 0x0058001a8c00798e */ /* 0x000fe8000c10e794 */
[----:B------:R-:W-:Y:S01]  /*5e30*/  RED.E.ADD.F32.FTZ.RN.STRONG.GPU [R140.64+0x5c00], R27 ;  /* 0x005c001b8c00798e */ /* 0x000fe2000c10e794 */
[C---:B--2---:R-:W-:Y:S03]  /*5e40*/  HMMA.16816.F32.BF16 R88, R12.reuse, R16, R88 ;  /* 0x000000100c58723c */ /* 0x044fe60000041858 */
[----:B------:R-:W1:Y:S04]  /*5e50*/  LDSM.16.MT88.4 R24, [R154+0xd480] ;  /* 0x00d480009a18783b */ /* 0x000e680000004200 */
[----:B------:R-:W-:Y:S01]  /*5e60*/  LDSM.16.MT88.4 R140, [R179+0x1fc80] ;  /* 0x01fc8000b38c783b */ /* 0x000fe20000004200 */
        /* <DEDUP_REMOVED lines=15> */
[-C--:B---3--:R-:W-:Y:S08]  /*5f60*/  HMMA.16816.F32.BF16 R84, R132, R20.reuse, R84 ;  /* 0x000000148454723c */ /* 0x088ff00000041854 */
[C---:B------:R-:W-:Y:S08]  /*5f70*/  HMMA.16816.F32.BF16 R88, R136.reuse, R20, R88 ;  /* 0x000000148858723c */ /* 0x040ff00000041858 */
[-C--:B------:R-:W-:Y:S08]  /*5f80*/  HMMA.16816.F32.BF16 R92, R136, R22.reuse, R92 ;  /* 0x00000016885c723c */ /* 0x080ff0000004185c */
[C---:B------:R-:W-:Y:S01]  /*5f90*/  HMMA.16816.F32.BF16 R96, R132.reuse, R22, R96 ;  /* 0x000000168460723c */ /* 0x040fe20000041860 */
[----:B------:R-:W3:Y:S07]  /*5fa0*/  LDSM.16.MT88.4 R20, [R154+0xe880] ;  /* 0x00e880009a14783b */ /* 0x000eee0000004200 */
[-C--:B-1----:R-:W-:Y:S08]  /*5fb0*/  HMMA.16816.F32.BF16 R100, R132, R24.reuse, R100 ;  /* 0x000000188464723c */ /* 0x082ff00000041864 */
[C---:B------:R-:W-:Y:S08]  /*5fc0*/  HMMA.16816.F32.BF16 R104, R136.reuse, R24, R104 ;  /* 0x000000188868723c */ /* 0x040ff00000041868 */
[-C--:B------:R-:W-:Y:S08]  /*5fd0*/  HMMA.16816.F32.BF16 R108, R136, R26.reuse, R108 ;  /* 0x0000001a886c723c */ /* 0x080ff0000004186c */
[C---:B------:R-:W-:Y:S01]  /*5fe0*/  HMMA.16816.F32.BF16 R112, R132.reuse, R26, R112 ;  /* 0x0000001a8470723c */ /* 0x040fe20000041870 */
[----:B------:R-:W-:Y:S07]  /*5ff0*/  LDSM.16.MT88.4 R24, [R179+0x1dc80] ;  /* 0x01dc8000b318783b */ /* 0x000fee0000004200 */
[-C--:B--2---:R-:W-:Y:S08]  /*6000*/  HMMA.16816.F32.BF16 R116, R132, R16.reuse, R116 ;  /* 0x000000108474723c */ /* 0x084ff00000041874 */
[C---:B------:R-:W-:Y:S08]  /*6010*/  HMMA.16816.F32.BF16 R120, R136.reuse, R16, R120 ;  /* 0x000000108878723c */ /* 0x040ff00000041878 */
[-C--:B------:R-:W-:Y:S01]  /*6020*/  HMMA.16816.F32.BF16 R124, R136, R18.reuse, R124 ;  /* 0x00000012887c723c */ /* 0x080fe2000004187c */
[----:B------:R-:W1:Y:S07]  /*6030*/  LDSM.16.MT88.4 R136, [R154+0xcc80] ;  /* 0x00cc80009a88783b */ /* 0x000e6e0000004200 */
[----:B------:R-:W-:Y:S01]  /*6040*/  HMMA.16816.F32.BF16 R128, R132, R18, R128 ;  /* 0x000000128480723c */ /* 0x000fe20000041880 */
[----:B------:R-:W2:Y:S04]  /*6050*/  LDSM.16.MT88.4 R16, [R154+0xdc80] ;  /* 0x00dc80009a10783b */ /* 0x000ea80000004200 */
        /* <DEDUP_REMOVED lines=9> */
[-C--:B---3--:R-:W-:Y:S08]  /*60f0*/  HMMA.16816.F32.BF16 R116, R8, R20.reuse, R116 ;  /* 0x000000140874723c */ /* 0x088ff00000041874 */
[C---:B------:R-:W-:Y:S08]  /*6100*/  HMMA.16816.F32.BF16 R120, R28.reuse, R20, R120 ;  /* 0x000000141c78723c */ /* 0x040ff00000041878 */
[-C--:B------:R-:W-:Y:S08]  /*6110*/  HMMA.16816.F32.BF16 R124, R28, R22.reuse, R124 ;  /* 0x000000161c7c723c */ /* 0x080ff0000004187c */
[----:B------:R-:W-:Y:S08]  /*6120*/  HMMA.16816.F32.BF16 R128, R8, R22, R128 ;  /* 0x000000160880723c */ /* 0x000ff00000041880 */
[-C--:B-1----:R-:W-:Y:S08]  /*6130*/  HMMA.16816.F32.BF16 R84, R24, R136.reuse, R84 ;  /* 0x000000881854723c */ /* 0x082ff00000041854 */
[C---:B------:R-:W-:Y:S08]  /*6140*/  HMMA.16816.F32.BF16 R88, R140.reuse, R136, R88 ;  /* 0x000000888c58723c */ /* 0x040ff00000041858 */
[-C--:B------:R-:W-:Y:S08]  /*6150*/  HMMA.16816.F32.BF16 R92, R140, R138.reuse, R92 ;  /* 0x0000008a8c5c723c */ /* 0x080ff0000004185c */
[C---:B------:R-:W-:Y:S08]  /*6160*/  HMMA.16816.F32.BF16 R96, R24.reuse, R138, R96 ;  /* 0x0000008a1860723c */ /* 0x040ff00000041860 */
[-C--:B--2---:R-:W-:Y:S08]  /*6170*/  HMMA.16816.F32.BF16 R100, R24, R16.reuse, R100 ;  /* 0x000000101864723c */ /* 0x084ff00000041864 */
        /* <DEDUP_REMOVED lines=57> */
.L_x_1142:
[----:B------:R-:W-:Y:S01]  /*6510*/  USHF.L.U32 UR6, UR18, 0x7, URZ ;  /* 0x0000000712067899 */ /* 0x000fe2000800063f */
[----:B------:R-:W-:Y:S05]  /*6520*/  @P1 BRA `(.L_x_1148) ;  /* 0x000010b000001947 */ /* 0x000fea0003800000 */
[----:B------:R-:W-:Y:S01]  /*6530*/  SHF.R.S32.HI R3, RZ, 0x1f, R198 ;  /* 0x0000001fff037819 */ /* 0x000fe200000114c6 */
[----:B------:R-:W-:Y:S01]  /*6540*/  BAR.SYNC.DEFER_BLOCKING 0x1, 0x100 ;  /* 0x0044000000007b1d */ /* 0x000fe20000010000 */
[----:B------:R-:W-:Y:S01]  /*6550*/  F2FP.BF16.PACK_AB R36, R37, R36 ;  /* 0x000000242524723e */ /* 0x000fe200000010ff */
[----:B------:R-:W-:Y:S01]  /*6560*/  USHF.R.S32.HI UR7, URZ, 0x1f, UR16 ;  /* 0x0000001f3f077899 */ /* 0x000fe20008011410 */
[----:B------:R-:W-:-:S02]  /*6570*/  LEA.HI R0, R3, R198, RZ, 0x2 ;  /* 0x000000c603007211 */ /* 0x000fc400078f10ff */
[----:B------:R-:W-:Y:S01]  /*6580*/  F2FP.BF16.PACK_AB R38, R39, R38 ;  /* 0x000000262726723e */ /* 0x000fe200000010ff */
[----:B------:R-:W-:Y:S01]  /*6590*/  ULDC UR8, c[0x0][0x2f0] ;  /* 0x0000bc0000087ab9 */ /* 0x000fe20000000800 */
[--C-:B------:R-:W-:Y:S01]  /*65a0*/  SHF.R.S32.HI R4, RZ, 0x2, R0.reuse ;  /* 0x00000002ff047819 */ /* 0x100fe20000011400 */
[----:B------:R-:W-:Y:S01]  /*65b0*/  UIADD3 UR8, -UR6, UR8, URZ ;  /* 0x0000000806087290 */ /* 0x000fe2000fffe13f */
[----:B------:R-:W-:Y:S01]  /*65c0*/  SHF.R.S32.HI R2, RZ, 0x1f, R0 ;  /* 0x0000001fff027819 */ /* 0x000fe20000011400 */
[----:B------:R-:W-:Y:S01]  /*65d0*/  ULDC.64 UR4, c[0x0][0x338] ;  /* 0x0000ce0000047ab9 */ /* 0x000fe20000000a00 */
[----:B------:R-:W-:Y:S01]  /*65e0*/  LOP3.LUT R7, R0, 0xfffffffc, RZ, 0xc0, !PT ;  /* 0xfffffffc00077812 */ /* 0x000fe200078ec0ff */
[----:B------:R-:W-:Y:S01]  /*65f0*/  UIMAD UR4, UR7, UR4, URZ ;  /* 0x00000004070472a4 */ /* 0x000fe2000f8e023f */
[-C--:B------:R-:W-:Y:S01]  /*6600*/  LEA.HI R2, R2, R4.reuse, RZ, 0x3 ;  /* 0x0000000402027211 */ /* 0x080fe200078f18ff */
[----:B------:R-:W-:Y:S01]  /*6610*/  UISETP.LT.AND UP0, UPT, UR8, 0x80, UPT ;  /* 0x000000800800788c */ /* 0x000fe2000bf01270 */
[----:B------:R-:W-:Y:S01]  /*6620*/  LEA.HI R0, R0, R4, RZ, 0x1 ;  /* 0x0000000400007211 */ /* 0x000fe200078f08ff */
[----:B------:R-:W-:Y:S01]  /*6630*/  IMAD.IADD R7, R198, 0x1, -R7 ;  /* 0x00000001c6077824 */ /* 0x000fe200078e0a07 */
[----:B------:R-:W-:Y:S01]  /*6640*/  LOP3.LUT R5, R2, 0xfffffff8, RZ, 0xc0, !PT ;  /* 0xfffffff802057812 */ /* 0x000fe200078ec0ff */
[----:B------:R-:W-:Y:S01]  /*6650*/  UIMAD UR5, UR16, UR5, UR4 ;  /* 0x00000005100572a4 */ /* 0x000fe2000f8e0204 */
[----:B------:R-:W-:Y:S01]  /*6660*/  LEA.HI R2, R3, R198, RZ, 0x5 ;  /* 0x000000c603027211 */ /* 0x000fe200078f28ff */
[----:B------:R-:W-:Y:S01]  /*6670*/  USEL UR8, UR8, 0x80, UP0 ;  /* 0x0000008008087887 */ /* 0x000fe20008000000 */
[----:B------:R-:W-:Y:S01]  /*6680*/  F2FP.BF16.PACK_AB R48, R49, R48 ;  /* 0x000000303130723e */ /* 0x000fe200000010ff */
[----:B------:R-:W-:Y:S01]  /*6690*/  IMAD.IADD R6, R4, 0x1, -R5 ;  /* 0x0000000104067824 */ /* 0x000fe200078e0a05 */
[--C-:B------:R-:W-:Y:S01]  /*66a0*/  SHF.R.S32.HI R5, RZ, 0x5, R2.reuse ;  /* 0x00000005ff057819 */ /* 0x100fe20000011402 */
[----:B------:R-:W-:Y:S01]  /*66b0*/  USHF.R.S32.HI UR6, URZ, 0x1f, UR17 ;  /* 0x0000001f3f067899 */ /* 0x000fe20008011411 */
[----:B------:R-:W-:Y:S01]  /*66c0*/  SHF.R.S32.HI R8, RZ, 0x1f, R2 ;  /* 0x0000001fff087819 */ /* 0x000fe20000011402 */
[----:B------:R-:W-:Y:S01]  /*66d0*/  BSSY B0, `(.L_x_1149) ;  /* 0x00000aa000007945 */ /* 0x000fe20003800000 */
[----:B------:R-:W-:-:S02]  /*66e0*/  LEA.HI R2, R6, R6, RZ, 0x1 ;  /* 0x0000000606027211 */ /* 0x000fc400078f08ff */
[----:B------:R-:W-:Y:S02]  /*66f0*/  LEA.HI R10, R8, R5, RZ, 0x2 ;  /* 0x00000005080a7211 */ /* 0x000fe400078f10ff */
[----:B------:R-:W-:Y:S02]  /*6700*/  SHF.R.S32.HI R11, RZ, 0x1, R2 ;  /* 0x00000001ff0b7819 */ /* 0x000fe40000011402 */
[----:B------:R-:W-:Y:S02]  /*6710*/  LEA.HI R8, R3, R198, RZ, 0x7 ;  /* 0x000000c603087211 */ /* 0x000fe400078f38ff */
[----:B------:R-:W-:Y:S01]  /*6720*/  LOP3.LUT R10, R10, 0x7ffffc, RZ, 0xc0, !PT ;  /* 0x007ffffc0a0a7812 */ /* 0x000fe200078ec0ff */
[----:B------:R-:W-:Y:S01]  /*6730*/  IMAD.SHL.U32 R9, R11, 0x40, RZ ;  /* 0x000000400b097824 */ /* 0x000fe200078e00ff */
[----:B------:R-:W-:Y:S02]  /*6740*/  SHF.R.U32.HI R8, RZ, 0x4, R8 ;  /* 0x00000004ff087819 */ /* 0x000fe40000011608 */
[----:B------:R-:W-:Y:S01]  /*6750*/  LOP3.LUT R13, R2, 0x3fffffe, RZ, 0xc0, !PT ;  /* 0x03fffffe020d7812 */ /* 0x000fe200078ec0ff */
[----:B------:R-:W-:Y:S01]  /*6760*/  IMAD.IADD R10, R5, 0x1, -R10 ;  /* 0x00000001050a7824 */ /* 0x000fe200078e0a0a */
[----:B------:R-:W-:-:S02]  /*6770*/  LOP3.LUT R9, R9, 0xc0, RZ, 0xc0, !PT ;  /* 0x000000c009097812 */ /* 0x000fc400078ec0ff */
[----:B------:R-:W-:Y:S01]  /*6780*/  LOP3.LUT P0, RZ, R11, 0x2, RZ, 0xc0, !PT ;  /* 0x000000020bff7812 */ /* 0x000fe2000780c0ff */
[----:B------:R-:W-:Y:S01]  /*6790*/  IMAD.IADD R13, R6, 0x1, -R13 ;  /* 0x00000001060d7824 */ /* 0x000fe200078e0a0d */
[----:B------:R-:W-:Y:S01]  /*67a0*/  LOP3.LUT R8, R9, 0x8, R8, 0xf8, !PT ;  /* 0x0000000809087812 */ /* 0x000fe200078ef808 */
[----:B------:R-:W-:Y:S01]  /*67b0*/  IMAD R10, R10, 0x100, R7 ;  /* 0x000001000a0a7824 */ /* 0x000fe200078e0207 */
[----:B------:R-:W-:Y:S01]  /*67c0*/  SHF.R.U32.HI R9, RZ, 0x3, R9 ;  /* 0x00000003ff097819 */ /* 0x000fe20000011609 */
[----:B------:R-:W-:Y:S01]  /*67d0*/  IMAD.SHL.U32 R6, R7, 0x8, RZ ;  /* 0x0000000807067824 */ /* 0x000fe200078e00ff */
[----:B------:R-:W-:Y:S01]  /*67e0*/  LOP3.LUT R11, R0, 0x3fffffe, RZ, 0xc0, !PT ;  /* 0x03fffffe000b7812 */ /* 0x000fe200078ec0ff */
[----:B------:R-:W-:Y:S01]  /*67f0*/  IMAD R10, R13, 0x10, R10 ;  /* 0x000000100d0a7824 */ /* 0x000fe200078e020a */
[----:B------:R-:W-:Y:S02]  /*6800*/  LOP3.LUT R9, R8, R9, RZ, 0x3c, !PT ;  /* 0x0000000908097212 */ /* 0x000fe400078e3cff */
        /* <DEDUP_REMOVED lines=8> */
[----:B------:R-:W-:-:S02]  /*6890*/  F2FP.BF16.PACK_AB R46, R47, R46 ;  /* 0x0000002e2f2e723e */ /* 0x000fc400000010ff */
[----:B------:R-:W-:Y:S02]  /*68a0*/  F2FP.BF16.PACK_AB R52, R53, R52 ;  /* 0x000000343534723e */ /* 0x000fe400000010ff */
        /* <DEDUP_REMOVED lines=37> */
[----:B------:R1:W-:Y:S01]  /*6b00*/  STS [R9+0x9080], R56 ;  /* 0x0090803809007388 */ /* 0x0003e20000000800 */
        /* <DEDUP_REMOVED lines=15> */
[----:B------:R-:W-:-:S02]  /*6c00*/  LEA.HI R3, R3, R198, RZ, 0x3 ;  /* 0x000000c603037211 */ /* 0x000fc400078f18ff */
[----:B------:R-:W-:Y:S01]  /*6c10*/  F2FP.BF16.PACK_AB R128, R129, R128 ;  /* 0x000000808180723e */ /* 0x000fe200000010ff */
[----:B------:R-:W-:Y:S01]  /*6c20*/  STS [R5+0xa080], R80 ;  /* 0x00a0805005007388 */ /* 0x000fe20000000800 */
[----:B------:R-:W-:Y:S01]  /*6c30*/  F2FP.BF16.PACK_AB R130, R131, R130 ;  /* 0x000000828382723e */ /* 0x000fe200000010ff */
[----:B------:R-:W-:Y:S01]  /*6c40*/  IMAD.SHL.U32 R3, R3, 0x8, RZ ;  /* 0x0000000803037824 */ /* 0x000fe200078e00ff */
        /* <DEDUP_REMOVED lines=8> */
[--C-:B------:R-:W-:Y:S02]  /*6cd0*/  SHF.R.S32.HI R7, RZ, 0x1f, R6.reuse ;  /* 0x0000001fff077819 */ /* 0x100fe40000011406 */
[----:B------:R-:W-:Y:S01]  /*6ce0*/  SHF.R.U32.HI R0, RZ, 0x3, R3 ;  /* 0x00000003ff007819 */ /* 0x000fe20000011603 */
[----:B------:R-:W-:Y:S01]  /*6cf0*/  STS [R5+0xb080], R76 ;  /* 0x00b0804c05007388 */ /* 0x000fe20000000800 */
[----:B------:R-:W-:Y:S02]  /*6d00*/  LOP3.LUT R3, R3, 0x18, R6, 0xf8, !PT ;  /* 0x0000001803037812 */ /* 0x000fe400078ef806 */
[----:B------:R-:W-:Y:S01]  /*6d10*/  ISETP.GE.AND P4, PT, R4, UR8, PT ;  /* 0x0000000804007c0c */ /* 0x000fe2000bf86270 */
[----:B------:R-:W-:Y:S01]  /*6d20*/  STS [R5+0xb280], R78 ;  /* 0x00b2804e05007388 */ /* 0x000fe20000000800 */
[----:B------:R-:W-:Y:S01]  /*6d30*/  LOP3.LUT R3, R3, R0, RZ, 0x3c, !PT ;  /* 0x0000000003037212 */ /* 0x000fe200078e3cff */
[----:B------:R-:W-:-:S02]  /*6d40*/  IMAD.U32 R0, RZ, RZ, UR17 ;  /* 0x00000011ff007e24 */ /* 0x000fc4000f8e00ff */
[----:B------:R-:W-:Y:S02]  /*6d50*/  STS [R9+0x80], R84 ;  /* 0x0000805409007388 */ /* 0x000fe40000000800 */
[----:B------:R-:W-:Y:S02]  /*6d60*/  IMAD.U32 R2, R2, 0x20, R3 ;  /* 0x0000002002027824 */ /* 0x000fe400078e0003 */
[----:B------:R-:W-:Y:S01]  /*6d70*/  STS [R9+0x280], R86 ;  /* 0x0002805609007388 */ /* 0x000fe20000000800 */
[----:B------:R-:W-:Y:S02]  /*6d80*/  IMAD.U32 R3, RZ, RZ, UR16 ;  /* 0x00000010ff037e24 */ /* 0x000fe4000f8e00ff */
[----:B-1----:R-:W-:Y:S01]  /*6d90*/  IMAD.SHL.U32 R56, R2, 0x2, RZ ;  /* 0x0000000202387824 */ /* 0x002fe200078e00ff */
[----:B------:R-:W-:Y:S01]  /*6da0*/  STS [R5+0x80], R96 ;  /* 0x0000806005007388 */ /* 0x000fe20000000800 */
[----:B--2---:R-:W-:Y:S01]  /*6db0*/  IMAD.WIDE.U32 R60, R3, c[0x0][0x338], R6 ;  /* 0x0000ce00033c7a25 */ /* 0x004fe200078e0006 */
[----:B------:R-:W-:-:S02]  /*6dc0*/  IADD3 R2, R6, 0x20, RZ ;  /* 0x0000002006027810 */ /* 0x000fc40007ffe0ff */
[----:B------:R-:W-:Y:S01]  /*6dd0*/  STS [R5+0x280], R98 ;  /* 0x0002806205007388 */ /* 0x000fe20000000800 */
[----:B------:R-:W-:Y:S01]  /*6de0*/  IMAD.U32 R3, RZ, RZ, UR18 ;  /* 0x00000012ff037e24 */ /* 0x000fe2000f8e00ff */
[----:B------:R-:W-:Y:S01]  /*6df0*/  IADD3 R61, R61, UR5, RZ ;  /* 0x000000053d3d7c10 */ /* 0x000fe2000fffe0ff */
[----:B------:R-:W-:Y:S01]  /*6e00*/  ULDC.64 UR4, c[0x0][0x340] ;  /* 0x0000d00000047ab9 */ /* 0x000fe20000000a00 */
[----:B------:R-:W-:Y:S01]  /*6e10*/  STS [R9+0x1080], R88 ;  /* 0x0010805809007388 */ /* 0x000fe20000000800 */
[----:B------:R-:W-:Y:S02]  /*6e20*/  UIMAD UR4, UR6, UR4, URZ ;  /* 0x00000004060472a4 */ /* 0x000fe4000f8e023f */
[----:B------:R-:W-:Y:S01]  /*6e30*/  IMAD.WIDE.U32 R60, R0, c[0x0][0x340], R60 ;  /* 0x0000d000003c7a25 */ /* 0x000fe200078e003c */
[----:B------:R-:W-:Y:S01]  /*6e40*/  STS [R9+0x1280], R90 ;  /* 0x0012805a09007388 */ /* 0x000fe20000000800 */
[----:B------:R-:W-:-:S03]  /*6e50*/  UIMAD UR4, UR17, UR5, UR4 ;  /* 0x00000005110472a4 */ /* 0x000fc6000f8e0204 */
[----:B------:R-:W-:Y:S03]  /*6e60*/  STS [R5+0x1080], R92 ;  /* 0x0010805c05007388 */ /* 0x000fe60000000800 */
[----:B------:R-:W-:Y:S01]  /*6e70*/  IADD3 R57, R61, UR4, RZ ;  /* 0x000000043d397c10 */ /* 0x000fe2000fffe0ff */
        /* <DEDUP_REMOVED lines=18> */
[----:B-1----:R-:W-:-:S05]  /*6fa0*/  SHF.R.S32.HI R5, RZ, 0x1f, R4 ;  /* 0x0000001fff057819 */ /* 0x002fca0000011404 */
[----:B------:R1:W2:Y:S01]  /*6fb0*/  LDS.128 R52, [R56+0x7080] ;  /* 0x0070800038347984 */ /* 0x0002a20000000c00 */
[----:B------:R-:W-:-:S03]  /*6fc0*/  IMAD.WIDE R58, R3, 0x80, R4 ;  /* 0x00000080033a7825 */ /* 0x000fc600078e0204 */
[----:B------:R1:W3:Y:S04]  /*6fd0*/  LDS.128 R48, [R56+0x9080] ;  /* 0x0090800038307984 */ /* 0x0002e80000000c00 */
[----:B------:R1:W4:Y:S04]  /*6fe0*/  LDS.128 R44, [R56+0xb080] ;  /* 0x00b08000382c7984 */ /* 0x0003280000000c00 */
[----:B------:R1:W5:Y:S04]  /*6ff0*/  LDS.128 R40, [R56+0x80] ;  /* 0x0000800038287984 */ /* 0x0003680000000c00 */
        /* <DEDUP_REMOVED lines=23> */
.L_x_1150:
[----:B------:R-:W-:Y:S05]  /*7170*/  BSYNC B0 ;  /* 0x0000000000007941 */ /* 0x000fea0003800000 */
.L_x_1149:
        /* <DEDUP_REMOVED lines=18> */
[----:B--2---:R1:W-:Y:S04]  /*72a0*/  @!P2 STG.E.128 [R4.64], R52 ;  /* 0x000000340400a986 */ /* 0x0043e8000c101d14 */
[----:B---3--:R1:W-:Y:S04]  /*72b0*/  @!P1 STG.E.128 [R4.64+0x40], R48 ;  /* 0x0000403004009986 */ /* 0x0083e8000c101d14 */
[----:B----4-:R1:W-:Y:S02]  /*72c0*/  @!P0 STG.E.128 [R4.64+0x80], R44 ;  /* 0x0000802c04008986 */ /* 0x0103e4000c101d14 */
.L_x_1152:
[----:B------:R-:W-:Y:S05]  /*72d0*/  BSYNC B0 ;  /* 0x0000000000007941 */ /* 0x000fea0003800000 */
.L_x_1151:
[----:B------:R-:W-:Y:S01]  /*72e0*/  ULDC.64 UR4, c[0x0][0x308] ;  /* 0x0000c20000047ab9 */ /* 0x000fe20000000a00 */
[----:B------:R-:W-:Y:S01]  /*72f0*/  MOV R3, UR16 ;  /* 0x0000001000037c02 */ /* 0x000fe20008000f00 */
[----:B------:R-:W-:Y:S01]  /*7300*/  UIMAD UR4, UR7, UR4, URZ ;  /* 0x00000004070472a4 */ /* 0x000fe2000f8e023f */
[----:B------:R-:W-:Y:S01]  /*7310*/  MOV R0, UR17 ;  /* 0x0000001100007c02 */ /* 0x000fe20008000f00 */
[----:B------:R-:W-:Y:S02]  /*7320*/  BSSY B0, `(.L_x_1153) ;  /* 0x0000018000007945 */ /* 0x000fe40003800000 */
[----:B------:R-:W-:Y:S01]  /*7330*/  UIMAD UR16, UR16, UR5, UR4 ;  /* 0x00000005101072a4 */ /* 0x000fe2000f8e0204 */
[----:B-1----:R-:W-:-:S02]  /*7340*/  IMAD.WIDE.U32 R4, R3, c[0x0][0x308], R6 ;  /* 0x0000c20003047a25 */ /* 0x002fc400078e0006 */
        /* <DEDUP_REMOVED lines=18> */
[----:B-----5:R1:W-:Y:S04]  /*7470*/  @!P4 STG.E.128 [R12.64], R40 ;  /* 0x000000280c00c986 */ /* 0x0203e8000c101d14 */
[----:B------:R1:W-:Y:S04]  /*7480*/  @!P2 STG.E.128 [R12.64+0x40], R36 ;  /* 0x000040240c00a986 */ /* 0x0003e8000c101d14 */
[----:B------:R1:W-:Y:S02]  /*7490*/  @!P1 STG.E.128 [R12.64+0x80], R32 ;  /* 0x000080200c009986 */ /* 0x0003e4000c101d14 */
.L_x_1154:
[----:B------:R-:W-:Y:S05]  /*74a0*/  BSYNC B0 ;  /* 0x0000000000007941 */ /* 0x000fea0003800000 */
.L_x_1153:
        /* <DEDUP_REMOVED lines=19> */
.L_x_1148:
[----:B------:R-:W-:Y:S01]  /*75e0*/  SHF.R.S32.HI R3, RZ, 0x1f, R198 ;  /* 0x0000001fff037819 */ /* 0x000fe200000114c6 */
[----:B------:R-:W-:Y:S01]  /*75f0*/  USHF.R.S32.HI UR7, URZ, 0x1f, UR16 ;  /* 0x0000001f3f077899 */ /* 0x000fe20008011410 */
[----:B------:R-:W-:Y:S01]  /*7600*/  IMAD.U32 R8, RZ, RZ, UR17 ;  /* 0x00000011ff087e24 */ /* 0x000fe2000f8e00ff */
[----:B------:R-:W-:Y:S01]  /*7610*/  ULDC.64 UR4, c[0x0][0x308] ;  /* 0x0000c20000047ab9 */ /* 0x000fe20000000a00 */
[----:B------:R-:W-:Y:S01]  /*7620*/  LEA.HI R14, R3, R198, RZ, 0x2 ;  /* 0x000000c6030e7211 */ /* 0x000fe200078f10ff */
[----:B------:R-:W-:Y:S01]  /*7630*/  UIMAD UR4, UR7, UR4, URZ ;  /* 0x00000004070472a4 */ /* 0x000fe2000f8e023f */
[----:B------:R-:W-:Y:S01]  /*7640*/  IMAD.U32 R7, RZ, RZ, UR18 ;  /* 0x00000012ff077e24 */ /* 0x000fe2000f8e00ff */
[----:B------:R-:W-:Y:S01]  /*7650*/  ULDC UR9, c[0x0][0x2f0] ;  /* 0x0000bc0000097ab9 */ /* 0x000fe20000000800 */
[----:B------:R-:W-:Y:S01]  /*7660*/  LOP3.LUT R3, R14, 0x1ffffffc, RZ, 0xc0, !PT ;  /* 0x1ffffffc0e037812 */ /* 0x000fe200078ec0ff */
[----:B------:R-:W-:Y:S01]  /*7670*/  UIMAD UR5, UR16, UR5, UR4 ;  /* 0x00000005100572a4 */ /* 0x000fe2000f8e0204 */
[----:B------:R-:W-:Y:S01]  /*7680*/  SHF.R.S32.HI R14, RZ, 0x2, R14 ;  /* 0x00000002ff0e7819 */ /* 0x000fe2000001140e */
[----:B------:R-:W-:Y:S01]  /*7690*/  UIADD3 UR9, -UR6, UR9, URZ ;  /* 0x0000000906097290 */ /* 0x000fe2000fffe13f */
[----:B------:R-:W-:Y:S01]  /*76a0*/  BSSY B0, `(.L_x_1155) ;  /* 0x0000020000007945 */ /* 0x000fe20003800000 */
[----:B------:R-:W-:Y:S01]  /*76b0*/  IMAD.IADD R3, R198, 0x1, -R3 ;  /* 0x00000001c6037824 */ /* 0x000fe200078e0a03 */
[----:B------:R-:W-:Y:S01]  /*76c0*/  USHF.R.S32.HI UR8, URZ, 0x1f, UR17 ;  /* 0x0000001f3f087899 */ /* 0x000fe20008011411 */
[----:B------:R-:W-:-:S02]  /*76d0*/  SHF.R.S32.HI R15, RZ, 0x1f, R14 ;  /* 0x0000001fff0f7819 */ /* 0x000fc4000001140e */
[----:B------:R-:W-:Y:S01]  /*76e0*/  IMAD.SHL.U32 R12, R3, 0x8, RZ ;  /* 0x00000008030c7824 */ /* 0x000fe200078e00ff */
[----:B------:R-:W-:Y:S01]  /*76f0*/  ISETP.GE.AND P4, PT, R14, UR9, PT ;  /* 0x000000090e007c0c */ /* 0x000fe2000bf86270 */
[----:B------:R-:W-:Y:S02]  /*7700*/  IMAD.U32 R3, RZ, RZ, UR16 ;  /* 0x00000010ff037e24 */ /* 0x000fe4000f8e00ff */
[----:B------:R-:W-:Y:S01]  /*7710*/  IMAD.WIDE R6, R7, 0x80, R14 ;  /* 0x0000008007067825 */ /* 0x000fe200078e020e */
[----:B------:R-:W-:Y:S02]  /*7720*/  SHF.R.S32.HI R13, RZ, 0x1f, R12 ;  /* 0x0000001fff0d7819 */ /* 0x000fe4000001140c */
[----:B------:R-:W-:-:S03]  /*7730*/  IADD3 R4, R12, 0x20, RZ ;  /* 0x000000200c047810 */ /* 0x000fc60007ffe0ff */
[----:B------:R-:W-:-:S05]  /*7740*/  IMAD.WIDE.U32 R2, R3, c[0x0][0x308], R12 ;  /* 0x0000c20003027a25 */ /* 0x000fca00078e000c */
[----:B------:R-:W-:Y:S01]  /*7750*/  IADD3 R3, R3, UR5, RZ ;  /* 0x0000000503037c10 */ /* 0x000fe2000fffe0ff */
[----:B------:R-:W-:Y:S02]  /*7760*/  ULDC.64 UR4, c[0x0][0x310] ;  /* 0x0000c40000047ab9 */ /* 0x000fe40000000a00 */
[----:B------:R-:W-:Y:S02]  /*7770*/  UIMAD UR4, UR8, UR4, URZ ;  /* 0x00000004080472a4 */ /* 0x000fe4000f8e023f */
[----:B------:R-:W-:Y:S01]  /*7780*/  IMAD.WIDE.U32 R8, R8, c[0x0][0x310], R2 ;  /* 0x0000c40008087a25 */ /* 0x000fe200078e0002 */
[----:B------:R-:W-:Y:S01]  /*7790*/  IADD3 R2, R12, 0x40, RZ ;  /* 0x000000400c027810 */ /* 0x000fe20007ffe0ff */
[----:B------:R-:W-:-:S06]  /*77a0*/  UIMAD UR4, UR17, UR5, UR4 ;  /* 0x00000005110472a4 */ /* 0x000fcc000f8e0204 */
        /* <DEDUP_REMOVED lines=15> */
.L_x_1156:
[----:B------:R-:W-:Y:S05]  /*78a0*/  BSYNC B0 ;  /* 0x0000000000007941 */ /* 0x000fea0003800000 */
.L_x_1155:
        /* <DEDUP_REMOVED lines=19> */
.L_x_1158:
[----:B------:R-:W-:Y:S05]  /*79e0*/  BSYNC B0 ;  /* 0x0000000000007941 */ /* 0x000fea0003800000 */
.L_x_1157:
[----:B------:R-:W-:Y:S01]  /*79f0*/  ULDC.64 UR4, c[0x0][0x338] ;  /* 0x0000ce0000047ab9 */ /* 0x000fe20000000a00 */
[----:B------:R-:W-:Y:S01]  /*7a00*/  MOV R3, UR16 ;  /* 0x0000001000037c02 */ /* 0x000fe20008000f00 */
[----:B------:R-:W-:Y:S01]  /*7a10*/  UIMAD UR4, UR7, UR4, URZ ;  /* 0x00000004070472a4 */ /* 0x000fe2000f8e023f */
[----:B------:R-:W-:Y:S01]  /*7a20*/  MOV R8, UR17 ;  /* 0x0000001100087c02 */ /* 0x000fe20008000f00 */
[----:B------:R-:W-:Y:S02]  /*7a30*/  BSSY B0, `(.L_x_1159) ;  /* 0x0000017000007945 */ /* 0x000fe40003800000 */
[----:B------:R-:W-:Y:S01]  /*7a40*/  UIMAD UR16, UR16, UR5, UR4 ;  /* 0x00000005101072a4 */ /* 0x000fe2000f8e0204 */
[----:B--2---:R-:W-:-:S02]  /*7a50*/  IMAD.WIDE.U32 R10, R3, c[0x0][0x338], R12 ;  /* 0x0000ce00030a7a25 */ /* 0x004fc400078e000c */
        /* <DEDUP_REMOVED lines=20> */
.L_x_1160:
[----:B------:R-:W-:Y:S05]  /*7ba0*/  BSYNC B0 ;  /* 0x0000000000007941 */ /* 0x000fea0003800000 */
.L_x_1159:
[----:B------:R-:W-:Y:S05]  /*7bb0*/  @P3 EXIT ;  /* 0x000000000000394d */ /* 0x000fea0003800000 */
[----:B------:R-:W-:Y:S02]  /*7bc0*/  IADD3 R0, P0, R6, 0x40, RZ ;  /* 0x0000004006007810 */ /* 0x000fe40007f1e0ff */
[----:B------:R-:W-:-:S03]  /*7bd0*/  ISETP.GE.AND P1, PT, R12, c[0x0][0x324], PT ;  /* 0x0000c9000c007a0c */ /* 0x000fc60003f26270 */
[----:B------:R-:W-:Y:S01]  /*7be0*/  IMAD.X R6, RZ, RZ, R7, P0 ;  /* 0x000000ffff067224 */ /* 0x000fe200000e0607 */
[----:B------:R-:W-:Y:S02]  /*7bf0*/  MOV R7, R11 ;  /* 0x0000000b00077202 */ /* 0x000fe40000000f00 */
[----:B------:R-:W-:Y:S01]  /*7c00*/  ISETP.GE.AND P0, PT, R4, c[0x0][0x324], PT ;  /* 0x0000c90004007a0c */ /* 0x000fe20003f06270 */
[----:B------:R-:W-:Y:S02]  /*7c10*/  IMAD R3, R6, c[0x0][0x330], RZ ;  /* 0x0000cc0006037a24 */ /* 0x000fe400078e02ff */
[----:B------:R-:W-:Y:S02]  /*7c20*/  IMAD.MOV.U32 R6, RZ, RZ, R8 ;  /* 0x000000ffff067224 */ /* 0x000fe400078e0008 */
[C---:B------:R-:W-:Y:S02]  /*7c30*/  IMAD R3, R0.reuse, c[0x0][0x334], R3 ;  /* 0x0000cd0000037a24 */ /* 0x040fe400078e0203 */
[----:B------:R-:W-:-:S04]  /*7c40*/  IMAD.WIDE.U32 R6, R0, c[0x0][0x330], R6 ;  /* 0x0000cc0000067a25 */ /* 0x000fc800078e0006 */
[----:B------:R-:W-:Y:S01]  /*7c50*/  IMAD.IADD R3, R7, 0x1, R3 ;  /* 0x0000000107037824 */ /* 0x000fe200078e0203 */
[----:B------:R-:W-:-:S04]  /*7c60*/  LEA R4, P2, R6, c[0x0][0x318], 0x1 ;  /* 0x0000c60006047a11 */ /* 0x000fc800078408ff */
[----:B------:R-:W-:-:S05]  /*7c70*/  LEA.HI.X R5, R6, c[0x0][0x31c], R3, 0x1, P2 ;  /* 0x0000c70006057a11 */ /* 0x000fca00010f0c03 */
[----:B------:R3:W-:Y:S01]  /*7c80*/  @!P0 STG.E.128 [R4.64+0x40], RZ ;  /* 0x000040ff04008986 */ /* 0x0007e2000c101d14 */
[----:B------:R-:W-:-:S03]  /*7c90*/  ISETP.GE.AND P0, PT, R2, c[0x0][0x324], PT ;  /* 0x0000c90002007a0c */ /* 0x000fc60003f06270 */
[----:B------:R3:W-:Y:S10]  /*7ca0*/  @!P1 STG.E.128 [R4.64], RZ ;  /* 0x000000ff04009986 */ /* 0x0007f4000c101d14 */
[----:B------:R-:W-:Y:S05]  /*7cb0*/  @P0 EXIT ;  /* 0x000000000000094d */ /* 0x000fea0003800000 */
[----:B------:R-:W-:Y:S01]  /*7cc0*/  STG.E.128 [R4.64+0x80], RZ ;  /* 0x000080ff04007986 */ /* 0x000fe2000c101d14 */
[----:B------:R-:W-:Y:S05]  /*7cd0*/  EXIT ;  /* 0x000000000000794d */ /* 0x000fea0003800000 */
.L_x_1161:
        /* <DEDUP_REMOVED lines=10> */
.L_x_1431:


//--------------------- .text._ZN7cutlass13device_kernelIN5flash19enable_sm80_to_sm89INS1_16FlashAttnBwdSm80INS1_25CollectiveMainloopBwdSm80ILi2ELi2EN4cute5tupleIJNS5_1CILi64EEENS7_ILi128EEENS7_ILi96EEEEEENS_10bfloat16_tEfNS_4arch4Sm80ELb1ELb0ELb1ELb0ELb1ELb0ELb0ELb0ELi2ELi2ELi4ELi2ELb0EEENS1_21CollectiveEpilogueBwdISB_SC_SE_Li256ELb0ELb0ELi2EEENS1_25SingleTileBwdLPTSchedulerILb0ELi128ELb1EEEEEEEEEvNT_6ParamsE --------------------------
	.section	.text._ZN7cutlass13device_kernelIN5flash19enable_sm80_to_sm89INS1_16FlashAttnBwdSm80INS1_25CollectiveMainloopBwdSm80ILi2ELi2EN4cute5tupleIJNS5_1CILi64EEENS7_ILi128EEENS7_ILi96EEEEEENS_10bfloat16_tEfNS_4arch4Sm80ELb1ELb0ELb1ELb0ELb1ELb0ELb0ELb0ELi2ELi2ELi4ELi2ELb0EEENS1_21CollectiveEpilogueBwdISB_SC_SE_Li256ELb0ELb0ELi2EEENS1_25SingleTileBwdLPTSchedulerILb0ELi128ELb1EEEEEEEEEvNT_6ParamsE,"ax",@progbits
	.sectioninfo	@"SHI_REGISTERS=253"
	.align	128
.text._ZN7cutlass13device_kernelIN5flash19enable_sm80_to_sm89INS1_16FlashAttnBwdSm80INS1_25CollectiveMainloopBwdSm80ILi2ELi2EN4cute5tupleIJNS5_1CILi64EEENS7_ILi128EEENS7_ILi96EEEEEENS_10bfloat16_tEfNS_4arch4Sm80ELb1ELb0ELb1ELb0ELb1ELb0ELb0ELb0ELi2ELi2ELi4ELi2ELb0EEENS1_21CollectiveEpilogueBwdISB_SC_SE_Li256ELb0ELb0ELi2EEENS1_25SingleTileBwdLPTSchedulerILb0ELi128ELb1EEEEEEEEEvNT_6ParamsE:
        .type           _ZN7cutlass13device_kernelIN5flash19enable_sm80_to_sm89INS1_16FlashAttnBwdSm80INS1_25CollectiveMainloopBwdSm80ILi2ELi2EN4cute5tupleIJNS5_1CILi64EEENS7_ILi128EEENS7_ILi96EEEEEENS_10bfloat16_tEfNS_4arch4Sm80ELb1ELb0ELb1ELb0ELb1ELb0ELb0ELb0ELi2ELi2ELi4ELi2ELb0EEENS1_21CollectiveEpilogueBwdISB_SC_SE_Li256ELb0ELb0ELi2EEENS1_25SingleTileBwdLPTSchedulerILb0ELi128ELb1EEEEEEEEEvNT_6ParamsE,@function
        .size           _ZN7cutlass13device_kernelIN5flash19enable_sm80_to_sm89INS1_16FlashAttnBwdSm80INS1_25CollectiveMainloopBwdSm80ILi2ELi2EN4cute5tupleIJNS5_1CILi64EEENS7_ILi128EEENS7_ILi96EEEEEENS_10bfloat16_tEfNS_4arch4Sm80ELb1ELb0ELb1ELb0ELb1ELb0ELb0ELb0ELi2ELi2ELi4ELi2ELb0EEENS1_21CollectiveEpilogueBwdISB_SC_SE_Li256ELb0ELb0ELi2EEENS1_25SingleTileBwdLPTSchedulerILb0ELi128ELb1EEEEEEEEEvNT_6ParamsE,(.L_x_1432 - _ZN7cutlass13device_kernelIN5flash19enable_sm80_to_sm89INS1_16FlashAttnBwdSm80INS1_25CollectiveMainloopBwdSm80ILi2ELi2EN4cute5tupleIJNS5_1CILi64EEENS7_ILi128EEENS7_ILi96EEEEEENS_10bfloat16_tEfNS_4arch4Sm80ELb1ELb0ELb1ELb0ELb1ELb0ELb0ELb0ELi2ELi2ELi4ELi2ELb0EEENS1_21CollectiveEpilogueBwdISB_SC_SE_Li256ELb0ELb0ELi2EEENS1_25SingleTileBwdLPTSchedulerILb0ELi128ELb1EEEEEEEEEvNT_6ParamsE)
        .other          _ZN7cutlass13device_kernelIN5flash19enable_sm80_to_sm89INS1_16FlashAttnBwdSm80INS1_25CollectiveMainloopBwdSm80ILi2ELi2EN4cute5tupleIJNS5_1CILi64EEENS7_ILi128EEENS7_ILi96EEEEEENS_10bfloat16_tEfNS_4arch4Sm80ELb1ELb0ELb1ELb0ELb1ELb0ELb0ELb0ELi2ELi2ELi4ELi2ELb0EEENS1_21CollectiveEpilogueBwdISB_SC_SE_Li256ELb0ELb0ELi2EEENS1_25SingleTileBwdLPTSchedulerILb0ELi128ELb1EEEEEEEEEvNT_6ParamsE,@"STO_CUDA_ENTRY STV_DEFAULT"
_ZN7cutlass13device_kernelIN5flash19enable_sm80_to_sm89INS1_16FlashAttnBwdSm80INS1_25CollectiveMainloopBwdSm80ILi2ELi2EN4cute5tupleIJNS5_1CILi64EEENS7_ILi128EEENS7_ILi96EEEEEENS_10bfloat16_tEfNS_4arch4Sm80ELb1ELb0ELb1ELb0ELb1ELb0ELb0ELb0ELi2ELi2ELi4ELi2ELb0EEENS1_21CollectiveEpilogueBwdISB_SC_SE_Li256ELb0ELb0ELi2EEENS1_25SingleTileBwdLPTSchedulerILb0ELi128ELb1EEEEEEEEEvNT_6ParamsE:
        /* <DEDUP_REMOVED lines=27> */
.L_x_1163:
[----:B------:R-:W-:Y:S02]  /*01b0*/  ULDC UR7, c[0x0][0x3ac] ;  /* 0x0000eb0000077ab9 */ /* 0x000fe40000000800 */
[----:B------:R-:W-:Y:S02]  /*01c0*/  UISETP.NE.AND UP0, UPT, UR7, 0x1, UPT ;  /* 0x000000010700788c */ /* 0x000fe4000bf05270 */
[----:B------:R-:W-:Y:S02]  /*01d0*/  ULDC.64 UR4, c[0x0][0x3b0] ;  /* 0x0000ec0000047ab9 */ /* 0x000fe40000000a00 */
[----:B------:R-:W-:Y:S02]  /*01e0*/  UIMAD.WIDE.U32 UR10, UR6, UR4, URZ ;  /* 0x00000004060a72a5 */ /* 0x000fe4000f8e003f */
[----:B------:R-:W-:-:S05]  /*01f0*/  UMOV UR8, UR6 ;  /* 0x0000000600087c82 */ /* 0x000fca0008000000 */
[----:B------:R-:W-:-:S04]  /*0200*/  @UP0 USHF.R.U32.HI UR8, URZ, UR5, UR11 ;  /* 0x000000053f080299 */ /* 0x000fc8000801160b */
[----:B------:R-:W-:Y:S02]  /*0210*/  UIMAD UR7, UR8, UR7, URZ ;  /* 0x00000007080772a4 */ /* 0x000fe4000f8e023f */
.L_x_1164:
[----:B------:R-:W-:Y:S02]  /*0220*/  ULDC.64 UR4, c[0x0][0x3a0] ;  /* 0x0000e80000047ab9 */ /* 0x000fe40000000a00 */
[----:B------:R-:W-:Y:S02]  /*0230*/  UIADD3 UR10, UR6, -UR7, URZ ;  /* 0x80000007060a7290 */ /* 0x000fe4000fffe03f */
[----:B------:R-:W-:Y:S02]  /*0240*/  UISETP.NE.AND UP0, UPT, UR4, 0x1, UPT ;  /* 0x000000010400788c */ /* 0x000fe4000bf05270 */
[----:B------:R-:W-:Y:S02]  /*0250*/  ULDC.64 UR6, c[0x0][0x3a8] ;  /* 0x0000ea0000067ab9 */ /* 0x000fe40000000a00 */
[----:B------:R-:W-:Y:S02]  /*0260*/  UIMAD UR7, UR9, UR7, UR10 ;  /* 0x00000007090772a4 */ /* 0x000fe4000f8e020a */
[----:B------:R-:W-:-:S02]  /*0270*/  ULOP3.LUT UR8, URZ, UR8, URZ, 0x33, !UPT ;  /* 0x000000083f087292 */ /* 0x000fc4000f8e333f */
[----:B------:R-:W-:Y:S02]  /*0280*/  UIMAD.WIDE.U32 UR10, UR7, UR5, URZ ;  /* 0x00000005070a72a5 */ /* 0x000fe4000f8e003f */
[----:B------:R-:W-:Y:S02]  /*0290*/  ULDC UR16, c[0x0][0x394] ;  /* 0x0000e50000107ab9 */ /* 0x000fe40000000800 */
[----:B------:R-:W-:Y:S02]  /*02a0*/  UMOV UR18, UR7 ;  /* 0x0000000700127c82 */ /* 0x000fe40008000000 */
[----:B------:R-:W-:Y:S02]  /*02b0*/  @UP0 USHF.R.U32.HI UR18, URZ, UR6, UR11 ;  /* 0x000000063f120299 */ /* 0x000fe4000801160b */
[----:B------:R-:W-:Y:S02]  /*02c0*/  UIADD3 UR16, UR8, UR16, URZ ;  /* 0x0000001008107290 */ /* 0x000fe4000fffe03f */
[----:B------:R-:W-:-:S04]  /*02d0*/  UIADD3 UR17, -UR18, URZ, URZ ;  /* 0x0000003f12117290 */ /* 0x000fc8000fffe13f */
[----:B------:R-:W-:Y:S01]  /*02e0*/  UIMAD UR17, UR17, UR4, UR7 ;  /* 0x00000004111172a4 */ /* 0x000fe2000f8e0207 */
[----:B------:R-:W-:Y:S05]  /*02f0*/  BRA `(.L_x_1165) ;  /* 0x0000028000007947 */ /* 0x000fea0003800000 */
.L_x_1162:
        /* <DEDUP_REMOVED lines=20> */
.L_x_1166:
[----:B------:R-:W-:Y:S02]  /*0440*/  ULDC UR7, c[0x0][0x3ac] ;  /* 0x0000eb0000077ab9 */ /* 0x000fe40000000800 */
[----:B------:R-:W-:Y:S02]  /*0450*/  UISETP.NE.AND UP0, UPT, UR7, 0x1, UPT ;  /* 0x000000010700788c */ /* 0x000fe4000bf05270 */
[----:B------:R-:W-:Y:S02]  /*0460*/  ULDC.64 UR4, c[0x0][0x3b0] ;  /* 0x0000ec0000047ab9 */ /* 0x000fe40000000a00 */
[----:B------:R-:W-:Y:S02]  /*0470*/  UIMAD.WIDE.U32 UR10, UR6, UR4, URZ ;  /* 0x00000004060a72a5 */ /* 0x000fe4000f8e003f */
[----:B------:R-:W-:-:S05]  /*0480*/  UMOV UR8, UR6 ;  /* 0x0000000600087c82 */ /* 0x000fca0008000000 */
[----:B------:R-:W-:-:S04]  /*0490*/  @UP0 USHF.R.U32.HI UR8, URZ, UR5, UR11 ;  /* 0x000000053f080299 */ /* 0x000fc8000801160b */
[----:B------:R-:W-:Y:S02]  /*04a0*/  UIMAD UR7, UR8, UR7, URZ ;  /* 0x00000007080772a4 */ /* 0x000fe4000f8e023f */
.L_x_1167:
        /* <DEDUP_REMOVED lines=12> */
[----:B------:R-:W-:Y:S02]  /*0570*/  UIMAD UR17, UR17, UR4, UR7 ;  /* 0x00000004111172a4 */ /* 0x000fe4000f8e0207 */
.L_x_1165:
        /* <DEDUP_REMOVED lines=460> */
.L_x_1170:
[----:B------:R-:W-:Y:S05]  /*2240*/  BSYNC B0 ;  /* 0x0000000000007941 */ /* 0x000fea0003800000 */
.L_x_1169:
        /* <DEDUP_REMOVED lines=82> */
.L_x_1173:
        /* <DEDUP_REMOVED lines=207> */
.L_x_1171:
        /* <DEDUP_REMOVED lines=532> */
.L_x_1172:
        /* <DEDUP_REMOVED lines=253> */
.L_x_1168:
        /* <DEDUP_REMOVED lines=198> */
.L_x_1176:
[----:B------:R-:W-:Y:S05]  /*71d0*/  BSYNC B0 ;  /* 0x0000000000007941 */ /* 0x000fea0003800000 */
.L_x_1175:
        /* <DEDUP_REMOVED lines=21> */
.L_x_1178:
[----:B------:R-:W-:Y:S05]  /*7330*/  BSYNC B0 ;  /* 0x0000000000007941 */ /* 0x000fea0003800000 */
.L_x_1177:
        /* <DEDUP_REMOVED lines=28> */
.L_x_1180:
[----:B------:R-:W-:Y:S05]  /*7500*/  BSYNC B0 ;  /* 0x0000000000007941 */ /* 0x000fea0003800000 */
.L_x_1179:
        /* <DEDUP_REMOVED lines=19> */
.L_x_1174:
        /* <DEDUP_REMOVED lines=44> */
.L_x_1182:
[----:B------:R-:W-:Y:S05]  /*7900*/  BSYNC B0 ;  /* 0x0000000000007941 */ /* 0x000fea0003800000 */
.L_x_1181:
        /* <DEDUP_REMOVED lines=19> */
.L_x_1184:
[----:B------:R-:W-:Y:S05]  /*7a40*/  BSYNC B0 ;  /* 0x0000000000007941 */ /* 0x000fea0003800000 */
.L_x_1183:
        /* <DEDUP_REMOVED lines=27> */
.L_x_1186:
[----:B------:R-:W-:Y:S05]  /*7c00*/  BSYNC B0 ;  /* 0x0000000000007941 */ /* 0x000fea0003800000 */
.L_x_1185:
        /* <DEDUP_REMOVED lines=19> */
.L_x_1187:
        /* <DEDUP_REMOVED lines=12> */
.L_x_1432:


//--------------------- .text._ZN7cutlass13device_kernelIN5flash19enable_sm80_to_sm89INS1_16FlashAttnBwdSm80INS1_25CollectiveMainloopBwdSm80ILi2ELi2EN4cute5tupleIJNS5_1CILi64EEENS7_ILi128EEENS7_ILi96EEEEEENS_10bfloat16_tEfNS_4arch4Sm80ELb1ELb0ELb1ELb0ELb0ELb0ELb0ELb0ELi2ELi2ELi4ELi2ELb0EEENS1_24CollectiveEpilogueBwdGQAISB_fSE_Li256ELb0ELb0EEENS1_25SingleTileBwdLPTSchedulerILb0ELi128ELb0EEEEEEEEEvNT_6ParamsE --------------------------
	.section	.text._ZN7cutlass13device_kernelIN5flash19enable_sm80_to_sm89INS1_16FlashAttnBwdSm80INS1_25CollectiveMainloopBwdSm80ILi2ELi2EN4cute5tupleIJNS5_1CILi64EEENS7_ILi128EEENS7_ILi96EEEEEENS_10bfloat16_tEfNS_4arch4Sm80ELb1ELb0ELb1ELb0ELb0ELb0ELb0ELb0ELi2ELi2ELi4ELi2ELb0EEENS1_24CollectiveEpilogueBwdGQAISB_fSE_Li256ELb0ELb0EEENS1_25SingleTileBwdLPTSchedulerILb0ELi128ELb0EEEEEEEEEvNT_6ParamsE,"ax",@progbits
	.sectioninfo	@"SHI_REGISTERS=253"
	.align	128
.text._ZN7cutlass13device_kernelIN5flash19enable_sm80_to_sm89INS1_16FlashAttnBwdSm80INS1_25CollectiveMainloopBwdSm80ILi2ELi2EN4cute5tupleIJNS5_1CILi64EEENS7_ILi128EEENS7_ILi96EEEEEENS_10bfloat16_tEfNS_4arch4Sm80ELb1ELb0ELb1ELb0ELb0ELb0ELb0ELb0ELi2ELi2ELi4ELi2ELb0EEENS1_24CollectiveEpilogueBwdGQAISB_fSE_Li256ELb0ELb0EEENS1_25SingleTileBwdLPTSchedulerILb0ELi128ELb0EEEEEEEEEvNT_6ParamsE:
        .type           _ZN7cutlass13device_kernelIN5flash19enable_sm80_to_sm89INS1_16FlashAttnBwdSm80INS1_25CollectiveMainloopBwdSm80ILi2ELi2EN4cute5tupleIJNS5_1CILi64EEENS7_ILi128EEENS7_ILi96EEEEEENS_10bfloat16_tEfNS_4arch4Sm80ELb1ELb0ELb1ELb0ELb0ELb0ELb0ELb0ELi2ELi2ELi4ELi2ELb0EEENS1_24CollectiveEpilogueBwdGQAISB_fSE_Li256ELb0ELb0EEENS1_25SingleTileBwdLPTSchedulerILb0ELi128ELb0EEEEEEEEEvNT_6ParamsE,@function
        .size           _ZN7cutlass13device_kernelIN5flash19enable_sm80_to_sm89INS1_16FlashAttnBwdSm80INS1_25CollectiveMainloopBwdSm80ILi2ELi2EN4cute5tupleIJNS5_1CILi64EEENS7_ILi128EEENS7_ILi96EEEEEENS_10bfloat16_tEfNS_4arch4Sm80ELb1ELb0ELb1ELb0ELb0ELb0ELb0ELb0ELi2ELi2ELi4ELi2ELb0EEENS1_24CollectiveEpilogueBwdGQAISB_fSE_Li256ELb0ELb0EEENS1_25SingleTileBwdLPTSchedulerILb0ELi128ELb0EEEEEEEEEvNT_6ParamsE,(.L_x_1433 - _ZN7cutlass13device_kernelIN5flash19enable_sm80_to_sm89INS1_16FlashAttnBwdSm80INS1_25CollectiveMainloopBwdSm80ILi2ELi2EN4cute5tupleIJNS5_1CILi64EEENS7_ILi128EEENS7_ILi96EEEEEENS_10bfloat16_tEfNS_4arch4Sm80ELb1ELb0ELb1ELb0ELb0ELb0ELb0ELb0ELi2ELi2ELi4ELi2ELb0EEENS1_24CollectiveEpilogueBwdGQAISB_fSE_Li256ELb0ELb0EEENS1_25SingleTileBwdLPTSchedulerILb0ELi128ELb0EEEEEEEEEvNT_6ParamsE)
        .other          _ZN7cutlass13device_kernelIN5flash19enable_sm80_to_sm89INS1_16FlashAttnBwdSm80INS1_25CollectiveMainloopBwdSm80ILi2ELi2EN4cute5tupleIJNS5_1CILi64EEENS7_ILi128EEENS7_ILi96EEEEEENS_10bfloat16_tEfNS_4arch4Sm80ELb1ELb0ELb1ELb0ELb0ELb0ELb0ELb0ELi2ELi2ELi4ELi2ELb0EEENS1_24CollectiveEpilogueBwdGQAISB_fSE_Li256ELb0ELb0EEENS1_25SingleTileBwdLPTSchedulerILb0ELi128ELb0EEEEEEEEEvNT_6ParamsE,@"STO_CUDA_ENTRY STV_DEFAULT"
_ZN7cutlass13device_kernelIN5flash19enable_sm80_to_sm89INS1_16FlashAttnBwdSm80INS1_25CollectiveMainloopBwdSm80ILi2ELi2EN4cute5tupleIJNS5_1CILi64EEENS7_ILi128EEENS7_ILi96EEEEEENS_10bfloat16_tEfNS_4arch4Sm80ELb1ELb0ELb1ELb0ELb0ELb0ELb0ELb0ELi2ELi2ELi4ELi2ELb0EEENS1_24CollectiveEpilogueBwdGQAISB_fSE_Li256ELb0ELb0EEENS1_25SingleTileBwdLPTSchedulerILb0ELi128ELb0EEEEEEEEEvNT_6ParamsE:
        /* <DEDUP_REMOVED lines=27> */
.L_x_1189:
[----:B------:R-:W-:Y:S02]  /*01b0*/  ULDC UR7, c[0x0][0x3b4] ;  /* 0x0000ed0000077ab9 */ /* 0x000fe40000000800 */
[----:B------:R-:W-:Y:S02]  /*01c0*/  UISETP.NE.AND UP0, UPT, UR7, 0x1, UPT ;  /* 0x000000010700788c */ /* 0x000fe4000bf05270 */
[----:B------:R-:W-:Y:S02]  /*01d0*/  ULDC.64 UR4, c[0x0][0x3b8] ;  /* 0x0000ee0000047ab9 */ /* 0x000fe40000000a00 */
[----:B------:R-:W-:Y:S02]  /*01e0*/  UIMAD.WIDE.U32 UR10, UR6, UR4, URZ ;  /* 0x00000004060a72a5 */ /* 0x000fe4000f8e003f */
[----:B------:R-:W-:-:S05]  /*01f0*/  UMOV UR13, UR6 ;  /* 0x00000006000d7c82 */ /* 0x000fca0008000000 */
[----:B------:R-:W-:-:S04]  /*0200*/  @UP0 USHF.R.U32.HI UR13, URZ, UR5, UR11 ;  /* 0x000000053f0d0299 */ /* 0x000fc8000801160b */
[----:B------:R-:W-:-:S04]  /*0210*/  UIMAD UR7, UR13, UR7, URZ ;  /* 0x000000070d0772a4 */ /* 0x000fc8000f8e023f */
.L_x_1190:
[----:B------:R-:W-:Y:S02]  /*0220*/  UIADD3 UR9, UR6, -UR7, URZ ;  /* 0x8000000706097290 */ /* 0x000fe4000fffe03f */
[----:B------:R-:W-:Y:S02]  /*0230*/  ULDC.64 UR4, c[0x0][0x3b0] ;  /* 0x0000ec0000047ab9 */ /* 0x000fe40000000a00 */
[----:B------:R-:W-:Y:S02]  /*0240*/  ULDC.64 UR6, c[0x0][0x3a8] ;  /* 0x0000ea0000067ab9 */ /* 0x000fe40000000a00 */
[----:B------:R-:W-:Y:S02]  /*0250*/  UISETP.NE.AND UP0, UPT, UR6, 0x1, UPT ;  /* 0x000000010600788c */ /* 0x000fe4000bf05270 */
[----:B------:R-:W-:-:S04]  /*0260*/  UIMAD UR5, UR8, UR5, UR9 ;  /* 0x00000005080572a4 */ /* 0x000fc8000f8e0209 */
[----:B------:R-:W-:-:S03]  /*0270*/  UIMAD.WIDE.U32 UR8, UR5, UR7, URZ ;  /* 0x00000007050872a5 */ /* 0x000fc6000f8e003f */
[----:B------:R-:W-:Y:S02]  /*0280*/  UMOV UR12, UR5 ;  /* 0x00000005000c7c82 */ /* 0x000fe40008000000 */
[----:B------:R-:W-:-:S04]  /*0290*/  @UP0 USHF.R.U32.HI UR12, URZ, UR4, UR9 ;  /* 0x000000043f0c0299 */ /* 0x000fc80008011609 */
[----:B------:R-:W-:-:S04]  /*02a0*/  UIADD3 UR11, -UR12, URZ, URZ ;  /* 0x0000003f0c0b7290 */ /* 0x000fc8000fffe13f */
[----:B------:R-:W-:Y:S01]  /*02b0*/  UIMAD UR11, UR11, UR6, UR5 ;  /* 0x000000060b0b72a4 */ /* 0x000fe2000f8e0205 */
[----:B------:R-:W-:Y:S05]  /*02c0*/  BRA `(.L_x_1191) ;  /* 0x0000025000007947 */ /* 0x000fea0003800000 */
.L_x_1188:
        /* <DEDUP_REMOVED lines=20> */
.L_x_1192:
[----:B------:R-:W-:Y:S02]  /*0410*/  ULDC UR7, c[0x0][0x3b4] ;  /* 0x0000ed0000077ab9 */ /* 0x000fe40000000800 */
[----:B------:R-:W-:Y:S02]  /*0420*/  UISETP.NE.AND UP0, UPT, UR7, 0x1, UPT ;  /* 0x000000010700788c */ /* 0x000fe4000bf05270 */
[----:B------:R-:W-:Y:S02]  /*0430*/  ULDC.64 UR4, c[0x0][0x3b8] ;  /* 0x0000ee0000047ab9 */ /* 0x000fe40000000a00 */
[----:B------:R-:W-:Y:S02]  /*0440*/  UIMAD.WIDE.U32 UR10, UR6, UR4, URZ ;  /* 0x00000004060a72a5 */ /* 0x000fe4000f8e003f */
[----:B------:R-:W-:-:S05]  /*0450*/  UMOV UR13, UR6 ;  /* 0x00000006000d7c82 */ /* 0x000fca0008000000 */
[----:B------:R-:W-:-:S04]  /*0460*/  @UP0 USHF.R.U32.HI UR13, URZ, UR5, UR11 ;  /* 0x000000053f0d0299 */ /* 0x000fc8000801160b */
[----:B------:R-:W-:-:S04]  /*0470*/  UIMAD UR7, UR13, UR7, URZ ;  /* 0x000000070d0772a4 */ /* 0x000fc8000f8e023f */
.L_x_1193:
        /* <DEDUP_REMOVED lines=9> */
[----:B------:R-:W-:Y:S02]  /*0510*/  UIMAD UR11, UR11, UR6, UR5 ;  /* 0x000000060b0b72a4 */ /* 0x000fe4000f8e0205 */
.L_x_1191:
        /* <DEDUP_REMOVED lines=113> */
[----:B------:R-:W-:Y:S01]  /*0c30*/  LOP3.LUT R15, R15, 0xc0, RZ, 0xc0, !PT ;  /* 0x000000c00f0f7812 */ /* 0x000fe200078ec0ff */
[----:B------:R-:W-:Y:S01]  /*0c40*/  USHF.L.U32 UR19, UR9, 0x6, URZ ;  /* 0x0000000609137899 */ /* 0x000fe2000800063f */
[----:B------:R-:W-:Y:S01]  /*0c50*/  SHF.R.S32.HI R209, RZ, 0x1f, R208 ;  /* 0x0000001fffd17819 */ /* 0x000fe200000114d0 */
[----:B------:R-:W-:Y:S01]  /*0c60*/  UIMAD UR5, UR7, UR5, UR4 ;  /* 0x00000005070572a4 */ /* 0x000fe2000f8e0204 */
[----:B------:R-:W-:Y:S01]  /*0c70*/  IMAD.IADD R10, R9, 0x1, -R10 ;  /* 0x00000001090a7824 */ /* 0x000fe200078e0a0a */
[----:B------:R-:W-:Y:S01]  /*0c80*/  LEA.HI R9, R11, R208, RZ, 0x1 ;  /* 0x000000d00b097211 */ /* 0x000fe200078f08ff */
[----:B------:R-:W-:Y:S01]  /*0c90*/  IMAD.U32 R27, RZ, RZ, UR13 ;  /* 0x0000000dff1b7e24 */ /* 0x000fe2000f8e00ff */
[----:B------:R-:W-:Y:S01]  /*0ca0*/  SHF.R.U32.HI R5, RZ, 0x3, R15 ;  /* 0x00000003ff057819 */ /* 0x000fe2000001160f */
[----:B------:R-:W-:Y:S01]  /*0cb0*/  IMAD.U32 R196, RZ, RZ, UR12 ;  /* 0x0000000cffc47e24 */ /* 0x000fe2000f8e00ff */
[----:B------:R-:W-:Y:S01]  /*0cc0*/  IADD3 R21, R21, UR5, RZ ;  /* 0x0000000515157c10 */ /* 0x000fe2000fffe0ff */
[----:B------:R-:W-:Y:S01]  /*0cd0*/  ULDC.64 UR4, c[0x0][0x1e8] ;  /* 0x00007a0000047ab9 */ /* 0x000fe20000000a00 */
[----:B------:R-:W-:Y:S01]  /*0ce0*/  LOP3.LUT R2, R15, 0x18, R12, 0xf8, !PT ;  /* 0x000000180f027812 */ /* 0x000fe200078ef80c */
[----:B------:R-:W-:Y:S01]  /*0cf0*/  UIMAD UR4, UR18, UR4, URZ ;  /* 0x00000004120472a4 */ /* 0x000fe2000f8e023f */
[----:B------:R-:W-:Y:S01]  /*0d00*/  LOP3.LUT R9, R9, 0x7fffffe, RZ, 0xc0, !PT ;  /* 0x07fffffe09097812 */ /* 0x000fe200078ec0ff */
[----:B------:R-:W-:Y:S01]  /*0d10*/  IMAD.WIDE.U32 R14, R14, c[0x0][0x1e8], R20 ;  /* 0x00007a000e0e7a25 */ /* 0x000fe200078e0014 */
[----:B------:R-:W-:Y:S01]  /*0d20*/  LEA.HI R21, R19, R198, RZ, 0x5 ;  /* 0x000000c613157211 */ /* 0x000fe200078f28ff */
[----:B------:R-:W-:Y:S01]  /*0d30*/  UIMAD UR15, UR12, UR5, UR4 ;  /* 0x000000050c0f72a4 */ /* 0x000fe2000f8e0204 */
[----:B------:R-:W-:Y:S01]  /*0d40*/  LOP3.LUT R5, R2, R5, RZ, 0x3c, !PT ;  /* 0x0000000502057212 */ /* 0x000fe200078e3cff */
[----:B------:R-:W-:Y:S01]  /*0d50*/  IMAD.WIDE.U32 R194, R194, c[0x0][0x290], R6 ;  /* 0x0000a400c2c27a25 */ /* 0x000fe200078e0006 */
[----:B------:R-:W-:Y:S01]  /*0d60*/  ULDC.64 UR4, c[0x0][0x1b0] ;  /* 0x00006c0000047ab9 */ /* 0x000fe20000000a00 */
[----:B------:R-:W-:Y:S01]  /*0d70*/  SHF.R.S32.HI R20, RZ, 0x5, R21 ;  /* 0x00000005ff147819 */ /* 0x000fe20000011415 */
[----:B------:R-:W-:Y:S01]  /*0d80*/  UIMAD UR4, UR6, UR4, URZ ;  /* 0x00000004060472a4 */ /* 0x000fe2000f8e023f */
[----:B------:R-:W-:Y:S01]  /*0d90*/  IMAD.IADD R9, R208, 0x1, -R9 ;  /* 0x00000001d0097824 */ /* 0x000fe200078e0a09 */
[C---:B------:R-:W-:Y:S01]  /*0da0*/  IADD3 R188, R12.reuse, 0x40, RZ ;  /* 0x000000400cbc7810 */ /* 0x040fe20007ffe0ff */
[----:B------:R-:W-:Y:S01]  /*0db0*/  IMAD R7, R209, c[0x0][0x178], RZ ;  /* 0x00005e00d1077a24 */ /* 0x000fe200078e02ff */
[----:B------:R-:W-:Y:S01]  /*0dc0*/  UIMAD UR4, UR7, UR5, UR4 ;  /* 0x00000005070472a4 */ /* 0x000fe2000f8e0204 */
[----:B------:R-:W-:Y:S01]  /*0dd0*/  IMAD.WIDE R26, R27, 0x80, R208 ;  /* 0x000000801b1a7825 */ /* 0x000fe200078e02d0 */
[----:B------:R-:W-:-:S02]  /*0de0*/  ISETP.GE.AND P6, PT, R12, c[0x0][0x1cc], PT ;  /* 0x000073000c007a0c */ /* 0x000fc40003fc6270 */
[----:B------:R-:W-:Y:S01]  /*0df0*/  SHF.R.S32.HI R11, RZ, 0x1f, R11 ;  /* 0x0000001fff0b7819 */ /* 0x000fe2000001140b */
[----:B------:R-:W-:-:S03]  /*0e00*/  IMAD.WIDE.U32 R196, R196, c[0x0][0x278], R22 ;  /* 0x00009e00c4c47a25 */ /* 0x000fc600078e0016 */
[----:B------:R-:W-:Y:S01]  /*0e10*/  LEA.HI R11, R11, R208, RZ, 0x3 ;  /* 0x000000d00b0b7211 */ /* 0x000fe200078f18ff */
[----:B------:R-:W-:Y:S01]  /*0e20*/  IMAD R4, R20, 0x8, R9 ;  /* 0x0000000814047824 */ /* 0x000fe200078e0209 */
[----:B------:R-:W-:Y:S01]  /*0e30*/  IADD3 R9, R15, UR15, RZ ;  /* 0x0000000f0f097c10 */ /* 0x000fe2000fffe0ff */
[----:B------:R-:W-:Y:S01]  /*0e40*/  IMAD R2, R208, c[0x0][0x17c], R7 ;  /* 0x00005f00d0027a24 */ /* 0x000fe200078e0207 */
[----:B------:R-:W-:Y:S01]  /*0e50*/  USHF.R.S32.HI UR15, URZ, 0x1f, UR9 ;  /* 0x0000001f3f0f7899 */ /* 0x000fe20008011409 */
[----:B------:R-:W-:Y:S01]  /*0e60*/  IMAD.WIDE.U32 R22, R3, c[0x0][0x1b0], R12 ;  /* 0x00006c0003167a25 */ /* 0x000fe200078e000c */
[----:B------:R-:W-:-:S03]  /*0e70*/  LOP3.LUT R11, R11, 0xfffffff8, RZ, 0xc0, !PT ;  /* 0xfffffff80b0b7812 */ /* 0x000fc600078ec0ff */
[----:B------:R-:W-:Y:S01]  /*0e80*/  IMAD.WIDE.U32 R6, R208, c[0x0][0x178], R12 ;  /* 0x00005e00d0067a25 */ /* 0x000fe200078e000c */
[----:B------:R-:W-:Y:S01]  /*0e90*/  IADD3 R25, R23, UR4, RZ ;  /* 0x0000000417197c10 */ /* 0x000fe2000fffe0ff */
[----:B------:R-:W-:Y:S02]  /*0ea0*/  ULDC UR4, c[0x0][0x198] ;  /* 0x0000660000047ab9 */ /* 0x000fe40000000800 */
[----:B------:R-:W-:Y:S01]  /*0eb0*/  IMAD.MOV.U32 R8, RZ, RZ, R14 ;  /* 0x000000ffff087224 */ /* 0x000fe200078e000e */
[----:B------:R-:W-:Y:S01]  /*0ec0*/  UIADD3 UR14, -UR14, UR4, URZ ;  /* 0x000000040e0e7290 */ /* 0x000fe2000fffe13f */
[----:B------:R-:W-:Y:S02]  /*0ed0*/  IMAD R3, R27, c[0x0][0x1d8], RZ ;  /* 0x000076001b037a24 */ /* 0x000fe400078e02ff */
[----:B------:R-:W-:Y:S01]  /*0ee0*/  IMAD.IADD R7, R7, 0x1, R2 ;  /* 0x0000000107077824 */ /* 0x000fe200078e0202 */
[----:B------:R-:W-:Y:S01]  /*0ef0*/  ULDC.64 UR4, c[0x0][0x1b8] ;  /* 0x00006e0000047ab9 */ /* 0x000fe20000000a00 */
[----:B------:R-:W-:Y:S01]  /*0f00*/  IMAD.MOV.U32 R24, RZ, RZ, R22 ;  /* 0x000000ffff187224 */ /* 0x000fe200078e0016 */
[----:B------:R-:W-:Y:S01]  /*0f10*/  UIMAD UR4, UR18, UR4, URZ ;  /* 0x00000004120472a4 */ /* 0x000fe2000f8e023f */
[----:B------:R-:W-:-:S02]  /*0f20*/  IMAD R2, R26, c[0x0][0x1dc], R3 ;  /* 0x000077001a027a24 */ /* 0x000fc400078e0203 */
[----:B------:R-:W-:Y:S01]  /*0f30*/  IMAD.WIDE.U32 R8, R26, c[0x0][0x1d8], R8 ;  /* 0x000076001a087a25 */ /* 0x000fe200078e0008 */
[----:B------:R-:W-:-:S03]  /*0f40*/  UIMAD UR6, UR12, UR5, UR4 ;  /* 0x000000050c0672a4 */ /* 0x000fc6000f8e0204 */
[----:B------:R-:W-:Y:S01]  /*0f50*/  IMAD.U32 R22, RZ, RZ, UR11 ;  /* 0x0000000bff167e24 */ /* 0x000fe2000f8e00ff */
[----:B------:R-:W-:Y:S01]  /*0f60*/  LEA R28, P0, R8, c[0x0][0x1c0], 0x1 ;  /* 0x00007000081c7a11 */ /* 0x000fe200078008ff */
[----:B------:R-:W-:Y:S01]  /*0f70*/  IMAD.IADD R2, R9, 0x1, R2 ;  /* 0x0000000109027824 */ /* 0x000fe200078e0202 */
[----:B------:R-:W-:Y:S01]  /*0f80*/  ULDC.64 UR4, c[0x0][0x180] ;  /* 0x0000600000047ab9 */ /* 0x000fe20000000a00 */
[----:B------:R-:W-:Y:S01]  /*0f90*/  IMAD.WIDE.U32 R22, R22, c[0x0][0x180], R6 ;  /* 0x0000600016167a25 */ /* 0x000fe200078e0006 */
[----:B------:R-:W-:Y:S01]  /*0fa0*/  IADD3 R6, R12, 0x20, RZ ;  /* 0x000000200c067810 */ /* 0x000fe20007ffe0ff */
[----:B------:R-:W-:Y:S01]  /*0fb0*/  UIMAD UR4, UR8, UR4, URZ ;  /* 0x00000004080472a4 */ /* 0x000fe2000f8e023f */
        /* <DEDUP_REMOVED lines=290> */
.L_x_1196:
[----:B------:R-:W-:Y:S05]  /*21e0*/  BSYNC B0 ;  /* 0x0000000000007941 */ /* 0x000fea0003800000 */
.L_x_1195:
        /* <DEDUP_REMOVED lines=82> */
.L_x_1199:
        /* <DEDUP_REMOVED lines=207> */
.L_x_1197:
        /* <DEDUP_REMOVED lines=532> */
.L_x_1198:
[-C--:B-12-45:R-:W-:Y:S01]  /*5540*/  HMMA.16816.F32.BF16 R4, R28, R2.reuse, RZ ;  /* 0x000000021c04723c */ /* 0x0b6fe200000418ff */
[----:B------:R-:W-:Y:S01]  /*5550*/  LDSM.16.M88.4 R136, [R175+0x1000] ;  /* 0x00100000af88783b */ /* 0x000fe20000000200 */
[----:B------:R-:W-:Y:S02]  /*5560*/  ULDC.64 UR6, c[0x0][0x238] ;  /* 0x00008e0000067ab9 */ /* 0x000fe40000000a00 */
[----:B------:R-:W-:Y:S01]  /*5570*/  UIMAD UR22, UR8, UR6, URZ ;  /* 0x00000006081672a4 */ /* 0x000fe2000f8e023f */
[----:B------:R-:W-:Y:S01]  /*5580*/  LDSM.16.M88.4 R140, [R174+0x1000] ;  /* 0x00100000ae8c783b */ /* 0x000fe20000000200 */
[----:B------:R-:W-:Y:S02]  /*5590*/  USHF.R.S32.HI UR4, URZ, 0x1f, UR12 ;  /* 0x0000001f3f047899 */ /* 0x000fe4000801140c */
[C---:B------:R-:W-:Y:S01]  /*55a0*/  HMMA.16816.F32.BF16 R8, R24.reuse, R2, RZ ;  /* 0x000000021808723c */ /* 0x040fe200000418ff */
[----:B------:R-:W-:Y:S01]  /*55b0*/  LDSM.16.MT88.2 R2, [R178+0x800] ;  /* 0x00080000b202783b */ /* 0x000fe20000004100 */
[----:B------:R-:W-:Y:S02]  /*55c0*/  UIMAD UR22, UR11, UR7, UR22 ;  /* 0x000000070b1672a4 */ /* 0x000fe4000f8e0216 */
[----:B------:R-:W-:Y:S01]  /*55d0*/  UISETP.GE.AND UP3, UPT, UR5, 0x1, UPT ;  /* 0x000000010500788c */ /* 0x000fe2000bf66270 */
[----:B------:R-:W-:Y:S01]  /*55e0*/  LDSM.16.MT88.2 R146, [R178+0x1000] ;  /* 0x00100000b292783b */ /* 0x000fe20000004100 */
[----:B------:R-:W-:Y:S02]  /*55f0*/  ULDC.64 UR6, c[0x0][0x240] ;  /* 0x0000900000067ab9 */ /* 0x000fe40000000a00 */
[-C--:B------:R-:W-:Y:S01]  /*5600*/  HMMA.16816.F32.BF16 R12, R24, R16.reuse, RZ ;  /* 0x00000010180c723c */ /* 0x080fe200000418ff */
[----:B------:R-:W0:Y:S01]  /*5610*/  LDGDEPBAR ;  /* 0x00000000000079af */ /* 0x000e220000000000 */
[----:B------:R-:W-:Y:S02]  /*5620*/  UIMAD UR4, UR4, UR6, URZ ;  /* 0x00000006040472a4 */ /* 0x000fe4000f8e023f */
[----:B------:R-:W-:Y:S02]  /*5630*/  UISETP.GE.AND UP2, UPT, UR21, 0x1, UPT ;  /* 0x000000011500788c */ /* 0x000fe4000bf46270 */
[----:B------:R-:W-:Y:S02]  /*5640*/  UIMAD UR4, UR12, UR7, UR4 ;  /* 0x000000070c0472a4 */ /* 0x000fe4000f8e0204 */
        /* <DEDUP_REMOVED lines=235> */
.L_x_1194:
[----:B------:R-:W-:Y:S05]  /*6500*/  @P1 EXIT ;  /* 0x000000000000194d */ /* 0x000fea0003800000 */
[----:B------:R-:W-:Y:S01]  /*6510*/  UMOV UR6, 0x1 ;  /* 0x0000000100067882 */ /* 0x000fe20000000000 */
[----:B------:R-:W-:Y:S01]  /*6520*/  BAR.SYNC.DEFER_BLOCKING 0x1, 0x100 ;  /* 0x0044000000007b1d */ /* 0x000fe20000010000 */
[----:B------:R-:W-:Y:S01]  /*6530*/  USHF.R.S32.HI UR8, URZ, 0x1f, UR12 ;  /* 0x0000001f3f087899 */ /* 0x000fe2000801140c */
[----:B------:R-:W-:-:S04]  /*6540*/  IMAD.U32 R6, RZ, RZ, UR12 ;  /* 0x0000000cff067e24 */ /* 0x000fc8000f8e00ff */
[----:B------:R-:W-:Y:S02]  /*6550*/  ULDC.64 UR4, c[0x0][0x338] ;  /* 0x0000ce0000047ab9 */ /* 0x000fe40000000a00 */
[----:B------:R-:W-:Y:S02]  /*6560*/  UISETP.NE.AND UP0, UPT, UR6, UR4, UPT ;  /* 0x000000040600728c */ /* 0x000fe4000bf05270 */
[----:B------:R-:W-:Y:S02]  /*6570*/  UIMAD.WIDE.U32 UR6, UR11, UR5, URZ ;  /* 0x000000050b0672a5 */ /* 0x000fe4000f8e003f */
[----:B------:R-:W-:Y:S02]  /*6580*/  UIMAD UR4, UR13, 0x3000, URZ ;  /* 0x000030000d0478a4 */ /* 0x000fe4000f8e023f */
[----:B------:R-:W-:-:S04]  /*6590*/  ULDC UR5, c[0x0][0x340] ;  /* 0x0000d00000057ab9 */ /* 0x000fc80000000800 */
[C---:B------:R-:W-:Y:S01]  /*65a0*/  IADD3 R4, P0, R198.reuse, UR4, RZ ;  /* 0x00000004c6047c10 */ /* 0x040fe2000ff1e0ff */
[----:B------:R-:W-:Y:S02]  /*65b0*/  @UP0 USHF.R.U32.HI UR11, URZ, UR5, UR7 ;  /* 0x000000053f0b0299 */ /* 0x000fe40008011607 */
[----:B------:R-:W-:Y:S02]  /*65c0*/  USHF.R.S32.HI UR7, URZ, 0x1f, UR4 ;  /* 0x0000001f3f077899 */ /* 0x000fe40008011404 */
[----:B------:R-:W-:Y:S02]  /*65d0*/  USHF.R.S32.HI UR6, URZ, 0x1f, UR11 ;  /* 0x0000001f3f067899 */ /* 0x000fe4000801140b */
[----:B------:R-:W-:Y:S01]  /*65e0*/  ULDC.64 UR4, c[0x0][0x328] ;  /* 0x0000ca0000047ab9 */ /* 0x000fe20000000a00 */
[----:B------:R-:W-:Y:S01]  /*65f0*/  IMAD.U32 R9, RZ, RZ, UR11 ;  /* 0x0000000bff097e24 */ /* 0x000fe2000f8e00ff */
[----:B------:R-:W-:Y:S01]  /*6600*/  UIMAD UR4, UR6, UR4, URZ ;  /* 0x00000004060472a4 */ /* 0x000fe2000f8e023f */
[----:B------:R-:W-:Y:S01]  /*6610*/  LEA.HI.X.SX32 R5, R198, UR7, 0x1, P0 ;  /* 0x00000007c6057c11 */ /* 0x000fe200080f0eff */
[----:B------:R-:W-:-:S02]  /*6620*/  IMAD.U32 R2, RZ, RZ, UR11 ;  /* 0x0000000bff027e24 */ /* 0x000fc4000f8e00ff */
[----:B------:R-:W-:Y:S02]  /*6630*/  UIMAD UR7, UR11, UR5, UR4 ;  /* 0x000000050b0772a4 */ /* 0x000fe4000f8e0204 */
[--C-:B------:R-:W-:Y:S01]  /*6640*/  IMAD.WIDE.U32 R8, R9, c[0x0][0x328], R4.reuse ;  /* 0x0000ca0009087a25 */ /* 0x100fe200078e0004 */
[----:B------:R-:W-:Y:S02]  /*6650*/  ULDC.64 UR4, c[0x0][0x300] ;  /* 0x0000c00000047ab9 */ /* 0x000fe40000000a00 */
[----:B------:R-:W-:Y:S01]  /*6660*/  UIMAD UR4, UR6, UR4, URZ ;  /* 0x00000004060472a4 */ /* 0x000fe2000f8e023f */
[----:B------:R-:W-:Y:S01]  /*6670*/  IMAD.WIDE.U32 R2, R2, c[0x0][0x300], R4 ;  /* 0x0000c00002027a25 */ /* 0x000fe200078e0004 */
[----:B------:R-:W-:Y:S01]  /*6680*/  IADD3 R9, R9, UR7, RZ ;  /* 0x0000000709097c10 */ /* 0x000fe2000fffe0ff */
[----:B------:R-:W-:Y:S02]  /*6690*/  ULDC.64 UR6, c[0x0][0x330] ;  /* 0x0000cc0000067ab9 */ /* 0x000fe40000000a00 */
[----:B------:R-:W-:Y:S01]  /*66a0*/  UIMAD UR6, UR8, UR6, URZ ;  /* 0x00000006080672a4 */ /* 0x000fe2000f8e023f */
[----:B------:R-:W-:Y:S01]  /*66b0*/  IMAD.U32 R4, RZ, RZ, UR12 ;  /* 0x0000000cff047e24 */ /* 0x000fe2000f8e00ff */
[----:B------:R-:W-:Y:S01]  /*66c0*/  UIMAD UR9, UR11, UR5, UR4 ;  /* 0x000000050b0972a4 */ /* 0x000fe2000f8e0204 */
[----:B------:R-:W-:Y:S01]  /*66d0*/  IMAD.WIDE.U32 R6, R6, c[0x0][0x330], R8 ;  /* 0x0000cc0006067a25 */ /* 0x000fe200078e0008 */
[----:B------:R-:W-:-:S02]  /*66e0*/  UIMAD UR6, UR12, UR7, UR6 ;  /* 0x000000070c0672a4 */ /* 0x000fc4000f8e0206 */
[----:B------:R-:W-:Y:S02]  /*66f0*/  ULDC.64 UR4, c[0x0][0x308] ;  /* 0x0000c20000047ab9 */ /* 0x000fe40000000a00 */
[C---:B------:R-:W-:Y:S01]  /*6700*/  LEA R10, P1, R6.reuse, c[0x0][0x310], 0x2 ;  /* 0x0000c400060a7a11 */ /* 0x040fe200078210ff */
[----:B------:R-:W-:Y:S01]  /*6710*/  UIMAD UR4, UR8, UR4, URZ ;  /* 0x00000004080472a4 */ /* 0x000fe2000f8e023f */
[----:B------:R-:W-:Y:S02]  /*6720*/  IADD3 R0, R7, UR6, RZ ;  /* 0x0000000607007c10 */ /* 0x000fe4000fffe0ff */
[----:B------:R-:W-:Y:S01]  /*6730*/  IADD3 R3, R3, UR9, RZ ;  /* 0x0000000903037c10 */ /* 0x000fe2000fffe0ff */
[----:B------:R-:W-:Y:S01]  /*6740*/  UIMAD UR4, UR12, UR5, UR4 ;  /* 0x000000050c0472a4 */ /* 0x000fe2000f8e0204 */
[----:B------:R-:W-:-:S03]  /*6750*/  LEA.HI.X R11, R6, c[0x0][0x314], R0, 0x2, P1 ;  /* 0x0000c500060b7a11 */ /* 0x000fc600008f1400 */
[----:B------:R-:W-:Y:S02]  /*6760*/  IMAD.WIDE.U32 R4, R4, c[0x0][0x308], R2 ;  /* 0x0000c20004047a25 */ /* 0x000fe400078e0002 */
[----:B------:R-:W-:Y:S03]  /*6770*/  RED.E.ADD.F32.FTZ.RN.STRONG.GPU [R10.64], R36 ;  /* 0x000000240a00798e */ /* 0x000fe6000c10e790 */
[----:B------:R-:W-:Y:S01]  /*6780*/  IADD3 R2, R5, UR4, RZ ;  /* 0x0000000405027c10 */ /* 0x000fe2000fffe0ff */
[----:B------:R-:W-:Y:S01]  /*6790*/  RED.E.ADD.F32.FTZ.RN.STRONG.GPU [R10.64+0x400], R37 ;  /* 0x000400250a00798e */ /* 0x000fe2000c10e790 */
        /* <DEDUP_REMOVED lines=97> */
.L_x_1200:
        /* <DEDUP_REMOVED lines=13> */
.L_x_1433:


//--------------------- .text._ZN7cutlass13device_kernelIN5flash19enable_sm80_to_sm89INS1_16FlashAttnBwdSm80INS1_25CollectiveMainloopBwdSm80ILi2ELi2EN4cute5tupleIJNS5_1CILi64EEENS7_ILi128EEENS7_ILi96EEEEEENS_10bfloat16_tEfNS_4arch4Sm80ELb1ELb0ELb1ELb0ELb1ELb0ELb0ELb0ELi2ELi2ELi4ELi2ELb0EEENS1_24CollectiveEpilogueBwdGQAISB_fSE_Li256ELb0ELb1EEENS1_25SingleTileBwdLPTSchedulerILb0ELi128ELb1EEEEEEEEEvNT_6ParamsE --------------------------
	.section	.text._ZN7cutlass13device_kernelIN5flash19enable_sm80_to_sm89INS1_16FlashAttnBwdSm80INS1_25CollectiveMainloopBwdSm80ILi2ELi2EN4cute5tupleIJNS5_1CILi64EEENS7_ILi128EEENS7_ILi96EEEEEENS_10bfloat16_tEfNS_4arch4Sm80ELb1ELb0ELb1ELb0ELb1ELb0ELb0ELb0ELi2ELi2ELi4ELi2ELb0EEENS1_24CollectiveEpilogueBwdGQAISB_fSE_Li256ELb0ELb1EEENS1_25SingleTileBwdLPTSchedulerILb0ELi128ELb1EEEEEEEEEvNT_6ParamsE,"ax",@progbits
	.sectioninfo	@"SHI_REGISTERS=253"
	.align	128
.text._ZN7cutlass13device_kernelIN5flash19enable_sm80_to_sm89INS1_16FlashAttnBwdSm80INS1_25CollectiveMainloopBwdSm80ILi2ELi2EN4cute5tupleIJNS5_1CILi64EEENS7_ILi128EEENS7_ILi96EEEEEENS_10bfloat16_tEfNS_4arch4Sm80ELb1ELb0ELb1ELb0ELb1ELb0ELb0ELb0ELi2ELi2ELi4ELi2ELb0EEENS1_24CollectiveEpilogueBwdGQAISB_fSE_Li256ELb0ELb1EEENS1_25SingleTileBwdLPTSchedulerILb0ELi128ELb1EEEEEEEEEvNT_6ParamsE:
        .type           _ZN7cutlass13device_kernelIN5flash19enable_sm80_to_sm89INS1_16FlashAttnBwdSm80INS1_25CollectiveMainloopBwdSm80ILi2ELi2EN4cute5tupleIJNS5_1CILi64EEENS7_ILi128EEENS7_ILi96EEEEEENS_10bfloat16_tEfNS_4arch4Sm80ELb1ELb0ELb1ELb0ELb1ELb0ELb0ELb0ELi2ELi2ELi4ELi2ELb0EEENS1_24CollectiveEpilogueBwdGQAISB_fSE_Li256ELb0ELb1EEENS1_25SingleTileBwdLPTSchedulerILb0ELi128ELb1EEEEEEEEEvNT_6ParamsE,@function
        .size           _ZN7cutlass13device_kernelIN5flash19enable_sm80_to_sm89INS1_16FlashAttnBwdSm80INS1_25CollectiveMainloopBwdSm80ILi2ELi2EN4cute5tupleIJNS5_1CILi64EEENS7_ILi128EEENS7_ILi96EEEEEENS_10bfloat16_tEfNS_4arch4Sm80ELb1ELb0ELb1ELb0ELb1ELb0ELb0ELb0ELi2ELi2ELi4ELi2ELb0EEENS1_24CollectiveEpilogueBwdGQAISB_fSE_Li256ELb0ELb1EEENS1_25SingleTileBwdLPTSchedulerILb0ELi128ELb1EEEEEEEEEvNT_6ParamsE,(.L_x_1434 - _ZN7cutlass13device_kernelIN5flash19enable_sm80_to_sm89INS1_16FlashAttnBwdSm80INS1_25CollectiveMainloopBwdSm80ILi2ELi2EN4cute5tupleIJNS5_1CILi64EEENS7_ILi128EEENS7_ILi96EEEEEENS_10bfloat16_tEfNS_4arch4Sm80ELb1ELb0ELb1ELb0ELb1ELb0ELb0ELb0ELi2ELi2ELi4ELi2ELb0EEENS1_24CollectiveEpilogueBwdGQAISB_fSE_Li256ELb0ELb1EEENS1_25SingleTileBwdLPTSchedulerILb0ELi128ELb1EEEEEEEEEvNT_6ParamsE)
        .other          _ZN7cutlass13device_kernelIN5flash19enable_sm80_to_sm89INS1_16FlashAttnBwdSm80INS1_25CollectiveMainloopBwdSm80ILi2ELi2EN4cute5tupleIJNS5_1CILi64EEENS7_ILi128EEENS7_ILi96EEEEEENS_10bfloat16_tEfNS_4arch4Sm80ELb1ELb0ELb1ELb0ELb1ELb0ELb0ELb0ELi2ELi2ELi4ELi2ELb0EEENS1_24CollectiveEpilogueBwdGQAISB_fSE_Li256ELb0ELb1EEENS1_25SingleTileBwdLPTSchedulerILb0ELi128ELb1EEEEEEEEEvNT_6ParamsE,@"STO_CUDA_ENTRY STV_DEFAULT"
_ZN7cutlass13device_kernelIN5flash19enable_sm80_to_sm89INS1_16FlashAttnBwdSm80INS1_25CollectiveMainloopBwdSm80ILi2ELi2EN4cute5tupleIJNS5_1CILi64EEENS7_ILi128EEENS7_ILi96EEEEEENS_10bfloat16_tEfNS_4arch4Sm80ELb1ELb0ELb1ELb0ELb1ELb0ELb0ELb0ELi2ELi2ELi4ELi2ELb0EEENS1_24CollectiveEpilogueBwdGQAISB_fSE_Li256ELb0ELb1EEENS1_25SingleTileBwdLPTSchedulerILb0ELi128ELb1EEEEEEEEEvNT_6ParamsE:
        /* <DEDUP_REMOVED lines=27> */
.L_x_1202:
[----:B------:R-:W-:Y:S02]  /*01b0*/  ULDC UR7, c[0x0][0x3b4] ;  /* 0x0000ed0000077ab9 */ /* 0x000fe40000000800 */
[----:B------:R-:W-:Y:S02]  /*01c0*/  UISETP.NE.AND UP0, UPT, UR7, 0x1, UPT ;  /* 0x000000010700788c */ /* 0x000fe4000bf05270 */
[----:B------:R-:W-:Y:S02]  /*01d0*/  ULDC.64 UR4, c[0x0][0x3b8] ;  /* 0x0000ee0000047ab9 */ /* 0x000fe40000000a00 */
[----:B------:R-:W-:Y:S02]  /*01e0*/  UIMAD.WIDE.U32 UR10, UR6, UR4, URZ ;  /* 0x00000004060a72a5 */ /* 0x000fe4000f8e003f */
[----:B------:R-:W-:-:S05]  /*01f0*/  UMOV UR8, UR6 ;  /* 0x0000000600087c82 */ /* 0x000fca0008000000 */
[----:B------:R-:W-:-:S04]  /*0200*/  @UP0 USHF.R.U32.HI UR8, URZ, UR5, UR11 ;  /* 0x000000053f080299 */ /* 0x000fc8000801160b */
[----:B------:R-:W-:Y:S02]  /*0210*/  UIMAD UR7, UR8, UR7, URZ ;  /* 0x00000007080772a4 */ /* 0x000fe4000f8e023f */
.L_x_1203:
        /* <DEDUP_REMOVED lines=14> */
.L_x_1201:
        /* <DEDUP_REMOVED lines=20> */
.L_x_1205:
[----:B------:R-:W-:Y:S02]  /*0440*/  ULDC UR7, c[0x0][0x3b4] ;  /* 0x0000ed0000077ab9 */ /* 0x000fe40000000800 */
[----:B------:R-:W-:Y:S02]  /*0450*/  UISETP.NE.AND UP0, UPT, UR7, 0x1, UPT ;  /* 0x000000010700788c */ /* 0x000fe4000bf05270 */
[----:B------:R-:W-:Y:S02]  /*0460*/  ULDC.64 UR4, c[0x0][0x3b8] ;  /* 0x0000ee0000047ab9 */ /* 0x000fe40000000a00 */
[----:B------:R-:W-:Y:S02]  /*0470*/  UIMAD.WIDE.U32 UR10, UR6, UR4, URZ ;  /* 0x00000004060a72a5 */ /* 0x000fe4000f8e003f */
[----:B------:R-:W-:-:S05]  /*0480*/  UMOV UR8, UR6 ;  /* 0x0000000600087c82 */ /* 0x000fca0008000000 */
[----:B------:R-:W-:-:S04]  /*0490*/  @UP0 USHF.R.U32.HI UR8, URZ, UR5, UR11 ;  /* 0x000000053f080299 */ /* 0x000fc8000801160b */
[----:B------:R-:W-:Y:S02]  /*04a0*/  UIMAD UR7, UR8, UR7, URZ ;  /* 0x00000007080772a4 */ /* 0x000fe4000f8e023f */
.L_x_1206:
        /* <DEDUP_REMOVED lines=13> */
.L_x_1204:
        /* <DEDUP_REMOVED lines=460> */
.L_x_1209:
[----:B------:R-:W-:Y:S05]  /*2240*/  BSYNC B0 ;  /* 0x0000000000007941 */ /* 0x000fea0003800000 */
.L_x_1208:
        /* <DEDUP_REMOVED lines=82> */
.L_x_1212:
        /* <DEDUP_REMOVED lines=169> */
[----:B--234-:R-:W-:Y:S01]  /*3200*/  USHF.R.S32.HI UR4, URZ, 0x1f, UR19 ;  /* 0x0000001f3f047899 */ /* 0x01cfe20008011413 */
        /* <DEDUP_REMOVED lines=37> */
.L_x_1210:
[-C--:B-1234-:R-:W-:Y:S01]  /*3460*/  HMMA.16816.F32.BF16 R4, R132, R136.reuse, RZ ;  /* 0x000000888404723c */ /* 0x09efe200000418ff */
        /* <DEDUP_REMOVED lines=531> */
.L_x_1211:
[-C--:B-12-4-:R-:W-:Y:S01]  /*55a0*/  HMMA.16816.F32.BF16 R4, R28, R2.reuse, RZ ;  /* 0x000000021c04723c */ /* 0x096fe200000418ff */
        /* <DEDUP_REMOVED lines=252> */
.L_x_1207:
[----:B------:R-:W-:Y:S05]  /*6570*/  @P1 EXIT ;  /* 0x000000000000194d */ /* 0x000fea0003800000 */
[----:B------:R-:W-:Y:S01]  /*6580*/  UMOV UR4, 0x1 ;  /* 0x0000000100047882 */ /* 0x000fe20000000000 */
[----:B------:R-:W-:Y:S01]  /*6590*/  BAR.SYNC.DEFER_BLOCKING 0x1, 0x100 ;  /* 0x0044000000007b1d */ /* 0x000fe20000010000 */
[----:B------:R-:W-:-:S05]  /*65a0*/  ISETP.NE.AND P1, PT, R198, RZ, PT ;  /* 0x000000ffc600720c */ /* 0x000fca0003f25270 */
[----:B------:R-:W-:Y:S01]  /*65b0*/  ULDC.64 UR6, c[0x0][0x338] ;  /* 0x0000ce0000067ab9 */ /* 0x000fe20000000a00 */
[----:B------:R-:W-:Y:S01]  /*65c0*/  BSSY B0, `(.L_x_1213) ;  /* 0x0000020000007945 */ /* 0x000fe20003800000 */
[----:B------:R-:W-:Y:S02]  /*65d0*/  UISETP.NE.AND UP0, UPT, UR4, UR6, UPT ;  /* 0x000000060400728c */ /* 0x000fe4000bf05270 */
[----:B------:R-:W-:Y:S02]  /*65e0*/  ULDC UR5, c[0x0][0x358] ;  /* 0x0000d60000057ab9 */ /* 0x000fe40000000800 */
[----:B------:R-:W-:Y:S02]  /*65f0*/  UIMAD.WIDE.U32 UR12, UR17, UR7, URZ ;  /* 0x00000007110c72a5 */ /* 0x000fe4000f8e003f */
[----:B------:R-:W-:Y:S02]  /*6600*/  UIMAD UR7, UR16, UR5, URZ ;  /* 0x00000005100772a4 */ /* 0x000fe4000f8e023f */
[----:B------:R-:W-:-:S02]  /*6610*/  ULDC UR11, c[0x0][0x2f4] ;  /* 0x0000bd00000b7ab9 */ /* 0x000fc40000000800 */
[----:B------:R-:W-:Y:S02]  /*6620*/  ULDC UR4, c[0x0][0x340] ;  /* 0x0000d00000047ab9 */ /* 0x000fe40000000800 */
[----:B------:R-:W-:Y:S02]  /*6630*/  UIMAD UR5, UR18, UR11, URZ ;  /* 0x0000000b120572a4 */ /* 0x000fe4000f8e023f */
[----:B------:R-:W-:Y:S02]  /*6640*/  UMOV UR8, UR17 ;  /* 0x0000001100087c82 */ /* 0x000fe40008000000 */
[----:B------:R-:W-:Y:S02]  /*6650*/  UIMAD UR11, UR7, UR11, URZ ;  /* 0x0000000b070b72a4 */ /* 0x000fe4000f8e023f */
[----:B------:R-:W-:Y:S02]  /*6660*/  @UP0 USHF.R.U32.HI UR8, URZ, UR4, UR13 ;  /* 0x000000043f080299 */ /* 0x000fe4000801160d */
[----:B------:R-:W-:-:S02]  /*6670*/  USHF.R.S32.HI UR4, URZ, 0x1f, UR5 ;  /* 0x0000001f3f047899 */ /* 0x000fc40008011405 */
[----:B------:R-:W-:Y:S02]  /*6680*/  USHF.R.S32.HI UR9, URZ, 0x1f, UR11 ;  /* 0x0000001f3f097899 */ /* 0x000fe4000801140b */
[----:B------:R-:W-:Y:S02]  /*6690*/  USHF.R.S32.HI UR10, URZ, 0x1f, UR8 ;  /* 0x0000001f3f0a7899 */ /* 0x000fe40008011408 */
        /* <DEDUP_REMOVED lines=12> */
[----:B------:R-:W-:Y:S05]  /*6760*/  @P1 BRA `(.L_x_1214) ;  /* 0x0000005000001947 */ /* 0x000fea0003800000 */
.L_x_1215:
[----:B------:R-:W2:Y:S01]  /*6770*/  LDG.E.STRONG.GPU R0, [R4.64] ;  /* 0x0000001404007981 */ /* 0x000ea2000c1ef900 */
[----:B------:R-:W-:Y:S01]  /*6780*/  YIELD ;  /* 0x0000000000007946 */ /* 0x000fe20003800000 */
[----:B--2---:R-:W-:Y:S01]  /*6790*/  ISETP.NE.AND P0, PT, R0, UR11, PT ;  /* 0x0000000b00007c0c */ /* 0x004fe2000bf05270 */
[----:B------:R-:W-:-:S12]  /*67a0*/  CCTL.IVALL ;  /* 0x00000000ff00798f */ /* 0x000fd80002000000 */
[----:B------:R-:W-:Y:S05]  /*67b0*/  @P0 BRA `(.L_x_1215) ;  /* 0xffffffb000000947 */ /* 0x000fea000383ffff */
.L_x_1214:
[----:B------:R-:W-:Y:S05]  /*67c0*/  BSYNC B0 ;  /* 0x0000000000007941 */ /* 0x000fea0003800000 */
.L_x_1213:
[----:B------:R-:W-:Y:S01]  /*67d0*/  MOV R2, 0xffffffff ;  /* 0xffffffff00027802 */ /* 0x000fe20000000f00 */
[----:B------:R-:W-:Y:S05]  /*67e0*/  BRA.CONV ~URZ, `(.L_x_1216) ;  /* 0x000000237f007947 */ /* 0x000fea000b800000 */
[----:B------:R-:W-:Y:S02]  /*67f0*/  MOV R0, 0x6810 ;  /* 0x0000681000007802 */ /* 0x000fe40000000f00 */
[----:B------:R-:W-:Y:S05]  /*6800*/  CALL.REL.NOINC `($__internal_10_$__cuda_sm70_warpsync) ;  /* 0x00000b1000007944 */ /* 0x000fea0003c00000 */
.L_x_1216:
[----:B------:R-:W-:Y:S01]  /*6810*/  UIMAD UR4, UR16, 0x3000, URZ ;  /* 0x00003000100478a4 */ /* 0x000fe2000f8e023f */
        /* <DEDUP_REMOVED lines=68> */
[----:B-1----:R-:W-:Y:S05]  /*6c60*/  CALL.REL.NOINC `($__internal_10_$__cuda_sm70_warpsync) ;  /* 0x000006b000007944 */ /* 0x002fea0003c00000 */
.L_x_1217:
        /* <DEDUP_REMOVED lines=12> */
.L_x_1219:
[----:B------:R-:W-:Y:S05]  /*6d30*/  BSYNC B0 ;  /* 0x0000000000007941 */ /* 0x000fea0003800000 */
.L_x_1218:
[----:B------:R-:W-:Y:S01]  /*6d40*/  ULDC.64 UR4, c[0x0][0x348] ;  /* 0x0000d20000047ab9 */ /* 0x000fe20000000a00 */
[----:B------:R-:W-:Y:S01]  /*6d50*/  BSSY B0, `(.L_x_1220) ;  /* 0x000000b000007945 */ /* 0x000fe20003800000 */
[----:B------:R-:W-:-:S04]  /*6d60*/  UIADD3 UR4, UP0, UR7, UR4, URZ ;  /* 0x0000000407047290 */ /* 0x000fc8000ff1e03f */
[----:B------:R-:W-:Y:S02]  /*6d70*/  UIADD3.X UR5, UR9, UR5, URZ, UP0, !UPT ;  /* 0x0000000509057290 */ /* 0x000fe400087fe43f */
[----:B--2---:R-:W-:-:S04]  /*6d80*/  MOV R4, UR4 ;  /* 0x0000000400047c02 */ /* 0x004fc80008000f00 */
[----:B------:R-:W-:Y:S01]  /*6d90*/  MOV R5, UR5 ;  /* 0x0000000500057c02 */ /* 0x000fe20008000f00 */
[----:B------:R-:W-:Y:S05]  /*6da0*/  @P1 BRA `(.L_x_1221) ;  /* 0x0000005000001947 */ /* 0x000fea0003800000 */
.L_x_1222:
[----:B------:R-:W2:Y:S01]  /*6db0*/  LDG.E.STRONG.GPU R0, [R4.64] ;  /* 0x0000001404007981 */ /* 0x000ea2000c1ef900 */
[----:B------:R-:W-:Y:S01]  /*6dc0*/  YIELD ;  /* 0x0000000000007946 */ /* 0x000fe20003800000 */
[----:B--2---:R-:W-:Y:S01]  /*6dd0*/  ISETP.NE.AND P0, PT, R0, UR11, PT ;  /* 0x0000000b00007c0c */ /* 0x004fe2000bf05270 */
[----:B------:R-:W-:-:S12]  /*6de0*/  CCTL.IVALL ;  /* 0x00000000ff00798f */ /* 0x000fd80002000000 */
[----:B------:R-:W-:Y:S05]  /*6df0*/  @P0 BRA `(.L_x_1222) ;  /* 0xffffffb000000947 */ /* 0x000fea000383ffff */
.L_x_1221:
[----:B------:R-:W-:Y:S05]  /*6e00*/  BSYNC B0 ;  /* 0x0000000000007941 */ /* 0x000fea0003800000 */
.L_x_1220:
[----:B------:R-:W-:Y:S05]  /*6e10*/  BRA.CONV ~URZ, `(.L_x_1223) ;  /* 0x000000237f007947 */ /* 0x000fea000b800000 */
[----:B------:R-:W-:Y:S02]  /*6e20*/  MOV R0, 0x6e40 ;  /* 0x00006e4000007802 */ /* 0x000fe40000000f00 */
[----:B-1----:R-:W-:Y:S05]  /*6e30*/  CALL.REL.NOINC `($__internal_10_$__cuda_sm70_warpsync) ;  /* 0x000004e000007944 */ /* 0x002fea0003c00000 */
.L_x_1223:
[----:B------:R-:W-:Y:S01]  /*6e40*/  ULDC.64 UR4, c[0x0][0x300] ;  /* 0x0000c00000047ab9 */ /* 0x000fe20000000a00 */
[----:B------:R-:W-:Y:S01]  /*6e50*/  IMAD.U32 R0, RZ, RZ, UR8 ;  /* 0x00000008ff007e24 */ /* 0x000fe2000f8e00ff */
[----:B------:R-:W-:-:S03]  /*6e60*/  UIMAD UR4, UR10, UR4, URZ ;  /* 0x000000040a0472a4 */ /* 0x000fc6000f8e023f */
[----:B------:R-:W-:Y:S01]  /*6e70*/  IMAD.WIDE.U32 R8, R0, c[0x0][0x300], R6 ;  /* 0x0000c00000087a25 */ /* 0x000fe200078e0006 */
[----:B------:R-:W-:-:S03]  /*6e80*/  UIMAD UR12, UR8, UR5, UR4 ;  /* 0x00000005080c72a4 */ /* 0x000fc6000f8e0204 */
[----:B------:R-:W-:Y:S01]  /*6e90*/  ULDC.64 UR4, c[0x0][0x308] ;  /* 0x0000c20000047ab9 */ /* 0x000fe20000000a00 */
[----:B------:R-:W-:Y:S01]  /*6ea0*/  IMAD.U32 R6, RZ, RZ, UR18 ;  /* 0x00000012ff067e24 */ /* 0x000fe2000f8e00ff */
        /* <DEDUP_REMOVED lines=58> */
[----:B-12---:R-:W-:Y:S05]  /*7250*/  CALL.REL.NOINC `($__internal_10_$__cuda_sm70_warpsync) ;  /* 0x000000c000007944 */ /* 0x006fea0003c00000 */
.L_x_1224:
        /* <DEDUP_REMOVED lines=12> */
        .weak           $__internal_10_$__cuda_sm70_warpsync
        .type           $__internal_10_$__cuda_sm70_warpsync,@function
        .size           $__internal_10_$__cuda_sm70_warpsync,(.L_x_1434 - $__internal_10_$__cuda_sm70_warpsync)
$__internal_10_$__cuda_sm70_warpsync:
[----:B------:R-:W-:Y:S01]  /*7320*/  MOV R8, R0 ;  /* 0x0000000000087202 */ /* 0x000fe20000000f00 */
[----:B------:R-:W-:Y:S04]  /*7330*/  WARPSYNC R2 ;  /* 0x0000000200007348 */ /* 0x000fe80003800000 */
[----:B------:R-:W-:-:S04]  /*7340*/  MOV R9, 0x0 ;  /* 0x0000000000097802 */ /* 0x000fc80000000f00 */
[----:B------:R-:W-:Y:S05]  /*7350*/  RET.REL.NODEC R8 `(_ZN7cutlass13device_kernelIN5flash19enable_sm80_to_sm89INS1_16FlashAttnBwdSm80INS1_25CollectiveMainloopBwdSm80ILi2ELi2EN4cute5tupleIJNS5_1CILi64EEENS7_ILi128EEENS7_ILi96EEEEEENS_10bfloat16_tEfNS_4arch4Sm80ELb1ELb0ELb1ELb0ELb1ELb0ELb0ELb0ELi2ELi2ELi4ELi2ELb0EEENS1_24CollectiveEpilogueBwdGQAISB_fSE_Li256ELb0ELb1EEENS1_25SingleTileBwdLPTSchedulerILb0ELi128ELb1EEEEEEEEEvNT_6ParamsE) ;  /* 0xffff8ca008007950 */ /* 0x000fea0003c3ffff */
.L_x_1225:
        /* <DEDUP_REMOVED lines=10> */
.L_x_1434:


//--------------------- .text._ZN7cutlass13device_kernelIN5flash22FlashAttnBwdPreprocessIN4cute5tupleIJNS3_1CILi64EEENS5_ILi96EEEEEENS_10bfloat16_tEfNS_4arch4Sm80ELb1ELb0EEEEEvNT_6ParamsE --------------------------
	.section	.text._ZN7cutlass13device_kernelIN5flash22FlashAttnBwdPreprocessIN4cute5tupleIJNS3_1CILi64EEENS5_ILi96EEEEEENS_10bfloat16_tEfNS_4arch4Sm80ELb1ELb0EEEEEvNT_6ParamsE,"ax",@progbits
	.sectioninfo	@"SHI_REGISTERS=47"
	.align	128
.text._ZN7cutlass13device_kernelIN5flash22FlashAttnBwdPreprocessIN4cute5tupleIJNS3_1CILi64EEENS5_ILi96EEEEEENS_10bfloat16_tEfNS_4arch4Sm80ELb1ELb0EEEEEvNT_6ParamsE:
        .type           _ZN7cutlass13device_kernelIN5flash22FlashAttnBwdPreprocessIN4cute5tupleIJNS3_1CILi64EEENS5_ILi96EEEEEENS_10bfloat16_tEfNS_4arch4Sm80ELb1ELb0EEEEEvNT_6ParamsE,@function
        .size           _ZN7cutlass13device_kernelIN5flash22FlashAttnBwdPreprocessIN4cute5tupleIJNS3_1CILi64EEENS5_ILi96EEEEEENS_10bfloat16_tEfNS_4arch4Sm80ELb1ELb0EEEEEvNT_6ParamsE,(.L_x_1436 - _ZN7cutlass13device_kernelIN5flash22FlashAttnBwdPreprocessIN4cute5tupleIJNS3_1CILi64EEENS5_ILi96EEEEEENS_10bfloat16_tEfNS_4arch4Sm80ELb1ELb0EEEEEvNT_6ParamsE)
        .other          _ZN7cutlass13device_kernelIN5flash22FlashAttnBwdPreprocessIN4cute5tupleIJNS3_1CILi64EEENS5_ILi96EEEEEENS_10bfloat16_tEfNS_4arch4Sm80ELb1ELb0EEEEEvNT_6ParamsE,@"STO_CUDA_ENTRY STV_DEFAULT"
_ZN7cutlass13device_kernelIN5flash22FlashAttnBwdPreprocessIN4cute5tupleIJNS3_1CILi64EEENS5_ILi96EEEEEENS_10bfloat16_tEfNS_4arch4Sm80ELb1ELb0EEEEEvNT_6ParamsE:
[----:B------:R-:W-:Y:S02]  /*0000*/  IMAD.MOV.U32 R1, RZ, RZ, c[0x0][0x28] ;  /* 0x00000a00ff017624 */ /* 0x000fe400078e00ff */
[----:B------:R-:W0:Y:S01]  /*0010*/  S2R R0, SR_CTAID.X ;  /* 0x0000000000007919 */ /* 0x000e220000002500 */
[----:B------:R-:W-:Y:S01]  /*0020*/  IMAD.MOV.U32 R32, RZ, RZ, 0x7f800000 ;  /* 0x7f800000ff207424 */ /* 0x000fe200078e00ff */
[----:B------:R-:W-:Y:S02]  /*0030*/  ULDC.64 UR6, c[0x0][0x118] ;  /* 0x0000460000067ab9 */ /* 0x000fe40000000a00 */
[----:B------:R-:W1:Y:S04]  /*0040*/  S2R R2, SR_TID.X ;  /* 0x0000000000027919 */ /* 0x000e680000002100 */
[----:B------:R-:W2:Y:S04]  /*0050*/  S2R R3, SR_CTAID.Y ;  /* 0x0000000000037919 */ /* 0x000ea80000002600 */
[----:B------:R-:W3:Y:S01]  /*0060*/  S2R R33, SR_CTAID.Z ;  /* 0x0000000000217919 */ /* 0x000ee20000002700 */
[----:B0-----:R-:W-:Y:S01]  /*0070*/  IMAD.SHL.U32 R5, R0, 0x40, RZ ;  /* 0x0000004000057824 */ /* 0x001fe200078e00ff */
[----:B-1----:R-:W-:-:S04]  /*0080*/  ISETP.GT.AND P0, PT, R2, 0x3f, PT ;  /* 0x0000003f0200780c */ /* 0x002fc80003f04270 */
[----:B------:R-:W-:Y:S02]  /*0090*/  IADD3 R7, -R5, c[0x0][0x168], RZ ;  /* 0x00005a0005077a10 */ /* 0x000fe40007ffe1ff */
[----:B--2---:R-:W-:Y:S02]  /*00a0*/  SHF.R.S32.HI R4, RZ, 0x1f, R3 ;  /* 0x0000001fff047819 */ /* 0x004fe40000011403 */
[----:B------:R-:W-:-:S13]  /*00b0*/  ISETP.GE.OR P1, PT, R2, R7, P0 ;  /* 0x000000070200720c */ /* 0x000fda0000726670 */
[----:B------:R-:W-:Y:S01]  /*00c0*/  @!P1 SHF.R.S32.HI R6, RZ, 0x1f, R2 ;  /* 0x0000001fff069819 */ /* 0x000fe20000011402 */
[----:B------:R-:W-:Y:S01]  /*00d0*/  @!P1 IMAD R10, R4, c[0x0][0x1e0], RZ ;  /* 0x00007800040a9a24 */ /* 0x000fe200078e02ff */
[----:B------:R-:W-:-:S03]  /*00e0*/  @!P1 IADD3 R8, P2, R5, R2, RZ ;  /* 0x0000000205089210 */ /* 0x000fc60007f5e0ff */
[----:B------:R-:W-:Y:S01]  /*00f0*/  @!P1 IMAD R11, R3, c[0x0][0x1e4], R10 ;  /* 0x00007900030b9a24 */ /* 0x000fe200078e020a */
[----:B------:R-:W-:Y:S02]  /*0100*/  @!P1 LEA.HI.X.SX32 R9, R5, R6, 0x1, P2 ;  /* 0x0000000605099211 */ /* 0x000fe400010f0eff */
[----:B---3--:R-:W-:-:S03]  /*0110*/  SHF.R.S32.HI R6, RZ, 0x1f, R33 ;  /* 0x0000001fff067819 */ /* 0x008fc60000011421 */
[----:B------:R-:W-:-:S04]  /*0120*/  @!P1 IMAD.WIDE.U32 R8, R3, c[0x0][0x1e0], R8 ;  /* 0x0000780003089a25 */ /* 0x000fc800078e0008 */
[----:B------:R-:W-:Y:S01]  /*0130*/  @!P1 IMAD R10, R6, c[0x0][0x1e8], RZ ;  /* 0x00007a00060a9a24 */ /* 0x000fe200078e02ff */
[----:B------:R-:W-:-:S03]  /*0140*/  @!P1 IADD3 R9, R9, R11, RZ ;  /* 0x0000000b09099210 */ /* 0x000fc60007ffe0ff */
[C---:B------:R-:W-:Y:S02]  /*0150*/  @!P1 IMAD R11, R33.reuse, c[0x0][0x1ec], R10 ;  /* 0x00007b00210b9a24 */ /* 0x040fe400078e020a */
[----:B------:R-:W-:Y:S01]  /*0160*/  @!P1 IMAD.WIDE.U32 R8, R33, c[0x0][0x1e8], R8 ;  /* 0x00007a0021089a25 */ /* 0x000fe200078e0008 */
[----:B------:R-:W-:-:S03]  /*0170*/  SHF.R.S32.HI R21, RZ, 0x1f, R2 ;  /* 0x0000001fff157819 */ /* 0x000fc60000011402 */
[----:B------:R-:W-:Y:S01]  /*0180*/  @!P1 IMAD.IADD R9, R9, 0x1, R11 ;  /* 0x0000000109099824 */ /* 0x000fe200078e020b */
[C---:B------:R-:W-:Y:S02]  /*0190*/  @!P1 LEA R24, P2, R8.reuse, c[0x0][0x1d8], 0x2 ;  /* 0x0000760008189a11 */ /* 0x040fe400078410ff */
[----:B------:R-:W-:Y:S02]  /*01a0*/  LEA.HI R29, R21, R2, RZ, 0x2 ;  /* 0x00000002151d7211 */ /* 0x000fe400078f10ff */
[----:B------:R-:W-:Y:S02]  /*01b0*/  @!P1 LEA.HI.X R25, R8, c[0x0][0x1dc], R9, 0x2, P2 ;  /* 0x0000770008199a11 */ /* 0x000fe400010f1409 */
[----:B------:R-:W-:-:S03]  /*01c0*/  SHF.R.S32.HI R34, RZ, 0x2, R29 ;  /* 0x00000002ff227819 */ /* 0x000fc6000001141d */
[----:B------:R0:W5:Y:S01]  /*01d0*/  @!P1 LDG.E R32, [R24.64] ;  /* 0x0000000618209981 */ /* 0x000162000c1e1900 */
[----:B------:R-:W-:Y:S01]  /*01e0*/  ISETP.GE.AND P1, PT, R34, R7, PT ;  /* 0x000000072200720c */ /* 0x000fe20003f26270 */
[----:B------:R-:W-:Y:S01]  /*01f0*/  BSSY B0, `(.L_x_1226) ;  /* 0x000002a000007945 */ /* 0x000fe20003800000 */
[----:B------:R-:W-:Y:S01]  /*0200*/  LOP3.LUT R37, R29, 0xfffffffc, RZ, 0xc0, !PT ;  /* 0xfffffffc1d257812 */ /* 0x000fe200078ec0ff */
        /* <DEDUP_REMOVED lines=8> */
[----:B0-----:R-:W-:Y:S01]  /*0290*/  CS2R R24, SRZ ;  /* 0x0000000000187805 */ /* 0x001fe2000001ff00 */
[----:B------:R-:W-:Y:S01]  /*02a0*/  CS2R R26, SRZ ;  /* 0x00000000001a7805 */ /* 0x000fe2000001ff00 */
[----:B------:R-:W-:Y:S01]  /*02b0*/  SHF.R.S32.HI R35, RZ, 0x1f, R34 ;  /* 0x0000001fff237819 */ /* 0x000fe20000011422 */
[----:B------:R-:W-:Y:S01]  /*02c0*/  CS2R R28, SRZ ;  /* 0x00000000001c7805 */ /* 0x000fe2000001ff00 */
[----:B------:R-:W-:Y:S01]  /*02d0*/  CS2R R30, SRZ ;  /* 0x00000000001e7805 */ /* 0x000fe2000001ff00 */
[----:B------:R-:W-:Y:S01]  /*02e0*/  IADD3 R42, -R37, R2, RZ ;  /* 0x00000002252a7210 */ /* 0x000fe20007ffe1ff */
[----:B------:R-:W-:Y:S05]  /*02f0*/  @P1 BRA `(.L_x_1227) ;  /* 0x0000019000001947 */ /* 0x000fea0003800000 */
[----:B------:R-:W-:Y:S02]  /*0300*/  IMAD.SHL.U32 R38, R42, 0x8, RZ ;  /* 0x000000082a267824 */ /* 0x000fe400078e00ff */
[----:B------:R-:W-:-:S02]  /*0310*/  IMAD R36, R4, c[0x0][0x180], RZ ;  /* 0x0000600004247a24 */ /* 0x000fc400078e02ff */
[----:B------:R-:W-:Y:S01]  /*0320*/  IMAD R44, R6, c[0x0][0x188], RZ ;  /* 0x00006200062c7a24 */ /* 0x000fe200078e02ff */
[----:B------:R-:W-:Y:S01]  /*0330*/  SHF.R.S32.HI R39, RZ, 0x1f, R38 ;  /* 0x0000001fff277819 */ /* 0x000fe20000011426 */
[----:B------:R-:W-:Y:S01]  /*0340*/  IMAD R41, R3, c[0x0][0x184], R36 ;  /* 0x0000610003297a24 */ /* 0x000fe200078e0224 */
[----:B------:R-:W-:Y:S01]  /*0350*/  ISETP.GE.AND P2, PT, R38, c[0x0][0x16c], PT ;  /* 0x00005b0026007a0c */ /* 0x000fe20003f46270 */
[----:B------:R-:W-:Y:S02]  /*0360*/  IMAD R43, R33, c[0x0][0x18c], R44 ;  /* 0x00006300212b7a24 */ /* 0x000fe400078e022c */
[----:B------:R-:W-:-:S05]  /*0370*/  IMAD.WIDE.U32 R36, R3, c[0x0][0x180], R38 ;  /* 0x0000600003247a25 */ /* 0x000fca00078e0026 */
[----:B------:R-:W-:Y:S01]  /*0380*/  IADD3 R37, R37, R41, RZ ;  /* 0x0000002925257210 */ /* 0x000fe20007ffe0ff */
[----:B------:R-:W-:-:S04]  /*0390*/  IMAD.WIDE R40, R0, 0x40, R34 ;  /* 0x0000004000287825 */ /* 0x000fc800078e0222 */
[----:B------:R-:W-:-:S04]  /*03a0*/  IMAD.WIDE.U32 R36, R33, c[0x0][0x188], R36 ;  /* 0x0000620021247a25 */ /* 0x000fc800078e0024 */
[----:B------:R-:W-:Y:S01]  /*03b0*/  IMAD R39, R41, c[0x0][0x178], RZ ;  /* 0x00005e0029277a24 */ /* 0x000fe200078e02ff */
[----:B------:R-:W-:Y:S01]  /*03c0*/  IADD3 R41, R38, 0x20, RZ ;  /* 0x0000002026297810 */ /* 0x000fe20007ffe0ff */
[----:B------:R-:W-:Y:S02]  /*03d0*/  IMAD.IADD R37, R37, 0x1, R43 ;  /* 0x0000000125257824 */ /* 0x000fe400078e022b */
[C---:B------:R-:W-:Y:S01]  /*03e0*/  IMAD R39, R40.reuse, c[0x0][0x17c], R39 ;  /* 0x00005f0028277a24 */ /* 0x040fe200078e0227 */
[----:B------:R-:W-:Y:S01]  /*03f0*/  ISETP.GE.AND P3, PT, R41, c[0x0][0x16c], PT ;  /* 0x00005b0029007a0c */ /* 0x000fe20003f66270 */
[----:B------:R-:W-:Y:S01]  /*0400*/  IMAD.WIDE.U32 R36, R40, c[0x0][0x178], R36 ;  /* 0x00005e0028247a25 */ /* 0x000fe200078e0024 */
[----:B------:R-:W-:-:S04]  /*0410*/  IADD3 R40, R38, 0x40, RZ ;  /* 0x0000004026287810 */ /* 0x000fc80007ffe0ff */
[----:B------:R-:W-:Y:S02]  /*0420*/  ISETP.GE.AND P4, PT, R40, c[0x0][0x16c], PT ;  /* 0x00005b0028007a0c */ /* 0x000fe40003f86270 */
[----:B------:R-:W-:Y:S02]  /*0430*/  IADD3 R39, R37, R39, RZ ;  /* 0x0000002725277210 */ /* 0x000fe40007ffe0ff */
[----:B------:R-:W-:-:S04]  /*0440*/  LEA R38, P5, R36, c[0x0][0x160], 0x1 ;  /* 0x0000580024267a11 */ /* 0x000fc800078a08ff */
[----:B------:R-:W-:-:S05]  /*0450*/  LEA.HI.X R39, R36, c[0x0][0x164], R39, 0x1, P5 ;  /* 0x0000590024277a11 */ /* 0x000fca00028f0c27 */
[----:B------:R0:W5:Y:S04]  /*0460*/  @!P2 LDG.E.128 R8, [R38.64] ;  /* 0x000000062608a981 */ /* 0x000168000c1e1d00 */
[----:B------:R0:W5:Y:S04]  /*0470*/  @!P3 LDG.E.128 R12, [R38.64+0x40] ;  /* 0x00004006260cb981 */ /* 0x000168000c1e1d00 */
[----:B------:R0:W5:Y:S02]  /*0480*/  @!P4 LDG.E.128 R24, [R38.64+0x80] ;  /* 0x000080062618c981 */ /* 0x000164000c1e1d00 */
.L_x_1227:
[----:B------:R-:W-:Y:S05]  /*0490*/  BSYNC B0 ;  /* 0x0000000000007941 */ /* 0x000fea0003800000 */
.L_x_1226:
[----:B------:R-:W-:Y:S01]  /*04a0*/  BSSY B0, `(.L_x_1228) ;  /* 0x000001b000007945 */ /* 0x000fe20003800000 */
[----:B------:R-:W-:Y:S05]  /*04b0*/  @P1 BRA `(.L_x_1229) ;  /* 0x0000019000001947 */ /* 0x000fea0003800000 */
[----:B------:R-:W-:Y:S02]  /*04c0*/  IMAD.SHL.U32 R36, R42, 0x8, RZ ;  /* 0x000000082a247824 */ /* 0x000fe400078e00ff */
[----:B0-----:R-:W-:-:S02]  /*04d0*/  IMAD R38, R4, c[0x0][0x1a0], RZ ;  /* 0x0000680004267a24 */ /* 0x001fc400078e02ff */
        /* <DEDUP_REMOVED lines=23> */
.L_x_1229:
[----:B------:R-:W-:Y:S05]  /*0650*/  BSYNC B0 ;  /* 0x0000000000007941 */ /* 0x000fea0003800000 */
.L_x_1228:
[C---:B0----5:R-:W-:Y:S01]  /*0660*/  LOP3.LUT R36, R8.reuse, 0xffff0000, RZ, 0xc0, !PT ;  /* 0xffff000008247812 */ /* 0x061fe200078ec0ff */
[----:B------:R-:W-:Y:S01]  /*0670*/  IMAD.U32 R8, R8, 0x10000, RZ ;  /* 0x0001000008087824 */ /* 0x000fe200078e00ff */
[C---:B------:R-:W-:Y:S01]  /*0680*/  LOP3.LUT R39, R16.reuse, 0xffff0000, RZ, 0xc0, !PT ;  /* 0xffff000010277812 */ /* 0x040fe200078ec0ff */
[----:B------:R-:W-:Y:S01]  /*0690*/  BSSY B0, `(.L_x_1230) ;  /* 0x0000062000007945 */ /* 0x000fe20003800000 */
[----:B------:R-:W-:Y:S01]  /*06a0*/  SHF.L.U32 R37, R16, 0x10, RZ ;  /* 0x0000001010257819 */ /* 0x000fe200000006ff */
[----:B------:R-:W-:Y:S01]  /*06b0*/  IMAD.U32 R16, R9, 0x10000, RZ ;  /* 0x0001000009107824 */ /* 0x000fe200078e00ff */
[----:B------:R-:W-:Y:S01]  /*06c0*/  ISETP.NE.AND P1, PT, R42, RZ, PT ;  /* 0x000000ff2a00720c */ /* 0x000fe20003f25270 */
[----:B------:R-:W-:Y:S01]  /*06d0*/  FMUL.FTZ R36, R36, R39 ;  /* 0x0000002724247220 */ /* 0x000fe20000410000 */
[----:B------:R-:W-:-:S02]  /*06e0*/  SHF.L.U32 R39, R17, 0x10, RZ ;  /* 0x0000001011277819 */ /* 0x000fc400000006ff */
[----:B------:R-:W-:Y:S01]  /*06f0*/  LOP3.LUT R17, R17, 0xffff0000, RZ, 0xc0, !PT ;  /* 0xffff000011117812 */ /* 0x000fe200078ec0ff */
[----:B------:R-:W-:Y:S01]  /*0700*/  FFMA.FTZ R36, R8, R37, R36 ;  /* 0x0000002508247223 */ /* 0x000fe20000010024 */
[----:B------:R-:W-:Y:S01]  /*0710*/  LOP3.LUT R8, R9, 0xffff0000, RZ, 0xc0, !PT ;  /* 0xffff000009087812 */ /* 0x000fe200078ec0ff */
[----:B------:R-:W-:Y:S02]  /*0720*/  IMAD.U32 R9, R10, 0x10000, RZ ;  /* 0x000100000a097824 */ /* 0x000fe400078e00ff */
[----:B------:R-:W-:Y:S01]  /*0730*/  FFMA.FTZ R36, R16, R39, R36 ;  /* 0x0000002710247223 */ /* 0x000fe20000010024 */
[----:B------:R-:W-:-:S03]  /*0740*/  SHF.L.U32 R16, R18, 0x10, RZ ;  /* 0x0000001012107819 */ /* 0x000fc600000006ff */
[----:B------:R-:W-:Y:S01]  /*0750*/  FFMA.FTZ R36, R8, R17, R36 ;  /* 0x0000001108247223 */ /* 0x000fe20000010024 */
[----:B------:R-:W-:Y:S02]  /*0760*/  LOP3.LUT R8, R10, 0xffff0000, RZ, 0xc0, !PT ;  /* 0xffff00000a087812 */ /* 0x000fe400078ec0ff */
[----:B------:R-:W-:Y:S01]  /*0770*/  LOP3.LUT R17, R18, 0xffff0000, RZ, 0xc0, !PT ;  /* 0xffff000012117812 */ /* 0x000fe200078ec0ff */
[----:B------:R-:W-:Y:S01]  /*0780*/  FFMA.FTZ R36, R9, R16, R36 ;  /* 0x0000001009247223 */ /* 0x000fe20000010024 */
[----:B------:R-:W-:Y:S01]  /*0790*/  SHF.L.U32 R16, R19, 0x10, RZ ;  /* 0x0000001013107819 */ /* 0x000fe200000006ff */
[C---:B------:R-:W-:Y:S01]  /*07a0*/  IMAD.U32 R9, R11.reuse, 0x10000, RZ ;  /* 0x000100000b097824 */ /* 0x040fe200078e00ff */
[----:B------:R-:W-:Y:S01]  /*07b0*/  LOP3.LUT R10, R11, 0xffff0000, RZ, 0xc0, !PT ;  /* 0xffff00000b0a7812 */ /* 0x000fe200078ec0ff */
[----:B------:R-:W-:Y:S01]  /*07c0*/  FFMA.FTZ R8, R8, R17, R36 ;  /* 0x0000001108087223 */ /* 0x000fe20000010024 */
[----:B------:R-:W-:Y:S02]  /*07d0*/  LOP3.LUT R19, R19, 0xffff0000, RZ, 0xc0, !PT ;  /* 0xffff000013137812 */ /* 0x000fe400078ec0ff */
[----:B------:R-:W-:Y:S01]  /*07e0*/  SHF.L.U32 R11, R20, 0x10, RZ ;  /* 0x00000010140b7819 */ /* 0x000fe200000006ff */
[----:B------:R-:W-:-:S02]  /*07f0*/  FFMA.FTZ R9, R9, R16, R8 ;  /* 0x0000001009097223 */ /* 0x000fc40000010008 */
[----:B------:R-:W-:Y:S02]  /*0800*/  IMAD.U32 R8, R12, 0x10000, RZ ;  /* 0x000100000c087824 */ /* 0x000fe400078e00ff */
[----:B------:R-:W-:Y:S01]  /*0810*/  FFMA.FTZ R19, R10, R19, R9 ;  /* 0x000000130a137223 */ /* 0x000fe20000010009 */
[----:B------:R-:W-:Y:S01]  /*0820*/  LOP3.LUT R9, R12, 0xffff0000, RZ, 0xc0, !PT ;  /* 0xffff00000c097812 */ /* 0x000fe200078ec0ff */
[----:B------:R-:W-:Y:S01]  /*0830*/  IMAD R16, R4, c[0x0][0x220], RZ ;  /* 0x0000880004107a24 */ /* 0x000fe200078e02ff */
[----:B------:R-:W-:Y:S01]  /*0840*/  LOP3.LUT R10, R20, 0xffff0000, RZ, 0xc0, !PT ;  /* 0xffff0000140a7812 */ /* 0x000fe200078ec0ff */
[----:B------:R-:W-:Y:S01]  /*0850*/  FFMA.FTZ R19, R8, R11, R19 ;  /* 0x0000000b08137223 */ /* 0x000fe20000010013 */
[----:B------:R-:W-:Y:S01]  /*0860*/  SHF.L.U32 R11, R21, 0x10, RZ ;  /* 0x00000010150b7819 */ /* 0x000fe200000006ff */
[C---:B------:R-:W-:Y:S01]  /*0870*/  IMAD.U32 R8, R13.reuse, 0x10000, RZ ;  /* 0x000100000d087824 */ /* 0x040fe200078e00ff */
[----:B------:R-:W-:Y:S01]  /*0880*/  LOP3.LUT R12, R13, 0xffff0000, RZ, 0xc0, !PT ;  /* 0xffff00000d0c7812 */ /* 0x000fe200078ec0ff */
[----:B------:R-:W-:Y:S01]  /*0890*/  FFMA.FTZ R9, R9, R10, R19 ;  /* 0x0000000a09097223 */ /* 0x000fe20000010013 */
[----:B------:R-:W-:-:S02]  /*08a0*/  LOP3.LUT R21, R21, 0xffff0000, RZ, 0xc0, !PT ;  /* 0xffff000015157812 */ /* 0x000fc400078ec0ff */
[----:B------:R-:W-:Y:S01]  /*08b0*/  LOP3.LUT R10, R22, 0xffff0000, RZ, 0xc0, !PT ;  /* 0xffff0000160a7812 */ /* 0x000fe200078ec0ff */
[----:B------:R-:W-:Y:S01]  /*08c0*/  FFMA.FTZ R9, R8, R11, R9 ;  /* 0x0000000b08097223 */ /* 0x000fe20000010009 */
[----:B------:R-:W-:Y:S01]  /*08d0*/  SHF.L.U32 R11, R22, 0x10, RZ ;  /* 0x00000010160b7819 */ /* 0x000fe200000006ff */
[----:B------:R-:W-:Y:S02]  /*08e0*/  IMAD.U32 R8, R14, 0x10000, RZ ;  /* 0x000100000e087824 */ /* 0x000fe400078e00ff */
[----:B------:R-:W-:Y:S01]  /*08f0*/  FFMA.FTZ R12, R12, R21, R9 ;  /* 0x000000150c0c7223 */ /* 0x000fe20000010009 */
[----:B------:R-:W-:Y:S02]  /*0900*/  LOP3.LUT R9, R14, 0xffff0000, RZ, 0xc0, !PT ;  /* 0xffff00000e097812 */ /* 0x000fe400078ec0ff */
[----:B------:R-:W-:Y:S01]  /*0910*/  LOP3.LUT R14, R15, 0xffff0000, RZ, 0xc0, !PT ;  /* 0xffff00000f0e7812 */ /* 0x000fe200078ec0ff */
[----:B------:R-:W-:Y:S01]  /*0920*/  FFMA.FTZ R12, R8, R11, R12 ;  /* 0x0000000b080c7223 */ /* 0x000fe2000001000c */
[----:B------:R-:W-:Y:S01]  /*0930*/  SHF.L.U32 R11, R23, 0x10, RZ ;  /* 0x00000010170b7819 */ /* 0x000fe200000006ff */
[----:B------:R-:W-:Y:S01]  /*0940*/  IMAD.U32 R8, R15, 0x10000, RZ ;  /* 0x000100000f087824 */ /* 0x000fe200078e00ff */
[----:B------:R-:W-:Y:S01]  /*0950*/  LOP3.LUT R23, R23, 0xffff0000, RZ, 0xc0, !PT ;  /* 0xffff000017177812 */ /* 0x000fe200078ec0ff */
[----:B------:R-:W-:Y:S01]  /*0960*/  FFMA.FTZ R9, R9, R10, R12 ;  /* 0x0000000a09097223 */ /* 0x000fe2000001000c */
[----:B------:R-:W-:Y:S01]  /*0970*/  LOP3.LUT R10, R29, 0xffff0000, RZ, 0xc0, !PT ;  /* 0xffff00001d0a7812 */ /* 0x000fe200078ec0ff */
[----:B------:R-:W-:-:S02]  /*0980*/  IMAD R15, R3, c[0x0][0x224], R16 ;  /* 0x00008900030f7a24 */ /* 0x000fc400078e0210 */
[----:B------:R-:W-:Y:S01]  /*0990*/  FFMA.FTZ R11, R8, R11, R9 ;  /* 0x0000000b080b7223 */ /* 0x000fe20000010009 */
[----:B------:R-:W-:Y:S01]  /*09a0*/  SHF.L.U32 R9, R28, 0x10, RZ ;  /* 0x000000101c097819 */ /* 0x000fe200000006ff */
[C---:B------:R-:W-:Y:S01]  /*09b0*/  IMAD.U32 R8, R24.reuse, 0x10000, RZ ;  /* 0x0001000018087824 */ /* 0x040fe200078e00ff */
[----:B------:R-:W-:Y:S01]  /*09c0*/  LOP3.LUT R24, R24, 0xffff0000, RZ, 0xc0, !PT ;  /* 0xffff000018187812 */ /* 0x000fe200078ec0ff */
[----:B------:R-:W-:Y:S01]  /*09d0*/  FFMA.FTZ R14, R14, R23, R11 ;  /* 0x000000170e0e7223 */ /* 0x000fe2000001000b */
[----:B------:R-:W-:-:S03]  /*09e0*/  LOP3.LUT R11, R28, 0xffff0000, RZ, 0xc0, !PT ;  /* 0xffff00001c0b7812 */ /* 0x000fc600078ec0ff */
[----:B------:R-:W-:Y:S01]  /*09f0*/  FFMA.FTZ R14, R8, R9, R14 ;  /* 0x00000009080e7223 */ /* 0x000fe2000001000e */
[----:B------:R-:W-:Y:S01]  /*0a00*/  SHF.L.U32 R9, R29, 0x10, RZ ;  /* 0x000000101d097819 */ /* 0x000fe200000006ff */
[C---:B------:R-:W-:Y:S01]  /*0a10*/  IMAD.U32 R8, R25.reuse, 0x10000, RZ ;  /* 0x0001000019087824 */ /* 0x040fe200078e00ff */
[----:B------:R-:W-:Y:S01]  /*0a20*/  LOP3.LUT R25, R25, 0xffff0000, RZ, 0xc0, !PT ;  /* 0xffff000019197812 */ /* 0x000fe200078ec0ff */
[----:B------:R-:W-:-:S04]  /*0a30*/  FFMA.FTZ R11, R24, R11, R14 ;  /* 0x0000000b180b7223 */ /* 0x000fc8000001000e */
        /* <DEDUP_REMOVED lines=10> */
[----:B------:R-:W-:Y:S01]  /*0ae0*/  FFMA.FTZ R11, R26, R11, R10 ;  /* 0x0000000b1a0b7223 */ /* 0x000fe2000001000a */
[----:B------:R-:W-:-:S03]  /*0af0*/  LOP3.LUT R10, R31, 0xffff0000, RZ, 0xc0, !PT ;  /* 0xffff00001f0a7812 */ /* 0x000fc600078ec0ff */
[----:B------:R-:W-:-:S04]  /*0b00*/  FFMA.FTZ R8, R8, R9, R11 ;  /* 0x0000000908087223 */ /* 0x000fc8000001000b */
[----:B------:R-:W-:Y:S02]  /*0b10*/  FFMA.FTZ R10, R27, R10, R8 ;  /* 0x0000000a1b0a7223 */ /* 0x000fe40000010008 */
[----:B------:R-:W-:-:S03]  /*0b20*/  IMAD.SHL.U32 R8, R2, 0x4, RZ ;  /* 0x0000000402087824 */ /* 0x000fc600078e00ff */
[----:B------:R-:W0:Y:S02]  /*0b30*/  SHFL.BFLY PT, R9, R10, 0x2, 0x1f ;  /* 0x0c401f000a097f89 */ /* 0x000e2400000e0000 */
[----:B------:R-:W-:Y:S01]  /*0b40*/  SHF.R.S32.HI R14, RZ, 0x1f, R8 ;  /* 0x0000001fff0e7819 */ /* 0x000fe20000011408 */
[----:B0-----:R-:W-:Y:S02]  /*0b50*/  FADD.FTZ R11, R10, R9 ;  /* 0x000000090a0b7221 */ /* 0x001fe40000010000 */
[----:B------:R-:W-:-:S03]  /*0b60*/  IMAD R9, R0, 0x1800, RZ ;  /* 0x0000180000097824 */ /* 0x000fc600078e02ff */
[----:B------:R-:W0:Y:S02]  /*0b70*/  SHFL.BFLY PT, R12, R11, 0x1, 0x1f ;  /* 0x0c201f000b0c7f89 */ /* 0x000e2400000e0000 */
[----:B------:R-:W-:-:S04]  /*0b80*/  IADD3 R8, P2, R9, R8, RZ ;  /* 0x0000000809087210 */ /* 0x000fc80007f5e0ff */
[----:B------:R-:W-:Y:S01]  /*0b90*/  LEA.HI.X.SX32 R9, R9, R14, 0x1, P2 ;  /* 0x0000000e09097211 */ /* 0x000fe200010f0eff */
[----:B0-----:R-:W-:Y:S01]  /*0ba0*/  FADD.FTZ R14, R11, R12 ;  /* 0x0000000c0b0e7221 */ /* 0x001fe20000010000 */
[----:B------:R-:W-:Y:S05]  /*0bb0*/  @P1 BRA `(.L_x_1231) ;  /* 0x000000f000001947 */ /* 0x000fea0003800000 */
[----:B------:R-:W-:Y:S01]  /*0bc0*/  IADD3 R10, P1, R5, R34, RZ ;  /* 0x00000022050a7210 */ /* 0x000fe20007f3e0ff */
[----:B------:R-:W-:-:S03]  /*0bd0*/  IMAD R12, R4, c[0x0][0x1c8], RZ ;  /* 0x00007200040c7a24 */ /* 0x000fc600078e02ff */
[----:B------:R-:W-:Y:S01]  /*0be0*/  LEA.HI.X.SX32 R11, R5, R35, 0x1, P1 ;  /* 0x00000023050b7211 */ /* 0x000fe200008f0eff */
[C---:B------:R-:W-:Y:S01]  /*0bf0*/  IMAD R13, R3.reuse, c[0x0][0x1cc], R12 ;  /* 0x00007300030d7a24 */ /* 0x040fe200078e020c */
[----:B------:R-:W-:Y:S01]  /*0c00*/  ISETP.GE.AND P1, PT, R34, R7, PT ;  /* 0x000000072200720c */ /* 0x000fe20003f26270 */
[----:B------:R-:W-:Y:S02]  /*0c10*/  IMAD R12, R6, c[0x0][0x1d0], RZ ;  /* 0x00007400060c7a24 */ /* 0x000fe400078e02ff */
[----:B------:R-:W-:Y:S01]  /*0c20*/  IMAD.WIDE.U32 R10, R3, c[0x0][0x1c8], R10 ;  /* 0x00007200030a7a25 */ /* 0x000fe200078e000a */
[----:B------:R-:W-:-:S04]  /*0c30*/  FSEL R7, R14, RZ, !P1 ;  /* 0x000000ff0e077208 */ /* 0x000fc80004800000 */
[----:B------:R-:W-:Y:S01]  /*0c40*/  IADD3 R11, R11, R13, RZ ;  /* 0x0000000d0b0b7210 */ /* 0x000fe20007ffe0ff */
[----:B------:R-:W-:-:S04]  /*0c50*/  IMAD R13, R33, c[0x0][0x1d4], R12 ;  /* 0x00007500210d7a24 */ /* 0x000fc800078e020c */
[----:B------:R-:W-:-:S04]  /*0c60*/  IMAD.WIDE.U32 R10, R33, c[0x0][0x1d0], R10 ;  /* 0x00007400210a7a25 */ /* 0x000fc800078e000a */
[----:B------:R-:W-:Y:S01]  /*0c70*/  IMAD.IADD R11, R11, 0x1, R13 ;  /* 0x000000010b0b7824 */ /* 0x000fe200078e020d */
[----:B------:R-:W-:-:S04]  /*0c80*/  LEA R12, P2, R10, c[0x0][0x1b0], 0x2 ;  /* 0x00006c000a0c7a11 */ /* 0x000fc800078410ff */
[----:B------:R-:W-:-:S05]  /*0c90*/  LEA.HI.X R13, R10, c[0x0][0x1b4], R11, 0x2, P2 ;  /* 0x00006d000a0d7a11 */ /* 0x000fca00010f140b */
[----:B------:R0:W-:Y:S04]  /*0ca0*/  STG.E [R12.64], R7 ;  /* 0x000000070c007986 */ /* 0x0001e8000c101906 */
.L_x_1231:
[----:B------:R-:W-:Y:S05]  /*0cb0*/  BSYNC B0 ;  /* 0x0000000000007941 */ /* 0x000fea0003800000 */
.L_x_1230:
[----:B------:R-:W-:Y:S01]  /*0cc0*/  ULDC UR4, c[0x0][0x168] ;  /* 0x00005a0000047ab9 */ /* 0x000fe20000000800 */
[----:B------:R-:W-:Y:S01]  /*0cd0*/  IMAD.WIDE.U32 R8, R3, c[0x0][0x220], R8 ;  /* 0x0000880003087a25 */ /* 0x000fe200078e0008 */
[----:B------:R-:W-:Y:S01]  /*0ce0*/  UIADD3 UR4, UR4, 0x3f, URZ ;  /* 0x0000003f04047890 */ /* 0x000fe2000fffe03f */
[----:B------:R-:W-:Y:S01]  /*0cf0*/  ISETP.NE.U32.AND P1, PT, RZ, c[0x0][0x238], PT ;  /* 0x00008e00ff007a0c */ /* 0x000fe20003f25070 */
[----:B------:R-:W-:Y:S01]  /*0d00*/  BSSY B0, `(.L_x_1232) ;  /* 0x0000021000007945 */ /* 0x000fe20003800000 */
[----:B------:R-:W-:Y:S01]  /*0d10*/  IMAD R10, R6, c[0x0][0x228], RZ ;  /* 0x00008a00060a7a24 */ /* 0x000fe200078e02ff */
[----:B------:R-:W-:Y:S01]  /*0d20*/  USHF.R.S32.HI UR5, URZ, 0x1f, UR4 ;  /* 0x0000001f3f057899 */ /* 0x000fe20008011404 */
[----:B------:R-:W-:Y:S02]  /*0d30*/  IADD3 R9, R9, R15, RZ ;  /* 0x0000000f09097210 */ /* 0x000fe40007ffe0ff */
[C---:B------:R-:W-:Y:S01]  /*0d40*/  IMAD R11, R33.reuse, c[0x0][0x22c], R10 ;  /* 0x00008b00210b7a24 */ /* 0x040fe200078e020a */
[----:B------:R-:W-:Y:S01]  /*0d50*/  ULEA.HI UR5, UR5, UR4, URZ, 0x6 ;  /* 0x0000000405057291 */ /* 0x000fe2000f8f303f */
[----:B------:R-:W-:Y:S01]  /*0d60*/  ISETP.NE.AND.EX P1, PT, RZ, c[0x0][0x23c], PT, P1 ;  /* 0x00008f00ff007a0c */ /* 0x000fe20003f25310 */
[----:B------:R-:W-:-:S02]  /*0d70*/  IMAD.WIDE.U32 R8, R33, c[0x0][0x228], R8 ;  /* 0x00008a0021087a25 */ /* 0x000fc400078e0008 */
[----:B------:R-:W-:Y:S01]  /*0d80*/  ULOP3.LUT UR5, UR5, 0xffffffc0, URZ, 0xc0, !UPT ;  /* 0xffffffc005057892 */ /* 0x000fe2000f8ec03f */
[----:B------:R-:W-:Y:S01]  /*0d90*/  ISETP.NE.OR P1, PT, R2, RZ, !P1 ;  /* 0x000000ff0200720c */ /* 0x000fe20004f25670 */
[----:B------:R-:W-:Y:S01]  /*0da0*/  IMAD.IADD R9, R9, 0x1, R11 ;  /* 0x0000000109097824 */ /* 0x000fe200078e020b */
[----:B------:R-:W-:-:S03]  /*0db0*/  LEA R10, P2, R8, c[0x0][0x208], 0x2 ;  /* 0x00008200080a7a11 */ /* 0x000fc600078410ff */
[----:B0-----:R-:W-:Y:S02]  /*0dc0*/  IADD3 R7, -R5, UR5, RZ ;  /* 0x0000000505077c10 */ /* 0x001fe4000fffe1ff */
[----:B------:R-:W-:Y:S02]  /*0dd0*/  LEA.HI.X R11, R8, c[0x0][0x20c], R9, 0x2, P2 ;  /* 0x00008300080b7a11 */ /* 0x000fe400010f1409 */
[----:B------:R-:W-:-:S13]  /*0de0*/  ISETP.GE.OR P0, PT, R2, R7, P0 ;  /* 0x000000070200720c */ /* 0x000fda0000706670 */
[----:B------:R-:W-:Y:S05]  /*0df0*/  @P0 BRA `(.L_x_1233) ;  /* 0x0000011000000947 */ /* 0x000fea0003800000 */
[----:B------:R-:W-:Y:S01]  /*0e00*/  SHF.R.S32.HI R12, RZ, 0x1f, R2 ;  /* 0x0000001fff0c7819 */ /* 0x000fe20000011402 */
[----:B------:R-:W-:Y:S01]  /*0e10*/  IMAD R4, R4, c[0x0][0x1f8], RZ ;  /* 0x00007e0004047a24 */ /* 0x000fe200078e02ff */
[----:B------:R-:W-:Y:S01]  /*0e20*/  IADD3 R8, P0, R5, R2, RZ ;  /* 0x0000000205087210 */ /* 0x000fe20007f1e0ff */
[----:B------:R-:W-:Y:S02]  /*0e30*/  IMAD R6, R6, c[0x0][0x200], RZ ;  /* 0x0000800006067a24 */ /* 0x000fe400078e02ff */
[----:B------:R-:W-:Y:S01]  /*0e40*/  IMAD R7, R3, c[0x0][0x1fc], R4 ;  /* 0x00007f0003077a24 */ /* 0x000fe200078e0204 */
[----:B------:R-:W-:Y:S01]  /*0e50*/  LEA.HI.X.SX32 R9, R5, R12, 0x1, P0 ;  /* 0x0000000c05097211 */ /* 0x000fe200000f0eff */
[C---:B------:R-:W-:Y:S01]  /*0e60*/  FMUL.FTZ R2, R32.reuse, 1.4426950216293334961 ;  /* 0x3fb8aa3b20027820 */ /* 0x040fe20000410000 */
[----:B------:R-:W-:-:S03]  /*0e70*/  FSETP.NEU.FTZ.AND P0, PT, R32, -INF , PT ;  /* 0xff8000002000780b */ /* 0x000fc60003f1d000 */
[----:B------:R-:W-:-:S05]  /*0e80*/  IMAD.WIDE.U32 R4, R3, c[0x0][0x1f8], R8 ;  /* 0x00007e0003047a25 */ /* 0x000fca00078e0008 */
[----:B------:R-:W-:Y:S01]  /*0e90*/  IADD3 R5, R5, R7, RZ ;  /* 0x0000000705057210 */ /* 0x000fe20007ffe0ff */
[----:B------:R-:W-:-:S04]  /*0ea0*/  IMAD R7, R33, c[0x0][0x204], R6 ;  /* 0x0000810021077a24 */ /* 0x000fc800078e0206 */
[----:B------:R-:W-:-:S04]  /*0eb0*/  IMAD.WIDE.U32 R4, R33, c[0x0][0x200], R4 ;  /* 0x0000800021047a25 */ /* 0x000fc800078e0004 */
[----:B------:R-:W-:Y:S01]  /*0ec0*/  IMAD.IADD R5, R5, 0x1, R7 ;  /* 0x0000000105057824 */ /* 0x000fe200078e0207 */
[----:B------:R-:W-:-:S04]  /*0ed0*/  LEA R6, P2, R4, c[0x0][0x1f0], 0x2 ;  /* 0x00007c0004067a11 */ /* 0x000fc800078410ff */
[----:B------:R-:W-:Y:S02]  /*0ee0*/  LEA.HI.X R7, R4, c[0x0][0x1f4], R5, 0x2, P2 ;  /* 0x00007d0004077a11 */ /* 0x000fe400010f1405 */
[----:B------:R-:W-:-:S05]  /*0ef0*/  FSEL R5, R2, RZ, P0 ;  /* 0x000000ff02057208 */ /* 0x000fca0000000000 */
[----:B------:R0:W-:Y:S02]  /*0f00*/  STG.E [R6.64], R5 ;  /* 0x0000000506007986 */ /* 0x0001e4000c101906 */
.L_x_1233:
[----:B------:R-:W-:Y:S05]  /*0f10*/  BSYNC B0 ;  /* 0x0000000000007941 */ /* 0x000fea0003800000 */
.L_x_1232:
[----:B------:R1:W-:Y:S04]  /*0f20*/  STG.E.128 [R10.64], RZ ;  /* 0x000000ff0a007986 */ /* 0x0003e8000c101d06 */
[----:B------:R1:W-:Y:S04]  /*0f30*/  STG.E.128 [R10.64+0x1000], RZ ;  /* 0x001000ff0a007986 */ /* 0x0003e8000c101d06 */
[----:B------:R1:W-:Y:S04]  /*0f40*/  STG.E.128 [R10.64+0x2000], RZ ;  /* 0x002000ff0a007986 */ /* 0x0003e8000c101d06 */
[----:B------:R1:W-:Y:S04]  /*0f50*/  STG.E.128 [R10.64+0x3000], RZ ;  /* 0x003000ff0a007986 */ /* 0x0003e8000c101d06 */
[----:B------:R1:W-:Y:S04]  /*0f60*/  STG.E.128 [R10.64+0x4000], RZ ;  /* 0x004000ff0a007986 */ /* 0x0003e8000c101d06 */
[----:B------:R1:W-:Y:S01]  /*0f70*/  STG.E.128 [R10.64+0x5000], RZ ;  /* 0x005000ff0a007986 */ /* 0x0003e2000c101d06 */
[----:B------:R-:W-:Y:S05]  /*0f80*/  @P1 EXIT ;  /* 0x000000000000194d */ /* 0x000fea0003800000 */
[----:B------:R-:W-:Y:S01]  /*0f90*/  HFMA2.MMA R2, -RZ, RZ, 0, 2.384185791015625e-07 ;  /* 0x00000004ff027435 */ /* 0x000fe200000001ff */
[----:B------:R-:W-:-:S04]  /*0fa0*/  IMAD R0, R0, c[0x0][0x230], R33 ;  /* 0x00008c0000007a24 */ /* 0x000fc800078e0221 */
[----:B------:R-:W-:-:S05]  /*0fb0*/  IMAD R3, R0, c[0x0][0x170], R3 ;  /* 0x00005c0000037a24 */ /* 0x000fca00078e0203 */
[----:B------:R-:W-:-:S05]  /*0fc0*/  IMAD.WIDE R2, R3, R2, c[0x0][0x238] ;  /* 0x00008e0003027625 */ /* 0x000fca00078e0202 */
[----:B------:R-:W-:Y:S01]  /*0fd0*/  STG.E [R2.64], RZ ;  /* 0x000000ff02007986 */ /* 0x000fe2000c101906 */
[----:B------:R-:W-:Y:S05]  /*0fe0*/  EXIT ;  /* 0x000000000000794d */ /* 0x000fea0003800000 */
.L_x_1234:
        /* <DEDUP_REMOVED lines=9> */
.L_x_1436:


//--------------------- .text._ZN7cutlass13device_kernelIN5flash19enable_sm80_to_sm89INS1_16FlashAttnBwdSm80INS1_25CollectiveMainloopBwdSm80ILi2ELi2EN4cute5tupleIJNS5_1CILi64EEENS7_ILi128EEENS7_ILi96EEEEEENS_10bfloat16_tEfNS_4arch4Sm80ELb1ELb0ELb1ELb1ELb0ELb0ELb0ELb0ELi2ELi2ELi4ELi2ELb0EEENS1_21CollectiveEpilogueBwdISB_SC_SE_Li256ELb1ELb0ELi2EEENS1_25SingleTileBwdLPTSchedulerILb1ELi128ELb0EEEEEEEEEvNT_6ParamsE --------------------------
	.section	.text._ZN7cutlass13device_kernelIN5flash19enable_sm80_to_sm89INS1_16FlashAttnBwdSm80INS1_25CollectiveMainloopBwdSm80ILi2ELi2EN4cute5tupleIJNS5_1CILi64EEENS7_ILi128EEENS7_ILi96EEEEEENS_10bfloat16_tEfNS_4arch4Sm80ELb1ELb0ELb1ELb1ELb0ELb0ELb0ELb0ELi2ELi2ELi4ELi2ELb0EEENS1_21CollectiveEpilogueBwdISB_SC_SE_Li256ELb1ELb0ELi2EEENS1_25SingleTileBwdLPTSchedulerILb1ELi128ELb0EEEEEEEEEvNT_6ParamsE,"ax",@progbits
	.sectioninfo	@"SHI_REGISTERS=251"
	.align	128
.text._ZN7cutlass13device_kernelIN5flash19enable_sm80_to_sm89INS1_16FlashAttnBwdSm80INS1_25CollectiveMainloopBwdSm80ILi2ELi2EN4cute5tupleIJNS5_1CILi64EEENS7_ILi128EEENS7_ILi96EEEEEENS_10bfloat16_tEfNS_4arch4Sm80ELb1ELb0ELb1ELb1ELb0ELb0ELb0ELb0ELi2ELi2ELi4ELi2ELb0EEENS1_21CollectiveEpilogueBwdISB_SC_SE_Li256ELb1ELb0ELi2EEENS1_25SingleTileBwdLPTSchedulerILb1ELi128ELb0EEEEEEEEEvNT_6ParamsE:
        .type           _ZN7cutlass13device_kernelIN5flash19enable_sm80_to_sm89INS1_16FlashAttnBwdSm80INS1_25CollectiveMainloopBwdSm80ILi2ELi2EN4cute5tupleIJNS5_1CILi64EEENS7_ILi128EEENS7_ILi96EEEEEENS_10bfloat16_tEfNS_4arch4Sm80ELb1ELb0ELb1ELb1ELb0ELb0ELb0ELb0ELi2ELi2ELi4ELi2ELb0EEENS1_21CollectiveEpilogueBwdISB_SC_SE_Li256ELb1ELb0ELi2EEENS1_25SingleTileBwdLPTSchedulerILb1ELi128ELb0EEEEEEEEEvNT_6ParamsE,@function
        .size           _ZN7cutlass13device_kernelIN5flash19enable_sm80_to_sm89INS1_16FlashAttnBwdSm80INS1_25CollectiveMainloopBwdSm80ILi2ELi2EN4cute5tupleIJNS5_1CILi64EEENS7_ILi128EEENS7_ILi96EEEEEENS_10bfloat16_tEfNS_4arch4Sm80ELb1ELb0ELb1ELb1ELb0ELb0ELb0ELb0ELi2ELi2ELi4ELi2ELb0EEENS1_21CollectiveEpilogueBwdISB_SC_SE_Li256ELb1ELb0ELi2EEENS1_25SingleTileBwdLPTSchedulerILb1ELi128ELb0EEEEEEEEEvNT_6ParamsE,(.L_x_1437 - _ZN7cutlass13device_kernelIN5flash19enable_sm80_to_sm89INS1_16FlashAttnBwdSm80INS1_25CollectiveMainloopBwdSm80ILi2ELi2EN4cute5tupleIJNS5_1CILi64EEENS7_ILi128EEENS7_ILi96EEEEEENS_10bfloat16_tEfNS_4arch4Sm80ELb1ELb0ELb1ELb1ELb0ELb0ELb0ELb0ELi2ELi2ELi4ELi2ELb0EEENS1_21CollectiveEpilogueBwdISB_SC_SE_Li256ELb1ELb0ELi2EEENS1_25SingleTileBwdLPTSchedulerILb1ELi128ELb0EEEEEEEEEvNT_6ParamsE)
        .other          _ZN7cutlass13device_kernelIN5flash19enable_sm80_to_sm89INS1_16FlashAttnBwdSm80INS1_25CollectiveMainloopBwdSm80ILi2ELi2EN4cute5tupleIJNS5_1CILi64EEENS7_ILi128EEENS7_ILi96EEEEEENS_10bfloat16_tEfNS_4arch4Sm80ELb1ELb0ELb1ELb1ELb0ELb0ELb0ELb0ELi2ELi2ELi4ELi2ELb0EEENS1_21CollectiveEpilogueBwdISB_SC_SE_Li256ELb1ELb0ELi2EEENS1_25SingleTileBwdLPTSchedulerILb1ELi128ELb0EEEEEEEEEvNT_6ParamsE,@"STO_CUDA_ENTRY STV_DEFAULT"
_ZN7cutlass13device_kernelIN5flash19enable_sm80_to_sm89INS1_16FlashAttnBwdSm80INS1_25CollectiveMainloopBwdSm80ILi2ELi2EN4cute5tupleIJNS5_1CILi64EEENS7_ILi128EEENS7_ILi96EEEEEENS_10bfloat16_tEfNS_4arch4Sm80ELb1ELb0ELb1ELb1ELb0ELb0ELb0ELb0ELi2ELi2ELi4ELi2ELb0EEENS1_21CollectiveEpilogueBwdISB_SC_SE_Li256ELb1ELb0ELi2EEENS1_25SingleTileBwdLPTSchedulerILb1ELi128ELb0EEEEEEEEEvNT_6ParamsE:
[----:B------:R-:W-:Y:S02]  /*0000*/  MOV R1, c[0x0][0x28] ;  /* 0x00000a0000017a02 */ /* 0x000fe40000000f00 */
[----:B------:R-:W1:Y:S01]  /*0010*/  S2R R2, SR_TID.X ;  /* 0x0000000000027919 */ /* 0x000e620000002100 */
[----:B------:R-:W2:Y:S01]  /*0020*/  S2UR UR4, SR_CTAID.X ;  /* 0x00000000000479c3 */ /* 0x000ea20000002500 */
[----:B------:R-:W-:Y:S01]  /*0030*/  ULDC.64 UR14, c[0x0][0x118] ;  /* 0x00004600000e7ab9 */ /* 0x000fe20000000a00 */
        /* <DEDUP_REMOVED lines=26> */
.L_x_1236:
        /* <DEDUP_REMOVED lines=8> */
.L_x_1237:
        /* <DEDUP_REMOVED lines=22> */
.L_x_1238:
        /* <DEDUP_REMOVED lines=14> */
.L_x_1240:
[----:B------:R-:W-:Y:S02]  /*04a0*/  ULDC UR5, c[0x0][0x3d4] ;  /* 0x0000f50000057ab9 */ /* 0x000fe40000000800 */
.L_x_1239:
[----:B------:R-:W-:-:S04]  /*04b0*/  UIADD3 UR5, UR5, 0x7f, URZ ;  /* 0x0000007f05057890 */ /* 0x000fc8000fffe03f */
[----:B------:R-:W-:-:S04]  /*04c0*/  USHF.R.S32.HI UR4, URZ, 0x1f, UR5 ;  /* 0x0000001f3f047899 */ /* 0x000fc80008011405 */
[----:B------:R-:W-:-:S04]  /*04d0*/  ULEA.HI UR4, UR4, UR5, URZ, 0x7 ;  /* 0x0000000504047291 */ /* 0x000fc8000f8f383f */
[----:B------:R-:W-:-:S04]  /*04e0*/  USHF.R.S32.HI UR4, URZ, 0x7, UR4 ;  /* 0x000000073f047899 */ /* 0x000fc80008011404 */
[----:B------:R-:W-:-:S04]  /*04f0*/  UISETP.GE.AND UP0, UPT, UR13, UR4, UPT ;  /* 0x000000040d00728c */ /* 0x000fc8000bf06270 */
[----:B------:R-:W-:Y:S01]  /*0500*/  USEL UR11, UR11, 0xffffffff, !UP0 ;  /* 0xffffffff0b0b7887 */ /* 0x000fe2000c000000 */
[----:B------:R-:W-:Y:S05]  /*0510*/  BRA `(.L_x_1241) ;  /* 0x0000049000007947 */ /* 0x000fea0003800000 */
.L_x_1235:
        /* <DEDUP_REMOVED lines=22> */
.L_x_1242:
        /* <DEDUP_REMOVED lines=8> */
.L_x_1243:
        /* <DEDUP_REMOVED lines=22> */
.L_x_1244:
        /* <DEDUP_REMOVED lines=14> */
.L_x_1246:
[----:B------:R-:W-:Y:S02]  /*0940*/  ULDC UR5, c[0x0][0x3d4] ;  /* 0x0000f50000057ab9 */ /* 0x000fe40000000800 */
.L_x_1245:
[----:B------:R-:W-:-:S04]  /*0950*/  UIADD3 UR5, UR5, 0x7f, URZ ;  /* 0x0000007f05057890 */ /* 0x000fc8000fffe03f */
[----:B------:R-:W-:-:S04]  /*0960*/  USHF.R.S32.HI UR4, URZ, 0x1f, UR5 ;  /* 0x0000001f3f047899 */ /* 0x000fc80008011405 */
[----:B------:R-:W-:-:S04]  /*0970*/  ULEA.HI UR4, UR4, UR5, URZ, 0x7 ;  /* 0x0000000504047291 */ /* 0x000fc8000f8f383f */
[----:B------:R-:W-:-:S04]  /*0980*/  USHF.R.S32.HI UR4, URZ, 0x7, UR4 ;  /* 0x000000073f047899 */ /* 0x000fc80008011404 */
[----:B------:R-:W-:-:S04]  /*0990*/  UISETP.GE.AND UP0, UPT, UR13, UR4, UPT ;  /* 0x000000040d00728c */ /* 0x000fc8000bf06270 */
[----:B------:R-:W-:-:S06]  /*09a0*/  USEL UR11, UR11, 0xffffffff, !UP0 ;  /* 0xffffffff0b0b7887 */ /* 0x000fcc000c000000 */
.L_x_1241:
        /* <DEDUP_REMOVED lines=23> */
[----:B------:R-:W3:Y:S01]  /*0b20*/  @P0 LDG.E R4, [R10.64] ;  /* 0x0000000e0a040981 */ /* 0x000ee2000c1e1900 */
[----:B------:R-:W-:Y:S01]  /*0b30*/  IMAD.MOV.U32 R5, RZ, RZ, RZ ;  /* 0x000000ffff057224 */ /* 0x000fe200078e00ff */
[----:B------:R-:W-:-:S03]  /*0b40*/  UISETP.NE.AND.EX UP1, UPT, URZ, UR5, UPT, UP1 ;  /* 0x000000053f00728c */ /* 0x000fc6000bf25310 */
[----:B------:R-:W-:Y:S01]  /*0b50*/  ULDC.64 UR4, c[0x0][0x2d0] ;  /* 0x0000b40000047ab9 */ /* 0x000fe20000000a00 */
[----:B------:R1:W5:Y:S01]  /*0b60*/  @P2 LDG.E R3, [R8.64] ;  /* 0x0000000e08032981 */ /* 0x000362000c1e1900 */
[----:B------:R-:W-:Y:S01]  /*0b70*/  UIMAD.WIDE UR4, UR11, UR6, UR4 ;  /* 0x000000060b0472a5 */ /* 0x000fe2000f8e0204 */
[----:B------:R-:W-:-:S05]  /*0b80*/  PLOP3.LUT P1, PT, PT, PT, UP1, 0x80, 0x0 ;  /* 0x000000000000781c */ /* 0x000fca0003f2f018 */
[----:B------:R-:W-:Y:S01]  /*0b90*/  MOV R6, UR4 ;  /* 0x0000000400067c02 */ /* 0x000fe20008000f00 */
[----:B------:R-:W-:-:S07]  /*0ba0*/  IMAD.U32 R7, RZ, RZ, UR5 ;  /* 0x00000005ff077e24 */ /* 0x000fce000f8e00ff */
[----:B------:R1:W5:Y:S01]  /*0bb0*/  @P1 LDG.E R5, [R6.64] ;  /* 0x0000000e06051981 */ /* 0x000362000c1e1900 */
[----:B------:R-:W-:Y:S02]  /*0bc0*/  ULDC UR10, c[0x0][0x168] ;  /* 0x00005a00000a7ab9 */ /* 0x000fe40000000800 */
[----:B------:R-:W-:Y:S02]  /*0bd0*/  UMOV UR7, URZ ;  /* 0x0000003f00077c82 */ /* 0x000fe40008000000 */
[----:B------:R-:W-:Y:S01]  /*0be0*/  ULDC UR9, c[0x0][0x198] ;  /* 0x0000660000097ab9 */ /* 0x000fe20000000800 */
[----:B--2---:R-:W2:Y:S02]  /*0bf0*/  @P2 R2UR UR5, R0 ;  /* 0x00000000000523c2 */ /* 0x004ea400000e0000 */
[----:B--2---:R-:W-:-:S04]  /*0c00*/  @UP2 ULEA UR5, UR11, UR5, 0x6 ;  /* 0x000000050b052291 */ /* 0x004fc8000f8e303f */
[----:B------:R-:W-:-:S04]  /*0c10*/  @UP2 USHF.R.S32.HI UR4, URZ, 0x1f, UR5 ;  /* 0x0000001f3f042899 */ /* 0x000fc80008011405 */
[----:B------:R-:W-:Y:S01]  /*0c20*/  @UP2 ULEA.HI UR4, UR4, UR5, URZ, 0x6 ;  /* 0x0000000504042291 */ /* 0x000fe2000f8f303f */
[----:B---3--:R1:W2:Y:S03]  /*0c30*/  @P0 R2UR UR10, R4 ;  /* 0x00000000040a03c2 */ /* 0x0082a600000e0000 */
[----:B------:R-:W-:Y:S01]  /*0c40*/  @UP2 ULOP3.LUT UR7, UR4, 0xffffffc0, URZ, 0xc0, !UPT ;  /* 0xffffffc004072892 */ /* 0x000fe2000f8ec03f */
[----:B------:R-:W-:Y:S06]  /*0c50*/  @P0 BRA `(.L_x_1247) ;  /* 0x0000006000000947 */ /* 0x000fec0003800000 */
[----:B------:R-:W-:Y:S05]  /*0c60*/  @!P2 BRA `(.L_x_1247) ;  /* 0x000000500000a947 */ /* 0x000fea0003800000 */
[----:B------:R-:W3:Y:S04]  /*0c70*/  LDG.E R0, [R8.64] ;  /* 0x0000000e08007981 */ /* 0x000ee8000c1e1900 */
[----:B-1----:R-:W4:Y:S01]  /*0c80*/  LDG.E R4, [R8.64+0x4] ;  /* 0x0000040e08047981 */ /* 0x002f22000c1e1900 */
[----:B--23--:R-:W1:Y:S08]  /*0c90*/  R2UR UR10, R0 ;  /* 0x00000000000a73c2 */ /* 0x00ce7000000e0000 */
[----:B----4-:R-:W1:Y:S02]  /*0ca0*/  R2UR UR4, R4 ;  /* 0x00000000040473c2 */ /* 0x010e6400000e0000 */
[----:B-1----:R-:W-:-:S06]  /*0cb0*/  UIADD3 UR10, -UR10, UR4, URZ ;  /* 0x000000040a0a7290 */ /* 0x002fcc000fffe13f */
.L_x_1247:
[----:B------:R-:W-:-:S04]  /*0cc0*/  ISETP.NE.U32.AND P0, PT, RZ, c[0x0][0x2e0], PT ;  /* 0x0000b800ff007a0c */ /* 0x000fc80003f05070 */
[----:B------:R-:W-:-:S13]  /*0cd0*/  ISETP.NE.AND.EX P0, PT, RZ, c[0x0][0x2e4], PT, P0 ;  /* 0x0000b900ff007a0c */ /* 0x000fda0003f05300 */
[----:B------:R-:W-:Y:S05]  /*0ce0*/  @!P0 BRA `(.L_x_1248) ;  /* 0x0000007000008947 */ /* 0x000fea0003800000 */
[----:B------:R-:W-:Y:S02]  /*0cf0*/  ULDC.64 UR4, c[0x0][0x2e0] ;  /* 0x0000b80000047ab9 */ /* 0x000fe40000000a00 */
[----:B------:R-:W-:-:S06]  /*0d00*/  UIMAD.WIDE UR4, UR11, UR6, UR4 ;  /* 0x000000060b0472a5 */ /* 0x000fcc000f8e0204 */
[----:B-1----:R-:W-:Y:S02]  /*0d10*/  MOV R6, UR4 ;  /* 0x0000000400067c02 */ /* 0x002fe40008000f00 */
[----:B------:R-:W-:-:S05]  /*0d20*/  MOV R7, UR5 ;  /* 0x0000000500077c02 */ /* 0x000fca0008000f00 */
[----:B------:R-:W3:Y:S02]  /*0d30*/  LDG.E R6, [R6.64] ;  /* 0x0000000e06067981 */ /* 0x000ee4000c1e1900 */
[----:B---3--:R1:W3:Y:S01]  /*0d40*/  R2UR UR9, R6 ;  /* 0x00000000060973c2 */ /* 0x0082e200000e0000 */
[----:B------:R-:W-:Y:S05]  /*0d50*/  BRA `(.L_x_1249) ;  /* 0x0000006000007947 */ /* 0x000fea0003800000 */
.L_x_1248:
[----:B------:R-:W-:Y:S05]  /*0d60*/  @!P1 BRA `(.L_x_1249) ;  /* 0x0000005000009947 */ /* 0x000fea0003800000 */
[----:B------:R-:W3:Y:S04]  /*0d70*/  LDG.E R0, [R6.64] ;  /* 0x0000000e06007981 */ /* 0x000ee8000c1e1900 */
[----:B-1----:R-:W4:Y:S01]  /*0d80*/  LDG.E R4, [R6.64+0x4] ;  /* 0x0000040e06047981 */ /* 0x002f22000c1e1900 */
[----:B---3--:R-:W1:Y:S08]  /*0d90*/  R2UR UR9, R0 ;  /* 0x00000000000973c2 */ /* 0x008e7000000e0000 */
[----:B----4-:R-:W1:Y:S02]  /*0da0*/  R2UR UR4, R4 ;  /* 0x00000000040473c2 */ /* 0x010e6400000e0000 */
[----:B-1----:R-:W-:-:S06]  /*0db0*/  UIADD3 UR9, -UR9, UR4, URZ ;  /* 0x0000000409097290 */ /* 0x002fcc000fffe13f */
.L_x_1249:
[----:B------:R-:W-:Y:S01]  /*0dc0*/  USHF.L.U32 UR16, UR13, 0x7, URZ ;  /* 0x000000070d107899 */ /* 0x000fe2000800063f */
[----:B------:R-:W-:Y:S01]  /*0dd0*/  PLOP3.LUT P1, PT, PT, PT, PT, 0x80, 0x0 ;  /* 0x000000000000781c */ /* 0x000fe20003f2f070 */
[----:B------:R-:W-:Y:S01]  /*0de0*/  ULDC UR4, c[0x0][0x2a4] ;  /* 0x0000a90000047ab9 */ /* 0x000fe20000000800 */
[----:B------:R-:W-:Y:S01]  /*0df0*/  CS2R R126, SRZ ;  /* 0x00000000007e7805 */ /* 0x000fe2000001ff00 */
[----:B--23--:R-:W-:Y:S01]  /*0e00*/  UIADD3 UR6, UR16, UR10, -UR9 ;  /* 0x0000000a10067290 */ /* 0x00cfe2000fffe809 */
        /* <DEDUP_REMOVED lines=61> */
[--C-:B------:R-:W-:Y:S01]  /*11e0*/  SHF.R.S32.HI R23, RZ, 0x1f, R2.reuse ;  /* 0x0000001fff177819 */ /* 0x100fe20000011402 */
[----:B------:R-:W-:Y:S01]  /*11f0*/  USHF.R.S32.HI UR21, URZ, 0x1f, UR12 ;  /* 0x0000001f3f157899 */ /* 0x000fe2000801140c */
[C---:B------:R-:W-:Y:S01]  /*1200*/  IMAD.SHL.U32 R191, R2.reuse, 0x4, RZ ;  /* 0x0000000402bf7824 */ /* 0x040fe200078e00ff */
[----:B------:R-:W-:Y:S01]  /*1210*/  UISETP.NE.AND UP0, UPT, UR4, 0x1, UPT ;  /* 0x000000010400788c */ /* 0x000fe2000bf05270 */
[-C--:B------:R-:W-:Y:S01]  /*1220*/  LEA.HI R17, R23, R2.reuse, RZ, 0x2 ;  /* 0x0000000217117211 */ /* 0x080fe200078f10ff */
[----:B------:R-:W-:Y:S01]  /*1230*/  UIMAD.WIDE.U32 UR22, UR12, UR5, URZ ;  /* 0x000000050c1672a5 */ /* 0x000fe2000f8e003f */
[----:B-1----:R-:W-:Y:S01]  /*1240*/  SHF.R.S32.HI R7, RZ, 0x1f, R2 ;  /* 0x0000001fff077819 */ /* 0x002fe20000011402 */
[----:B------:R-:W-:Y:S01]  /*1250*/  UIMAD UR17, UR7, 0x60, URZ ;  /* 0x00000060071178a4 */ /* 0x000fe2000f8e023f */
[----:B------:R-:W-:Y:S01]  /*1260*/  IADD3 R8, P1, R191, UR7, RZ ;  /* 0x00000007bf087c10 */ /* 0x000fe2000ff3e0ff */
[----:B------:R-:W-:Y:S01]  /*1270*/  ULDC.64 UR4, c[0x0][0x270] ;  /* 0x00009c0000047ab9 */ /* 0x000fe20000000a00 */
[----:B------:R-:W-:Y:S01]  /*1280*/  SHF.R.S32.HI R192, RZ, 0x2, R17 ;  /* 0x00000002ffc07819 */ /* 0x000fe20000011411 */
[----:B------:R-:W-:Y:S01]  /*1290*/  UIMAD UR4, UR21, UR4, URZ ;  /* 0x00000004150472a4 */ /* 0x000fe2000f8e023f */
[----:B------:R-:W-:Y:S01]  /*12a0*/  IMAD.U32 R206, RZ, RZ, UR12 ;  /* 0x0000000cffce7e24 */ /* 0x000fe2000f8e00ff */
[----:B------:R-:W-:Y:S01]  /*12b0*/  IADD3 R6, P0, R2, UR17, RZ ;  /* 0x0000001102067c10 */ /* 0x000fe2000ff1e0ff */
[----:B------:R-:W-:Y:S01]  /*12c0*/  IMAD.U32 R0, RZ, RZ, UR17 ;  /* 0x00000011ff007e24 */ /* 0x000fe2000f8e00ff */
[----:B------:R-:W-:Y:S01]  /*12d0*/  UIMAD UR17, UR12, UR5, UR4 ;  /* 0x000000050c1172a4 */ /* 0x000fe2000f8e0204 */
[----:B------:R-:W-:Y:S01]  /*12e0*/  SHF.R.S32.HI R4, RZ, 0x1f, R192 ;  /* 0x0000001fff047819 */ /* 0x000fe200000114c0 */
[----:B------:R-:W-:Y:S01]  /*12f0*/  USHF.R.S32.HI UR6, URZ, 0x1f, UR7 ;  /* 0x0000001f3f067899 */ /* 0x000fe20008011407 */
[----:B------:R-:W-:Y:S01]  /*1300*/  IMAD.U32 R194, RZ, RZ, UR12 ;  /* 0x0000000cffc27e24 */ /* 0x000fe2000f8e00ff */
[----:B------:R-:W-:Y:S01]  /*1310*/  ULDC.64 UR4, c[0x0][0x288] ;  /* 0x0000a20000047ab9 */ /* 0x000fe20000000a00 */
[----:B------:R-:W-:Y:S01]  /*1320*/  LEA.HI.X.SX32 R7, R0, R7, 0x1, P0 ;  /* 0x0000000700077211 */ /* 0x000fe200000f0eff */
[----:B------:R-:W-:Y:S01]  /*1330*/  UIMAD UR4, UR21, UR4, URZ ;  /* 0x00000004150472a4 */ /* 0x000fe2000f8e023f */
[----:B------:R-:W-:Y:S01]  /*1340*/  LEA.HI R24, R23, R2, RZ, 0x3 ;  /* 0x0000000217187211 */ /* 0x000fe200078f18ff */
[----:B------:R-:W-:Y:S01]  /*1350*/  UMOV UR24, UR12 ;  /* 0x0000000c00187c82 */ /* 0x000fe20008000000 */
[----:B------:R-:W-:Y:S01]  /*1360*/  LEA.HI.X.SX32 R9, R191, UR6, 0x1, P1 ;  /* 0x00000006bf097c11 */ /* 0x000fe200088f0eff */
[----:B------:R-:W-:Y:S01]  /*1370*/  UIMAD UR20, UR12, UR5, UR4 ;  /* 0x000000050c1472a4 */ /* 0x000fe2000f8e0204 */
[----:B-----5:R-:W-:Y:S01]  /*1380*/  IADD3 R31, P1, R192, R3, RZ ;  /* 0x00000003c01f7210 */ /* 0x020fe20007f3e0ff */
[----:B------:R-:W-:Y:S01]  /*1390*/  IMAD.WIDE.U32 R194, R194, c[0x0][0x238], R6 ;  /* 0x00008e00c2c27a25 */ /* 0x000fe200078e0006 */
[----:B------:R-:W-:Y:S01]  /*13a0*/  ULDC.64 UR4, c[0x0][0x238] ;  /* 0x00008e0000047ab9 */ /* 0x000fe20000000a00 */
[----:B------:R-:W-:Y:S01]  /*13b0*/  IADD3 R6, P0, R192, R5, RZ ;  /* 0x00000005c0067210 */ /* 0x000fe20007f1e0ff */
[----:B------:R-:W-:Y:S01]  /*13c0*/  UIMAD UR4, UR21, UR4, URZ ;  /* 0x00000004150472a4 */ /* 0x000fe2000f8e023f */
[-C--:B------:R-:W-:Y:S01]  /*13d0*/  LEA.HI.X.SX32 R0, R3, R4.reuse, 0x1, P1 ;  /* 0x0000000403007211 */ /* 0x080fe200008f0eff */
[----:B------:R-:W-:Y:S01]  /*13e0*/  IMAD.WIDE.U32 R206, R206, c[0x0][0x270], R8 ;  /* 0x00009c00cece7a25 */ /* 0x000fe200078e0008 */
[----:B------:R-:W-:Y:S01]  /*13f0*/  LOP3.LUT R3, R17, 0xfffffffc, RZ, 0xc0, !PT ;  /* 0xfffffffc11037812 */ /* 0x000fe200078ec0ff */
[----:B------:R-:W-:Y:S01]  /*1400*/  UIMAD UR18, UR12, UR5, UR4 ;  /* 0x000000050c1272a4 */ /* 0x000fe2000f8e0204 */
[----:B------:R-:W-:Y:S01]  /*1410*/  LEA.HI.X.SX32 R7, R5, R4, 0x1, P0 ;  /* 0x0000000405077211 */ /* 0x000fe200000f0eff */
[----:B------:R-:W-:Y:S01]  /*1420*/  ULDC.64 UR6, c[0x0][0x1e0] ;  /* 0x0000780000067ab9 */ /* 0x000fe20000000a00 */
[----:B------:R-:W-:Y:S01]  /*1430*/  IADD3 R207, R207, UR17, RZ ;  /* 0x00000011cfcf7c10 */ /* 0x000fe2000fffe0ff */
[----:B------:R-:W-:Y:S01]  /*1440*/  ULDC UR4, c[0x0][0x250] ;  /* 0x0000940000047ab9 */ /* 0x000fe20000000800 */
[----:B------:R-:W-:Y:S01]  /*1450*/  IMAD.IADD R34, R2, 0x1, -R3 ;  /* 0x0000000102227824 */ /* 0x000fe200078e0a03 */
[----:B------:R-:W-:Y:S01]  /*1460*/  @UP0 USHF.R.U32.HI UR24, URZ, UR4, UR23 ;  /* 0x000000043f180299 */ /* 0x000fe20008011617 */
[----:B------:R-:W-:Y:S01]  /*1470*/  IMAD.SHL.U32 R3, R24, 0x8, RZ ;  /* 0x0000000818037824 */ /* 0x000fe200078e00ff */
[----:B------:R-:W-:Y:S01]  /*1480*/  IADD3 R195, R195, UR18, RZ ;  /* 0x00000012c3c37c10 */ /* 0x000fe2000fffe0ff */
[----:B------:R-:W-:Y:S01]  /*1490*/  IMAD.SHL.U32 R14, R34, 0x8, RZ ;  /* 0x00000008220e7824 */ /* 0x000fe200078e00ff */
[----:B------:R-:W-:Y:S01]  /*14a0*/  USHF.R.S32.HI UR17, URZ, 0x1f, UR24 ;  /* 0x0000001f3f117899 */ /* 0x000fe20008011418 */
[----:B------:R-:W-:Y:S01]  /*14b0*/  IMAD.U32 R200, RZ, RZ, UR12 ;  /* 0x0000000cffc87e24 */ /* 0x000fe2000f8e00ff */
[----:B------:R-:W-:Y:S01]  /*14c0*/  ULDC.64 UR4, c[0x0][0x1b0] ;  /* 0x00006c0000047ab9 */ /* 0x000fe20000000a00 */
[----:B------:R-:W-:Y:S01]  /*14d0*/  IMAD.U32 R5, RZ, RZ, UR24 ;  /* 0x00000018ff057e24 */ /* 0x000fe2000f8e00ff */
[----:B------:R-:W-:Y:S01]  /*14e0*/  UIMAD UR6, UR17, UR6, URZ ;  /* 0x00000006110672a4 */ /* 0x000fe2000f8e023f */
[--C-:B------:R-:W-:Y:S01]  /*14f0*/  SHF.R.S32.HI R15, RZ, 0x1f, R14.reuse ;  /* 0x0000001fff0f7819 */ /* 0x100fe2000001140e */
[----:B------:R-:W-:Y:S01]  /*1500*/  UIMAD UR4, UR17, UR4, URZ ;  /* 0x00000004110472a4 */ /* 0x000fe2000f8e023f */
[----:B------:R-:W-:Y:S01]  /*1510*/  IMAD.U32 R18, RZ, RZ, UR13 ;  /* 0x0000000dff127e24 */ /* 0x000fe2000f8e00ff */
[----:B------:R-:W-:Y:S01]  /*1520*/  UIMAD UR6, UR24, UR7, UR6 ;  /* 0x00000007180672a4 */ /* 0x000fe2000f8e0206 */
[----:B------:R-:W-:Y:S01]  /*1530*/  LOP3.LUT R3, R3, 0xc0, RZ, 0xc0, !PT ;  /* 0x000000c003037812 */ /* 0x000fe200078ec0ff */
[----:B------:R-:W-:Y:S01]  /*1540*/  IMAD.WIDE.U32 R10, R5, c[0x0][0x1e0], R14 ;  /* 0x00007800050a7a25 */ /* 0x000fe200078e000e */
[----:B------:R-:W-:Y:S01]  /*1550*/  USHF.R.S32.HI UR17, URZ, 0x1f, UR11 ;  /* 0x0000001f3f117899 */ /* 0x000fe2000801140b */
[----:B------:R-:W-:Y:S01]  /*1560*/  IADD3 R188, R14, 0x40, RZ ;  /* 0x000000400ebc7810 */ /* 0x000fe20007ffe0ff */
[----:B------:R-:W-:Y:S01]  /*1570*/  USEL UR7, UR11, URZ, !UP1 ;  /* 0x0000003f0b077287 */ /* 0x000fe2000c800000 */
[----:B------:R-:W-:Y:S01]  /*1580*/  IMAD.WIDE.U32 R200, R200, c[0x0][0x288], R8 ;  /* 0x0000a200c8c87a25 */ /* 0x000fe200078e0008 */
[----:B------:R-:W-:Y:S01]  /*1590*/  IADD3 R11, R11, UR6, RZ ;  /* 0x000000060b0b7c10 */ /* 0x000fe2000fffe0ff */
[----:B------:R-:W-:Y:S01]  /*15a0*/  USEL UR6, UR17, URZ, !UP1 ;  /* 0x0000003f11067287 */ /* 0x000fe2000c800000 */
[----:B------:R-:W-:Y:S01]  /*15b0*/  LEA.HI R9, R23, R2, RZ, 0x4 ;  /* 0x0000000217097211 */ /* 0x000fe200078f20ff */
[----:B------:R-:W-:Y:S01]  /*15c0*/  UIMAD UR18, UR24, UR5, UR4 ;  /* 0x00000005181272a4 */ /* 0x000fe2000f8e0204 */
[----:B------:R-:W-:Y:S01]  /*15d0*/  IMAD.WIDE.U32 R20, R5, c[0x0][0x1b0], R14 ;  /* 0x00006c0005147a25 */ /* 0x000fe200078e000e */
[----:B------:R-:W-:Y:S01]  /*15e0*/  LOP3.LUT R4, R3, 0x18, R14, 0xf8, !PT ;  /* 0x0000001803047812 */ /* 0x000fe200078ef80e */
[----:B------:R-:W-:Y:S01]  /*15f0*/  ULDC.64 UR4, c[0x0][0x1e8] ;  /* 0x00007a0000047ab9 */ /* 0x000fe20000000a00 */
[----:B------:R-:W-:Y:S01]  /*1600*/  SHF.R.S32.HI R8, RZ, 0x4, R9 ;  /* 0x00000004ff087819 */ /* 0x000fe20000011409 */
[----:B------:R-:W-:Y:S01]  /*1610*/  IMAD.WIDE R18, R18, 0x80, R6 ;  /* 0x0000008012127825 */ /* 0x000fe200078e0206 */
[----:B------:R-:W-:Y:S01]  /*1620*/  UIMAD UR4, UR6, UR4, URZ ;  /* 0x00000004060472a4 */ /* 0x000fe2000f8e023f */
[----:B------:R-:W-:Y:S01]  /*1630*/  SHF.R.U32.HI R7, RZ, 0x3, R3 ;  /* 0x00000003ff077819 */ /* 0x000fe20000011603 */
[----:B------:R-:W-:Y:S01]  /*1640*/  UIADD3 UR16, -UR16, UR9, URZ ;  /* 0x0000000910107290 */ /* 0x000fe2000fffe13f */
[----:B------:R-:W-:Y:S01]  /*1650*/  IMAD.U32 R26, RZ, RZ, UR7 ;  /* 0x00000007ff1a7e24 */ /* 0x000fe2000f8e00ff */
[----:B------:R-:W-:Y:S01]  /*1660*/  IADD3 R201, R201, UR20, RZ ;  /* 0x00000014c9c97c10 */ /* 0x000fe2000fffe0ff */
[----:B------:R-:W-:Y:S01]  /*1670*/  UIMAD UR20, UR7, UR5, UR4 ;  /* 0x00000005071472a4 */ /* 0x000fe2000f8e0204 */
[----:B------:R-:W-:Y:S01]  /*1680*/  IADD3 R5, R21, UR18, RZ ;  /* 0x0000001215057c10 */ /* 0x000fe2000fffe0ff */
[----:B------:R-:W-:Y:S01]  /*1690*/  IMAD.WIDE.U32 R10, R26, c[0x0][0x1e8], R10 ;  /* 0x00007a001a0a7a25 */ /* 0x000fe200078e000a */
[----:B------:R-:W-:Y:S01]  /*16a0*/  LEA.HI R21, R17, R192, RZ, 0x1 ;  /* 0x000000c011157211 */ /* 0x000fe200078f08ff */
[----:B------:R-:W-:Y:S01]  /*16b0*/  ULDC.64 UR4, c[0x0][0x1b8] ;  /* 0x00006e0000047ab9 */ /* 0x000fe20000000a00 */
[----:B------:R-:W-:Y:S01]  /*16c0*/  LOP3.LUT R7, R4, R7, RZ, 0x3c, !PT ;  /* 0x0000000704077212 */ /* 0x000fe200078e3cff */
[----:B------:R-:W-:Y:S01]  /*16d0*/  IMAD.MOV.U32 R4, RZ, RZ, R20 ;  /* 0x000000ffff047224 */ /* 0x000fe200078e0014 */
[----:B------:R-:W-:Y:S01]  /*16e0*/  LEA.HI R13, R9, R8, RZ, 0x1 ;  /* 0x00000008090d7211 */ /* 0x000fe200078f08ff */
[----:B------:R-:W-:Y:S01]  /*16f0*/  UIMAD UR4, UR6, UR4, URZ ;  /* 0x00000004060472a4 */ /* 0x000fe2000f8e023f */
[----:B------:R-:W-:Y:S01]  /*1700*/  LEA.HI R3, R23, R2, RZ, 0x5 ;  /* 0x0000000217037211 */ /* 0x000fe200078f28ff */
[----:B------:R-:W-:Y:S01]  /*1710*/  IMAD.WIDE.U32 R26, R26, c[0x0][0x1b8], R4 ;  /* 0x00006e001a1a7a25 */ /* 0x000fe200078e0004 */
[----:B------:R-:W-:Y:S01]  /*1720*/  LOP3.LUT R21, R21, 0x7fffffe, RZ, 0xc0, !PT ;  /* 0x07fffffe15157812 */ /* 0x000fe200078ec0ff */
[----:B------:R-:W-:Y:S01]  /*1730*/  UIMAD UR4, UR7, UR5, UR4 ;  /* 0x00000005070472a4 */ /* 0x000fe2000f8e0204 */
[----:B------:R-:W-:Y:S01]  /*1740*/  IADD3 R11, R11, UR20, RZ ;  /* 0x000000140b0b7c10 */ /* 0x000fe2000fffe0ff */
[----:B------:R-:W-:Y:S01]  /*1750*/  IMAD R5, R19, c[0x0][0x1d8], RZ ;  /* 0x0000760013057a24 */ /* 0x000fe200078e02ff */
[----:B------:R-:W-:Y:S01]  /*1760*/  LOP3.LUT R13, R13, 0xfffffffe, RZ, 0xc0, !PT ;  /* 0xfffffffe0d0d7812 */ /* 0x000fe200078ec0ff */
[----:B------:R-:W-:Y:S01]  /*1770*/  IMAD.IADD R21, R192, 0x1, -R21 ;  /* 0x00000001c0157824 */ /* 0x000fe200078e0a15 */
[----:B------:R-:W-:Y:S01]  /*1780*/  SHF.R.S32.HI R12, RZ, 0x5, R3 ;  /* 0x00000005ff0c7819 */ /* 0x000fe20000011403 */
[----:B------:R-:W-:Y:S01]  /*1790*/  IMAD R5, R18, c[0x0][0x1dc], R5 ;  /* 0x0000770012057a24 */ /* 0x000fe200078e0205 */
[----:B------:R-:W-:Y:S01]  /*17a0*/  ISETP.GE.AND P3, PT, R14, c[0x0][0x1cc], PT ;  /* 0x000073000e007a0c */ /* 0x000fe20003f66270 */
[----:B------:R-:W-:Y:S01]  /*17b0*/  IMAD.WIDE.U32 R10, R18, c[0x0][0x1d8], R10 ;  /* 0x00007600120a7a25 */ /* 0x000fe200078e000a */
[----:B------:R-:W-:Y:S01]  /*17c0*/  ISETP.GE.AND P1, PT, R188, c[0x0][0x1cc], PT ;  /* 0x00007300bc007a0c */ /* 0x000fe20003f26270 */
[----:B------:R-:W-:Y:S01]  /*17d0*/  ULDC.64 UR6, c[0x0][0x180] ;  /* 0x0000600000067ab9 */ /* 0x000fe20000000a00 */
[----:B------:R-:W-:Y:S01]  /*17e0*/  IADD3 R27, R27, UR4, RZ ;  /* 0x000000041b1b7c10 */ /* 0x000fe2000fffe0ff */
[----:B------:R-:W-:Y:S01]  /*17f0*/  IMAD.IADD R13, R8, 0x1, -R13 ;  /* 0x00000001080d7824 */ /* 0x000fe200078e0a0d */
[----:B------:R-:W-:Y:S01]  /*1800*/  LEA R32, P0, R10, c[0x0][0x1c0], 0x1 ;  /* 0x000070000a207a11 */ /* 0x000fe200078008ff */
[----:B------:R-:W-:Y:S01]  /*1810*/  IMAD R8, R12, 0x8, R21 ;  /* 0x000000080c087824 */ /* 0x000fe200078e0215 */
[----:B------:R-:W-:Y:S01]  /*1820*/  LOP3.LUT R9, R9, 0xfffffff0, RZ, 0xc0, !PT ;  /* 0xfffffff009097812 */ /* 0x000fe200078ec0ff */
[----:B------:R-:W-:Y:S01]  /*1830*/  IMAD.IADD R5, R11, 0x1, R5 ;  /* 0x000000010b057824 */ /* 0x000fe200078e0205 */
[----:B------:R-:W-:Y:S01]  /*1840*/  IADD3 R11, -R192, UR16, RZ ;  /* 0x00000010c00b7c10 */ /* 0x000fe2000fffe1ff */
[----:B------:R-:W-:Y:S01]  /*1850*/  IMAD.U32 R8, R8, 0x20, R7 ;  /* 0x0000002008087824 */ /* 0x000fe200078e0007 */
[----:B------:R-:W-:Y:S01]  /*1860*/  USEL UR17, UR17, URZ, !UP2 ;  /* 0x0000003f11117287 */ /* 0x000fe2000d000000 */
[----:B------:R-:W-:Y:S01]  /*1870*/  IMAD.MOV.U32 R7, RZ, RZ, c[0x0][0x1d8] ;  /* 0x00007600ff077624 */ /* 0x000fe200078e00ff */
[----:B------:R-:W-:Y:S01]  /*1880*/  LEA.HI.X R33, R10, c[0x0][0x1c4], R5, 0x1, P0 ;  /* 0x000071000a217a11 */ /* 0x000fe200000f0c05 */
[----:B------:R-:W-:Y:S01]  /*1890*/  IMAD.MOV.U32 R6, RZ, RZ, c[0x0][0x1dc] ;  /* 0x00007700ff067624 */ /* 0x000fe200078e00ff */
[----:B------:R-:W-:Y:S01]  /*18a0*/  IADD3 R10, R14, 0x20, RZ ;  /* 0x000000200e0a7810 */ /* 0x000fe20007ffe0ff */
[----:B------:R-:W-:Y:S01]  /*18b0*/  IMAD R5, R19, c[0x0][0x1a8], RZ ;  /* 0x00006a0013057a24 */ /* 0x000fe200078e02ff */
[C---:B------:R-:W-:Y:S01]  /*18c0*/  LEA R28, P0, R7.reuse, R32, 0x7 ;  /* 0x00000020071c7211 */ /* 0x040fe200078038ff */
[----:B------:R-:W-:Y:S01]  /*18d0*/  IMAD.WIDE.U32 R26, R18, c[0x0][0x1a8], R26 ;  /* 0x00006a00121a7a25 */ /* 0x000fe200078e001a */
[----:B------:R-:W-:Y:S01]  /*18e0*/  ISETP.GE.AND P2, PT, R10, c[0x0][0x1cc], PT ;  /* 0x000073000a007a0c */ /* 0x000fe20003f46270 */
[----:B------:R-:W-:Y:S01]  /*18f0*/  ULDC.64 UR4, c[0x0][0x188] ;  /* 0x0000620000047ab9 */ /* 0x000fe20000000a00 */
[----:B------:R-:W-:Y:S01]  /*1900*/  LEA.HI.X R29, R7, R33, R6, 0x7, P0 ;  /* 0x00000021071d7211 */ /* 0x000fe200000f3c06 */
[----:B------:R-:W-:Y:S01]  /*1910*/  IMAD R5, R18, c[0x0][0x1ac], R5 ;  /* 0x00006b0012057a24 */ /* 0x000fe200078e0205 */
[----:B------:R-:W-:Y:S01]  /*1920*/  ISETP.LT.OR P6, PT, R11, 0x1, P3 ;  /* 0x000000010b00780c */ /* 0x000fe20001fc1670 */
[----:B------:R-:W-:Y:S01]  /*1930*/  IMAD.SHL.U32 R8, R8, 0x2, RZ ;  /* 0x0000000208087824 */ /* 0x000fe200078e00ff */
[----:B------:R-:W-:Y:S01]  /*1940*/  LOP3.LUT R7, R24, 0xfffffff8, RZ, 0xc0, !PT ;  /* 0xfffffff818077812 */ /* 0x000fe200078ec0ff */
[----:B------:R-:W-:Y:S01]  /*1950*/  IMAD.IADD R5, R27, 0x1, R5 ;  /* 0x000000011b057824 */ /* 0x000fe200078e0205 */
[C---:B------:R-:W-:Y:S01]  /*1960*/  ISETP.LT.OR P5, PT, R11.reuse, 0x1, P2 ;  /* 0x000000010b00780c */ /* 0x040fe200017a1670 */
[C---:B------:R-:W-:Y:S01]  /*1970*/  IMAD.IADD R9, R2.reuse, 0x1, -R9 ;  /* 0x0000000102097824 */ /* 0x040fe200078e0a09 */
[C---:B------:R-:W-:Y:S01]  /*1980*/  ISETP.LT.OR P4, PT, R11.reuse, 0x1, P1 ;  /* 0x000000010b00780c */ /* 0x040fe20000f81670 */
[----:B------:R-:W-:Y:S01]  /*1990*/  IMAD.IADD R18, R2, 0x1, -R7 ;  /* 0x0000000102127824 */ /* 0x000fe200078e0a07 */
[C---:B------:R-:W-:Y:S01]  /*19a0*/  ISETP.LT.OR P3, PT, R11.reuse, 0x41, P3 ;  /* 0x000000410b00780c */ /* 0x040fe20001f61670 */
[----:B------:R-:W-:Y:S01]  /*19b0*/  IMAD.SHL.U32 R25, R12, 0x10, RZ ;  /* 0x000000100c197824 */ /* 0x000fe200078e00ff */
[----:B------:R-:W-:Y:S01]  /*19c0*/  ISETP.LT.OR P2, PT, R11, 0x41, P2 ;  /* 0x000000410b00780c */ /* 0x000fe20001741670 */
[----:B------:R-:W-:Y:S01]  /*19d0*/  IMAD R4, R0, c[0x0][0x178], RZ ;  /* 0x00005e0000047a24 */ /* 0x000fe200078e02ff */
[----:B------:R-:W-:Y:S01]  /*19e0*/  LEA.HI R21, R18, R18, RZ, 0x1 ;  /* 0x0000001212157211 */ /* 0x000fe200078f08ff */
[----:B------:R-:W-:Y:S01]  /*19f0*/  @!PT LDS RZ, [RZ] ;  /* 0x00000000fffff984 */ /* 0x000fe20000000800 */
[----:B------:R-:W-:Y:S01]  /*1a00*/  @!PT LDS RZ, [RZ] ;  /* 0x00000000fffff984 */ /* 0x000fe20000000800 */
[----:B------:R-:W-:Y:S01]  /*1a10*/  @!PT LDS RZ, [RZ] ;  /* 0x00000000fffff984 */ /* 0x000fe20000000800 */
[----:B------:R1:W-:Y:S01]  /*1a20*/  LDGSTS.E.BYPASS.LTC128B.128 [R8+0x6080], [R32.64], !P6 ;  /* 0x0608000020087fae */ /* 0x0003e2000f101d4e */
[----:B------:R-:W-:Y:S01]  /*1a30*/  LEA.HI R6, R23, R2, RZ, 0x6 ;  /* 0x0000000217067211 */ /* 0x000fe200078f30ff */
[----:B------:R-:W-:Y:S01]  /*1a40*/  IMAD R0, R0, c[0x0][0x208], RZ ;  /* 0x0000820000007a24 */ /* 0x000fe200078e02ff */
[----:B------:R-:W-:Y:S01]  /*1a50*/  ISETP.LT.OR P1, PT, R11, 0x41, P1 ;  /* 0x000000410b00780c */ /* 0x000fe20000f21670 */
[----:B------:R1:W-:Y:S01]  /*1a60*/  LDGSTS.E.BYPASS.LTC128B.128 [R8+0x8080], [R32.64+0x40], !P5 ;  /* 0x0808004020087fae */ /* 0x0003e2000e901d4e */
[----:B------:R-:W-:Y:S01]  /*1a70*/  LOP3.LUT R7, R21, 0x7fffffe, RZ, 0xc0, !PT ;  /* 0x07fffffe15077812 */ /* 0x000fe200078ec0ff */
[----:B------:R-:W-:Y:S01]  /*1a80*/  IMAD R4, R31, c[0x0][0x17c], R4 ;  /* 0x00005f001f047a24 */ /* 0x000fe200078e0204 */
[----:B------:R-:W-:Y:S01]  /*1a90*/  SHF.R.S32.HI R6, RZ, 0x6, R6 ;  /* 0x00000006ff067819 */ /* 0x000fe20000011406 */
[----:B------:R1:W-:Y:S01]  /*1aa0*/  LDGSTS.E.BYPASS.LTC128B.128 [R8+0xa080], [R32.64+0x80], !P4 ;  /* 0x0a08008020087fae */ /* 0x0003e2000e101d4e */
[----:B------:R-:W-:Y:S01]  /*1ab0*/  ISETP.GE.AND P5, PT, R10, c[0x0][0x19c], PT ;  /* 0x000067000a007a0c */ /* 0x000fe20003fa6270 */
[----:B------:R-:W-:Y:S01]  /*1ac0*/  IMAD.IADD R7, R18, 0x1, -R7 ;  /* 0x0000000112077824 */ /* 0x000fe200078e0a07 */
[----:B------:R-:W-:Y:S01]  /*1ad0*/  ISETP.GE.AND P4, PT, R188, c[0x0][0x19c], PT ;  /* 0x00006700bc007a0c */ /* 0x000fe20003f86270 */
[----:B------:R-:W-:Y:S01]  /*1ae0*/  IMAD R180, R13, 0x4, R6 ;  /* 0x000000040db47824 */ /* 0x000fe200078e0206 */
[----:B------:R2:W-:Y:S01]  /*1af0*/  LDGSTS.E.BYPASS.LTC128B.128 [R8+0x7080], [R28.64], !P3 ;  /* 0x070800001c087fae */ /* 0x0005e2000d901d4e */
[----:B------:R-:W-:Y:S01]  /*1b00*/  IMAD.SHL.U32 R18, R18, 0x40, RZ ;  /* 0x0000004012127824 */ /* 0x000fe200078e00ff */
[----:B------:R-:W-:Y:S01]  /*1b10*/  ISETP.LT.OR P3, PT, R11, 0x1, P5 ;  /* 0x000000010b00780c */ /* 0x000fe20002f61670 */
[----:B------:R-:W-:Y:S01]  /*1b20*/  IMAD R180, R180, 0x8, R7 ;  /* 0x00000008b4b47824 */ /* 0x000fe200078e0207 */
[----:B------:R2:W-:Y:S01]  /*1b30*/  LDGSTS.E.BYPASS.LTC128B.128 [R8+0x9080], [R28.64+0x40], !P2 ;  /* 0x090800401c087fae */ /* 0x0005e2000d101d4e */
[----:B------:R-:W-:Y:S01]  /*1b40*/  LEA.HI R7, R3, R12, RZ, 0x1 ;  /* 0x0000000c03077211 */ /* 0x000fe200078f08ff */
[C---:B------:R-:W-:Y:S01]  /*1b50*/  IMAD R0, R31.reuse, c[0x0][0x20c], R0 ;  /* 0x000083001f007a24 */ /* 0x040fe200078e0200 */
[----:B------:R-:W-:Y:S01]  /*1b60*/  LOP3.LUT R18, R18, 0x1c0, RZ, 0xc0, !PT ;  /* 0x000001c012127812 */ /* 0x000fe200078ec0ff */
[----:B------:R2:W-:Y:S01]  /*1b70*/  LDGSTS.E.BYPASS.LTC128B.128 [R8+0xb080], [R28.64+0x80], !P1 ;  /* 0x0b0800801c087fae */ /* 0x0005e2000c901d4e */
[----:B------:R-:W-:Y:S01]  /*1b80*/  ISETP.GE.AND P2, PT, R14, c[0x0][0x19c], PT ;  /* 0x000067000e007a0c */ /* 0x000fe20003f46270 */
[----:B------:R-:W-:Y:S01]  /*1b90*/  IMAD.WIDE.U32 R36, R31, c[0x0][0x178], R14 ;  /* 0x00005e001f247a25 */ /* 0x000fe200078e000e */
[----:B------:R-:W-:Y:S01]  /*1ba0*/  LOP3.LUT R7, R7, 0xfffffffe, RZ, 0xc0, !PT ;  /* 0xfffffffe07077812 */ /* 0x000fe200078ec0ff */
[----:B------:R-:W-:Y:S01]  /*1bb0*/  UIMAD UR6, UR21, UR6, URZ ;  /* 0x00000006150672a4 */ /* 0x000fe2000f8e023f */
[----:B------:R-:W-:Y:S01]  /*1bc0*/  LOP3.LUT R25, R18, 0x30, R25, 0xf8, !PT ;  /* 0x0000003012197812 */ /* 0x000fe200078ef819 */
[----:B------:R-:W-:Y:S01]  /*1bd0*/  IMAD.WIDE.U32 R30, R31, c[0x0][0x208], R14 ;  /* 0x000082001f1e7a25 */ /* 0x000fe200078e000e */
[C---:B------:R-:W-:Y:S01]  /*1be0*/  ISETP.LT.OR P1, PT, R11.reuse, 0x1, P2 ;  /* 0x000000010b00780c */ /* 0x040fe20001721670 */
[----:B------:R-:W-:Y:S01]  /*1bf0*/  UIMAD UR4, UR17, UR4, URZ ;  /* 0x00000004110472a4 */ /* 0x000fe2000f8e023f */
[C---:B------:R-:W-:Y:S01]  /*1c00*/  ISETP.LT.OR P6, PT, R11.reuse, 0x1, P4 ;  /* 0x000000010b00780c */ /* 0x040fe200027c1670 */
[----:B------:R-:W-:Y:S01]  /*1c10*/  IMAD.IADD R7, R12, 0x1, -R7 ;  /* 0x000000010c077824 */ /* 0x000fe200078e0a07 */
[----:B------:R-:W-:Y:S01]  /*1c20*/  ISETP.LT.OR P2, PT, R11, 0x41, P2 ;  /* 0x000000410b00780c */ /* 0x000fe20001741670 */
[----:B------:R-:W-:Y:S01]  /*1c30*/  IMAD.IADD R31, R31, 0x1, R0 ;  /* 0x000000011f1f7824 */ /* 0x000fe200078e0200 */
[----:B------:R-:W-:Y:S01]  /*1c40*/  ISETP.LT.OR P5, PT, R11, 0x41, P5 ;  /* 0x000000410b00780c */ /* 0x000fe20002fa1670 */
[----:B------:R-:W-:Y:S01]  /*1c50*/  IMAD.IADD R37, R37, 0x1, R4 ;  /* 0x0000000125257824 */ /* 0x000fe200078e0204 */
[C---:B-1----:R-:W-:Y:S01]  /*1c60*/  LEA R32, P0, R26.reuse, c[0x0][0x190], 0x1 ;  /* 0x000064001a207a11 */ /* 0x042fe200078008ff */
[----:B------:R-:W-:Y:S01]  /*1c70*/  IMAD.U32 R0, RZ, RZ, UR12 ;  /* 0x0000000cff007e24 */ /* 0x000fe2000f8e00ff */
[----:B------:R-:W-:Y:S01]  /*1c80*/  ISETP.LT.OR P4, PT, R11, 0x41, P4 ;  /* 0x000000410b00780c */ /* 0x000fe20002781670 */
[----:B------:R-:W-:Y:S01]  /*1c90*/  USEL UR18, UR11, URZ, !UP2 ;  /* 0x0000003f0b127287 */ /* 0x000fe2000d000000 */
[----:B------:R-:W-:Y:S01]  /*1ca0*/  LEA.HI.X R33, R26, c[0x0][0x194], R5, 0x1, P0 ;  /* 0x000065001a217a11 */ /* 0x000fe200000f0c05 */
[----:B------:R-:W-:Y:S01]  /*1cb0*/  UIMAD UR7, UR12, UR7, UR6 ;  /* 0x000000070c0772a4 */ /* 0x000fe2000f8e0206 */
[----:B------:R-:W-:Y:S01]  /*1cc0*/  ISETP.GE.AND P0, PT, R14, c[0x0][0x16c], PT ;  /* 0x00005b000e007a0c */ /* 0x000fe20003f06270 */
[----:B------:R-:W-:Y:S01]  /*1cd0*/  IMAD.WIDE.U32 R198, R0, c[0x0][0x180], R36 ;  /* 0x0000600000c67a25 */ /* 0x000fe200078e0024 */
[-C--:B------:R-:W-:Y:S01]  /*1ce0*/  LEA.HI R5, R9, R9.reuse, RZ, 0x1 ;  /* 0x0000000909057211 */ /* 0x080fe200078f08ff */
[----:B------:R-:W-:Y:S01]  /*1cf0*/  USHF.R.S32.HI UR20, URZ, 0x1f, UR19 ;  /* 0x0000001f3f147899 */ /* 0x000fe20008011413 */
[----:B------:R-:W-:Y:S01]  /*1d00*/  SEL R26, RZ, 0x1, P0 ;  /* 0x00000001ff1a7807 */ /* 0x000fe20000000000 */
[----:B------:R-:W-:Y:S01]  /*1d10*/  IMAD.SHL.U32 R177, R7, 0x400, RZ ;  /* 0x0000040007b17824 */ /* 0x000fe200078e00ff */
[----:B--2---:R-:W-:Y:S01]  /*1d20*/  SHF.R.S32.HI R28, RZ, 0x1f, R9 ;  /* 0x0000001fff1c7819 */ /* 0x004fe20000011409 */
[----:B------:R-:W-:Y:S01]  /*1d30*/  UIMAD UR6, UR18, UR5, UR4 ;  /* 0x00000005120672a4 */ /* 0x000fe2000f8e0204 */
[----:B------:R-:W-:Y:S01]  /*1d40*/  ISETP.GE.AND P0, PT, R188, c[0x0][0x16c], PT ;  /* 0x00005b00bc007a0c */ /* 0x000fe20003f06270 */
[----:B------:R1:W-:Y:S01]  /*1d50*/  LDGSTS.E.BYPASS.LTC128B.128 [R8+0x80], [R32.64], !P1 ;  /* 0x0008000020087fae */ /* 0x0003e2000c901d4e */
[----:B------:R-:W-:Y:S01]  /*1d60*/  LOP3.LUT R20, R5, 0x7fffffe, RZ, 0xc0, !PT ;  /* 0x07fffffe05147812 */ /* 0x000fe200078ec0ff */
[----:B------:R-:W-:Y:S01]  /*1d70*/  ULDC.64 UR4, c[0x0][0x178] ;  /* 0x00005e0000047ab9 */ /* 0x000fe20000000a00 */
[----:B------:R-:W-:Y:S01]  /*1d80*/  LEA.HI R28, R28, R9, RZ, 0x3 ;  /* 0x000000091c1c7211 */ /* 0x000fe200078f18ff */
[----:B------:R-:W-:Y:S01]  /*1d90*/  UIMAD.WIDE.U32 UR22, UR19, UR4, URZ ;  /* 0x00000004131672a5 */ /* 0x000fe2000f8e003f */
[----:B------:R-:W-:Y:S01]  /*1da0*/  SEL R19, RZ, 0x4, P0 ;  /* 0x00000004ff137807 */ /* 0x000fe20000000000 */
[----:B------:R-:W-:Y:S01]  /*1db0*/  IMAD.IADD R11, R9, 0x1, -R20 ;  /* 0x00000001090b7824 */ /* 0x000fe200078e0a14 */
[----:B------:R-:W-:Y:S01]  /*1dc0*/  ISETP.GE.AND P0, PT, R14, c[0x0][0x1fc], PT ;  /* 0x00007f000e007a0c */ /* 0x000fe20003f06270 */
[----:B------:R-:W-:Y:S01]  /*1dd0*/  IMAD.U32 R196, RZ, RZ, UR18 ;  /* 0x00000012ffc47e24 */ /* 0x000fe2000f8e00ff */
[----:B------:R-:W-:Y:S01]  /*1de0*/  SHF.R.S32.HI R20, RZ, 0x1, R5 ;  /* 0x00000001ff147819 */ /* 0x000fe20000011405 */
[----:B------:R1:W-:Y:S01]  /*1df0*/  LDGSTS.E.BYPASS.LTC128B.128 [R8+0x2080], [R32.64+0x40], !P3 ;  /* 0x0208004020087fae */ /* 0x0003e2000d901d4e */
[----:B------:R-:W-:Y:S01]  /*1e00*/  SHF.R.U32.HI R18, RZ, 0x3, R18 ;  /* 0x00000003ff127819 */ /* 0x000fe20000011612 */
[----:B------:R-:W-:Y:S01]  /*1e10*/  IMAD.WIDE.U32 R206, R196, c[0x0][0x278], R206 ;  /* 0x00009e00c4ce7a25 */ /* 0x000fe200078e00ce */
[----:B------:R-:W-:Y:S01]  /*1e20*/  LOP3.LUT R25, R25, 0x8, R24, 0xf8, !PT ;  /* 0x0000000819197812 */ /* 0x000fe200078ef818 */
[----:B------:R1:W-:Y:S01]  /*1e30*/  LDGSTS.E.BYPASS.LTC128B.128 [R8+0x4080], [R32.64+0x80], !P6 ;  /* 0x0408008020087fae */ /* 0x0003e2000f101d4e */
[----:B------:R-:W-:Y:S01]  /*1e40*/  LOP3.LUT R16, R28, 0xfffffff8, RZ, 0xc0, !PT ;  /* 0xfffffff81c107812 */ /* 0x000fe200078ec0ff */
[----:B------:R-:W-:Y:S01]  /*1e50*/  UMOV UR24, 0x6 ;  /* 0x0000000600187882 */ /* 0x000fe20000000000 */
[----:B------:R-:W-:Y:S01]  /*1e60*/  SHF.R.S32.HI R5, RZ, 0x1f, R5 ;  /* 0x0000001fff057819 */ /* 0x000fe20000011405 */
[----:B------:R-:W-:Y:S01]  /*1e70*/  IMAD.WIDE.U32 R200, R196, c[0x0][0x290], R200 ;  /* 0x0000a400c4c87a25 */ /* 0x000fe200078e00c8 */
[----:B------:R-:W-:-:S02]  /*1e80*/  SEL R12, RZ, 0x1, P0 ;  /* 0x00000001ff0c7807 */ /* 0x000fc40000000000 */
[----:B------:R-:W-:Y:S01]  /*1e90*/  ISETP.GE.AND P0, PT, R10, c[0x0][0x1fc], PT ;  /* 0x00007f000a007a0c */ /* 0x000fe20003f06270 */
[----:B------:R-:W-:Y:S01]  /*1ea0*/  IMAD.IADD R16, R9, 0x1, -R16 ;  /* 0x0000000109107824 */ /* 0x000fe200078e0a10 */
[----:B------:R-:W-:Y:S01]  /*1eb0*/  LOP3.LUT R18, R25, R18, RZ, 0x3c, !PT ;  /* 0x0000001219127212 */ /* 0x000fe200078e3cff */
[----:B------:R-:W-:Y:S01]  /*1ec0*/  IMAD.WIDE.U32 R194, R196, c[0x0][0x240], R194 ;  /* 0x00009000c4c27a25 */ /* 0x000fe200078e00c2 */
[----:B------:R-:W-:Y:S02]  /*1ed0*/  LEA.HI R25, R5, R20, RZ, 0x2 ;  /* 0x0000001405197211 */ /* 0x000fe400078f10ff */
[----:B------:R-:W-:Y:S01]  /*1ee0*/  SEL R9, RZ, 0xffffffff, P0 ;  /* 0xffffffffff097807 */ /* 0x000fe20000000000 */
[----:B------:R-:W-:Y:S01]  /*1ef0*/  IMAD.MOV.U32 R181, RZ, RZ, 0x10 ;  /* 0x00000010ffb57424 */ /* 0x000fe200078e00ff */
[----:B------:R-:W-:Y:S01]  /*1f00*/  ISETP.GE.AND P0, PT, R10, c[0x0][0x16c], PT ;  /* 0x00005b000a007a0c */ /* 0x000fe20003f06270 */
[----:B------:R-:W-:Y:S01]  /*1f10*/  IMAD R179, R13, 0x200, R18 ;  /* 0x000002000db37824 */ /* 0x000fe200078e0212 */
[----:B------:R-:W-:Y:S01]  /*1f20*/  LEA.HI R5, R23, R2, RZ, 0x7 ;  /* 0x0000000217057211 */ /* 0x000fe200078f38ff */
[----:B------:R-:W-:Y:S01]  /*1f30*/  IMAD.SHL.U32 R9, R9, 0x2, RZ ;  /* 0x0000000209097824 */ /* 0x000fe200078e00ff */
[----:B------:R-:W-:Y:S01]  /*1f40*/  LOP3.LUT R23, R25, 0xfffffffc, RZ, 0xc0, !PT ;  /* 0xfffffffc19177812 */ /* 0x000fe200078ec0ff */
[----:B------:R-:W-:Y:S01]  /*1f50*/  IMAD.SHL.U32 R184, R13, 0x8, RZ ;  /* 0x000000080db87824 */ /* 0x000fe200078e00ff */
[----:B------:R-:W-:-:S02]  /*1f60*/  SHF.R.S32.HI R28, RZ, 0x3, R28 ;  /* 0x00000003ff1c7819 */ /* 0x000fc4000001141c */
[----:B------:R-:W-:Y:S01]  /*1f70*/  SEL R22, RZ, 0x2, P0 ;  /* 0x00000002ff167807 */ /* 0x000fe20000000000 */
[----:B------:R-:W-:Y:S01]  /*1f80*/  IMAD.IADD R4, R20, 0x1, -R23 ;  /* 0x0000000114047824 */ /* 0x000fe200078e0a17 */
[----:B------:R-:W-:Y:S01]  /*1f90*/  IADD3 R199, R199, UR7, RZ ;  /* 0x00000007c7c77c10 */ /* 0x000fe2000fffe0ff */
[----:B------:R-:W-:Y:S01]  /*1fa0*/  IMAD.MOV.U32 R23, RZ, RZ, c[0x0][0x1a8] ;  /* 0x00006a00ff177624 */ /* 0x000fe200078e00ff */
[----:B------:R-:W-:Y:S01]  /*1fb0*/  IADD3 R19, R19, R22, R26 ;  /* 0x0000001613137210 */ /* 0x000fe20007ffe01a */
[----:B------:R-:W-:Y:S01]  /*1fc0*/  IMAD R178, R28, 0x8, R11 ;  /* 0x000000081cb27824 */ /* 0x000fe200078e020b */
[----:B------:R-:W-:Y:S01]  /*1fd0*/  UIMAD UR7, UR20, UR4, URZ ;  /* 0x00000004140772a4 */ /* 0x000fe2000f8e023f */
[----:B------:R-:W-:Y:S01]  /*1fe0*/  IMAD.SHL.U32 R22, R13, 0x10, RZ ;  /* 0x000000100d167824 */ /* 0x000fe200078e00ff */
[----:B------:R-:W-:Y:S01]  /*1ff0*/  LOP3.LUT R12, R9, 0x2, R12, 0xe2, !PT ;  /* 0x00000002090c7812 */ /* 0x000fe200078ee20c */
[--C-:B------:R-:W-:Y:S01]  /*2000*/  IMAD R11, R34, 0x2, R177.reuse ;  /* 0x00000002220b7824 */ /* 0x100fe200078e02b1 */
[----:B------:R-:W-:Y:S01]  /*2010*/  UIMAD UR7, UR19, UR5, UR7 ;  /* 0x00000005130772a4 */ /* 0x000fe2000f8e0207 */
[----:B------:R-:W-:Y:S01]  /*2020*/  IMAD R177, R28, 0x200, R177 ;  /* 0x000002001cb17824 */ /* 0x000fe200078e02b1 */
[C---:B------:R-:W-:Y:S01]  /*2030*/  LEA R28, P1, R23.reuse, R32, 0x7 ;  /* 0x00000020171c7211 */ /* 0x040fe200078238ff */
[----:B------:R-:W-:Y:S01]  /*2040*/  IMAD.MOV.U32 R9, RZ, RZ, c[0x0][0x1ac] ;  /* 0x00006b00ff097624 */ /* 0x000fe200078e00ff */
[----:B------:R-:W-:Y:S01]  /*2050*/  SHF.R.U32.HI R5, RZ, 0x4, R5 ;  /* 0x00000004ff057819 */ /* 0x000fe20000011605 */
[----:B------:R-:W-:Y:S01]  /*2060*/  UIADD3 UR7, UR23, UR7, URZ ;  /* 0x0000000717077290 */ /* 0x000fe2000fffe03f */
[----:B------:R-:W-:Y:S01]  /*2070*/  LOP3.LUT R22, R22, 0x10, RZ, 0xc0, !PT ;  /* 0x0000001016167812 */ /* 0x000fe200078ec0ff */
[----:B------:R-:W-:Y:S01]  /*2080*/  IMAD.WIDE.U32 R198, R196, c[0x0][0x188], R198 ;  /* 0x00006200c4c67a25 */ /* 0x000fe200078e00c6 */
[----:B------:R-:W-:Y:S01]  /*2090*/  LEA.HI.X R29, R23, R33, R9, 0x7, P1 ;  /* 0x00000021171d7211 */ /* 0x000fe200008f3c09 */
[----:B------:R-:W-:Y:S01]  /*20a0*/  ULDC.64 UR4, c[0x0][0x278] ;  /* 0x00009e0000047ab9 */ /* 0x000fe20000000a00 */
[----:B------:R-:W-:Y:S01]  /*20b0*/  ISETP.GT.AND P1, PT, R2, 0xf, PT ;  /* 0x0000000f0200780c */ /* 0x000fe20003f24270 */
[----:B------:R-:W-:Y:S01]  /*20c0*/  UIMAD UR4, UR17, UR4, URZ ;  /* 0x00000004110472a4 */ /* 0x000fe2000f8e023f */
[----:B------:R-:W-:Y:S01]  /*20d0*/  LOP3.LUT R5, R22, 0x8, R5, 0xf8, !PT ;  /* 0x0000000816057812 */ /* 0x000fe200078ef805 */
[----:B------:R-:W-:Y:S01]  /*20e0*/  IMAD.U32 R22, RZ, RZ, UR22 ;  /* 0x00000016ff167e24 */ /* 0x000fe2000f8e00ff */
[----:B------:R-:W-:Y:S01]  /*20f0*/  IADD3 R185, R199, UR6, RZ ;  /* 0x00000006c7b97c10 */ /* 0x000fe2000fffe0ff */
[----:B------:R-:W-:Y:S01]  /*2100*/  IMAD.U32 R23, RZ, RZ, UR23 ;  /* 0x00000017ff177e24 */ /* 0x000fe2000f8e00ff */
[----:B------:R-:W-:Y:S01]  /*2110*/  UIMAD UR6, UR18, UR5, UR4 ;  /* 0x00000005120672a4 */ /* 0x000fe2000f8e0204 */
[----:B------:R-:W-:Y:S01]  /*2120*/  IMAD.U32 R0, RZ, RZ, UR7 ;  /* 0x00000007ff007e24 */ /* 0x000fe2000f8e00ff */
[C---:B------:R-:W-:Y:S01]  /*2130*/  LEA R23, P3, R22.reuse, R198, 0x6 ;  /* 0x000000c616177211 */ /* 0x040fe200078630ff */
[----:B------:R-:W-:Y:S01]  /*2140*/  USHF.L.U32 UR23, UR19, 0x6, URZ ;  /* 0x0000000613177899 */ /* 0x000fe2000800063f */
[----:B------:R-:W-:Y:S01]  /*2150*/  IMAD.U32 R34, RZ, RZ, UR12 ;  /* 0x0000000cff227e24 */ /* 0x000fe2000f8e00ff */
[----:B------:R-:W-:Y:S01]  /*2160*/  ULDC.64 UR4, c[0x0][0x210] ;  /* 0x0000840000047ab9 */ /* 0x000fe20000000a00 */
[----:B------:R-:W-:Y:S01]  /*2170*/  LEA.HI.X R0, R22, R185, R0, 0x6, P3 ;  /* 0x000000b916007211 */ /* 0x000fe200018f3400 */
[----:B------:R-:W-:Y:S01]  /*2180*/  USHF.R.S32.HI UR22, URZ, 0x1f, UR23 ;  /* 0x0000001f3f167899 */ /* 0x000fe20008011417 */
[----:B------:R-:W-:Y:S01]  /*2190*/  LEA R22, P6, R23, c[0x0][0x160], 0x1 ;  /* 0x0000580017167a11 */ /* 0x000fe200078c08ff */
[----:B------:R-:W-:Y:S01]  /*21a0*/  UIMAD UR4, UR21, UR4, URZ ;  /* 0x00000004150472a4 */ /* 0x000fe2000f8e023f */
[----:B------:R-:W-:Y:S01]  /*21b0*/  IADD3 R187, R207, UR6, RZ ;  /* 0x00000006cfbb7c10 */ /* 0x000fe2000fffe0ff */
[----:B------:R-:W-:Y:S01]  /*21c0*/  IMAD.WIDE.U32 R34, R34, c[0x0][0x210], R30 ;  /* 0x0000840022227a25 */ /* 0x000fe200078e001e */
[----:B------:R-:W-:Y:S01]  /*21d0*/  @!P1 IADD3 R9, P3, R206, UR23, RZ ;  /* 0x00000017ce099c10 */ /* 0x000fe2000ff7e0ff */
[----:B------:R-:W-:Y:S01]  /*21e0*/  UIMAD UR4, UR12, UR5, UR4 ;  /* 0x000000050c0472a4 */ /* 0x000fe2000f8e0204 */
[----:B------:R-:W-:Y:S01]  /*21f0*/  LEA.HI.X R23, R23, c[0x0][0x164], R0, 0x1, P6 ;  /* 0x0000590017177a11 */ /* 0x000fe200030f0c00 */
[----:B------:R-:W-:Y:S01]  /*2200*/  UIADD3 UR21, -UR23, UR10, URZ ;  /* 0x0000000a17157290 */ /* 0x000fe2000fffe13f */
[----:B------:R-:W-:Y:S01]  /*2210*/  @!P1 IADD3.X R0, R187, UR22, RZ, P3, !PT ;  /* 0x00000016bb009c10 */ /* 0x000fe20009ffe4ff */
[----:B------:R2:W-:Y:S01]  /*2220*/  LDGSTS.E.BYPASS.LTC128B.128 [R8+0x1080], [R28.64], !P2 ;  /* 0x010800001c087fae */ /* 0x0005e2000d101d4e */
[C---:B------:R-:W-:Y:S01]  /*2230*/  @!P1 LEA R30, P3, R9.reuse, c[0x0][0x258], 0x2 ;  /* 0x00009600091e9a11 */ /* 0x040fe200078610ff */
[----:B------:R-:W-:Y:S01]  /*2240*/  ULDC.64 UR6, c[0x0][0x208] ;  /* 0x0000820000067ab9 */ /* 0x000fe20000000a00 */
[----:B------:R-:W-:Y:S01]  /*2250*/  ISETP.GE.AND P6, PT, R188, c[0x0][0x1fc], PT ;  /* 0x00007f00bc007a0c */ /* 0x000fe20003fc6270 */
[----:B------:R-:W-:Y:S01]  /*2260*/  USHF.L.U64.HI UR7, UR6, UR24, UR7 ;  /* 0x0000001806077299 */ /* 0x000fe20008010207 */
[----:B------:R-:W-:Y:S01]  /*2270*/  @!P1 LEA.HI.X R31, R9, c[0x0][0x25c], R0, 0x2, P3 ;  /* 0x00009700091f9a11 */ /* 0x000fe200018f1400 */
[----:B------:R-:W-:Y:S01]  /*2280*/  USHF.L.U32 UR6, UR6, 0x6, URZ ;  /* 0x0000000606067899 */ /* 0x000fe2000800063f */
[----:B------:R-:W-:Y:S01]  /*2290*/  LOP3.LUT P3, RZ, R19, 0x1, RZ, 0xc0, !PT ;  /* 0x0000000113ff7812 */ /* 0x000fe2000786c0ff */
[----:B------:R2:W-:Y:S01]  /*22a0*/  LDGSTS.E.BYPASS.LTC128B.128 [R8+0x3080], [R28.64+0x40], !P5 ;  /* 0x030800401c087fae */ /* 0x0005e2000e901d4e */
[----:B------:R-:W-:Y:S01]  /*22b0*/  IADD3 R35, R35, UR4, RZ ;  /* 0x0000000423237c10 */ /* 0x000fe2000fffe0ff */
[----:B------:R-:W-:Y:S01]  /*22c0*/  ULDC.64 UR4, c[0x0][0x218] ;  /* 0x0000860000047ab9 */ /* 0x000fe20000000a00 */
[----:B------:R-:W-:Y:S01]  /*22d0*/  SEL R9, RZ, 0x4, P6 ;  /* 0x00000004ff097807 */ /* 0x000fe20003000000 */
[----:B------:R-:W-:Y:S01]  /*22e0*/  UIMAD UR4, UR17, UR4, URZ ;  /* 0x00000004110472a4 */ /* 0x000fe2000f8e023f */
[C---:B------:R-:W-:Y:S01]  /*22f0*/  LOP3.LUT P2, RZ, R19.reuse, 0x2, RZ, 0xc0, !PT ;  /* 0x0000000213ff7812 */ /* 0x040fe2000784c0ff */
[----:B------:R-:W-:Y:S01]  /*2300*/  IMAD.WIDE.U32 R196, R196, c[0x0][0x218], R34 ;  /* 0x00008600c4c47a25 */ /* 0x000fe200078e0022 */
[----:B------:R-:W-:Y:S01]  /*2310*/  LOP3.LUT P6, RZ, R19, 0x4, RZ, 0xc0, !PT ;  /* 0x0000000413ff7812 */ /* 0x000fe200078cc0ff */
[----:B------:R-:W-:Y:S01]  /*2320*/  UIMAD UR25, UR18, UR5, UR4 ;  /* 0x00000005121972a4 */ /* 0x000fe2000f8e0204 */
[C---:B------:R-:W-:Y:S01]  /*2330*/  ISETP.GE.OR P3, PT, R192.reuse, UR21, !P3 ;  /* 0x00000015c0007c0c */ /* 0x040fe2000df66670 */
[----:B------:R-:W-:Y:S01]  /*2340*/  UIMAD UR24, UR7, UR19, URZ ;  /* 0x00000013071872a4 */ /* 0x000fe2000f8e023f */
[C---:B------:R-:W-:Y:S01]  /*2350*/  ISETP.GE.OR P2, PT, R192.reuse, UR21, !P2 ;  /* 0x00000015c0007c0c */ /* 0x040fe2000d746670 */
[----:B------:R2:W-:Y:S01]  /*2360*/  LDGSTS.E.BYPASS.LTC128B.128 [R8+0x5080], [R28.64+0x80], !P4 ;  /* 0x050800801c087fae */ /* 0x0005e2000e101d4e */
[----:B------:R-:W-:Y:S01]  /*2370*/  ISETP.GE.OR P6, PT, R192, UR21, !P6 ;  /* 0x00000015c0007c0c */ /* 0x000fe2000f7c6670 */
[----:B------:R-:W-:Y:S01]  /*2380*/  IMAD.MOV.U32 R208, RZ, RZ, R196 ;  /* 0x000000ffffd07224 */ /* 0x000fe200078e00c4 */
[----:B------:R-:W-:Y:S01]  /*2390*/  LOP3.LUT R12, R12, R9, RZ, 0xfc, !PT ;  /* 0x000000090c0c7212 */ /* 0x000fe200078efcff */
[----:B------:R-:W-:Y:S01]  /*23a0*/  IMAD.U32 R9, RZ, RZ, UR6 ;  /* 0x00000006ff097e24 */ /* 0x000fe2000f8e00ff */
[----:B------:R-:W-:Y:S01]  /*23b0*/  IADD3 R209, R197, UR25, RZ ;  /* 0x00000019c5d17c10 */ /* 0x000fe2000fffe0ff */
[----:B------:R-:W0:Y:S01]  /*23c0*/  LDGDEPBAR ;  /* 0x00000000000079af */ /* 0x000e220000000000 */
[C---:B------:R-:W-:Y:S01]  /*23d0*/  LOP3.LUT P4, RZ, R12.reuse, 0x1, RZ, 0xc0, !PT ;  /* 0x000000010cff7812 */ /* 0x040fe2000788c0ff */
[----:B------:R-:W-:Y:S01]  /*23e0*/  UIMAD UR24, UR20, UR6, UR24 ;  /* 0x00000006141872a4 */ /* 0x000fe2000f8e0218 */
[----:B------:R-:W-:Y:S01]  /*23f0*/  SHF.R.S32.HI R17, RZ, 0x1f, R17 ;  /* 0x0000001fff117819 */ /* 0x000fe20000011411 */
[----:B------:R3:W-:Y:S01]  /*2400*/  LDGSTS.E.BYPASS.LTC128B.128 [R8+0xc080], [R22.64], !P3 ;  /* 0x0c08000016087fae */ /* 0x0007e2000d901d4e */
[----:B------:R-:W-:Y:S01]  /*2410*/  LOP3.LUT P3, RZ, R12, 0x2, RZ, 0xc0, !PT ;  /* 0x000000020cff7812 */ /* 0x000fe2000786c0ff */
[----:B-1----:R-:W-:Y:S01]  /*2420*/  IMAD.WIDE.U32 R32, R9, UR19, R208 ;  /* 0x0000001309207c25 */ /* 0x002fe2000f8e00d0 */
[----:B------:R-:W-:Y:S01]  /*2430*/  SEL R189, RZ, 0xffffffff, P0 ;  /* 0xffffffffffbd7807 */ /* 0x000fe20000000000 */
[----:B------:R3:W-:Y:S01]  /*2440*/  LDGSTS.E.BYPASS.LTC128B.128 [R8+0xd080], [R22.64+0x40], !P2 ;  /* 0x0d08004016087fae */ /* 0x0007e2000d101d4e */
[----:B------:R-:W-:Y:S01]  /*2450*/  LEA.HI R17, R17, R192, RZ, 0x3 ;  /* 0x000000c011117211 */ /* 0x000fe200078f18ff */
[----:B------:R-:W-:Y:S01]  /*2460*/  ULDC.64 UR4, c[0x0][0x290] ;  /* 0x0000a40000047ab9 */ /* 0x000fe20000000a00 */
[C---:B------:R-:W-:Y:S01]  /*2470*/  ISETP.GE.OR P0, PT, R192.reuse, UR21, !P3 ;  /* 0x00000015c0007c0c */ /* 0x040fe2000df06670 */
[----:B------:R3:W-:Y:S01]  /*2480*/  LDGSTS.E.BYPASS.LTC128B.128 [R8+0xe080], [R22.64+0x80], !P6 ;  /* 0x0e08008016087fae */ /* 0x0007e2000f101d4e */
[----:B------:R-:W-:Y:S01]  /*2490*/  ISETP.GE.OR P6, PT, R192, UR21, !P4 ;  /* 0x00000015c0007c0c */ /* 0x000fe2000e7c6670 */
[----:B------:R-:W-:Y:S01]  /*24a0*/  UIMAD UR4, UR17, UR4, URZ ;  /* 0x00000004110472a4 */ /* 0x000fe2000f8e023f */
[----:B------:R-:W-:Y:S01]  /*24b0*/  IADD3 R0, R33, UR24, RZ ;  /* 0x0000001821007c10 */ /* 0x000fe2000fffe0ff */
[----:B------:R-:W-:Y:S01]  /*24c0*/  UIADD3 UR20, UR19, 0x1, URZ ;  /* 0x0000000113147890 */ /* 0x000fe2000fffe03f */
[----:B------:R-:W-:Y:S01]  /*24d0*/  SHF.R.S32.HI R21, RZ, 0x1, R21 ;  /* 0x00000001ff157819 */ /* 0x000fe20000011415 */
[----:B------:R-:W-:Y:S01]  /*24e0*/  UIMAD UR4, UR18, UR5, UR4 ;  /* 0x00000005120472a4 */ /* 0x000fe2000f8e0204 */
[----:B------:R-:W-:Y:S01]  /*24f0*/  LOP3.LUT R19, R17, 0xfffffff8, RZ, 0xc0, !PT ;  /* 0xfffffff811137812 */ /* 0x000fe200078ec0ff */
[----:B------:R-:W-:Y:S01]  /*2500*/  @!P1 IMAD.SHL.U32 R17, R2, 0x10, RZ ;  /* 0x0000001002119824 */ /* 0x000fe200078e00ff */
[----:B--2---:R-:W-:Y:S01]  /*2510*/  LEA R28, P5, R32, c[0x0][0x1f0], 0x1 ;  /* 0x00007c00201c7a11 */ /* 0x004fe200078a08ff */
[----:B------:R-:W-:Y:S01]  /*2520*/  IMAD.SHL.U32 R18, R4, 0x40, RZ ;  /* 0x0000004004127824 */ /* 0x000fe200078e00ff */
[----:B------:R-:W-:Y:S01]  /*2530*/  LOP3.LUT P2, RZ, R12, 0x4, RZ, 0xc0, !PT ;  /* 0x000000040cff7812 */ /* 0x000fe2000784c0ff */
[----:B------:R-:W-:Y:S01]  /*2540*/  IMAD.IADD R12, R192, 0x1, -R19 ;  /* 0x00000001c00c7824 */ /* 0x000fe200078e0a13 */
[----:B------:R-:W-:Y:S01]  /*2550*/  LEA.HI.X R29, R32, c[0x0][0x1f4], R0, 0x1, P5 ;  /* 0x00007d00201d7a11 */ /* 0x000fe200028f0c00 */
[----:B------:R1:W-:Y:S01]  /*2560*/  @!P1 LDGSTS.E.BYPASS.LTC128B.128 [R17+0x18080], [R30.64] ;  /* 0x180800001e119fae */ /* 0x0003e2000b901d4e */
[C---:B------:R-:W-:Y:S01]  /*2570*/  LOP3.LUT P5, RZ, R21.reuse, 0x2, RZ, 0xc0, !PT ;  /* 0x0000000215ff7812 */ /* 0x040fe200078ac0ff */
[----:B------:R-:W-:Y:S01]  /*2580*/  IMAD.SHL.U32 R21, R21, 0x40, RZ ;  /* 0x0000004015157824 */ /* 0x000fe200078e00ff */
[----:B------:R-:W-:Y:S01]  /*2590*/  IADD3 R186, R201, UR4, RZ ;  /* 0x00000004c9ba7c10 */ /* 0x000fe2000fffe0ff */
[----:B------:R-:W0:Y:S01]  /*25a0*/  LDGDEPBAR ;  /* 0x00000000000079af */ /* 0x000e220000000000 */
[----:B------:R-:W-:Y:S01]  /*25b0*/  IMAD.SHL.U32 R204, R12, 0x40, RZ ;  /* 0x000000400ccc7824 */ /* 0x000fe200078e00ff */
[----:B------:R-:W-:Y:S01]  /*25c0*/  UISETP.GE.AND UP0, UPT, UR20, UR8, UPT ;  /* 0x000000081400728c */ /* 0x000fe2000bf06270 */
[----:B------:R-:W-:Y:S01]  /*25d0*/  LOP3.LUT R21, R21, 0xc0, RZ, 0xc0, !PT ;  /* 0x000000c015157812 */ /* 0x000fe200078ec0ff */
[----:B------:R2:W-:Y:S01]  /*25e0*/  LDGSTS.E.BYPASS.LTC128B.128 [R8+0x12080], [R28.64], !P6 ;  /* 0x120800001c087fae */ /* 0x0005e2000f101d4e */
[----:B------:R-:W-:Y:S01]  /*25f0*/  ISETP.GE.OR P6, PT, R192, UR21, !P2 ;  /* 0x00000015c0007c0c */ /* 0x000fe2000d7c6670 */
[----:B------:R-:W-:Y:S01]  /*2600*/  IMAD.SHL.U32 R0, R6, 0x8, RZ ;  /* 0x0000000806007824 */ /* 0x000fe200078e00ff */
[----:B------:R-:W-:Y:S01]  /*2610*/  LOP3.LUT R24, R21, 0x8, R24, 0xf8, !PT ;  /* 0x0000000815187812 */ /* 0x000fe200078ef818 */
[----:B------:R2:W-:Y:S01]  /*2620*/  LDGSTS.E.BYPASS.LTC128B.128 [R8+0x13080], [R28.64+0x40], !P0 ;  /* 0x130800401c087fae */ /* 0x0005e2000c101d4e */
[----:B---3--:R-:W-:Y:S01]  /*2630*/  IADD3 R22, P0, R200, UR23, RZ ;  /* 0x00000017c8167c10 */ /* 0x008fe2000ff1e0ff */
[----:B------:R-:W-:Y:S01]  /*2640*/  ULDC.64 UR4, c[0x0][0x240] ;  /* 0x0000900000047ab9 */ /* 0x000fe20000000a00 */
[----:B------:R-:W-:Y:S01]  /*2650*/  SHF.R.U32.HI R21, RZ, 0x3, R21 ;  /* 0x00000003ff157819 */ /* 0x000fe20000011615 */
[----:B------:R-:W-:Y:S01]  /*2660*/  UIMAD UR4, UR17, UR4, URZ ;  /* 0x00000004110472a4 */ /* 0x000fe2000f8e023f */
[----:B------:R-:W-:Y:S01]  /*2670*/  LOP3.LUT R204, R204, 0x1c0, RZ, 0xc0, !PT ;  /* 0x000001c0cccc7812 */ /* 0x000fe200078ec0ff */
[----:B------:R-:W-:Y:S01]  /*2680*/  IMAD.SHL.U32 R178, R178, 0x20, RZ ;  /* 0x00000020b2b27824 */ /* 0x000fe200078e00ff */
[----:B------:R-:W-:Y:S01]  /*2690*/  LOP3.LUT R23, R24, R21, RZ, 0x3c, !PT ;  /* 0x0000001518177212 */ /* 0x000fe200078e3cff */
[----:B------:R-:W-:Y:S01]  /*26a0*/  UIMAD UR4, UR18, UR5, UR4 ;  /* 0x00000005120472a4 */ /* 0x000fe2000f8e0204 */
[----:B------:R-:W-:Y:S01]  /*26b0*/  LOP3.LUT R0, R0, 0x18, RZ, 0xc0, !PT ;  /* 0x0000001800007812 */ /* 0x000fe200078ec0ff */
[----:B------:R2:W-:Y:S01]  /*26c0*/  LDGSTS.E.BYPASS.LTC128B.128 [R8+0x14080], [R28.64+0x80], !P6 ;  /* 0x140800801c087fae */ /* 0x0005e2000f101d4e */
[----:B------:R-:W-:Y:S01]  /*26d0*/  SHF.R.U32.HI R19, RZ, 0x3, R204 ;  /* 0x00000003ff137819 */ /* 0x000fe200000116cc */
[----:B------:R-:W-:Y:S01]  /*26e0*/  IMAD.SHL.U32 R189, R189, 0x2, RZ ;  /* 0x00000002bdbd7824 */ /* 0x000fe200078e00ff */
[----:B------:R-:W-:Y:S01]  /*26f0*/  LOP3.LUT P6, RZ, R16, 0x4, RZ, 0xc0, !PT ;  /* 0x0000000410ff7812 */ /* 0x000fe200078cc0ff */
[----:B------:R-:W-:Y:S01]  /*2700*/  IMAD.U32 R180, R180, 0x20, R23 ;  /* 0x00000020b4b47824 */ /* 0x000fe200078e0017 */
[----:B-1----:R-:W-:-:S02]  /*2710*/  IADD3.X R17, R186, UR22, RZ, P0, !PT ;  /* 0x00000016ba117c10 */ /* 0x002fc400087fe4ff */
[C---:B------:R-:W-:Y:S02]  /*2720*/  LEA R20, P0, R22.reuse, c[0x0][0x280], 0x2 ;  /* 0x0000a00016147a11 */ /* 0x040fe400078010ff */
[----:B------:R-:W-:Y:S02]  /*2730*/  LOP3.LUT R204, R19, R204, R0, 0x1e, !PT ;  /* 0x000000cc13cc7212 */ /* 0x000fe400078e1e00 */
[----:B------:R-:W-:Y:S02]  /*2740*/  LEA.HI.X R21, R22, c[0x0][0x284], R17, 0x2, P0 ;  /* 0x0000a10016157a11 */ /* 0x000fe400000f1411 */
[----:B------:R-:W-:Y:S01]  /*2750*/  LOP3.LUT R17, R3, 0xffffffe0, RZ, 0xc0, !PT ;  /* 0xffffffe003117812 */ /* 0x000fe200078ec0ff */
[----:B------:R-:W-:Y:S01]  /*2760*/  IMAD.IADD R204, R11, 0x1, R204 ;  /* 0x000000010bcc7824 */ /* 0x000fe200078e02cc */
[----:B------:R-:W-:Y:S02]  /*2770*/  LOP3.LUT P0, RZ, R4, 0x2, RZ, 0xc0, !PT ;  /* 0x0000000204ff7812 */ /* 0x000fe4000780c0ff */
[----:B------:R-:W-:Y:S01]  /*2780*/  SEL R3, R181, 0xfffffff0, !P5 ;  /* 0xfffffff0b5037807 */ /* 0x000fe20006800000 */
[----:B------:R-:W-:Y:S01]  /*2790*/  IMAD.IADD R4, R2, 0x1, -R17 ;  /* 0x0000000102047824 */ /* 0x000fe200078e0a11 */
[C---:B------:R-:W-:Y:S01]  /*27a0*/  LOP3.LUT P5, RZ, R16.reuse, 0x2, RZ, 0xc0, !PT ;  /* 0x0000000210ff7812 */ /* 0x040fe200078ac0ff */
[----:B------:R-:W-:Y:S01]  /*27b0*/  IMAD.SHL.U32 R16, R16, 0x40, RZ ;  /* 0x0000004010107824 */ /* 0x000fe200078e00ff */
[----:B------:R-:W-:Y:S01]  /*27c0*/  LOP3.LUT R18, R18, 0xc0, RZ, 0xc0, !PT ;  /* 0x000000c012127812 */ /* 0x000fe200078ec0ff */
[----:B------:R-:W-:Y:S01]  /*27d0*/  IMAD.SHL.U32 R204, R204, 0x2, RZ ;  /* 0x00000002cccc7824 */ /* 0x000fe200078e00ff */
[----:B------:R-:W-:-:S02]  /*27e0*/  SHF.R.S32.HI R17, RZ, 0x1f, R4 ;  /* 0x0000001fff117819 */ /* 0x000fc40000011404 */
[----:B------:R-:W-:Y:S02]  /*27f0*/  LOP3.LUT R16, R16, 0x1c0, RZ, 0xc0, !PT ;  /* 0x000001c010107812 */ /* 0x000fe400078ec0ff */
[----:B------:R-:W-:Y:S02]  /*2800*/  SEL R174, R181, 0xfffffff0, !P5 ;  /* 0xfffffff0b5ae7807 */ /* 0x000fe40006800000 */
[----:B------:R-:W-:Y:S02]  /*2810*/  PLOP3.LUT P5, PT, PT, PT, UP0, 0x80, 0x0 ;  /* 0x000000000000781c */ /* 0x000fe40003faf008 */
[----:B------:R-:W-:Y:S01]  /*2820*/  LEA.HI R11, R17, R4, RZ, 0x2 ;  /* 0x00000004110b7211 */ /* 0x000fe200078f10ff */
[----:B------:R-:W-:Y:S01]  /*2830*/  @!P1 IMAD.SHL.U32 R17, R2, 0x10, RZ ;  /* 0x0000001002119824 */ /* 0x000fe200078e00ff */
[----:B------:R-:W-:Y:S02]  /*2840*/  LOP3.LUT R184, R184, 0x8, RZ, 0xc0, !PT ;  /* 0x00000008b8b87812 */ /* 0x000fe400078ec0ff */
[----:B------:R-:W-:-:S02]  /*2850*/  SHF.R.U32.HI R19, RZ, 0x3, R16 ;  /* 0x00000003ff137819 */ /* 0x000fc40000011610 */
[----:B------:R-:W-:Y:S01]  /*2860*/  SHF.R.U32.HI R13, RZ, 0x3, R18 ;  /* 0x00000003ff0d7819 */ /* 0x000fe20000011612 */
[----:B------:R2:W-:Y:S01]  /*2870*/  @!P1 LDGSTS.E.BYPASS.LTC128B.128 [R17+0x18280], [R20.64] ;  /* 0x1828000014119fae */ /* 0x0005e2000b901d4e */
[----:B------:R-:W-:Y:S02]  /*2880*/  SHF.R.S32.HI R190, RZ, 0x2, R11 ;  /* 0x00000002ffbe7819 */ /* 0x000fe4000001140b */
[----:B------:R-:W-:Y:S01]  /*2890*/  LOP3.LUT R16, R19, R16, R184, 0x1e, !PT ;  /* 0x0000001013107212 */ /* 0x000fe200078e1eb8 */
[----:B------:R-:W0:Y:S01]  /*28a0*/  LDGDEPBAR ;  /* 0x00000000000079af */ /* 0x000e220000000000 */
[----:B------:R-:W-:Y:S01]  /*28b0*/  LOP3.LUT R5, R13, R5, R18, 0x1e, !PT ;  /* 0x000000050d057212 */ /* 0x000fe200078e1e12 */
[----:B------:R-:W-:Y:S01]  /*28c0*/  IMAD R190, R7, 0x10, R190 ;  /* 0x0000001007be7824 */ /* 0x000fe200078e02be */
[-C--:B------:R-:W-:Y:S01]  /*28d0*/  LOP3.LUT R184, R13, R18.reuse, R184, 0x1e, !PT ;  /* 0x000000120db87212 */ /* 0x080fe200078e1eb8 */
[----:B------:R-:W-:Y:S01]  /*28e0*/  IMAD R7, R7, 0x200, R178 ;  /* 0x0000020007077824 */ /* 0x000fe200078e02b2 */
[----:B------:R-:W-:Y:S01]  /*28f0*/  LOP3.LUT R13, R13, R18, R0, 0x1e, !PT ;  /* 0x000000120d0d7212 */ /* 0x000fe200078e1e00 */
[----:B------:R-:W-:Y:S01]  /*2900*/  IMAD.MOV.U32 R0, RZ, RZ, 0x20 ;  /* 0x00000020ff007424 */ /* 0x000fe200078e00ff */
[----:B------:R-:W0:Y:S01]  /*2910*/  LDGDEPBAR ;  /* 0x00000000000079af */ /* 0x000e220000000000 */
[----:B------:R-:W-:Y:S01]  /*2920*/  IADD3 R193, R195, UR4, RZ ;  /* 0x00000004c3c17c10 */ /* 0x000fe2000fffe0ff */
[----:B------:R-:W-:Y:S01]  /*2930*/  IMAD.IADD R182, R178, 0x1, R5 ;  /* 0x00000001b2b67824 */ /* 0x000fe200078e0205 */
[----:B------:R-:W-:Y:S01]  /*2940*/  LOP3.LUT R189, R189, 0x2, R26, 0xe2, !PT ;  /* 0x00000002bdbd7812 */ /* 0x000fe200078ee21a */
[----:B------:R-:W-:Y:S01]  /*2950*/  IMAD.IADD R177, R177, 0x1, R16 ;  /* 0x00000001b1b17824 */ /* 0x000fe200078e0210 */
[----:B------:R-:W-:Y:S01]  /*2960*/  SEL R0, R0, 0xffffffe0, !P6 ;  /* 0xffffffe000007807 */ /* 0x000fe20007000000 */
[----:B------:R-:W-:Y:S01]  /*2970*/  IMAD.IADD R184, R7, 0x1, R184 ;  /* 0x0000000107b87824 */ /* 0x000fe200078e02b8 */
[----:B------:R-:W-:Y:S01]  /*2980*/  IADD3 R203, R8, 0xc080, RZ ;  /* 0x0000c08008cb7810 */ /* 0x000fe20007ffe0ff */
[----:B------:R-:W-:Y:S01]  /*2990*/  IMAD.IADD R178, R178, 0x1, R13 ;  /* 0x00000001b2b27824 */ /* 0x000fe200078e020d */
[----:B------:R-:W-:-:S02]  /*29a0*/  IADD3 R202, R8, 0x12080, RZ ;  /* 0x0001208008ca7810 */ /* 0x000fc40007ffe0ff */
[----:B------:R-:W-:Y:S02]  /*29b0*/  SEL R181, R181, 0xfffffff0, !P0 ;  /* 0xfffffff0b5b57807 */ /* 0x000fe40004000000 */
[----:B------:R-:W-:Y:S01]  /*29c0*/  IADD3 R5, R204, 0x18480, RZ ;  /* 0x00018480cc057810 */ /* 0x000fe20007ffe0ff */
[----:B------:R-:W-:Y:S05]  /*29d0*/  @P5 BRA `(.L_x_1251) ;  /* 0x000001a000005947 */ /* 0x000fea0003800000 */
[----:B------:R-:W-:Y:S01]  /*29e0*/  USHF.R.S32.HI UR4, URZ, 0x1f, UR20 ;  /* 0x0000001f3f047899 */ /* 0x000fe20008011414 */
[----:B--2---:R-:W-:Y:S01]  /*29f0*/  IMAD.WIDE.U32 R16, R9, UR20, R208 ;  /* 0x0000001409107c25 */ /* 0x004fe2000f8e00d0 */
[----:B------:R-:W-:Y:S01]  /*2a00*/  UIMAD UR7, UR7, UR20, URZ ;  /* 0x00000014070772a4 */ /* 0x000fe2000f8e023f */
[----:B------:R-:W-:Y:S01]  /*2a10*/  BSSY B0, `(.L_x_1251) ;  /* 0x0000016000007945 */ /* 0x000fe20003800000 */
[----:B------:R-:W-:Y:S02]  /*2a20*/  USHF.L.U32 UR5, UR20, 0x6, URZ ;  /* 0x0000000614057899 */ /* 0x000fe4000800063f */
[----:B------:R-:W-:Y:S01]  /*2a30*/  UIMAD UR4, UR4, UR6, UR7 ;  /* 0x00000006040472a4 */ /* 0x000fe2000f8e0207 */
[----:B------:R-:W-:Y:S01]  /*2a40*/  LEA R18, P5, R16, c[0x0][0x1f0], 0x1 ;  /* 0x00007c0010127a11 */ /* 0x000fe200078a08ff */
        /* <DEDUP_REMOVED lines=18> */
.L_x_1252:
[----:B------:R-:W-:Y:S05]  /*2b70*/  BSYNC B0 ;  /* 0x0000000000007941 */ /* 0x000fea0003800000 */
.L_x_1251:
        /* <DEDUP_REMOVED lines=10> */
[----:B------:R-:W-:Y:S01]  /*2c20*/  LEA R177, R177, 0x1c480, 0x1 ;  /* 0x0001c480b1b17811 */ /* 0x000fe200078e08ff */
[----:B------:R-:W-:Y:S01]  /*2c30*/  CS2R R128, SRZ ;  /* 0x0000000000807805 */ /* 0x000fe2000001ff00 */
[----:B------:R-:W-:Y:S01]  /*2c40*/  IADD3 R205, R204, 0x184c0, RZ ;  /* 0x000184c0cccd7810 */ /* 0x000fe20007ffe0ff */
[----:B------:R-:W-:Y:S01]  /*2c50*/  IMAD.IADD R210, R6, 0x1, -R7 ;  /* 0x0000000106d27824 */ /* 0x000fe200078e0a07 */
[----:B------:R-:W-:Y:S01]  /*2c60*/  LEA R176, R174, R177, 0x1 ;  /* 0x000000b1aeb07211 */ /* 0x000fe200078e08ff */
[----:B------:R-:W-:Y:S01]  /*2c70*/  IMAD R175, R0, 0x2, R177 ;  /* 0x0000000200af7824 */ /* 0x000fe200078e02b1 */
[----:B------:R-:W-:Y:S01]  /*2c80*/  LEA R178, R178, 0x80, 0x1 ;  /* 0x00000080b2b27811 */ /* 0x000fe200078e08ff */
[----:B------:R-:W-:Y:S01]  /*2c90*/  IMAD R210, R210, 0x4, R11 ;  /* 0x00000004d2d27824 */ /* 0x000fe200078e020b */
[----:B------:R-:W-:Y:S01]  /*2ca0*/  CS2R R126, SRZ ;  /* 0x00000000007e7805 */ /* 0x000fe2000001ff00 */
[----:B------:R-:W-:Y:S01]  /*2cb0*/  @P0 IADD3 R205, R5, -0x40, RZ ;  /* 0xffffffc005cd0810 */ /* 0x000fe20007ffe0ff */
        /* <DEDUP_REMOVED lines=49> */
[----:B------:R-:W-:Y:S01]  /*2fd0*/  IADD3 R211, -R210, UR16, RZ ;  /* 0x00000010d2d37c10 */ /* 0x000fe2000fffe1ff */
[----:B------:R-:W-:Y:S01]  /*2fe0*/  IMAD.IADD R173, R184, 0x1, R181 ;  /* 0x00000001b8ad7824 */ /* 0x000fe200078e02b5 */
[----:B------:R-:W-:-:S02]  /*2ff0*/  UMOV UR5, URZ ;  /* 0x0000003f00057c82 */ /* 0x000fc40008000000 */
[----:B------:R-:W-:Y:S02]  /*3000*/  UMOV UR17, 0x1 ;  /* 0x0000000100117882 */ /* 0x000fe40000000000 */
[----:B------:R-:W-:Y:S02]  /*3010*/  UMOV UR16, URZ ;  /* 0x0000003f00107c82 */ /* 0x000fe40008000000 */
.L_x_1255:
        /* <DEDUP_REMOVED lines=13> */
[----:B--2---:R-:W-:Y:S02]  /*30f0*/  SHF.L.U32 R2, R148, 0x1, RZ ;  /* 0x0000000194027819 */ /* 0x004fe400000006ff */
[----:B------:R-:W-:Y:S01]  /*3100*/  PLOP3.LUT P0, PT, PT, PT, UP0, 0x80, 0x0 ;  /* 0x000000000000781c */ /* 0x000fe20003f0f008 */
[----:B------:R-:W-:Y:S08]  /*3110*/  LDSM.16.M88.4 R136, [R180+0x80] ;  /* 0x00008000b488783b */ /* 0x000ff00000000200 */
[----:B------:R-:W2:Y:S08]  /*3120*/  LDSM.16.M88.4 R132, [R3+0xc080] ;  /* 0x00c080000384783b */ /* 0x000eb00000000200 */
[----:B------:R-:W3:Y:S08]  /*3130*/  LDSM.16.M88.4 R140, [R3+0xc880] ;  /* 0x00c88000038c783b */ /* 0x000ef00000000200 */
[----:B------:R-:W4:Y:S08]  /*3140*/  LDSM.16.M88.4 R144, [R180+0x1080] ;  /* 0x00108000b490783b */ /* 0x000f300000000200 */
[----:B------:R-:W-:Y:S08]  /*3150*/  LDSM.16.M88.4 R152, [R172+0x80] ;  /* 0x00008000ac98783b */ /* 0x000ff00000000200 */
[----:B------:R-:W5:Y:S01]  /*3160*/  LDSM.16.M88.4 R148, [R2+0xc080] ;  /* 0x00c080000294783b */ /* 0x000f620000000200 */
[-C--:B--2---:R-:W-:Y:S07]  /*3170*/  HMMA.16816.F32.BF16 R4, R132, R136.reuse, RZ ;  /* 0x000000888404723c */ /* 0x084fee00000418ff */
[----:B------:R-:W-:Y:S01]  /*3180*/  LDSM.16.M88.4 R156, [R172+0x1080] ;  /* 0x00108000ac9c783b */ /* 0x000fe20000000200 */
[C---:B-1-3--:R-:W-:Y:S07]  /*3190*/  HMMA.16816.F32.BF16 R8, R140.reuse, R136, RZ ;  /* 0x000000888c08723c */ /* 0x04afee00000418ff */
[----:B------:R-:W-:Y:S01]  /*31a0*/  LDSM.16.M88.4 R164, [R180+0x2080] ;  /* 0x00208000b4a4783b */ /* 0x000fe20000000200 */
[-C--:B------:R-:W-:Y:S07]  /*31b0*/  HMMA.16816.F32.BF16 R12, R140, R138.reuse, RZ ;  /* 0x0000008a8c0c723c */ /* 0x080fee00000418ff */
[----:B------:R-:W-:Y:S01]  /*31c0*/  LDSM.16.M88.4 R160, [R3+0xd080] ;  /* 0x00d0800003a0783b */ /* 0x000fe20000000200 */
[C---:B------:R-:W-:Y:S07]  /*31d0*/  HMMA.16816.F32.BF16 R16, R132.reuse, R138, RZ ;  /* 0x0000008a8410723c */ /* 0x040fee00000418ff */
[----:B------:R-:W1:Y:S01]  /*31e0*/  LDSM.16.M88.4 R136, [R2+0xc880] ;  /* 0x00c880000288783b */ /* 0x000e620000000200 */
[-C--:B----4-:R-:W-:Y:S07]  /*31f0*/  HMMA.16816.F32.BF16 R20, R132, R144.reuse, RZ ;  /* 0x000000908414723c */ /* 0x090fee00000418ff */
        /* <DEDUP_REMOVED lines=11> */
[-C--:B-----5:R-:W-:Y:S05]  /*32b0*/  HMMA.16816.F32.BF16 R4, R148, R152.reuse, R4 ;  /* 0x000000989404723c */ /* 0x0a0fea0000041804 */
        /* <DEDUP_REMOVED lines=135> */
[----:B------:R-:W-:Y:S02]  /*3b30*/  UIMAD UR18, UR18, -0x40, UR10 ;  /* 0xffffffc0121278a4 */ /* 0x000fe4000f8e020a */
        /* <DEDUP_REMOVED lines=12> */
[C---:B------:R-:W-:Y:S01]  /*3c00*/  LOP3.LUT P0, RZ, R189.reuse, 0x2, RZ, 0xc0, !PT ;  /* 0x00000002bdff7812 */ /* 0x040fe2000780c0ff */
[----:B------:R-:W-:Y:S01]  /*3c10*/  @!P1 IMAD R2, R2, 0x40, R191 ;  /* 0x0000004002029824 */ /* 0x000fe200078e02bf */
[----:B------:R-:W-:Y:S01]  /*3c20*/  LEA.HI.X R11, R4, c[0x0][0x164], R3, 0x1, P5 ;  /* 0x00005900040b7a11 */ /* 0x000fe200028f0c03 */
[----:B------:R-:W-:Y:S01]  /*3c30*/  IMAD.U32 R4, RZ, RZ, UR17 ;  /* 0x00000011ff047e24 */ /* 0x000fe2000f8e00ff */
[----:B------:R-:W-:Y:S01]  /*3c40*/  LOP3.LUT P5, RZ, R189, 0x1, RZ, 0xc0, !PT ;  /* 0x00000001bdff7812 */ /* 0x000fe200078ac0ff */
[----:B------:R-:W-:Y:S01]  /*3c50*/  @!P1 IMAD.SHL.U32 R5, R2, 0x4, RZ ;  /* 0x0000000402059824 */ /* 0x000fe200078e00ff */
[----:B------:R-:W-:Y:S01]  /*3c60*/  ISETP.GE.OR P0, PT, R192, UR18, !P0 ;  /* 0x00000012c0007c0c */ /* 0x000fe2000c706670 */
[----:B------:R-:W-:Y:S01]  /*3c70*/  IMAD R3, R4, 0x3000, R203 ;  /* 0x0000300004037824 */ /* 0x000fe200078e02cb */
[----:B------:R-:W-:Y:S02]  /*3c80*/  ISETP.GE.OR P5, PT, R192, UR18, !P5 ;  /* 0x00000012c0007c0c */ /* 0x000fe4000efa6670 */
[----:B------:R-:W-:Y:S11]  /*3c90*/  ISETP.GE.OR P6, PT, R188, c[0x0][0x16c], !P6 ;  /* 0x00005b00bc007a0c */ /* 0x000ff600077c6670 */
[----:B------:R-:W-:Y:S01]  /*3ca0*/  @!PT LDS RZ, [RZ] ;  /* 0x00000000fffff984 */ /* 0x000fe20000000800 */
[----:B------:R-:W-:Y:S01]  /*3cb0*/  @!PT LDS RZ, [RZ] ;  /* 0x00000000fffff984 */ /* 0x000fe20000000800 */
[----:B------:R-:W-:Y:S01]  /*3cc0*/  @!PT LDS RZ, [RZ] ;  /* 0x00000000fffff984 */ /* 0x000fe20000000800 */
[----:B------:R2:W-:Y:S06]  /*3cd0*/  LDGSTS.E.BYPASS.LTC128B.128 [R3], [R10.64], !P5 ;  /* 0x000000000a037fae */ /* 0x0005ec000e901d4e */
[----:B------:R2:W-:Y:S06]  /*3ce0*/  LDGSTS.E.BYPASS.LTC128B.128 [R3+0x1000], [R10.64+0x40], !P0 ;  /* 0x010000400a037fae */ /* 0x0005ec000c101d4e */
[----:B------:R2:W-:Y:S06]  /*3cf0*/  LDGSTS.E.BYPASS.LTC128B.128 [R3+0x2000], [R10.64+0x80], !P6 ;  /* 0x020000800a037fae */ /* 0x0005ec000f101d4e */
[----:B------:R2:W-:Y:S02]  /*3d00*/  @!P1 LDGSTS.E.BYPASS.LTC128B.128 [R5+0x18080], [R8.64] ;  /* 0x1808000008059fae */ /* 0x0005e4000b901d4e */
.L_x_1253:
[-C--:B-1234-:R-:W-:Y:S01]  /*3d10*/  HMMA.16816.F32.BF16 R4, R132, R136.reuse, RZ ;  /* 0x000000888404723c */ /* 0x09efe200000418ff */
[----:B------:R-:W-:Y:S01]  /*3d20*/  LDSM.16.M88.4 R164, [R180+0x8080] ;  /* 0x00808000b4a4783b */ /* 0x000fe20000000200 */
[----:B------:R-:W-:Y:S02]  /*3d30*/  UMOV UR4, 0x1800 ;  /* 0x0000180000047882 */ /* 0x000fe40000000000 */
[----:B------:R-:W-:Y:S02]  /*3d40*/  UIMAD UR4, UR5, UR4, 0x800 ;  /* 0x00000800050474a4 */ /* 0x000fe4000f8e0204 */
[----:B------:R-:W-:Y:S02]  /*3d50*/  ULEA UR7, UR19, 0x1, 0x6 ;  /* 0x0000000113077891 */ /* 0x000fe4000f8e303f */
[C---:B------:R-:W-:Y:S01]  /*3d60*/  HMMA.16816.F32.BF16 R8, R140.reuse, R136, RZ ;  /* 0x000000888c08723c */ /* 0x040fe200000418ff */
[----:B------:R-:W0:Y:S01]  /*3d70*/  LDGDEPBAR ;  /* 0x00000000000079af */ /* 0x000e220000000000 */
[----:B------:R-:W-:Y:S02]  /*3d80*/  USHF.L.U32 UR6, UR13, 0x7, URZ ;  /* 0x000000070d067899 */ /* 0x000fe4000800063f */
[----:B------:R-:W-:Y:S01]  /*3d90*/  IADD3 R2, R184, UR4, RZ ;  /* 0x00000004b8027c10 */ /* 0x000fe2000fffe0ff */
[----:B------:R-:W-:Y:S02]  /*3da0*/  UIADD3 UR18, UR19, 0x2, URZ ;  /* 0x0000000213127890 */ /* 0x000fe4000fffe03f */
[----:B------:R-:W-:Y:S01]  /*3db0*/  UIADD3 UR6, UR9, UR7, -UR6 ;  /* 0x0000000709067290 */ /* 0x000fe2000fffe806 */
[-C--:B------:R-:W-:Y:S01]  /*3dc0*/  HMMA.16816.F32.BF16 R12, R140, R138.reuse, RZ ;  /* 0x0000008a8c0c723c */ /* 0x080fe200000418ff */
[----:B------:R-:W-:Y:S01]  /*3dd0*/  SHF.L.U32 R3, R2, 0x1, RZ ;  /* 0x0000000102037819 */ /* 0x000fe200000006ff */
[----:B------:R-:W-:Y:S04]  /*3de0*/  UISETP.GE.AND UP0, UPT, UR18, UR8, UPT ;  /* 0x000000081200728c */ /* 0x000fe8000bf06270 */
[----:B------:R-:W-:Y:S02]  /*3df0*/  LDSM.16.M88.4 R168, [R3+0x12880] ;  /* 0x0128800003a8783b */ /* 0x000fe40000000200 */
[C---:B------:R-:W-:Y:S06]  /*3e00*/  HMMA.16816.F32.BF16 R16, R132.reuse, R138, RZ ;  /* 0x0000008a8410723c */ /* 0x040fec00000418ff */
[----:B------:R-:W1:Y:S02]  /*3e10*/  LDSM.16.M88.4 R136, [R3+0x12080] ;  /* 0x012080000388783b */ /* 0x000e640000000200 */
[-C--:B------:R-:W-:Y:S08]  /*3e20*/  HMMA.16816.F32.BF16 R20, R132, R144.reuse, RZ ;  /* 0x000000908414723c */ /* 0x080ff000000418ff */
[C---:B------:R-:W-:Y:S08]  /*3e30*/  HMMA.16816.F32.BF16 R24, R140.reuse, R144, RZ ;  /* 0x000000908c18723c */ /* 0x040ff000000418ff */
[-C--:B------:R-:W-:Y:S07]  /*3e40*/  HMMA.16816.F32.BF16 R28, R140, R146.reuse, RZ ;  /* 0x000000928c1c723c */ /* 0x080fee00000418ff */
[----:B------:R-:W-:Y:S01]  /*3e50*/  IADD3 R140, R184, UR4, R181 ;  /* 0x00000004b88c7c10 */ /* 0x000fe2000fffe0b5 */
[----:B------:R-:W-:Y:S01]  /*3e60*/  HMMA.16816.F32.BF16 R32, R132, R146, RZ ;  /* 0x000000928420723c */ /* 0x000fe200000418ff */
[----:B------:R-:W2:Y:S03]  /*3e70*/  LDSM.16.M88.4 R132, [R180+0x9080] ;  /* 0x00908000b484783b */ /* 0x000ea60000000200 */
[----:B------:R-:W-:Y:S04]  /*3e80*/  SHF.L.U32 R2, R140, 0x1, RZ ;  /* 0x000000018c027819 */ /* 0x000fe800000006ff */
[-C--:B------:R-:W-:Y:S01]  /*3e90*/  HMMA.16816.F32.BF16 R4, R148, R152.reuse, R4 ;  /* 0x000000989404723c */ /* 0x080fe20000041804 */
[----:B------:R-:W-:Y:S07]  /*3ea0*/  LDSM.16.M88.4 R144, [R172+0x8080] ;  /* 0x00808000ac90783b */ /* 0x000fee0000000200 */
[C---:B------:R-:W-:Y:S01]  /*3eb0*/  HMMA.16816.F32.BF16 R8, R156.reuse, R152, R8 ;  /* 0x000000989c08723c */ /* 0x040fe20000041808 */
[----:B------:R-:W3:Y:S07]  /*3ec0*/  LDSM.16.M88.4 R140, [R2+0x12080] ;  /* 0x01208000028c783b */ /* 0x000eee0000000200 */
[-C--:B------:R-:W-:Y:S08]  /*3ed0*/  HMMA.16816.F32.BF16 R12, R156, R154.reuse, R12 ;  /* 0x0000009a9c0c723c */ /* 0x080ff0000004180c */
[C---:B------:R-:W-:Y:S01]  /*3ee0*/  HMMA.16816.F32.BF16 R16, R148.reuse, R154, R16 ;  /* 0x0000009a9410723c */ /* 0x040fe20000041810 */
[----:B------:R-:W4:Y:S07]  /*3ef0*/  LDSM.16.M88.4 R152, [R2+0x12880] ;  /* 0x012880000298783b */ /* 0x000f2e0000000200 */
[-C--:B------:R-:W-:Y:S08]  /*3f00*/  HMMA.16816.F32.BF16 R20, R148, R160.reuse, R20 ;  /* 0x000000a09414723c */ /* 0x080ff00000041814 */
[C---:B------:R-:W-:Y:S08]  /*3f10*/  HMMA.16816.F32.BF16 R24, R156.reuse, R160, R24 ;  /* 0x000000a09c18723c */ /* 0x040ff00000041818 */
[-C--:B------:R-:W-:Y:S07]  /*3f20*/  HMMA.16816.F32.BF16 R28, R156, R162.reuse, R28 ;  /* 0x000000a29c1c723c */ /* 0x080fee000004181c */
[----:B------:R-:W-:Y:S01]  /*3f30*/  MOV R157, UR10 ;  /* 0x0000000a009d7c02 */ /* 0x000fe20008000f00 */
[----:B------:R-:W-:Y:S01]  /*3f40*/  HMMA.16816.F32.BF16 R32, R148, R162, R32 ;  /* 0x000000a29420723c */ /* 0x000fe20000041820 */
[----:B------:R-:W5:Y:S03]  /*3f50*/  LDSM.16.M88.4 R148, [R172+0x9080] ;  /* 0x00908000ac94783b */ /* 0x000f660000000200 */
[----:B------:R-:W-:Y:S04]  /*3f60*/  IADD3 R157, R190, UR6, -R157 ;  /* 0x00000006be9d7c10 */ /* 0x000fe8000fffe89d */
[-C--:B-1----:R-:W-:Y:S05]  /*3f70*/  HMMA.16816.F32.BF16 R4, R136, R164.reuse, R4 ;  /* 0x000000a48804723c */ /* 0x082fea0000041804 */
[----:B------:R-:W-:Y:S03]  /*3f80*/  IADD3 R156, -R210, R157, RZ ;  /* 0x0000009dd29c7210 */ /* 0x000fe60007ffe1ff */
[C---:B------:R-:W-:Y:S04]  /*3f90*/  HMMA.16816.F32.BF16 R8, R168.reuse, R164, R8 ;  /* 0x000000a4a808723c */ /* 0x040fe80000041808 */
[----:B------:R-:W-:Y:S02]  /*3fa0*/  IADD3 R162, R156, 0x8, RZ ;  /* 0x000000089ca27810 */ /* 0x000fe40007ffe0ff */
[----:B------:R-:W-:Y:S02]  /*3fb0*/  IMNMX R161, R211, R156, PT ;  /* 0x0000009cd3a17217 */ /* 0x000fe40003800200 */
[-C--:B------:R-:W-:Y:S03]  /*3fc0*/  HMMA.16816.F32.BF16 R12, R168, R166.reuse, R12 ;  /* 0x000000a6a80c723c */ /* 0x080fe6000004180c */
[----:B------:R-:W-:Y:S05]  /*3fd0*/  ISETP.GT.AND P0, PT, R161, RZ, PT ;  /* 0x000000ffa100720c */ /* 0x000fea0003f04270 */
        /* <DEDUP_REMOVED lines=8> */
[C---:B----4-:R-:W-:Y:S08]  /*4060*/  HMMA.16816.F32.BF16 R8, R152.reuse, R144, R8 ;  /* 0x000000909808723c */ /* 0x050ff00000041808 */
[-C--:B------:R-:W-:Y:S08]  /*4070*/  HMMA.16816.F32.BF16 R12, R152, R146.reuse, R12 ;  /* 0x00000092980c723c */ /* 0x080ff0000004180c */
[C---:B------:R-:W-:Y:S01]  /*4080*/  HMMA.16816.F32.BF16 R16, R140.reuse, R146, R16 ;  /* 0x000000928c10723c */ /* 0x040fe20000041810 */
[----:B------:R2:W3:Y:S07]  /*4090*/  LDSM.16.M88.4 R144, [R3+0x13880] ;  /* 0x013880000390783b */ /* 0x0004ee0000000200 */
[-C--:B-----5:R-:W-:Y:S08]  /*40a0*/  HMMA.16816.F32.BF16 R20, R140, R148.reuse, R20 ;  /* 0x000000948c14723c */ /* 0x0a0ff00000041814 */
[C---:B------:R-:W-:Y:S07]  /*40b0*/  HMMA.16816.F32.BF16 R24, R152.reuse, R148, R24 ;  /* 0x000000949818723c */ /* 0x040fee0000041818 */
[----:B------:R-:W-:Y:S01]  /*40c0*/  FSEL R149, R215, -INF , P0 ;  /* 0xff800000d7957808 */ /* 0x000fe20000000000 */
[-C--:B------:R-:W-:Y:S03]  /*40d0*/  HMMA.16816.F32.BF16 R28, R152, R150.reuse, R28 ;  /* 0x00000096981c723c */ /* 0x080fe6000004181c */
[----:B------:R-:W-:Y:S01]  /*40e0*/  ISETP.GT.AND P0, PT, R161, 0x1, PT ;  /* 0x00000001a100780c */ /* 0x000fe20003f04270 */
[--C-:B--2---:R-:W-:Y:S02]  /*40f0*/  FFMA.FTZ R3, R149, c[0x0][0x29c], -R248.reuse ;  /* 0x0000a70095037a23 */ /* 0x104fe400000108f8 */
[----:B------:R-:W-:Y:S01]  /*4100*/  FFMA.FTZ R215, -R215, R215, 1 ;  /* 0x3f800000d7d77423 */ /* 0x000fe200000101d7 */
[C---:B------:R-:W-:Y:S01]  /*4110*/  FSEL R149, R216.reuse, -INF , P0 ;  /* 0xff800000d8957808 */ /* 0x040fe20000000000 */
[----:B------:R-:W-:Y:S01]  /*4120*/  HMMA.16816.F32.BF16 R32, R140, R150, R32 ;  /* 0x000000968c20723c */ /* 0x000fe20000041820 */
[----:B------:R-:W2:Y:S01]  /*4130*/  LDSM.16.M88.4 R140, [R180+0xb080] ;  /* 0x00b08000b48c783b */ /* 0x000ea20000000200 */
[----:B------:R-:W4:Y:S02]  /*4140*/  MUFU.EX2 R3, R3 ;  /* 0x0000000300037308 */ /* 0x000f240000000800 */
[----:B------:R-:W-:Y:S01]  /*4150*/  ISETP.GT.AND P0, PT, R161, 0x20, PT ;  /* 0x00000020a100780c */ /* 0x000fe20003f04270 */
[--C-:B------:R-:W-:Y:S02]  /*4160*/  FFMA.FTZ R158, R149, c[0x0][0x29c], -R248.reuse ;  /* 0x0000a700959e7a23 */ /* 0x100fe400000108f8 */
[----:B------:R-:W-:Y:S01]  /*4170*/  FFMA.FTZ R216, -R216, R216, 1 ;  /* 0x3f800000d8d87423 */ /* 0x000fe200000101d8 */
[-C--:B-1----:R-:W-:Y:S04]  /*4180*/  HMMA.16816.F32.BF16 R4, R132, R136.reuse, R4 ;  /* 0x000000888404723c */ /* 0x082fe80000041804 */
[----:B------:R-:W1:Y:S01]  /*4190*/  MUFU.EX2 R158, R158 ;  /* 0x0000009e009e7308 */ /* 0x000e620000000800 */
[----:B------:R-:W-:Y:S02]  /*41a0*/  FSEL R149, R224, -INF , P0 ;  /* 0xff800000e0957808 */ /* 0x000fe40000000000 */
[----:B------:R-:W-:Y:S01]  /*41b0*/  ISETP.GT.AND P0, PT, R161, 0x21, PT ;  /* 0x00000021a100780c */ /* 0x000fe20003f04270 */
[C---:B---3--:R-:W-:Y:S04]  /*41c0*/  HMMA.16816.F32.BF16 R8, R144.reuse, R136, R8 ;  /* 0x000000889008723c */ /* 0x048fe80000041808 */
[--C-:B------:R-:W-:Y:S01]  /*41d0*/  FFMA.FTZ R157, R149, c[0x0][0x29c], -R248.reuse ;  /* 0x0000a700959d7a23 */ /* 0x100fe200000108f8 */
[----:B------:R-:W-:Y:S02]  /*41e0*/  FSEL R149, R225, -INF , P0 ;  /* 0xff800000e1957808 */ /* 0x000fe40000000000 */
[----:B------:R-:W-:Y:S01]  /*41f0*/  ISETP.GT.AND P0, PT, R161, 0x40, PT ;  /* 0x00000040a100780c */ /* 0x000fe20003f04270 */
[-C--:B------:R-:W-:Y:S02]  /*4200*/  HMMA.16816.F32.BF16 R12, R144, R138.reuse, R12 ;  /* 0x0000008a900c723c */ /* 0x080fe4000004180c */
[----:B------:R-:W3:Y:S02]  /*4210*/  MUFU.EX2 R157, R157 ;  /* 0x0000009d009d7308 */ /* 0x000ee40000000800 */
[--C-:B------:R-:W-:Y:S01]  /*4220*/  FFMA.FTZ R160, R149, c[0x0][0x29c], -R248.reuse ;  /* 0x0000a70095a07a23 */ /* 0x100fe200000108f8 */
[----:B------:R-:W-:Y:S01]  /*4230*/  FSEL R153, R228, -INF , P0 ;  /* 0xff800000e4997808 */ /* 0x000fe20000000000 */
[----:B------:R-:W-:Y:S01]  /*4240*/  LDSM.16.M88.4 R148, [R172+0xa080] ;  /* 0x00a08000ac94783b */ /* 0x000fe20000000200 */
[----:B------:R-:W-:Y:S01]  /*4250*/  ISETP.GT.AND P0, PT, R161, 0x41, PT ;  /* 0x00000041a100780c */ /* 0x000fe20003f04270 */
[C---:B------:R-:W-:Y:S04]  /*4260*/  HMMA.16816.F32.BF16 R16, R132.reuse, R138, R16 ;  /* 0x0000008a8410723c */ /* 0x040fe80000041810 */
[--C-:B------:R-:W-:Y:S01]  /*4270*/  FFMA.FTZ R159, R153, c[0x0][0x29c], -R248.reuse ;  /* 0x0000a700999f7a23 */ /* 0x100fe200000108f8 */
[----:B------:R-:W5:Y:S01]  /*4280*/  MUFU.EX2 R160, R160 ;  /* 0x000000a000a07308 */ /* 0x000f620000000800 */
[----:B------:R-:W1:Y:S01]  /*4290*/  LDSM.16.M88.4 R136, [R2+0x13080] ;  /* 0x013080000288783b */ /* 0x000e620000000200 */
[----:B------:R-:W-:Y:S01]  /*42a0*/  FSEL R163, R229, -INF , P0 ;  /* 0xff800000e5a37808 */ /* 0x000fe20000000000 */
[-C--:B--2---:R-:W-:Y:S03]  /*42b0*/  HMMA.16816.F32.BF16 R20, R132, R140.reuse, R20 ;  /* 0x0000008c8414723c */ /* 0x084fe60000041814 */
[C---:B------:R-:W-:Y:S03]  /*42c0*/  ISETP.GT.AND P0, PT, R161.reuse, 0x60, PT ;  /* 0x00000060a100780c */ /* 0x040fe60003f04270 */
[----:B------:R2:W3:Y:S01]  /*42d0*/  LDSM.16.M88.4 R152, [R2+0x13880] ;  /* 0x013880000298783b */ /* 0x0004e20000000200 */
[----:B------:R-:W-:Y:S01]  /*42e0*/  MUFU.EX2 R159, R159 ;  /* 0x0000009f009f7308 */ /* 0x000fe20000000800 */
[C---:B------:R-:W-:Y:S07]  /*42f0*/  HMMA.16816.F32.BF16 R24, R144.reuse, R140, R24 ;  /* 0x0000008c9018723c */ /* 0x040fee0000041818 */
[C---:B------:R-:W-:Y:S01]  /*4300*/  FSEL R141, R242.reuse, -INF , P0 ;  /* 0xff800000f28d7808 */ /* 0x040fe20000000000 */
[-C--:B------:R-:W-:Y:S03]  /*4310*/  HMMA.16816.F32.BF16 R28, R144, R142.reuse, R28 ;  /* 0x0000008e901c723c */ /* 0x080fe6000004181c */
[----:B------:R-:W-:Y:S01]  /*4320*/  ISETP.GT.AND P0, PT, R161, 0x61, PT ;  /* 0x00000061a100780c */ /* 0x000fe20003f04270 */
[--C-:B------:R-:W-:Y:S02]  /*4330*/  FFMA.FTZ R140, R163, c[0x0][0x29c], -R248.reuse ;  /* 0x0000a700a38c7a23 */ /* 0x100fe400000108f8 */
[----:B------:R-:W-:Y:S01]  /*4340*/  FFMA.FTZ R242, -R242, R242, 1 ;  /* 0x3f800000f2f27423 */ /* 0x000fe200000101f2 */
[----:B------:R-:W-:Y:S01]  /*4350*/  IMNMX R144, R211, R162, PT ;  /* 0x000000a2d3907217 */ /* 0x000fe20003800200 */
[----:B------:R-:W-:Y:S01]  /*4360*/  HMMA.16816.F32.BF16 R32, R132, R142, R32 ;  /* 0x0000008e8420723c */ /* 0x000fe20000041820 */
[----:B------:R-:W4:Y:S01]  /*4370*/  LDSM.16.M88.4 R132, [R172+0xb080] ;  /* 0x00b08000ac84783b */ /* 0x000f220000000200 */
[----:B------:R-:W-:Y:S02]  /*4380*/  MUFU.EX2 R140, R140 ;  /* 0x0000008c008c7308 */ /* 0x000fe40000000800 */
[--C-:B--2---:R-:W-:Y:S01]  /*4390*/  FFMA.FTZ R2, R141, c[0x0][0x29c], -R248.reuse ;  /* 0x0000a7008d027a23 */ /* 0x104fe200000108f8 */
[C---:B------:R-:W-:Y:S01]  /*43a0*/  FSEL R141, R243.reuse, -INF , P0 ;  /* 0xff800000f38d7808 */ /* 0x040fe20000000000 */
[----:B------:R-:W-:Y:S01]  /*43b0*/  FFMA.FTZ R243, -R243, R243, 1 ;  /* 0x3f800000f3f37423 */ /* 0x000fe200000101f3 */
[C---:B------:R-:W-:Y:S02]  /*43c0*/  ISETP.GT.AND P0, PT, R144.reuse, RZ, PT ;  /* 0x000000ff9000720c */ /* 0x040fe40003f04270 */
[C---:B------:R-:W-:Y:S02]  /*43d0*/  ISETP.GT.AND P6, PT, R144.reuse, 0x21, PT ;  /* 0x000000219000780c */ /* 0x040fe40003fc4270 */
[----:B------:R-:W-:Y:S01]  /*43e0*/  ISETP.GT.AND P5, PT, R144, 0x40, PT ;  /* 0x000000409000780c */ /* 0x000fe20003fa4270 */
[----:B------:R-:W-:Y:S01]  /*43f0*/  FFMA.FTZ R248, R141, c[0x0][0x29c], -R248 ;  /* 0x0000a7008df87a23 */ /* 0x000fe200000108f8 */
[-C--:B-1----:R-:W-:Y:S01]  /*4400*/  HMMA.16816.F32.BF16 R4, R136, R148.reuse, R4 ;  /* 0x000000948804723c */ /* 0x082fe20000041804 */
[----:B------:R-:W1:Y:S04]  /*4410*/  MUFU.EX2 R2, R2 ;  /* 0x0000000200027308 */ /* 0x000e680000000800 */
[C---:B------:R-:W-:Y:S01]  /*4420*/  FSEL R146, R212.reuse, -INF , P0 ;  /* 0xff800000d4927808 */ /* 0x040fe20000000000 */
[----:B------:R-:W-:Y:S01]  /*4430*/  FFMA.FTZ R212, -R212, R212, 1 ;  /* 0x3f800000d4d47423 */ /* 0x000fe200000101d4 */
[----:B------:R-:W-:Y:S01]  /*4440*/  ISETP.GT.AND P0, PT, R144, 0x1, PT ;  /* 0x000000019000780c */ /* 0x000fe20003f04270 */
[C---:B---3--:R-:W-:Y:S03]  /*4450*/  HMMA.16816.F32.BF16 R8, R152.reuse, R148, R8 ;  /* 0x000000949808723c */ /* 0x048fe60000041808 */
[----:B------:R-:W2:Y:S01]  /*4460*/  MUFU.EX2 R141, R248 ;  /* 0x000000f8008d7308 */ /* 0x000ea20000000800 */
[--C-:B------:R-:W-:Y:S01]  /*4470*/  FFMA.FTZ R142, R146, c[0x0][0x29c], -R247.reuse ;  /* 0x0000a700928e7a23 */ /* 0x100fe200000108f7 */
[C---:B------:R-:W-:Y:S01]  /*4480*/  FSEL R146, R213.reuse, -INF , P0 ;  /* 0xff800000d5927808 */ /* 0x040fe20000000000 */
[----:B------:R-:W-:Y:S01]  /*4490*/  FFMA.FTZ R213, -R213, R213, 1 ;  /* 0x3f800000d5d57423 */ /* 0x000fe200000101d5 */
[----:B------:R-:W-:Y:S01]  /*44a0*/  ISETP.GT.AND P0, PT, R144, 0x20, PT ;  /* 0x000000209000780c */ /* 0x000fe20003f04270 */
[-C--:B------:R-:W-:Y:S04]  /*44b0*/  HMMA.16816.F32.BF16 R12, R152, R150.reuse, R12 ;  /* 0x00000096980c723c */ /* 0x080fe8000004180c */
[--C-:B------:R-:W-:Y:S01]  /*44c0*/  FFMA.FTZ R143, R146, c[0x0][0x29c], -R247.reuse ;  /* 0x0000a700928f7a23 */ /* 0x100fe200000108f7 */
[----:B------:R-:W-:Y:S01]  /*44d0*/  FSEL R146, R226, -INF , P0 ;  /* 0xff800000e2927808 */ /* 0x000fe20000000000 */
[----:B------:R-:W-:Y:S01]  /*44e0*/  MUFU.EX2 R142, R142 ;  /* 0x0000008e008e7308 */ /* 0x000fe20000000800 */
[----:B------:R-:W-:Y:S01]  /*44f0*/  ISETP.GT.AND P0, PT, R144, 0x41, PT ;  /* 0x000000419000780c */ /* 0x000fe20003f04270 */
[C---:B------:R-:W-:Y:S04]  /*4500*/  HMMA.16816.F32.BF16 R16, R136.reuse, R150, R16 ;  /* 0x000000968810723c */ /* 0x040fe80000041810 */
[----:B------:R-:W-:Y:S01]  /*4510*/  FSEL R148, R227, -INF , P6 ;  /* 0xff800000e3947808 */ /* 0x000fe20003000000 */
[--C-:B------:R-:W-:Y:S01]  /*4520*/  FFMA.FTZ R145, R146, c[0x0][0x29c], -R247.reuse ;  /* 0x0000a70092917a23 */ /* 0x100fe200000108f7 */
[----:B------:R-:W-:Y:S02]  /*4530*/  ISETP.GT.AND P6, PT, R144, 0x60, PT ;  /* 0x000000609000780c */ /* 0x000fe40003fc4270 */
[-C--:B----4-:R-:W-:Y:S01]  /*4540*/  HMMA.16816.F32.BF16 R20, R136, R132.reuse, R20 ;  /* 0x000000848814723c */ /* 0x090fe20000041814 */
[----:B------:R-:W-:Y:S03]  /*4550*/  MUFU.EX2 R143, R143 ;  /* 0x0000008f008f7308 */ /* 0x000fe60000000800 */
[----:B------:R-:W-:Y:S01]  /*4560*/  FSEL R146, R230, -INF , P5 ;  /* 0xff800000e6927808 */ /* 0x000fe20002800000 */
[--C-:B------:R-:W-:Y:S01]  /*4570*/  FFMA.FTZ R148, R148, c[0x0][0x29c], -R247.reuse ;  /* 0x0000a70094947a23 */ /* 0x100fe200000108f7 */
[----:B------:R-:W-:Y:S01]  /*4580*/  ISETP.GT.AND P5, PT, R144, 0x61, PT ;  /* 0x000000619000780c */ /* 0x000fe20003fa4270 */
[----:B------:R-:W-:Y:S01]  /*4590*/  FFMA.FTZ R230, -R230, R230, 1 ;  /* 0x3f800000e6e67423 */ /* 0x000fe200000101e6 */
[C---:B------:R-:W-:Y:S01]  /*45a0*/  HMMA.16816.F32.BF16 R24, R152.reuse, R132, R24 ;  /* 0x000000849818723c */ /* 0x040fe20000041818 */
[----:B------:R-:W3:Y:S02]  /*45b0*/  LDS R144, [R239+0x18280] ;  /* 0x01828000ef907984 */ /* 0x000ee40000000800 */
[----:B------:R-:W-:Y:S01]  /*45c0*/  MUFU.EX2 R148, R148 ;  /* 0x0000009400947308 */ /* 0x000fe20000000800 */
[----:B------:R-:W-:Y:S01]  /*45d0*/  IADD3 R162, R156, 0x20, RZ ;  /* 0x000000209ca27810 */ /* 0x000fe20007ffe0ff */
[--C-:B------:R-:W-:Y:S01]  /*45e0*/  FFMA.FTZ R146, R146, c[0x0][0x29c], -R247.reuse ;  /* 0x0000a70092927a23 */ /* 0x100fe200000108f7 */
[C---:B------:R-:W-:Y:S01]  /*45f0*/  FSEL R164, R231.reuse, -INF , P0 ;  /* 0xff800000e7a47808 */ /* 0x040fe20000000000 */
[----:B------:R-:W-:Y:S01]  /*4600*/  FFMA.FTZ R231, -R231, R231, 1 ;  /* 0x3f800000e7e77423 */ /* 0x000fe200000101e7 */
[-C--:B------:R-:W-:Y:S04]  /*4610*/  HMMA.16816.F32.BF16 R28, R152, R134.reuse, R28 ;  /* 0x00000086981c723c */ /* 0x080fe8000004181c */
[----:B------:R-:W-:Y:S01]  /*4620*/  IMNMX R162, R211, R162, PT ;  /* 0x000000a2d3a27217 */ /* 0x000fe20003800200 */
[----:B------:R-:W-:Y:S01]  /*4630*/  MUFU.EX2 R146, R146 ;  /* 0x0000009200927308 */ /* 0x000fe20000000800 */
[--C-:B------:R-:W-:Y:S01]  /*4640*/  FFMA.FTZ R163, R164, c[0x0][0x29c], -R247.reuse ;  /* 0x0000a700a4a37a23 */ /* 0x100fe200000108f7 */
[----:B------:R-:W-:Y:S01]  /*4650*/  FSEL R168, R245, -INF , P6 ;  /* 0xff800000f5a87808 */ /* 0x000fe20003000000 */
[----:B------:R-:W-:Y:S01]  /*4660*/  HMMA.16816.F32.BF16 R32, R136, R134, R32 ;  /* 0x000000868820723c */ /* 0x000fe20000041820 */
[----:B------:R-:W4:Y:S03]  /*4670*/  LDS R138, [R239+0x182a0] ;  /* 0x0182a000ef8a7984 */ /* 0x000f260000000800 */
[----:B------:R-:W-:Y:S01]  /*4680*/  ISETP.GT.AND P0, PT, R162, RZ, PT ;  /* 0x000000ffa200720c */ /* 0x000fe20003f04270 */
[--C-:B------:R-:W-:Y:S01]  /*4690*/  FFMA.FTZ R168, R168, c[0x0][0x29c], -R247.reuse ;  /* 0x0000a700a8a87a23 */ /* 0x100fe200000108f7 */
[----:B------:R-:W-:Y:S01]  /*46a0*/  FSEL R150, R246, -INF , P5 ;  /* 0xff800000f6967808 */ /* 0x000fe20002800000 */
[----:B------:R-:W1:Y:S01]  /*46b0*/  MUFU.EX2 R145, R145 ;  /* 0x0000009100917308 */ /* 0x000e620000000800 */
[----:B------:R-:W-:Y:S01]  /*46c0*/  FSEL R161, R214, -INF , P0 ;  /* 0xff800000d6a17808 */ /* 0x000fe20000000000 */
[----:B------:R-:W-:Y:S01]  /*46d0*/  FFMA.FTZ R139, -R224, R224, 1 ;  /* 0x3f800000e08b7423 */ /* 0x000fe200000101e0 */
[----:B------:R-:W-:Y:S02]  /*46e0*/  ISETP.GT.AND P0, PT, R162, 0x21, PT ;  /* 0x00000021a200780c */ /* 0x000fe40003f04270 */
[----:B------:R-:W-:Y:S01]  /*46f0*/  FFMA.FTZ R247, R150, c[0x0][0x29c], -R247 ;  /* 0x0000a70096f77a23 */ /* 0x000fe200000108f7 */
[----:B------:R-:W-:Y:S01]  /*4700*/  ISETP.GT.AND P5, PT, R162, 0x20, PT ;  /* 0x00000020a200780c */ /* 0x000fe20003fa4270 */
[--C-:B------:R-:W-:Y:S01]  /*4710*/  FFMA.FTZ R152, R161, c[0x0][0x29c], -R244.reuse ;  /* 0x0000a700a1987a23 */ /* 0x100fe200000108f4 */
[----:B------:R-:W-:Y:S01]  /*4720*/  FSEL R147, R221, -INF , P0 ;  /* 0xff800000dd937808 */ /* 0x000fe20000000000 */
[----:B------:R-:W-:Y:S01]  /*4730*/  FFMA.FTZ R214, -R214, R214, 1 ;  /* 0x3f800000d6d67423 */ /* 0x000fe200000101d6 */
[----:B------:R-:W1:Y:S01]  /*4740*/  MUFU.EX2 R163, R163 ;  /* 0x000000a300a37308 */ /* 0x000e620000000800 */
[----:B------:R-:W-:Y:S02]  /*4750*/  IADD3 R156, R156, 0x28, RZ ;  /* 0x000000289c9c7810 */ /* 0x000fe40007ffe0ff */
[----:B------:R-:W-:Y:S01]  /*4760*/  FFMA.FTZ R147, R147, c[0x0][0x29c], -R244 ;  /* 0x0000a70093937a23 */ /* 0x000fe200000108f4 */
[----:B------:R-:W-:Y:S02]  /*4770*/  ISETP.GT.AND P6, PT, R162, 0x1, PT ;  /* 0x00000001a200780c */ /* 0x000fe40003fc4270 */
[----:B------:R-:W-:Y:S01]  /*4780*/  FSEL R149, R220, -INF , P5 ;  /* 0xff800000dc957808 */ /* 0x000fe20002800000 */
[--C-:B---3--:R-:W-:Y:S01]  /*4790*/  FADD.FTZ R154, R4, -R144.reuse ;  /* 0x80000090049a7221 */ /* 0x108fe20000010000 */
[----:B------:R-:W-:Y:S01]  /*47a0*/  FSEL R151, R217, -INF , P6 ;  /* 0xff800000d9977808 */ /* 0x000fe20003000000 */
[--C-:B------:R-:W-:Y:S01]  /*47b0*/  FADD.FTZ R153, R5, -R144.reuse ;  /* 0x8000009005997221 */ /* 0x100fe20000010000 */
[----:B------:R-:W3:Y:S01]  /*47c0*/  MUFU.EX2 R247, R247 ;  /* 0x000000f700f77308 */ /* 0x000ee20000000800 */
[----:B------:R-:W-:Y:S01]  /*47d0*/  FMUL.FTZ R154, R3, R154 ;  /* 0x0000009a039a7220 */ /* 0x000fe20000410000 */
[C---:B------:R-:W-:Y:S01]  /*47e0*/  F2FP.BF16.PACK_AB R3, R158.reuse, R3 ;  /* 0x000000039e03723e */ /* 0x040fe200000010ff */
[----:B------:R-:W-:Y:S01]  /*47f0*/  FMUL.FTZ R153, R158, R153 ;  /* 0x000000999e997220 */ /* 0x000fe20000410000 */
[----:B------:R-:W-:Y:S01]  /*4800*/  IMNMX R167, R211, R156, PT ;  /* 0x0000009cd3a77217 */ /* 0x000fe20003800200 */
[--C-:B------:R-:W-:Y:S01]  /*4810*/  FADD.FTZ R16, R16, -R144.reuse ;  /* 0x8000009010107221 */ /* 0x100fe20000010000 */
[C---:B------:R-:W-:Y:S01]  /*4820*/  ISETP.GT.AND P6, PT, R162.reuse, 0x40, PT ;  /* 0x00000040a200780c */ /* 0x040fe20003fc4270 */
[--C-:B------:R-:W-:Y:S01]  /*4830*/  FADD.FTZ R17, R17, -R144.reuse ;  /* 0x8000009011117221 */ /* 0x100fe20000010000 */
[----:B------:R-:W-:Y:S01]  /*4840*/  ISETP.GT.AND P5, PT, R162, 0x41, PT ;  /* 0x00000041a200780c */ /* 0x000fe20003fa4270 */
[--C-:B------:R-:W-:Y:S01]  /*4850*/  FADD.FTZ R20, R20, -R144.reuse ;  /* 0x8000009014147221 */ /* 0x100fe20000010000 */
[----:B------:R1:W-:Y:S01]  /*4860*/  MUFU.EX2 R158, R147 ;  /* 0x00000093009e7308 */ /* 0x0003e20000000800 */
[----:B------:R-:W-:Y:S01]  /*4870*/  FADD.FTZ R21, R21, -R144 ;  /* 0x8000009015157221 */ /* 0x000fe20000010000 */
[----:B------:R-:W-:Y:S01]  /*4880*/  ISETP.GT.AND P0, PT, R162, 0x60, PT ;  /* 0x00000060a200780c */ /* 0x000fe20003f04270 */
[----:B------:R-:W-:Y:S01]  /*4890*/  FMUL.FTZ R154, R154, R215 ;  /* 0x000000d79a9a7220 */ /* 0x000fe20000410000 */
[----:B------:R-:W-:Y:S01]  /*48a0*/  FSEL R165, R232, -INF , P6 ;  /* 0xff800000e8a57808 */ /* 0x000fe20003000000 */
[----:B------:R-:W-:Y:S01]  /*48b0*/  FMUL.FTZ R153, R153, R216 ;  /* 0x000000d899997220 */ /* 0x000fe20000410000 */
[----:B------:R-:W-:Y:S01]  /*48c0*/  FSEL R183, R233, -INF , P5 ;  /* 0xff800000e9b77808 */ /* 0x000fe20002800000 */
[----:B------:R-:W-:Y:S01]  /*48d0*/  FMUL.FTZ R16, R157, R16 ;  /* 0x000000109d107220 */ /* 0x000fe20000410000 */
[----:B------:R-:W-:Y:S01]  /*48e0*/  ISETP.GT.AND P6, PT, R162, 0x61, PT ;  /* 0x00000061a200780c */ /* 0x000fe20003fc4270 */
[C---:B-----5:R-:W-:Y:S01]  /*48f0*/  FMUL.FTZ R17, R160.reuse, R17 ;  /* 0x00000011a0117220 */ /* 0x060fe20000410000 */
[----:B------:R-:W-:Y:S01]  /*4900*/  F2FP.BF16.PACK_AB R153, R153, R154 ;  /* 0x0000009a9999723e */ /* 0x000fe200000010ff */
[----:B------:R-:W5:Y:S01]  /*4910*/  MUFU.EX2 R168, R168 ;  /* 0x000000a800a87308 */ /* 0x000f620000000800 */
[----:B------:R-:W-:Y:S01]  /*4920*/  F2FP.BF16.PACK_AB R154, R160, R157 ;  /* 0x0000009da09a723e */ /* 0x000fe200000010ff */
[----:B------:R-:W-:Y:S01]  /*4930*/  FFMA.FTZ R160, -R225, R225, 1 ;  /* 0x3f800000e1a07423 */ /* 0x000fe200000101e1 */
[----:B------:R-:W-:Y:S01]  /*4940*/  ISETP.GT.AND P5, PT, R167, RZ, PT ;  /* 0x000000ffa700720c */ /* 0x000fe20003fa4270 */
[----:B------:R-:W-:Y:S01]  /*4950*/  FMUL.FTZ R16, R16, R139 ;  /* 0x0000008b10107220 */ /* 0x000fe20000410000 */
[----:B------:R-:W-:Y:S01]  /*4960*/  FSEL R171, R236, -INF , P0 ;  /* 0xff800000ecab7808 */ /* 0x000fe20000000000 */
[----:B------:R-:W-:Y:S01]  /*4970*/  FMUL.FTZ R17, R17, R160 ;  /* 0x000000a011117220 */ /* 0x000fe20000410000 */
[----:B------:R-:W-:Y:S01]  /*4980*/  ISETP.GT.AND P0, PT, R167, 0x1, PT ;  /* 0x00000001a700780c */ /* 0x000fe20003f04270 */
[----:B------:R-:W-:Y:S01]  /*4990*/  FFMA.FTZ R149, R149, c[0x0][0x29c], -R244 ;  /* 0x0000a70095957a23 */ /* 0x000fe200000108f4 */
[----:B------:R-:W-:Y:S01]  /*49a0*/  FSEL R169, R237, -INF , P6 ;  /* 0xff800000eda97808 */ /* 0x000fe20003000000 */
[----:B----4-:R-:W-:Y:S01]  /*49b0*/  FADD.FTZ R18, R18, -R138 ;  /* 0x8000008a12127221 */ /* 0x010fe20000010000 */
[----:B------:R-:W-:Y:S01]  /*49c0*/  F2FP.BF16.PACK_AB R16, R17, R16 ;  /* 0x000000101110723e */ /* 0x000fe200000010ff */
[----:B------:R-:W-:Y:S01]  /*49d0*/  FFMA.FTZ R151, R151, c[0x0][0x29c], -R244 ;  /* 0x0000a70097977a23 */ /* 0x000fe200000108f4 */
[----:B------:R-:W-:Y:S01]  /*49e0*/  FSEL R166, R218, -INF , P5 ;  /* 0xff800000daa67808 */ /* 0x000fe20002800000 */
[--C-:B-1----:R-:W-:Y:S01]  /*49f0*/  FADD.FTZ R147, R32, -R144.reuse ;  /* 0x8000009020937221 */ /* 0x102fe20000010000 */
[----:B------:R-:W-:Y:S01]  /*4a00*/  ISETP.GT.AND P6, PT, R167, 0x20, PT ;  /* 0x00000020a700780c */ /* 0x000fe20003fc4270 */
[----:B------:R-:W-:Y:S01]  /*4a10*/  FADD.FTZ R144, R33, -R144 ;  /* 0x8000009021907221 */ /* 0x000fe20000010000 */
[----:B------:R-:W1:Y:S01]  /*4a20*/  MUFU.EX2 R149, R149 ;  /* 0x0000009500957308 */ /* 0x000e620000000800 */
[----:B------:R-:W-:Y:S01]  /*4a30*/  FMUL.FTZ R147, R2, R147 ;  /* 0x0000009302937220 */ /* 0x000fe20000410000 */
[C---:B--2---:R-:W-:Y:S01]  /*4a40*/  F2FP.BF16.PACK_AB R2, R141.reuse, R2 ;  /* 0x000000028d02723e */ /* 0x044fe200000010ff */
[----:B------:R-:W-:Y:S01]  /*4a50*/  FMUL.FTZ R144, R141, R144 ;  /* 0x000000908d907220 */ /* 0x000fe20000410000 */
[----:B------:R-:W-:Y:S01]  /*4a60*/  FSEL R164, R219, -INF , P0 ;  /* 0xff800000dba47808 */ /* 0x000fe20000000000 */
[----:B------:R-:W2:Y:S01]  /*4a70*/  LDS R141, [R239+0x18300] ;  /* 0x01830000ef8d7984 */ /* 0x000ea20000000800 */
[----:B------:R-:W-:Y:S01]  /*4a80*/  FMUL.FTZ R20, R159, R20 ;  /* 0x000000149f147220 */ /* 0x000fe20000410000 */
[----:B------:R-:W-:Y:S01]  /*4a90*/  F2FP.BF16.PACK_AB R159, R140, R159 ;  /* 0x0000009f8c9f723e */ /* 0x000fe200000010ff */
[----:B------:R-:W-:Y:S01]  /*4aa0*/  FFMA.FTZ R139, -R228, R228, 1 ;  /* 0x3f800000e48b7423 */ /* 0x000fe200000101e4 */
[----:B------:R-:W-:Y:S01]  /*4ab0*/  ISETP.GT.AND P5, PT, R167, 0x21, PT ;  /* 0x00000021a700780c */ /* 0x000fe20003fa4270 */
[--C-:B------:R-:W-:Y:S01]  /*4ac0*/  FADD.FTZ R17, R22, -R138.reuse ;  /* 0x8000008a16117221 */ /* 0x100fe20000010000 */
[----:B------:R-:W-:Y:S01]  /*4ad0*/  FSEL R162, R222, -INF , P6 ;  /* 0xff800000dea27808 */ /* 0x000fe20003000000 */
[----:B------:R-:W-:Y:S01]  /*4ae0*/  FMUL.FTZ R21, R140, R21 ;  /* 0x000000158c157220 */ /* 0x000fe20000410000 */
[----:B------:R-:W-:Y:S01]  /*4af0*/  MUFU.EX2 R152, R152 ;  /* 0x0000009800987308 */ /* 0x000fe20000000800 */
[----:B------:R-:W-:Y:S01]  /*4b00*/  FFMA.FTZ R140, -R229, R229, 1 ;  /* 0x3f800000e58c7423 */ /* 0x000fe200000101e5 */
[----:B------:R-:W-:Y:S01]  /*4b10*/  FSEL R156, R223, -INF , P5 ;  /* 0xff800000df9c7808 */ /* 0x000fe20002800000 */
[--C-:B------:R-:W-:Y:S01]  /*4b20*/  FADD.FTZ R22, R23, -R138.reuse ;  /* 0x8000008a17167221 */ /* 0x100fe20000010000 */
[----:B------:R-:W4:Y:S01]  /*4b30*/  LDS R239, [R239+0x18320] ;  /* 0x01832000efef7984 */ /* 0x000f220000000800 */
[----:B------:R-:W-:Y:S01]  /*4b40*/  FMUL.FTZ R18, R145, R18 ;  /* 0x0000001291127220 */ /* 0x000fe20000410000 */
[----:B------:R-:W-:Y:S01]  /*4b50*/  ISETP.GT.AND P0, PT, R167, 0x40, PT ;  /* 0x00000040a700780c */ /* 0x000fe20003f04270 */
[----:B------:R-:W-:Y:S01]  /*4b60*/  FFMA.FTZ R23, -R226, R226, 1 ;  /* 0x3f800000e2177423 */ /* 0x000fe200000101e2 */
[----:B------:R-:W-:Y:S01]  /*4b70*/  STS [R204+0x18480], R3 ;  /* 0x01848003cc007388 */ /* 0x000fe20000000800 */
[----:B------:R-:W-:Y:S01]  /*4b80*/  FMUL.FTZ R17, R146, R17 ;  /* 0x0000001192117220 */ /* 0x000fe20000410000 */
[----:B------:R-:W1:Y:S01]  /*4b90*/  MUFU.EX2 R151, R151 ;  /* 0x0000009700977308 */ /* 0x000e620000000800 */
[----:B------:R-:W-:Y:S01]  /*4ba0*/  FMUL.FTZ R20, R20, R139 ;  /* 0x0000008b14147220 */ /* 0x000fe20000410000 */
[----:B------:R-:W-:Y:S01]  /*4bb0*/  F2FP.BF16.PACK_AB R139, R143, R142 ;  /* 0x0000008e8f8b723e */ /* 0x000fe200000010ff */
[----:B------:R-:W-:Y:S01]  /*4bc0*/  FMUL.FTZ R21, R21, R140 ;  /* 0x0000008c15157220 */ /* 0x000fe20000410000 */
[----:B------:R-:W-:Y:S01]  /*4bd0*/  ISETP.GT.AND P6, PT, R167, 0x41, PT ;  /* 0x00000041a700780c */ /* 0x000fe20003fc4270 */
[--C-:B------:R-:W-:Y:S01]  /*4be0*/  FADD.FTZ R33, R6, -R138.reuse ;  /* 0x8000008a06217221 */ /* 0x100fe20000010000 */
[----:B------:R-:W-:Y:S01]  /*4bf0*/  FSEL R150, R234, -INF , P0 ;  /* 0xff800000ea967808 */ /* 0x000fe20000000000 */
[--C-:B------:R-:W-:Y:S01]  /*4c00*/  FADD.FTZ R140, R7, -R138.reuse ;  /* 0x8000008a078c7221 */ /* 0x100fe20000010000 */
[----:B------:R-:W-:Y:S01]  /*4c10*/  F2FP.BF16.PACK_AB R21, R21, R20 ;  /* 0x000000141515723e */ /* 0x000fe200000010ff */
[----:B------:R-:W-:Y:S01]  /*4c20*/  FMUL.FTZ R22, R163, R22 ;  /* 0x00000016a3167220 */ /* 0x000fe20000410000 */
[----:B------:R-:W-:Y:S01]  /*4c30*/  F2FP.BF16.PACK_AB R20, R148, R145 ;  /* 0x000000919414723e */ /* 0x000fe200000010ff */
[--C-:B------:R-:W-:Y:S01]  /*4c40*/  FADD.FTZ R19, R19, -R138.reuse ;  /* 0x8000008a13137221 */ /* 0x100fe20000010000 */
[----:B------:R-:W-:Y:S01]  /*4c50*/  STS [R204+0x18880], R139 ;  /* 0x0188808bcc007388 */ /* 0x000fe20000000800 */
[----:B------:R-:W-:Y:S01]  /*4c60*/  FMUL.FTZ R18, R18, R23 ;  /* 0x0000001712127220 */ /* 0x000fe20000410000 */
[C---:B------:R-:W-:Y:S01]  /*4c70*/  ISETP.GT.AND P5, PT, R167.reuse, 0x60, PT ;  /* 0x00000060a700780c */ /* 0x040fe20003fa4270 */
[--C-:B------:R-:W-:Y:S01]  /*4c80*/  FFMA.FTZ R166, R166, c[0x0][0x29c], -R241.reuse ;  /* 0x0000a700a6a67a23 */ /* 0x100fe200000108f1 */
[----:B------:R-:W-:Y:S01]  /*4c90*/  STS [R205], R154 ;  /* 0x0000009acd007388 */ /* 0x000fe20000000800 */
[--C-:B------:R-:W-:Y:S01]  /*4ca0*/  FADD.FTZ R23, R34, -R138.reuse ;  /* 0x8000008a22177221 */ /* 0x100fe20000010000 */
[----:B------:R-:W-:Y:S01]  /*4cb0*/  ISETP.GT.AND P0, PT, R167, 0x61, PT ;  /* 0x00000061a700780c */ /* 0x000fe20003f04270 */
[----:B------:R-:W-:Y:S01]  /*4cc0*/  FADD.FTZ R138, R35, -R138 ;  /* 0x8000008a238a7221 */ /* 0x000fe20000010000 */
[----:B------:R-:W-:Y:S01]  /*4cd0*/  STS [R205+0x400], R20 ;  /* 0x00040014cd007388 */ /* 0x000fe20000000800 */
[--C-:B------:R-:W-:Y:S01]  /*4ce0*/  FFMA.FTZ R164, R164, c[0x0][0x29c], -R241.reuse ;  /* 0x0000a700a4a47a23 */ /* 0x100fe200000108f1 */
[----:B------:R-:W-:Y:S01]  /*4cf0*/  MUFU.EX2 R166, R166 ;  /* 0x000000a600a67308 */ /* 0x000fe20000000800 */
[----:B------:R-:W-:Y:S01]  /*4d00*/  FMUL.FTZ R33, R142, R33 ;  /* 0x000000218e217220 */ /* 0x000fe20000410000 */
[----:B------:R-:W-:Y:S01]  /*4d10*/  FSEL R248, R235, -INF , P6 ;  /* 0xff800000ebf87808 */ /* 0x000fe20003000000 */
[----:B------:R-:W-:Y:S01]  /*4d20*/  FMUL.FTZ R140, R143, R140 ;  /* 0x0000008c8f8c7220 */ /* 0x000fe20000410000 */
[----:B------:R-:W-:Y:S01]  /*4d30*/  FSEL R216, R238, -INF , P5 ;  /* 0xff800000eed87808 */ /* 0x000fe20002800000 */
[----:B------:R-:W-:Y:S01]  /*4d40*/  FMUL.FTZ R17, R17, R230 ;  /* 0x000000e611117220 */ /* 0x000fe20000410000 */
[----:B------:R-:W-:Y:S01]  /*4d50*/  FSEL R170, R240, -INF , P0 ;  /* 0xff800000f0aa7808 */ /* 0x000fe20000000000 */
[----:B------:R-:W-:Y:S01]  /*4d60*/  FMUL.FTZ R22, R22, R231 ;  /* 0x000000e716167220 */ /* 0x000fe20000410000 */
[----:B------:R-:W-:Y:S01]  /*4d70*/  F2FP.BF16.PACK_AB R143, R163, R146 ;  /* 0x00000092a38f723e */ /* 0x000fe200000010ff */
[----:B------:R-:W-:Y:S01]  /*4d80*/  FFMA.FTZ R145, -R246, R246, 1 ;  /* 0x3f800000f6917423 */ /* 0x000fe200000101f6 */
[----:B------:R-:W2:Y:S01]  /*4d90*/  MUFU.EX2 R35, R164 ;  /* 0x000000a400237308 */ /* 0x000ea20000000800 */
[--C-:B------:R-:W-:Y:S01]  /*4da0*/  FFMA.FTZ R162, R162, c[0x0][0x29c], -R241.reuse ;  /* 0x0000a700a2a27a23 */ /* 0x100fe200000108f1 */
[----:B------:R-:W-:Y:S01]  /*4db0*/  PLOP3.LUT P0, PT, PT, PT, UP0, 0x80, 0x0 ;  /* 0x000000000000781c */ /* 0x000fe20003f0f008 */
[----:B---3--:R-:W-:Y:S02]  /*4dc0*/  FMUL.FTZ R138, R247, R138 ;  /* 0x0000008af78a7220 */ /* 0x008fe40000410000 */
[----:B------:R-:W-:Y:S02]  /*4dd0*/  FFMA.FTZ R156, R156, c[0x0][0x29c], -R241 ;  /* 0x0000a7009c9c7a23 */ /* 0x000fe400000108f1 */
[----:B------:R-:W-:Y:S02]  /*4de0*/  FMUL.FTZ R33, R33, R212 ;  /* 0x000000d421217220 */ /* 0x000fe40000410000 */
[----:B------:R-:W-:Y:S01]  /*4df0*/  FMUL.FTZ R140, R140, R213 ;  /* 0x000000d58c8c7220 */ /* 0x000fe20000410000 */
[----:B------:R-:W-:Y:S01]  /*4e00*/  MUFU.EX2 R162, R162 ;  /* 0x000000a200a27308 */ /* 0x000fe20000000800 */
[----:B------:R-:W-:Y:S01]  /*4e10*/  FMUL.FTZ R138, R138, R145 ;  /* 0x000000918a8a7220 */ /* 0x000fe20000410000 */
[----:B------:R-:W-:Y:S01]  /*4e20*/  F2FP.BF16.PACK_AB R145, R22, R17 ;  /* 0x000000111691723e */ /* 0x000fe200000010ff */
[----:B------:R-:W-:Y:S01]  /*4e30*/  FMUL.FTZ R19, R148, R19 ;  /* 0x0000001394137220 */ /* 0x000fe20000410000 */
[----:B------:R-:W-:Y:S01]  /*4e40*/  F2FP.BF16.PACK_AB R33, R140, R33 ;  /* 0x000000218c21723e */ /* 0x000fe200000010ff */
[----:B-----5:R-:W-:Y:S01]  /*4e50*/  FMUL.FTZ R23, R168, R23 ;  /* 0x00000017a8177220 */ /* 0x020fe20000410000 */
[----:B-1----:R-:W-:Y:S01]  /*4e60*/  F2FP.BF16.PACK_AB R22, R158, R149 ;  /* 0x000000959e16723e */ /* 0x002fe200000010ff */
[----:B------:R-:W-:Y:S01]  /*4e70*/  FFMA.FTZ R140, -R227, R227, 1 ;  /* 0x3f800000e38c7423 */ /* 0x000fe200000101e3 */
[----:B------:R-:W-:Y:S01]  /*4e80*/  F2FP.BF16.PACK_AB R168, R247, R168 ;  /* 0x000000a8f7a8723e */ /* 0x000fe200000010ff */
[----:B------:R-:W-:Y:S01]  /*4e90*/  FFMA.FTZ R34, -R245, R245, 1 ;  /* 0x3f800000f5227423 */ /* 0x000fe200000101f5 */
[----:B------:R-:W1:Y:S01]  /*4ea0*/  MUFU.EX2 R17, R156 ;  /* 0x0000009c00117308 */ /* 0x000e620000000800 */
[----:B------:R-:W-:Y:S02]  /*4eb0*/  FMUL.FTZ R19, R19, R140 ;  /* 0x0000008c13137220 */ /* 0x000fe40000410000 */
[----:B------:R-:W-:Y:S02]  /*4ec0*/  FMUL.FTZ R23, R23, R34 ;  /* 0x0000002217177220 */ /* 0x000fe40000410000 */
[--C-:B--2---:R-:W-:Y:S01]  /*4ed0*/  FADD.FTZ R12, R12, -R141.reuse ;  /* 0x8000008d0c0c7221 */ /* 0x104fe20000010000 */
[----:B------:R-:W-:Y:S01]  /*4ee0*/  F2FP.BF16.PACK_AB R18, R19, R18 ;  /* 0x000000121312723e */ /* 0x000fe200000010ff */
[--C-:B------:R-:W-:Y:S01]  /*4ef0*/  FADD.FTZ R13, R13, -R141.reuse ;  /* 0x8000008d0d0d7221 */ /* 0x100fe20000010000 */
[----:B------:R-:W-:Y:S01]  /*4f00*/  F2FP.BF16.PACK_AB R138, R138, R23 ;  /* 0x000000178a8a723e */ /* 0x000fe200000010ff */
[----:B------:R-:W-:Y:S02]  /*4f10*/  FMUL.FTZ R12, R149, R12 ;  /* 0x0000000c950c7220 */ /* 0x000fe40000410000 */
[--C-:B------:R-:W-:Y:S02]  /*4f20*/  FADD.FTZ R19, R8, -R141.reuse ;  /* 0x8000008d08137221 */ /* 0x100fe40000010000 */
[----:B------:R-:W-:Y:S01]  /*4f30*/  FADD.FTZ R8, R9, -R141 ;  /* 0x8000008d09087221 */ /* 0x000fe20000010000 */
[----:B------:R-:W-:Y:S01]  /*4f40*/  F2FP.BF16.PACK_AB R9, R151, R152 ;  /* 0x000000989709723e */ /* 0x000fe200000010ff */
[----:B------:R-:W-:Y:S02]  /*4f50*/  FFMA.FTZ R23, -R220, R220, 1 ;  /* 0x3f800000dc177423 */ /* 0x000fe400000101dc */
[----:B------:R-:W-:Y:S02]  /*4f60*/  FFMA.FTZ R34, -R221, R221, 1 ;  /* 0x3f800000dd227423 */ /* 0x000fe400000101dd */
[----:B------:R-:W-:Y:S01]  /*4f70*/  FMUL.FTZ R13, R158, R13 ;  /* 0x0000000d9e0d7220 */ /* 0x000fe20000410000 */
[----:B------:R4:W-:Y:S01]  /*4f80*/  STS [R204+0x19480], R9 ;  /* 0x01948009cc007388 */ /* 0x0009e20000000800 */
[----:B------:R-:W-:Y:S02]  /*4f90*/  FMUL.FTZ R19, R152, R19 ;  /* 0x0000001398137220 */ /* 0x000fe40000410000 */
[----:B------:R-:W-:Y:S02]  /*4fa0*/  FMUL.FTZ R8, R151, R8 ;  /* 0x0000000897087220 */ /* 0x000fe40000410000 */
[----:B------:R-:W-:Y:S02]  /*4fb0*/  FMUL.FTZ R12, R12, R23 ;  /* 0x000000170c0c7220 */ /* 0x000fe40000410000 */
[----:B------:R-:W-:Y:S02]  /*4fc0*/  FMUL.FTZ R13, R13, R34 ;  /* 0x000000220d0d7220 */ /* 0x000fe40000410000 */
[----:B------:R-:W-:Y:S02]  /*4fd0*/  FFMA.FTZ R217, -R217, R217, 1 ;  /* 0x3f800000d9d97423 */ /* 0x000fe400000101d9 */
[----:B------:R-:W-:Y:S01]  /*4fe0*/  FMUL.FTZ R19, R19, R214 ;  /* 0x000000d613137220 */ /* 0x000fe20000410000 */
[----:B------:R-:W-:Y:S01]  /*4ff0*/  F2FP.BF16.PACK_AB R12, R13, R12 ;  /* 0x0000000c0d0c723e */ /* 0x000fe200000010ff */
[----:B------:R-:W-:Y:S01]  /*5000*/  FMUL.FTZ R8, R8, R217 ;  /* 0x000000d908087220 */ /* 0x000fe20000410000 */
[----:B------:R-:W-:Y:S01]  /*5010*/  F2FP.BF16.PACK_AB R13, R35, R166 ;  /* 0x000000a6230d723e */ /* 0x000fe200000010ff */
[--C-:B------:R-:W-:Y:S02]  /*5020*/  FFMA.FTZ R150, R150, c[0x0][0x29c], -R241.reuse ;  /* 0x0000a70096967a23 */ /* 0x100fe400000108f1 */
[--C-:B------:R-:W-:Y:S01]  /*5030*/  FFMA.FTZ R165, R165, c[0x0][0x29c], -R244.reuse ;  /* 0x0000a700a5a57a23 */ /* 0x100fe200000108f4 */
[----:B------:R-:W-:Y:S01]  /*5040*/  F2FP.BF16.PACK_AB R19, R8, R19 ;  /* 0x000000130813723e */ /* 0x000fe200000010ff */
[----:B------:R-:W-:Y:S01]  /*5050*/  STS [R204+0x19880], R13 ;  /* 0x0198800dcc007388 */ /* 0x000fe20000000800 */
[----:B-1----:R-:W-:Y:S01]  /*5060*/  F2FP.BF16.PACK_AB R8, R17, R162 ;  /* 0x000000a21108723e */ /* 0x002fe200000010ff */
[--C-:B------:R-:W-:Y:S01]  /*5070*/  FFMA.FTZ R248, R248, c[0x0][0x29c], -R241.reuse ;  /* 0x0000a700f8f87a23 */ /* 0x100fe200000108f1 */
[----:B------:R-:W-:Y:S01]  /*5080*/  MUFU.EX2 R150, R150 ;  /* 0x0000009600967308 */ /* 0x000fe20000000800 */
[----:B------:R-:W-:Y:S01]  /*5090*/  STS [R205+0x1000], R22 ;  /* 0x00100016cd007388 */ /* 0x000fe20000000800 */
[--C-:B------:R-:W-:Y:S02]  /*50a0*/  FFMA.FTZ R183, R183, c[0x0][0x29c], -R244.reuse ;  /* 0x0000a700b7b77a23 */ /* 0x100fe400000108f4 */
[--C-:B------:R-:W-:Y:S01]  /*50b0*/  FFMA.FTZ R171, R171, c[0x0][0x29c], -R244.reuse ;  /* 0x0000a700abab7a23 */ /* 0x100fe200000108f4 */
[----:B------:R1:W-:Y:S01]  /*50c0*/  STS [R205+0x1400], R8 ;  /* 0x00140008cd007388 */ /* 0x0003e20000000800 */
[----:B------:R-:W-:Y:S02]  /*50d0*/  FFMA.FTZ R244, R169, c[0x0][0x29c], -R244 ;  /* 0x0000a700a9f47a23 */ /* 0x000fe400000108f4 */
[--C-:B------:R-:W-:Y:S01]  /*50e0*/  FFMA.FTZ R216, R216, c[0x0][0x29c], -R241.reuse ;  /* 0x0000a700d8d87a23 */ /* 0x100fe200000108f1 */
[----:B------:R-:W-:Y:S01]  /*50f0*/  STS [R204+0x1a480], R159 ;  /* 0x01a4809fcc007388 */ /* 0x000fe20000000800 */
[----:B------:R-:W-:Y:S01]  /*5100*/  FFMA.FTZ R241, R170, c[0x0][0x29c], -R241 ;  /* 0x0000a700aaf17a23 */ /* 0x000fe200000108f1 */
[----:B------:R-:W2:Y:S01]  /*5110*/  MUFU.EX2 R23, R248 ;  /* 0x000000f800177308 */ /* 0x000ea20000000800 */
[--C-:B------:R-:W-:Y:S01]  /*5120*/  FADD.FTZ R24, R24, -R141.reuse ;  /* 0x8000008d18187221 */ /* 0x100fe20000010000 */
[----:B------:R-:W-:Y:S01]  /*5130*/  STS [R204+0x1a880], R143 ;  /* 0x01a8808fcc007388 */ /* 0x000fe20000000800 */
[--C-:B------:R-:W-:Y:S02]  /*5140*/  FADD.FTZ R25, R25, -R141.reuse ;  /* 0x8000008d19197221 */ /* 0x100fe40000010000 */
[----:B------:R-:W-:Y:S01]  /*5150*/  FFMA.FTZ R34, -R233, R233, 1 ;  /* 0x3f800000e9227423 */ /* 0x000fe200000101e9 */
[----:B------:R-:W-:Y:S01]  /*5160*/  STS [R205+0x2000], R2 ;  /* 0x00200002cd007388 */ /* 0x000fe20000000800 */
[--C-:B------:R-:W-:Y:S02]  /*5170*/  FADD.FTZ R28, R28, -R141.reuse ;  /* 0x8000008d1c1c7221 */ /* 0x100fe40000010000 */
[----:B------:R-:W-:Y:S01]  /*5180*/  FADD.FTZ R29, R29, -R141 ;  /* 0x8000008d1d1d7221 */ /* 0x000fe20000010000 */
[----:B------:R-:W3:Y:S01]  /*5190*/  MUFU.EX2 R165, R165 ;  /* 0x000000a500a57308 */ /* 0x000ee20000000800 */
[----:B------:R-:W-:Y:S01]  /*51a0*/  STS [R205+0x2400], R168 ;  /* 0x002400a8cd007388 */ /* 0x000fe20000000800 */
[----:B------:R-:W-:Y:S02]  /*51b0*/  FFMA.FTZ R141, -R232, R232, 1 ;  /* 0x3f800000e88d7423 */ /* 0x000fe400000101e8 */
[--C-:B----4-:R-:W-:Y:S02]  /*51c0*/  FADD.FTZ R9, R14, -R239.reuse ;  /* 0x800000ef0e097221 */ /* 0x110fe40000010000 */
[----:B------:R-:W-:Y:S02]  /*51d0*/  FFMA.FTZ R218, -R218, R218, 1 ;  /* 0x3f800000dada7423 */ /* 0x000fe400000101da */
[----:B------:R-:W-:Y:S02]  /*51e0*/  FFMA.FTZ R219, -R219, R219, 1 ;  /* 0x3f800000dbdb7423 */ /* 0x000fe400000101db */
[----:B------:R-:W4:Y:S01]  /*51f0*/  MUFU.EX2 R32, R183 ;  /* 0x000000b700207308 */ /* 0x000f220000000800 */
[--C-:B-1----:R-:W-:Y:S02]  /*5200*/  FADD.FTZ R8, R15, -R239.reuse ;  /* 0x800000ef0f087221 */ /* 0x102fe40000010000 */
[----:B------:R-:W-:Y:S01]  /*5210*/  FMUL.FTZ R9, R162, R9 ;  /* 0x00000009a2097220 */ /* 0x000fe20000410000 */
[----:B--2---:R-:W-:Y:S01]  /*5220*/  F2FP.BF16.PACK_AB R3, R23, R150 ;  /* 0x000000961703723e */ /* 0x004fe200000010ff */
[----:B------:R-:W-:Y:S02]  /*5230*/  FMUL.FTZ R8, R17, R8 ;  /* 0x0000000811087220 */ /* 0x000fe40000410000 */
[----:B------:R-:W-:Y:S02]  /*5240*/  FFMA.FTZ R222, -R222, R222, 1 ;  /* 0x3f800000dede7423 */ /* 0x000fe400000101de */
[----:B------:R1:W-:Y:S01]  /*5250*/  STS [R204+0x1b880], R3 ;  /* 0x01b88003cc007388 */ /* 0x0003e20000000800 */
[----:B------:R-:W-:Y:S01]  /*5260*/  MUFU.EX2 R171, R171 ;  /* 0x000000ab00ab7308 */ /* 0x000fe20000000800 */
[----:B------:R-:W-:Y:S02]  /*5270*/  FFMA.FTZ R223, -R223, R223, 1 ;  /* 0x3f800000dfdf7423 */ /* 0x000fe400000101df */
[----:B------:R-:W-:Y:S02]  /*5280*/  FMUL.FTZ R9, R9, R222 ;  /* 0x000000de09097220 */ /* 0x000fe40000410000 */
[----:B---3--:R-:W-:Y:S02]  /*5290*/  FMUL.FTZ R24, R165, R24 ;  /* 0x00000018a5187220 */ /* 0x008fe40000410000 */
[----:B------:R-:W-:Y:S02]  /*52a0*/  FMUL.FTZ R8, R8, R223 ;  /* 0x000000df08087220 */ /* 0x000fe40000410000 */
[----:B------:R-:W-:Y:S01]  /*52b0*/  FMUL.FTZ R24, R24, R141 ;  /* 0x0000008d18187220 */ /* 0x000fe20000410000 */
[----:B------:R-:W2:Y:S01]  /*52c0*/  MUFU.EX2 R244, R244 ;  /* 0x000000f400f47308 */ /* 0x000ea20000000800 */
[----:B------:R-:W-:Y:S01]  /*52d0*/  FFMA.FTZ R235, -R235, R235, 1 ;  /* 0x3f800000ebeb7423 */ /* 0x000fe200000101eb */
[----:B------:R-:W-:Y:S01]  /*52e0*/  F2FP.BF16.PACK_AB R8, R8, R9 ;  /* 0x000000090808723e */ /* 0x000fe200000010ff */
[----:B------:R-:W-:Y:S01]  /*52f0*/  FFMA.FTZ R234, -R234, R234, 1 ;  /* 0x3f800000eaea7423 */ /* 0x000fe200000101ea */
[C---:B----4-:R-:W-:Y:S01]  /*5300*/  F2FP.BF16.PACK_AB R165, R32.reuse, R165 ;  /* 0x000000a520a5723e */ /* 0x050fe200000010ff */
[----:B------:R-:W-:Y:S02]  /*5310*/  FMUL.FTZ R25, R32, R25 ;  /* 0x0000001920197220 */ /* 0x000fe40000410000 */
[----:B------:R-:W-:Y:S02]  /*5320*/  FMUL.FTZ R147, R147, R242 ;  /* 0x000000f293937220 */ /* 0x000fe40000410000 */
[----:B------:R-:W-:Y:S01]  /*5330*/  STS [R204+0x1b480], R165 ;  /* 0x01b480a5cc007388 */ /* 0x000fe20000000800 */
[----:B------:R-:W-:Y:S01]  /*5340*/  MUFU.EX2 R216, R216 ;  /* 0x000000d800d87308 */ /* 0x000fe20000000800 */
[----:B------:R-:W-:Y:S02]  /*5350*/  FMUL.FTZ R25, R25, R34 ;  /* 0x0000002219197220 */ /* 0x000fe40000410000 */
[----:B------:R-:W-:Y:S02]  /*5360*/  FMUL.FTZ R144, R144, R243 ;  /* 0x000000f390907220 */ /* 0x000fe40000410000 */
[--C-:B-1----:R-:W-:Y:S01]  /*5370*/  FADD.FTZ R3, R26, -R239.reuse ;  /* 0x800000ef1a037221 */ /* 0x102fe20000010000 */
[----:B------:R-:W-:Y:S01]  /*5380*/  F2FP.BF16.PACK_AB R141, R25, R24 ;  /* 0x00000018198d723e */ /* 0x000fe200000010ff */
[--C-:B------:R-:W-:Y:S01]  /*5390*/  FADD.FTZ R25, R10, -R239.reuse ;  /* 0x800000ef0a197221 */ /* 0x100fe20000010000 */
[----:B------:R-:W-:Y:S01]  /*53a0*/  F2FP.BF16.PACK_AB R144, R144, R147 ;  /* 0x000000939090723e */ /* 0x000fe200000010ff */
[--C-:B------:R-:W-:Y:S01]  /*53b0*/  FADD.FTZ R10, R11, -R239.reuse ;  /* 0x800000ef0b0a7221 */ /* 0x100fe20000010000 */
[----:B------:R-:W1:Y:S01]  /*53c0*/  MUFU.EX2 R241, R241 ;  /* 0x000000f100f17308 */ /* 0x000e620000000800 */
[----:B------:R-:W-:Y:S02]  /*53d0*/  FMUL.FTZ R25, R166, R25 ;  /* 0x00000019a6197220 */ /* 0x000fe40000410000 */
[----:B------:R-:W-:Y:S01]  /*53e0*/  FMUL.FTZ R10, R35, R10 ;  /* 0x0000000a230a7220 */ /* 0x000fe20000410000 */
[----:B--2---:R-:W-:Y:S01]  /*53f0*/  F2FP.BF16.PACK_AB R32, R244, R171 ;  /* 0x000000abf420723e */ /* 0x004fe200000010ff */
[----:B------:R-:W-:Y:S02]  /*5400*/  FMUL.FTZ R25, R25, R218 ;  /* 0x000000da19197220 */ /* 0x000fe40000410000 */
[----:B------:R-:W-:Y:S02]  /*5410*/  FMUL.FTZ R10, R10, R219 ;  /* 0x000000db0a0a7220 */ /* 0x000fe40000410000 */
[----:B------:R-:W-:Y:S01]  /*5420*/  STS [R205+0x3000], R32 ;  /* 0x00300020cd007388 */ /* 0x000fe20000000800 */
[----:B------:R-:W-:Y:S02]  /*5430*/  FMUL.FTZ R3, R150, R3 ;  /* 0x0000000396037220 */ /* 0x000fe40000410000 */
[----:B------:R-:W-:Y:S01]  /*5440*/  F2FP.BF16.PACK_AB R25, R10, R25 ;  /* 0x000000190a19723e */ /* 0x000fe200000010ff */
[--C-:B------:R-:W-:Y:S02]  /*5450*/  FADD.FTZ R10, R27, -R239.reuse ;  /* 0x800000ef1b0a7221 */ /* 0x100fe40000010000 */
[--C-:B------:R-:W-:Y:S02]  /*5460*/  FADD.FTZ R9, R30, -R239.reuse ;  /* 0x800000ef1e097221 */ /* 0x100fe40000010000 */
[----:B------:R-:W-:Y:S02]  /*5470*/  FMUL.FTZ R10, R23, R10 ;  /* 0x0000000a170a7220 */ /* 0x000fe40000410000 */
[----:B------:R-:W-:Y:S02]  /*5480*/  FMUL.FTZ R3, R3, R234 ;  /* 0x000000ea03037220 */ /* 0x000fe40000410000 */
[----:B------:R-:W-:Y:S02]  /*5490*/  FMUL.FTZ R10, R10, R235 ;  /* 0x000000eb0a0a7220 */ /* 0x000fe40000410000 */
[----:B------:R-:W-:Y:S01]  /*54a0*/  FFMA.FTZ R147, -R236, R236, 1 ;  /* 0x3f800000ec937423 */ /* 0x000fe200000101ec */
[----:B-1----:R-:W-:Y:S01]  /*54b0*/  F2FP.BF16.PACK_AB R2, R241, R216 ;  /* 0x000000d8f102723e */ /* 0x002fe200000010ff */
[----:B------:R-:W-:Y:S01]  /*54c0*/  FFMA.FTZ R11, -R240, R240, 1 ;  /* 0x3f800000f00b7423 */ /* 0x000fe200000101f0 */
[----:B------:R-:W-:Y:S01]  /*54d0*/  F2FP.BF16.PACK_AB R139, R10, R3 ;  /* 0x000000030a8b723e */ /* 0x000fe200000010ff */
[----:B------:R-:W-:Y:S01]  /*54e0*/  FMUL.FTZ R28, R171, R28 ;  /* 0x0000001cab1c7220 */ /* 0x000fe20000410000 */
[----:B------:R-:W-:Y:S01]  /*54f0*/  MOV R3, UR5 ;  /* 0x0000000500037c02 */ /* 0x000fe20008000f00 */
[----:B------:R1:W-:Y:S01]  /*5500*/  STS [R205+0x3400], R2 ;  /* 0x00340002cd007388 */ /* 0x0003e20000000800 */
[----:B------:R-:W-:Y:S02]  /*5510*/  FMUL.FTZ R29, R244, R29 ;  /* 0x0000001df41d7220 */ /* 0x000fe40000410000 */
[----:B------:R-:W-:Y:S01]  /*5520*/  FFMA.FTZ R140, -R237, R237, 1 ;  /* 0x3f800000ed8c7423 */ /* 0x000fe200000101ed */
[----:B------:R-:W-:Y:S01]  /*5530*/  BAR.SYNC.DEFER_BLOCKING 0x0 ;  /* 0x0000000000007b1d */ /* 0x000fe20000010000 */
[----:B------:R-:W-:Y:S02]  /*5540*/  FMUL.FTZ R9, R216, R9 ;  /* 0x00000009d8097220 */ /* 0x000fe40000410000 */
[----:B------:R-:W-:Y:S02]  /*5550*/  FFMA.FTZ R238, -R238, R238, 1 ;  /* 0x3f800000eeee7423 */ /* 0x000fe400000101ee */
[----:B------:R-:W-:Y:S02]  /*5560*/  FMUL.FTZ R28, R28, R147 ;  /* 0x000000931c1c7220 */ /* 0x000fe40000410000 */
[----:B------:R-:W-:Y:S02]  /*5570*/  FMUL.FTZ R29, R29, R140 ;  /* 0x0000008c1d1d7220 */ /* 0x000fe40000410000 */
[----:B------:R-:W-:Y:S02]  /*5580*/  FMUL.FTZ R9, R9, R238 ;  /* 0x000000ee09097220 */ /* 0x000fe40000410000 */
[----:B------:R-:W-:Y:S01]  /*5590*/  IMAD R3, R3, 0x1800, R182 ;  /* 0x0000180003037824 */ /* 0x000fe200078e02b6 */
[----:B------:R-:W-:Y:S04]  /*55a0*/  F2FP.BF16.PACK_AB R140, R29, R28 ;  /* 0x0000001c1d8c723e */ /* 0x000fe800000010ff */
        /* <DEDUP_REMOVED lines=122> */
[C---:B------:R-:W-:Y:S01]  /*5d50*/  ISETP.GE.OR P5, PT, R192.reuse, UR18, !P3 ;  /* 0x00000012c0007c0c */ /* 0x040fe2000dfa6670 */
[----:B------:R-:W-:Y:S01]  /*5d60*/  IMAD.U32 R4, RZ, RZ, UR16 ;  /* 0x00000010ff047e24 */ /* 0x000fe2000f8e00ff */
[----:B------:R-:W-:Y:S01]  /*5d70*/  LEA.HI.X R9, R7, c[0x0][0x284], R6, 0x2, P0 ;  /* 0x0000a10007097a11 */ /* 0x000fe200000f1406 */
[----:B------:R-:W-:Y:S01]  /*5d80*/  IMAD R6, R5, 0x3000, R202 ;  /* 0x0000300005067824 */ /* 0x000fe200078e02ca */
[----:B------:R-:W-:Y:S01]  /*5d90*/  ISETP.GE.OR P0, PT, R192, UR18, !P2 ;  /* 0x00000012c0007c0c */ /* 0x000fe2000d706670 */
[----:B------:R-:W-:Y:S03]  /*5da0*/  @!P1 IMAD R4, R4, 0x40, R191 ;  /* 0x0000004004049824 */ /* 0x000fe600078e02bf */
[----:B------:R-:W-:Y:S01]  /*5db0*/  @!PT LDS RZ, [RZ] ;  /* 0x00000000fffff984 */ /* 0x000fe20000000800 */
[----:B------:R-:W-:Y:S01]  /*5dc0*/  @!PT LDS RZ, [RZ] ;  /* 0x00000000fffff984 */ /* 0x000fe20000000800 */
[----:B------:R-:W-:Y:S01]  /*5dd0*/  @!PT LDS RZ, [RZ] ;  /* 0x00000000fffff984 */ /* 0x000fe20000000800 */
[----:B------:R1:W-:Y:S01]  /*5de0*/  LDGSTS.E.BYPASS.LTC128B.128 [R6], [R10.64], !P6 ;  /* 0x000000000a067fae */ /* 0x0003e2000f101d4e */
[----:B------:R-:W-:Y:S05]  /*5df0*/  @!P1 IMAD.SHL.U32 R7, R4, 0x4, RZ ;  /* 0x0000000404079824 */ /* 0x000fea00078e00ff */
[----:B------:R1:W-:Y:S06]  /*5e00*/  LDGSTS.E.BYPASS.LTC128B.128 [R6+0x1000], [R10.64+0x40], !P5 ;  /* 0x010000400a067fae */ /* 0x0003ec000e901d4e */
[----:B------:R1:W-:Y:S06]  /*5e10*/  LDGSTS.E.BYPASS.LTC128B.128 [R6+0x2000], [R10.64+0x80], !P0 ;  /* 0x020000800a067fae */ /* 0x0003ec000c101d4e */
[----:B------:R1:W-:Y:S02]  /*5e20*/  @!P1 LDGSTS.E.BYPASS.LTC128B.128 [R7+0x18280], [R8.64] ;  /* 0x1828000008079fae */ /* 0x0003e4000b901d4e */
.L_x_1254:
        /* <DEDUP_REMOVED lines=239> */
.L_x_1250:
[----:B------:R-:W-:Y:S01]  /*6d20*/  USHF.L.U32 UR6, UR13, 0x7, URZ ;  /* 0x000000070d067899 */ /* 0x000fe2000800063f */
[----:B------:R-:W-:Y:S05]  /*6d30*/  @P1 BRA `(.L_x_1256) ;  /* 0x000012b000001947 */ /* 0x000fea0003800000 */
[----:B------:R-:W2:Y:S01]  /*6d40*/  S2R R0, SR_TID.X ;  /* 0x0000000000007919 */ /* 0x000ea20000002100 */
        /* <DEDUP_REMOVED lines=15> */
[----:B------:R-:W-:Y:S01]  /*6e40*/  F2FP.BF16.PACK_AB R54, R55, R54 ;  /* 0x000000363736723e */ /* 0x000fe200000010ff */
[----:B------:R-:W-:Y:S01]  /*6e50*/  IMAD.U32 R12, RZ, RZ, UR4 ;  /* 0x00000004ff0c7e24 */ /* 0x000fe2000f8e00ff */
[----:B------:R-:W-:-:S02]  /*6e60*/  F2FP.BF16.PACK_AB R64, R65, R64 ;  /* 0x000000404140723e */ /* 0x000fc400000010ff */
[----:B------:R-:W-:Y:S02]  /*6e70*/  F2FP.BF16.PACK_AB R66, R67, R66 ;  /* 0x000000424342723e */ /* 0x000fe400000010ff */
[----:B--2--5:R-:W-:Y:S02]  /*6e80*/  SHF.R.S32.HI R3, RZ, 0x1f, R0 ;  /* 0x0000001fff037819 */ /* 0x024fe40000011400 */
[----:B------:R-:W-:Y:S02]  /*6e90*/  F2FP.BF16.PACK_AB R56, R57, R56 ;  /* 0x000000383938723e */ /* 0x000fe400000010ff */
[CC--:B------:R-:W-:Y:S02]  /*6ea0*/  LEA.HI R2, R3.reuse, R0.reuse, RZ, 0x2 ;  /* 0x0000000003027211 */ /* 0x0c0fe400078f10ff */
[----:B-1----:R-:W-:Y:S02]  /*6eb0*/  LEA.HI R6, R3, R0, RZ, 0x5 ;  /* 0x0000000003067211 */ /* 0x002fe400078f28ff */
[----:B------:R-:W-:-:S02]  /*6ec0*/  SHF.R.S32.HI R5, RZ, 0x2, R2 ;  /* 0x00000002ff057819 */ /* 0x000fc40000011402 */
[----:B------:R-:W-:Y:S02]  /*6ed0*/  SHF.R.S32.HI R4, RZ, 0x1f, R2 ;  /* 0x0000001fff047819 */ /* 0x000fe40000011402 */
[--C-:B------:R-:W-:Y:S02]  /*6ee0*/  SHF.R.S32.HI R7, RZ, 0x5, R6.reuse ;  /* 0x00000005ff077819 */ /* 0x100fe40000011406 */
[----:B------:R-:W-:Y:S02]  /*6ef0*/  LEA.HI R4, R4, R5, RZ, 0x3 ;  /* 0x0000000504047211 */ /* 0x000fe400078f18ff */
[----:B------:R-:W-:Y:S02]  /*6f00*/  SHF.R.S32.HI R10, RZ, 0x1f, R6 ;  /* 0x0000001fff0a7819 */ /* 0x000fe40000011406 */
[----:B------:R-:W-:Y:S02]  /*6f10*/  LOP3.LUT R4, R4, 0xfffffff8, RZ, 0xc0, !PT ;  /* 0xfffffff804047812 */ /* 0x000fe400078ec0ff */
[----:B------:R-:W-:-:S02]  /*6f20*/  LEA.HI R10, R10, R7, RZ, 0x2 ;  /* 0x000000070a0a7211 */ /* 0x000fc400078f10ff */
[----:B------:R-:W-:Y:S01]  /*6f30*/  LOP3.LUT R13, R2, 0xfffffffc, RZ, 0xc0, !PT ;  /* 0xfffffffc020d7812 */ /* 0x000fe200078ec0ff */
[----:B------:R-:W-:Y:S01]  /*6f40*/  IMAD.IADD R4, R5, 0x1, -R4 ;  /* 0x0000000105047824 */ /* 0x000fe200078e0a04 */
[----:B------:R-:W-:Y:S02]  /*6f50*/  LEA.HI R9, R3, R0, RZ, 0x7 ;  /* 0x0000000003097211 */ /* 0x000fe400078f38ff */
[----:B------:R-:W-:Y:S01]  /*6f60*/  LOP3.LUT R10, R10, 0x7ffffc, RZ, 0xc0, !PT ;  /* 0x007ffffc0a0a7812 */ /* 0x000fe200078ec0ff */
[----:B------:R-:W-:Y:S01]  /*6f70*/  IMAD.IADD R2, R0, 0x1, -R13 ;  /* 0x0000000100027824 */ /* 0x000fe200078e0a0d */
[----:B------:R-:W-:Y:S02]  /*6f80*/  LEA.HI R6, R4, R4, RZ, 0x1 ;  /* 0x0000000404067211 */ /* 0x000fe400078f08ff */
[----:B------:R-:W-:Y:S01]  /*6f90*/  SHF.R.U32.HI R9, RZ, 0x4, R9 ;  /* 0x00000004ff097819 */ /* 0x000fe20000011609 */
[----:B------:R-:W-:Y:S01]  /*6fa0*/  IMAD.IADD R15, R7, 0x1, -R10 ;  /* 0x00000001070f7824 */ /* 0x000fe200078e0a0a */
[----:B------:R-:W-:-:S02]  /*6fb0*/  SHF.R.S32.HI R8, RZ, 0x1, R6 ;  /* 0x00000001ff087819 */ /* 0x000fc40000011406 */
[----:B------:R-:W-:Y:S02]  /*6fc0*/  LOP3.LUT R13, R6, 0x3fffffe, RZ, 0xc0, !PT ;  /* 0x03fffffe060d7812 */ /* 0x000fe400078ec0ff */
[C---:B------:R-:W-:Y:S01]  /*6fd0*/  LOP3.LUT P0, RZ, R8.reuse, 0x2, RZ, 0xc0, !PT ;  /* 0x0000000208ff7812 */ /* 0x040fe2000780c0ff */
[----:B------:R-:W-:Y:S01]  /*6fe0*/  IMAD.SHL.U32 R11, R8, 0x40, RZ ;  /* 0x00000040080b7824 */ /* 0x000fe200078e00ff */
[----:B------:R-:W-:Y:S01]  /*6ff0*/  F2FP.BF16.PACK_AB R58, R59, R58 ;  /* 0x0000003a3b3a723e */ /* 0x000fe200000010ff */
[----:B------:R-:W-:Y:S01]  /*7000*/  IMAD.IADD R13, R4, 0x1, -R13 ;  /* 0x00000001040d7824 */ /* 0x000fe200078e0a0d */
[----:B------:R-:W-:Y:S01]  /*7010*/  F2FP.BF16.PACK_AB R60, R61, R60 ;  /* 0x0000003c3d3c723e */ /* 0x000fe200000010ff */
[----:B------:R-:W-:Y:S01]  /*7020*/  IMAD R4, R15, 0x100, R2 ;  /* 0x000001000f047824 */ /* 0x000fe200078e0202 */
[----:B------:R-:W-:Y:S02]  /*7030*/  LOP3.LUT R6, R11, 0xc0, RZ, 0xc0, !PT ;  /* 0x000000c00b067812 */ /* 0x000fe400078ec0ff */
[----:B------:R-:W-:Y:S01]  /*7040*/  F2FP.BF16.PACK_AB R62, R63, R62 ;  /* 0x0000003e3f3e723e */ /* 0x000fe200000010ff */
[----:B------:R-:W-:Y:S01]  /*7050*/  IMAD R4, R13, 0x10, R4 ;  /* 0x000000100d047824 */ /* 0x000fe200078e0204 */
[----:B------:R-:W-:Y:S01]  /*7060*/  LOP3.LUT R9, R6, 0x8, R9, 0xf8, !PT ;  /* 0x0000000806097812 */ /* 0x000fe200078ef809 */
[----:B------:R-:W-:Y:S01]  /*7070*/  IMAD.U32 R13, RZ, RZ, UR5 ;  /* 0x00000005ff0d7e24 */ /* 0x000fe2000f8e00ff */
[----:B------:R-:W-:Y:S01]  /*7080*/  SHF.R.U32.HI R6, RZ, 0x3, R6 ;  /* 0x00000003ff067819 */ /* 0x000fe20000011606 */
[----:B------:R-:W-:Y:S01]  /*7090*/  ULDC.64 UR4, c[0x0][0x360] ;  /* 0x0000d80000047ab9 */ /* 0x000fe20000000a00 */
[----:B------:R-:W-:-:S02]  /*70a0*/  F2FP.BF16.PACK_AB R68, R69, R68 ;  /* 0x000000444544723e */ /* 0x000fc400000010ff */
[----:B------:R-:W-:Y:S02]  /*70b0*/  LOP3.LUT R9, R9, R6, RZ, 0x3c, !PT ;  /* 0x0000000609097212 */ /* 0x000fe400078e3cff */
[----:B------:R-:W-:Y:S02]  /*70c0*/  F2FP.BF16.PACK_AB R70, R71, R70 ;  /* 0x000000464746723e */ /* 0x000fe400000010ff */
[----:B------:R-:W-:Y:S01]  /*70d0*/  F2FP.BF16.PACK_AB R80, R81, R80 ;  /* 0x000000505150723e */ /* 0x000fe200000010ff */
[----:B------:R-:W-:Y:S01]  /*70e0*/  IMAD.U32 R4, R4, 0x2, R9 ;  /* 0x0000000204047824 */ /* 0x000fe200078e0009 */
[----:B------:R-:W-:Y:S02]  /*70f0*/  F2FP.BF16.PACK_AB R82, R83, R82 ;  /* 0x000000525352723e */ /* 0x000fe400000010ff */
[----:B------:R-:W-:Y:S01]  /*7100*/  F2FP.BF16.PACK_AB R72, R73, R72 ;  /* 0x000000484948723e */ /* 0x000fe200000010ff */
[----:B------:R-:W-:Y:S01]  /*7110*/  IMAD.SHL.U32 R9, R4, 0x2, RZ ;  /* 0x0000000204097824 */ /* 0x000fe200078e00ff */
[----:B------:R-:W-:Y:S01]  /*7120*/  BAR.SYNC.DEFER_BLOCKING 0x1, 0x100 ;  /* 0x0044000000007b1d */ /* 0x000fe20000010000 */
[----:B------:R-:W-:-:S02]  /*7130*/  F2FP.BF16.PACK_AB R74, R75, R74 ;  /* 0x0000004a4b4a723e */ /* 0x000fc400000010ff */
[----:B------:R-:W-:Y:S02]  /*7140*/  F2FP.BF16.PACK_AB R76, R77, R76 ;  /* 0x0000004c4d4c723e */ /* 0x000fe400000010ff */
[C---:B------:R-:W-:Y:S02]  /*7150*/  IADD3 R11, R9.reuse, 0x20, RZ ;  /* 0x00000020090b7810 */ /* 0x040fe40007ffe0ff */
[----:B------:R-:W-:Y:S02]  /*7160*/  @P0 IADD3 R11, R9, -0x20, RZ ;  /* 0xffffffe0090b0810 */ /* 0x000fe40007ffe0ff */
[----:B------:R-:W-:Y:S02]  /*7170*/  F2FP.BF16.PACK_AB R78, R79, R78 ;  /* 0x0000004e4f4e723e */ /* 0x000fe400000010ff */
[----:B------:R-:W-:Y:S02]  /*7180*/  F2FP.BF16.PACK_AB R84, R85, R84 ;  /* 0x000000545554723e */ /* 0x000fe400000010ff */
[----:B------:R-:W-:-:S02]  /*7190*/  F2FP.BF16.PACK_AB R86, R87, R86 ;  /* 0x000000565756723e */ /* 0x000fc400000010ff */
[----:B------:R-:W-:Y:S02]  /*71a0*/  F2FP.BF16.PACK_AB R96, R97, R96 ;  /* 0x000000606160723e */ /* 0x000fe400000010ff */
[----:B------:R-:W-:Y:S02]  /*71b0*/  F2FP.BF16.PACK_AB R98, R99, R98 ;  /* 0x000000626362723e */ /* 0x000fe400000010ff */
[----:B------:R-:W-:Y:S02]  /*71c0*/  F2FP.BF16.PACK_AB R88, R89, R88 ;  /* 0x000000585958723e */ /* 0x000fe400000010ff */
        /* <DEDUP_REMOVED lines=67> */
[----:B------:R2:W-:Y:S04]  /*7600*/  STS [R11+0x5280], R126 ;  /* 0x0052807e0b007388 */ /* 0x0005e80000000800 */
[----:B------:R-:W-:Y:S01]  /*7610*/  BAR.SYNC.DEFER_BLOCKING 0x1, 0x100 ;  /* 0x0044000000007b1d */ /* 0x000fe20000010000 */
[----:B------:R-:W-:-:S04]  /*7620*/  UISETP.NE.U32.AND UP0, UPT, URZ, UR4, UPT ;  /* 0x000000043f00728c */ /* 0x000fc8000bf05070 */
[----:B------:R-:W-:Y:S01]  /*7630*/  UISETP.NE.AND.EX UP0, UPT, URZ, UR5, UPT, UP0 ;  /* 0x000000053f00728c */ /* 0x000fe2000bf05300 */
[----:B------:R-:W3:Y:S02]  /*7640*/  @P1 LDG.E R6, [R12.64] ;  /* 0x0000000e0c061981 */ /* 0x000ee4000c1e1900 */
[----:B------:R-:W-:-:S03]  /*7650*/  ULDC.64 UR4, c[0x0][0x360] ;  /* 0x0000d80000047ab9 */ /* 0x000fc60000000a00 */
[----:B------:R-:W-:-:S05]  /*7660*/  PLOP3.LUT P0, PT, PT, PT, UP0, 0x80, 0x0 ;  /* 0x000000000000781c */ /* 0x000fca0003f0f008 */
[----:B------:R-:W-:Y:S01]  /*7670*/  @UP0 UIMAD.WIDE UR4, UR11, UR7, UR4 ;  /* 0x000000070b0402a5 */ /* 0x000fe2000f8e0204 */
[----:B------:R-:W-:-:S05]  /*7680*/  IMAD.MOV.U32 R4, RZ, RZ, c[0x0][0x2f0] ;  /* 0x0000bc00ff047624 */ /* 0x000fca00078e00ff */
[----:B------:R-:W-:Y:S02]  /*7690*/  IMAD.U32 R8, RZ, RZ, UR4 ;  /* 0x00000004ff087e24 */ /* 0x000fe4000f8e00ff */
[----:B-1----:R-:W-:-:S05]  /*76a0*/  IMAD.U32 R9, RZ, RZ, UR5 ;  /* 0x00000005ff097e24 */ /* 0x002fca000f8e00ff */
[----:B------:R2:W5:Y:S01]  /*76b0*/  @P0 LDG.E R4, [R8.64] ;  /* 0x0000000e08040981 */ /* 0x000562000c1e1900 */
[----:B------:R-:W-:Y:S02]  /*76c0*/  UMOV UR16, URZ ;  /* 0x0000003f00107c82 */ /* 0x000fe40008000000 */
[----:B------:R-:W-:Y:S01]  /*76d0*/  UMOV UR17, URZ ;  /* 0x0000003f00117c82 */ /* 0x000fe20008000000 */
[----:B---3--:R-:W1:Y:S02]  /*76e0*/  @P1 R2UR UR5, R6 ;  /* 0x00000000060513c2 */ /* 0x008e6400000e0000 */
[----:B-1----:R-:W-:Y:S02]  /*76f0*/  @UP1 USHF.R.S32.HI UR4, URZ, 0x1f, UR5 ;  /* 0x0000001f3f041899 */ /* 0x002fe40008011405 */
[----:B------:R-:W-:-:S05]  /*7700*/  @UP1 UMOV UR16, UR5 ;  /* 0x0000000500101c82 */ /* 0x000fca0008000000 */
[----:B------:R-:W-:Y:S01]  /*7710*/  @UP1 UMOV UR17, UR4 ;  /* 0x0000000400111c82 */ /* 0x000fe20008000000 */
[----:B------:R-:W-:Y:S05]  /*7720*/  @P0 BRA `(.L_x_1257) ;  /* 0x0000004000000947 */ /* 0x000fea0003800000 */
[----:B--2---:R-:W-:Y:S05]  /*7730*/  @!P1 BRA `(.L_x_1257) ;  /* 0x0000003000009947 */ /* 0x004fea0003800000 */
[----:B-----5:R-:W2:Y:S04]  /*7740*/  LDG.E R4, [R12.64] ;  /* 0x0000000e0c047981 */ /* 0x020ea8000c1e1900 */
[----:B------:R-:W2:Y:S02]  /*7750*/  LDG.E R9, [R12.64+0x4] ;  /* 0x0000040e0c097981 */ /* 0x000ea4000c1e1900 */
[----:B--2---:R-:W-:Y:S02]  /*7760*/  IADD3 R4, -R4, R9, RZ ;  /* 0x0000000904047210 */ /* 0x004fe40007ffe1ff */
.L_x_1257:
[----:B--2---:R-:W-:Y:S01]  /*7770*/  LEA.HI R9, R3, R0, RZ, 0x3 ;  /* 0x0000000003097211 */ /* 0x004fe200078f18ff */
        /* <DEDUP_REMOVED lines=18> */
[----:B------:R-:W-:Y:S01]  /*78a0*/  ISETP.GE.AND P4, PT, R5, R4, PT ;  /* 0x000000040500720c */ /* 0x000fe20003f86270 */
[----:B------:R-:W-:Y:S01]  /*78b0*/  USEL UR8, UR8, URZ, !UP1 ;  /* 0x0000003f08087287 */ /* 0x000fe2000c800000 */
[----:B------:R-:W-:Y:S01]  /*78c0*/  LOP3.LUT R3, R3, R0, RZ, 0x3c, !PT ;  /* 0x0000000003037212 */ /* 0x000fe200078e3cff */
[----:B------:R-:W-:Y:S01]  /*78d0*/  IMAD.U32 R0, RZ, RZ, UR12 ;  /* 0x0000000cff007e24 */ /* 0x000fe2000f8e00ff */
[C---:B------:R-:W-:Y:S01]  /*78e0*/  IADD3 R58, P0, R5.reuse, UR16, RZ ;  /* 0x00000010053a7c10 */ /* 0x040fe2000ff1e0ff */
[----:B------:R-:W-:Y:S02]  /*78f0*/  BSSY B0, `(.L_x_1258) ;  /* 0x000002a000007945 */ /* 0x000fe40003800000 */
[----:B------:R-:W-:Y:S01]  /*7900*/  IMAD.U32 R2, R2, 0x20, R3 ;  /* 0x0000002002027824 */ /* 0x000fe200078e0003 */
[----:B------:R-:W-:Y:S01]  /*7910*/  LEA.HI.X.SX32 R59, R5, UR17, 0x1, P0 ;  /* 0x00000011053b7c11 */ /* 0x000fe200080f0eff */
[----:B------:R-:W-:Y:S01]  /*7920*/  IMAD.WIDE.U32 R60, R0, c[0x0][0x338], R56 ;  /* 0x0000ce00003c7a25 */ /* 0x000fe200078e0038 */
[----:B------:R-:W-:-:S03]  /*7930*/  IADD3 R3, R56, 0x20, RZ ;  /* 0x0000002038037810 */ /* 0x000fc60007ffe0ff */
[----:B------:R-:W-:Y:S01]  /*7940*/  IMAD.SHL.U32 R7, R2, 0x2, RZ ;  /* 0x0000000202077824 */ /* 0x000fe200078e00ff */
[----:B------:R-:W-:Y:S01]  /*7950*/  IADD3 R61, R61, UR5, RZ ;  /* 0x000000053d3d7c10 */ /* 0x000fe2000fffe0ff */
[----:B------:R-:W-:Y:S01]  /*7960*/  ULDC.64 UR4, c[0x0][0x340] ;  /* 0x0000d00000047ab9 */ /* 0x000fe20000000a00 */
[----:B------:R-:W-:Y:S01]  /*7970*/  IMAD.U32 R0, RZ, RZ, UR11 ;  /* 0x0000000bff007e24 */ /* 0x000fe2000f8e00ff */
[----:B------:R-:W-:Y:S01]  /*7980*/  UIMAD UR4, UR8, UR4, URZ ;  /* 0x00000004080472a4 */ /* 0x000fe2000f8e023f */
[----:B------:R1:W2:Y:S01]  /*7990*/  LDS.128 R52, [R7+0x7080] ;  /* 0x0070800007347984 */ /* 0x0002a20000000c00 */
[----:B------:R-:W-:Y:S02]  /*79a0*/  IMAD.U32 R2, RZ, RZ, UR13 ;  /* 0x0000000dff027e24 */ /* 0x000fe4000f8e00ff */
[----:B------:R-:W-:Y:S01]  /*79b0*/  UIMAD UR4, UR11, UR5, UR4 ;  /* 0x000000050b0472a4 */ /* 0x000fe2000f8e0204 */
[----:B------:R1:W3:Y:S01]  /*79c0*/  LDS.128 R48, [R7+0x9080] ;  /* 0x0090800007307984 */ /* 0x0002e20000000c00 */
[----:B------:R-:W-:-:S03]  /*79d0*/  IMAD.WIDE.U32 R60, R0, c[0x0][0x340], R60 ;  /* 0x0000d000003c7a25 */ /* 0x000fc600078e003c */
[----:B------:R1:W4:Y:S01]  /*79e0*/  LDS.128 R44, [R7+0xb080] ;  /* 0x00b08000072c7984 */ /* 0x0003220000000c00 */
[----:B------:R-:W-:Y:S01]  /*79f0*/  IMAD.WIDE R58, R2, 0x80, R58 ;  /* 0x00000080023a7825 */ /* 0x000fe200078e023a */
[----:B------:R-:W-:Y:S02]  /*7a00*/  IADD3 R63, R61, UR4, RZ ;  /* 0x000000043d3f7c10 */ /* 0x000fe4000fffe0ff */
        /* <DEDUP_REMOVED lines=13> */
[C---:B------:R-:W-:Y:S01]  /*7ae0*/  IMAD R6, R58.reuse, c[0x0][0x334], R6 ;  /* 0x0000cd003a067a24 */ /* 0x040fe200078e0206 */
        /* <DEDUP_REMOVED lines=10> */
.L_x_1259:
[----:B------:R-:W-:Y:S05]  /*7b90*/  BSYNC B0 ;  /* 0x0000000000007941 */ /* 0x000fea0003800000 */
.L_x_1258:
[----:B------:R-:W-:Y:S01]  /*7ba0*/  IADD3 R5, R5, 0x40, RZ ;  /* 0x0000004005057810 */ /* 0x000fe20007ffe0ff */
[----:B------:R-:W-:Y:S03]  /*7bb0*/  BSSY B0, `(.L_x_1260) ;  /* 0x0000014000007945 */ /* 0x000fe60003800000 */
[----:B------:R-:W-:-:S13]  /*7bc0*/  ISETP.GE.AND P3, PT, R5, R4, PT ;  /* 0x000000040500720c */ /* 0x000fda0003f66270 */
[----:B------:R-:W-:Y:S05]  /*7bd0*/  @P3 BRA `(.L_x_1261) ;  /* 0x0000011000003947 */ /* 0x000fea0003800000 */
[----:B------:R-:W-:Y:S01]  /*7be0*/  IADD3 R5, P0, R58, 0x40, RZ ;  /* 0x000000403a057810 */ /* 0x000fe20007f1e0ff */
[----:B------:R-:W-:Y:S01]  /*7bf0*/  IMAD.MOV.U32 R6, RZ, RZ, R60 ;  /* 0x000000ffff067224 */ /* 0x000fe200078e003c */
[C---:B------:R-:W-:Y:S01]  /*7c00*/  IADD3 R2, R56.reuse, 0x40, RZ ;  /* 0x0000004038027810 */ /* 0x040fe20007ffe0ff */
[----:B-1----:R-:W-:Y:S01]  /*7c10*/  IMAD.MOV.U32 R7, RZ, RZ, R63 ;  /* 0x000000ffff077224 */ /* 0x002fe200078e003f */
[----:B------:R-:W-:Y:S01]  /*7c20*/  ISETP.GE.AND P2, PT, R56, c[0x0][0x324], PT ;  /* 0x0000c90038007a0c */ /* 0x000fe20003f46270 */
[----:B------:R-:W-:Y:S01]  /*7c30*/  IMAD.X R4, RZ, RZ, R59, P0 ;  /* 0x000000ffff047224 */ /* 0x000fe200000e063b */
[----:B------:R-:W-:Y:S01]  /*7c40*/  ISETP.GE.AND P0, PT, R2, c[0x0][0x324], PT ;  /* 0x0000c90002007a0c */ /* 0x000fe20003f06270 */
[----:B------:R-:W-:Y:S01]  /*7c50*/  IMAD.WIDE.U32 R6, R5, c[0x0][0x330], R6 ;  /* 0x0000cc0005067a25 */ /* 0x000fe200078e0006 */
[----:B------:R-:W-:-:S03]  /*7c60*/  ISETP.GE.AND P1, PT, R3, c[0x0][0x324], PT ;  /* 0x0000c90003007a0c */ /* 0x000fc60003f26270 */
[----:B------:R-:W-:Y:S01]  /*7c70*/  IMAD R4, R4, c[0x0][0x330], RZ ;  /* 0x0000cc0004047a24 */ /* 0x000fe200078e02ff */
[----:B--2---:R-:W-:-:S03]  /*7c80*/  LEA R8, P5, R6, c[0x0][0x318], 0x1 ;  /* 0x0000c60006087a11 */ /* 0x004fc600078a08ff */
[----:B------:R-:W-:-:S04]  /*7c90*/  IMAD R4, R5, c[0x0][0x334], R4 ;  /* 0x0000cd0005047a24 */ /* 0x000fc800078e0204 */
[----:B------:R-:W-:-:S05]  /*7ca0*/  IMAD.IADD R4, R7, 0x1, R4 ;  /* 0x0000000107047824 */ /* 0x000fca00078e0204 */
[----:B------:R-:W-:-:S05]  /*7cb0*/  LEA.HI.X R9, R6, c[0x0][0x31c], R4, 0x1, P5 ;  /* 0x0000c70006097a11 */ /* 0x000fca00028f0c04 */
[----:B------:R1:W-:Y:S04]  /*7cc0*/  @!P2 STG.E.128 [R8.64], R52 ;  /* 0x000000340800a986 */ /* 0x0003e8000c101d0e */
[----:B---3--:R1:W-:Y:S04]  /*7cd0*/  @!P1 STG.E.128 [R8.64+0x40], R48 ;  /* 0x0000403008009986 */ /* 0x0083e8000c101d0e */
[----:B----4-:R1:W-:Y:S02]  /*7ce0*/  @!P0 STG.E.128 [R8.64+0x80], R44 ;  /* 0x0000802c08008986 */ /* 0x0103e4000c101d0e */
.L_x_1261:
[----:B------:R-:W-:Y:S05]  /*7cf0*/  BSYNC B0 ;  /* 0x0000000000007941 */ /* 0x000fea0003800000 */
.L_x_1260:
[----:B------:R-:W-:Y:S01]  /*7d00*/  ULDC.64 UR4, c[0x0][0x308] ;  /* 0x0000c20000047ab9 */ /* 0x000fe20000000a00 */
[----:B------:R-:W-:Y:S01]  /*7d10*/  MOV R5, UR12 ;  /* 0x0000000c00057c02 */ /* 0x000fe20008000f00 */
[----:B------:R-:W-:Y:S01]  /*7d20*/  UIMAD UR4, UR7, UR4, URZ ;  /* 0x00000004070472a4 */ /* 0x000fe2000f8e023f */
[----:B------:R-:W-:Y:S03]  /*7d30*/  BSSY B0, `(.L_x_1262) ;  /* 0x0000018000007945 */ /* 0x000fe60003800000 */
[----:B------:R-:W-:Y:S01]  /*7d40*/  UIMAD UR12, UR12, UR5, UR4 ;  /* 0x000000050c0c72a4 */ /* 0x000fe2000f8e0204 */
[----:B-1----:R-:W-:-:S02]  /*7d50*/  IMAD.WIDE.U32 R6, R5, c[0x0][0x308], R56 ;  /* 0x0000c20005067a25 */ /* 0x002fc400078e0038 */
[----:B------:R-:W-:Y:S02]  /*7d60*/  ULDC.64 UR4, c[0x0][0x310] ;  /* 0x0000c40000047ab9 */ /* 0x000fe40000000a00 */
[----:B------:R-:W-:Y:S01]  /*7d70*/  UIMAD UR4, UR8, UR4, URZ ;  /* 0x00000004080472a4 */ /* 0x000fe2000f8e023f */
[----:B------:R-:W-:-:S03]  /*7d80*/  IADD3 R7, R7, UR12, RZ ;  /* 0x0000000c07077c10 */ /* 0x000fc6000fffe0ff */
[----:B------:R-:W-:Y:S02]  /*7d90*/  UIMAD UR4, UR11, UR5, UR4 ;  /* 0x000000050b0472a4 */ /* 0x000fe4000f8e0204 */
[----:B------:R-:W-:-:S05]  /*7da0*/  IMAD.WIDE.U32 R6, R0, c[0x0][0x310], R6 ;  /* 0x0000c40000067a25 */ /* 0x000fca00078e0006 */
[----:B--2---:R-:W-:Y:S01]  /*7db0*/  IADD3 R9, R7, UR4, RZ ;  /* 0x0000000407097c10 */ /* 0x004fe2000fffe0ff */
        /* <DEDUP_REMOVED lines=15> */
.L_x_1263:
[----:B------:R-:W-:Y:S05]  /*7eb0*/  BSYNC B0 ;  /* 0x0000000000007941 */ /* 0x000fea0003800000 */
.L_x_1262:
        /* <DEDUP_REMOVED lines=19> */
.L_x_1256:
[----:B------:R-:W-:Y:S02]  /*7ff0*/  ULDC.64 UR4, c[0x0][0x358] ;  /* 0x0000d60000047ab9 */ /* 0x000fe40000000a00 */
[----:B------:R-:W-:-:S02]  /*8000*/  UISETP.NE.U32.AND UP1, UPT, URZ, UR4, UPT ;  /* 0x000000043f00728c */ /* 0x000fc4000bf25070 */
[----:B------:R-:W-:Y:S02]  /*8010*/  UMOV UR7, 0x4 ;  /* 0x0000000400077882 */ /* 0x000fe40000000000 */
[----:B------:R-:W-:-:S03]  /*8020*/  UISETP.NE.AND.EX UP1, UPT, URZ, UR5, UPT, UP1 ;  /* 0x000000053f00728c */ /* 0x000fc6000bf25310 */
[----:B------:R-:W-:Y:S02]  /*8030*/  ULDC.64 UR4, c[0x0][0x358] ;  /* 0x0000d60000047ab9 */ /* 0x000fe40000000a00 */
[----:B------:R-:W-:Y:S01]  /*8040*/  UIMAD.WIDE UR4, UR11, UR7, UR4 ;  /* 0x000000070b0472a5 */ /* 0x000fe2000f8e0204 */
[----:B------:R-:W-:-:S05]  /*8050*/  PLOP3.LUT P1, PT, PT, PT, UP1, 0x80, 0x0 ;  /* 0x000000000000781c */ /* 0x000fca0003f2f018 */
[----:B-1----:R-:W-:Y:S01]  /*8060*/  IMAD.U32 R6, RZ, RZ, UR4 ;  /* 0x00000004ff067e24 */ /* 0x002fe2000f8e00ff */
[----:B------:R-:W-:Y:S01]  /*8070*/  MOV R7, UR5 ;  /* 0x0000000500077c02 */ /* 0x000fe20008000f00 */
[----:B------:R-:W-:-:S06]  /*8080*/  ULDC.64 UR4, c[0x0][0x360] ;  /* 0x0000d80000047ab9 */ /* 0x000fcc0000000a00 */
[----:B------:R-:W2:Y:S01]  /*8090*/  @P1 LDG.E R0, [R6.64] ;  /* 0x0000000e06001981 */ /* 0x000ea2000c1e1900 */
[----:B------:R-:W-:Y:S01]  /*80a0*/  UISETP.NE.U32.AND UP0, UPT, URZ, UR4, UPT ;  /* 0x000000043f00728c */ /* 0x000fe2000bf05070 */
[----:B-----5:R-:W-:-:S03]  /*80b0*/  IMAD.MOV.U32 R3, RZ, RZ, c[0x0][0x2f0] ;  /* 0x0000bc00ff037624 */ /* 0x020fc600078e00ff */
        /* <DEDUP_REMOVED lines=15> */
[----:B-----5:R-:W2:Y:S04]  /*81b0*/  LDG.E R3, [R6.64] ;  /* 0x0000000e06037981 */ /* 0x020ea8000c1e1900 */
[----:B------:R-:W2:Y:S02]  /*81c0*/  LDG.E R0, [R6.64+0x4] ;  /* 0x0000040e06007981 */ /* 0x000ea4000c1e1900 */
[----:B--2---:R-:W-:Y:S02]  /*81d0*/  IADD3 R3, -R3, R0, RZ ;  /* 0x0000000003037210 */ /* 0x004fe40007ffe1ff */
.L_x_1264:
        /* <DEDUP_REMOVED lines=10> */
[----:B------:R-:W-:Y:S01]  /*8280*/  USEL UR8, UR8, URZ, !UP1 ;  /* 0x0000003f08087287 */ /* 0x000fe2000c800000 */
[----:B-1----:R-:W-:-:S04]  /*8290*/  SHF.R.S32.HI R5, RZ, 0x1f, R0 ;  /* 0x0000001fff057819 */ /* 0x002fc80000011400 */
[----:B------:R-:W-:-:S04]  /*82a0*/  LEA.HI R2, R5, R0, RZ, 0x2 ;  /* 0x0000000005027211 */ /* 0x000fc800078f10ff */
[----:B------:R-:W-:Y:S02]  /*82b0*/  LOP3.LUT R5, R2, 0x1ffffffc, RZ, 0xc0, !PT ;  /* 0x1ffffffc02057812 */ /* 0x000fe400078ec0ff */
[----:B------:R-:W-:-:S03]  /*82c0*/  SHF.R.S32.HI R2, RZ, 0x2, R2 ;  /* 0x00000002ff027819 */ /* 0x000fc60000011402 */
[----:B------:R-:W-:Y:S01]  /*82d0*/  IMAD.IADD R5, R0, 0x1, -R5 ;  /* 0x0000000100057824 */ /* 0x000fe200078e0a05 */
[C---:B------:R-:W-:Y:S01]  /*82e0*/  ISETP.GE.AND P4, PT, R2.reuse, R3, PT ;  /* 0x000000030200720c */ /* 0x040fe20003f86270 */
[----:B------:R-:W-:Y:S01]  /*82f0*/  IMAD.U32 R0, RZ, RZ, UR11 ;  /* 0x0000000bff007e24 */ /* 0x000fe2000f8e00ff */
[----:B------:R-:W-:Y:S01]  /*8300*/  IADD3 R4, P0, R2, UR16, RZ ;  /* 0x0000001002047c10 */ /* 0x000fe2000ff1e0ff */
[----:B------:R-:W-:Y:S02]  /*8310*/  IMAD.SHL.U32 R14, R5, 0x8, RZ ;  /* 0x00000008050e7824 */ /* 0x000fe400078e00ff */
[----:B------:R-:W-:-:S03]  /*8320*/  IMAD.U32 R5, RZ, RZ, UR12 ;  /* 0x0000000cff057e24 */ /* 0x000fc6000f8e00ff */
[----:B------:R-:W-:Y:S02]  /*8330*/  SHF.R.S32.HI R15, RZ, 0x1f, R14 ;  /* 0x0000001fff0f7819 */ /* 0x000fe4000001140e */
[----:B------:R-:W-:-:S03]  /*8340*/  IADD3 R6, R14, 0x20, RZ ;  /* 0x000000200e067810 */ /* 0x000fc60007ffe0ff */
[----:B------:R-:W-:Y:S01]  /*8350*/  IMAD.WIDE.U32 R8, R5, c[0x0][0x308], R14 ;  /* 0x0000c20005087a25 */ /* 0x000fe200078e000e */
[----:B------:R-:W-:-:S04]  /*8360*/  LEA.HI.X.SX32 R5, R2, UR17, 0x1, P0 ;  /* 0x0000001102057c11 */ /* 0x000fc800080f0eff */
[----:B------:R-:W-:Y:S01]  /*8370*/  IADD3 R9, R9, UR5, RZ ;  /* 0x0000000509097c10 */ /* 0x000fe2000fffe0ff */
[----:B------:R-:W-:Y:S01]  /*8380*/  ULDC.64 UR4, c[0x0][0x310] ;  /* 0x0000c40000047ab9 */ /* 0x000fe20000000a00 */
[----:B------:R-:W-:Y:S01]  /*8390*/  IMAD.WIDE R10, R10, 0x80, R4 ;  /* 0x000000800a0a7825 */ /* 0x000fe200078e0204 */
[----:B------:R-:W-:Y:S01]  /*83a0*/  UIMAD UR4, UR8, UR4, URZ ;  /* 0x00000004080472a4 */ /* 0x000fe2000f8e023f */
[----:B------:R-:W-:Y:S02]  /*83b0*/  IADD3 R5, R14, 0x40, RZ ;  /* 0x000000400e057810 */ /* 0x000fe40007ffe0ff */
[----:B------:R-:W-:Y:S01]  /*83c0*/  IMAD.WIDE.U32 R8, R0, c[0x0][0x310], R8 ;  /* 0x0000c40000087a25 */ /* 0x000fe200078e0008 */
        /* <DEDUP_REMOVED lines=16> */
.L_x_1266:
[----:B------:R-:W-:Y:S05]  /*84d0*/  BSYNC B0 ;  /* 0x0000000000007941 */ /* 0x000fea0003800000 */
.L_x_1265:
        /* <DEDUP_REMOVED lines=19> */
.L_x_1268:
[----:B------:R-:W-:Y:S05]  /*8610*/  BSYNC B0 ;  /* 0x0000000000007941 */ /* 0x000fea0003800000 */
.L_x_1267:
[----:B------:R-:W-:Y:S01]  /*8620*/  ULDC.64 UR4, c[0x0][0x338] ;  /* 0x0000ce0000047ab9 */ /* 0x000fe20000000a00 */
[----:B------:R-:W-:Y:S01]  /*8630*/  MOV R3, UR12 ;  /* 0x0000000c00037c02 */ /* 0x000fe20008000f00 */
        /* <DEDUP_REMOVED lines=24> */
.L_x_1270:
[----:B------:R-:W-:Y:S05]  /*87c0*/  BSYNC B0 ;  /* 0x0000000000007941 */ /* 0x000fea0003800000 */
.L_x_1269:
[----:B------:R-:W-:Y:S05]  /*87d0*/  @P3 EXIT ;  /* 0x000000000000394d */ /* 0x000fea0003800000 */
[----:B------:R-:W-:Y:S01]  /*87e0*/  IADD3 R0, P0, R10, 0x40, RZ ;  /* 0x000000400a007810 */ /* 0x000fe20007f1e0ff */
[----:B------:R-:W-:Y:S01]  /*87f0*/  IMAD.MOV.U32 R9, RZ, RZ, R13 ;  /* 0x000000ffff097224 */ /* 0x000fe200078e000d */
[----:B------:R-:W-:-:S03]  /*8800*/  ISETP.GE.AND P1, PT, R14, c[0x0][0x324], PT ;  /* 0x0000c9000e007a0c */ /* 0x000fc60003f26270 */
[----:B------:R-:W-:Y:S01]  /*8810*/  IMAD.X R10, RZ, RZ, R11, P0 ;  /* 0x000000ffff0a7224 */ /* 0x000fe200000e060b */
[----:B------:R-:W-:Y:S01]  /*8820*/  ISETP.GE.AND P0, PT, R6, c[0x0][0x324], PT ;  /* 0x0000c90006007a0c */ /* 0x000fe20003f06270 */
[----:B------:R-:W-:-:S04]  /*8830*/  IMAD.WIDE.U32 R8, R0, c[0x0][0x330], R8 ;  /* 0x0000cc0000087a25 */ /* 0x000fc800078e0008 */
[----:B--2---:R-:W-:Y:S01]  /*8840*/  IMAD R3, R10, c[0x0][0x330], RZ ;  /* 0x0000cc000a037a24 */ /* 0x004fe200078e02ff */
        /* <DEDUP_REMOVED lines=10> */
.L_x_1271:
        /* <DEDUP_REMOVED lines=9> */
.L_x_1437:


//--------------------- .text._ZN7cutlass13device_kernelIN5flash19enable_sm80_to_sm89INS1_16FlashAttnBwdSm80INS1_25CollectiveMainloopBwdSm80ILi2ELi2EN4cute5tupleIJNS5_1CILi64EEENS7_ILi128EEENS7_ILi96EEEEEENS_10bfloat16_tEfNS_4arch4Sm80ELb1ELb0ELb1ELb1ELb1ELb0ELb0ELb0ELi2ELi2ELi4ELi2ELb0EEENS1_21CollectiveEpilogueBwdISB_SC_SE_Li256ELb1ELb0ELi2EEENS1_25SingleTileBwdLPTSchedulerILb1ELi128ELb1EEEEEEEEEvNT_6ParamsE --------------------------
	.section	.text._ZN7cutlass13device_kernelIN5flash19enable_sm80_to_sm89INS1_16FlashAttnBwdSm80INS1_25CollectiveMainloopBwdSm80ILi2ELi2EN4cute5tupleIJNS5_1CILi64EEENS7_ILi128EEENS7_ILi96EEEEEENS_10bfloat16_tEfNS_4arch4Sm80ELb1ELb0ELb1ELb1ELb1ELb0ELb0ELb0ELi2ELi2ELi4ELi2ELb0EEENS1_21CollectiveEpilogueBwdISB_SC_SE_Li256ELb1ELb0ELi2EEENS1_25SingleTileBwdLPTSchedulerILb1ELi128ELb1EEEEEEEEEvNT_6ParamsE,"ax",@progbits
	.sectioninfo	@"SHI_REGISTERS=253"
	.align	128
.text._ZN7cutlass13device_kernelIN5flash19enable_sm80_to_sm89INS1_16FlashAttnBwdSm80INS1_25CollectiveMainloopBwdSm80ILi2ELi2EN4cute5tupleIJNS5_1CILi64EEENS7_ILi128EEENS7_ILi96EEEEEENS_10bfloat16_tEfNS_4arch4Sm80ELb1ELb0ELb1ELb1ELb1ELb0ELb0ELb0ELi2ELi2ELi4ELi2ELb0EEENS1_21CollectiveEpilogueBwdISB_SC_SE_Li256ELb1ELb0ELi2EEENS1_25SingleTileBwdLPTSchedulerILb1ELi128ELb1EEEEEEEEEvNT_6ParamsE:
        .type           _ZN7cutlass13device_kernelIN5flash19enable_sm80_to_sm89INS1_16FlashAttnBwdSm80INS1_25CollectiveMainloopBwdSm80ILi2ELi2EN4cute5tupleIJNS5_1CILi64EEENS7_ILi128EEENS7_ILi96EEEEEENS_10bfloat16_tEfNS_4arch4Sm80ELb1ELb0ELb1ELb1ELb1ELb0ELb0ELb0ELi2ELi2ELi4ELi2ELb0EEENS1_21CollectiveEpilogueBwdISB_SC_SE_Li256ELb1ELb0ELi2EEENS1_25SingleTileBwdLPTSchedulerILb1ELi128ELb1EEEEEEEEEvNT_6ParamsE,@function
        .size           _ZN7cutlass13device_kernelIN5flash19enable_sm80_to_sm89INS1_16FlashAttnBwdSm80INS1_25CollectiveMainloopBwdSm80ILi2ELi2EN4cute5tupleIJNS5_1CILi64EEENS7_ILi128EEENS7_ILi96EEEEEENS_10bfloat16_tEfNS_4arch4Sm80ELb1ELb0ELb1ELb1ELb1ELb0ELb0ELb0ELi2ELi2ELi4ELi2ELb0EEENS1_21CollectiveEpilogueBwdISB_SC_SE_Li256ELb1ELb0ELi2EEENS1_25SingleTileBwdLPTSchedulerILb1ELi128ELb1EEEEEEEEEvNT_6ParamsE,(.L_x_1438 - _ZN7cutlass13device_kernelIN5flash19enable_sm80_to_sm89INS1_16FlashAttnBwdSm80INS1_25CollectiveMainloopBwdSm80ILi2ELi2EN4cute5tupleIJNS5_1CILi64EEENS7_ILi128EEENS7_ILi96EEEEEENS_10bfloat16_tEfNS_4arch4Sm80ELb1ELb0ELb1ELb1ELb1ELb0ELb0ELb0ELi2ELi2ELi4ELi2ELb0EEENS1_21CollectiveEpilogueBwdISB_SC_SE_Li256ELb1ELb0ELi2EEENS1_25SingleTileBwdLPTSchedulerILb1ELi128ELb1EEEEEEEEEvNT_6ParamsE)
        .other          _ZN7cutlass13device_kernelIN5flash19enable_sm80_to_sm89INS1_16FlashAttnBwdSm80INS1_25CollectiveMainloopBwdSm80ILi2ELi2EN4cute5tupleIJNS5_1CILi64EEENS7_ILi128EEENS7_ILi96EEEEEENS_10bfloat16_tEfNS_4arch4Sm80ELb1ELb0ELb1ELb1ELb1ELb0ELb0ELb0ELi2ELi2ELi4ELi2ELb0EEENS1_21CollectiveEpilogueBwdISB_SC_SE_Li256ELb1ELb0ELi2EEENS1_25SingleTileBwdLPTSchedulerILb1ELi128ELb1EEEEEEEEEvNT_6ParamsE,@"STO_CUDA_ENTRY STV_DEFAULT"
_ZN7cutlass13device_kernelIN5flash19enable_sm80_to_sm89INS1_16FlashAttnBwdSm80INS1_25CollectiveMainloopBwdSm80ILi2ELi2EN4cute5tupleIJNS5_1CILi64EEENS7_ILi128EEENS7_ILi96EEEEEENS_10bfloat16_tEfNS_4arch4Sm80ELb1ELb0ELb1ELb1ELb1ELb0ELb0ELb0ELi2ELi2ELi4ELi2ELb0EEENS1_21CollectiveEpilogueBwdISB_SC_SE_Li256ELb1ELb0ELi2EEENS1_25SingleTileBwdLPTSchedulerILb1ELi128ELb1EEEEEEEEEvNT_6ParamsE:
        /* <DEDUP_REMOVED lines=29> */
.L_x_1273:
[----:B------:R-:W-:Y:S02]  /*01d0*/  ULDC UR7, c[0x0][0x3ac] ;  /* 0x0000eb0000077ab9 */ /* 0x000fe40000000800 */
[----:B------:R-:W-:Y:S02]  /*01e0*/  UISETP.NE.AND UP0, UPT, UR7, 0x1, UPT ;  /* 0x000000010700788c */ /* 0x000fe4000bf05270 */
[----:B------:R-:W-:Y:S02]  /*01f0*/  ULDC.64 UR4, c[0x0][0x3b0] ;  /* 0x0000ec0000047ab9 */ /* 0x000fe40000000a00 */
[----:B------:R-:W-:Y:S02]  /*0200*/  UIMAD.WIDE.U32 UR10, UR6, UR4, URZ ;  /* 0x00000004060a72a5 */ /* 0x000fe4000f8e003f */
[----:B------:R-:W-:-:S05]  /*0210*/  UMOV UR9, UR6 ;  /* 0x0000000600097c82 */ /* 0x000fca0008000000 */
[----:B------:R-:W-:-:S04]  /*0220*/  @UP0 USHF.R.U32.HI UR9, URZ, UR5, UR11 ;  /* 0x000000053f090299 */ /* 0x000fc8000801160b */
[----:B------:R-:W-:-:S04]  /*0230*/  UIMAD UR7, UR9, UR7, URZ ;  /* 0x00000007090772a4 */ /* 0x000fc8000f8e023f */
.L_x_1274:
        /* <DEDUP_REMOVED lines=13> */
[----:B------:R-:W-:Y:S01]  /*0310*/  IMAD.U32 R193, RZ, RZ, UR4 ;  /* 0x00000004ffc17e24 */ /* 0x000fe2000f8e00ff */
        /* <DEDUP_REMOVED lines=9> */
.L_x_1275:
        /* <DEDUP_REMOVED lines=14> */
.L_x_1277:
[----:B------:R-:W-:Y:S02]  /*0490*/  ULDC UR5, c[0x0][0x3d4] ;  /* 0x0000f50000057ab9 */ /* 0x000fe40000000800 */
.L_x_1276:
        /* <DEDUP_REMOVED lines=9> */
.L_x_1272:
        /* <DEDUP_REMOVED lines=21> */
.L_x_1279:
[----:B------:R-:W-:Y:S02]  /*0680*/  ULDC UR7, c[0x0][0x3ac] ;  /* 0x0000eb0000077ab9 */ /* 0x000fe40000000800 */
[----:B------:R-:W-:Y:S02]  /*0690*/  UISETP.NE.AND UP0, UPT, UR7, 0x1, UPT ;  /* 0x000000010700788c */ /* 0x000fe4000bf05270 */
[----:B------:R-:W-:Y:S02]  /*06a0*/  ULDC.64 UR4, c[0x0][0x3b0] ;  /* 0x0000ec0000047ab9 */ /* 0x000fe40000000a00 */
[----:B------:R-:W-:Y:S02]  /*06b0*/  UIMAD.WIDE.U32 UR10, UR6, UR4, URZ ;  /* 0x00000004060a72a5 */ /* 0x000fe4000f8e003f */
[----:B------:R-:W-:-:S05]  /*06c0*/  UMOV UR9, UR6 ;  /* 0x0000000600097c82 */ /* 0x000fca0008000000 */
[----:B------:R-:W-:-:S04]  /*06d0*/  @UP0 USHF.R.U32.HI UR9, URZ, UR5, UR11 ;  /* 0x000000053f090299 */ /* 0x000fc8000801160b */
[----:B------:R-:W-:-:S04]  /*06e0*/  UIMAD UR7, UR9, UR7, URZ ;  /* 0x00000007090772a4 */ /* 0x000fc8000f8e023f */
.L_x_1280:
        /* <DEDUP_REMOVED lines=23> */
.L_x_1281:
        /* <DEDUP_REMOVED lines=14> */
.L_x_1283:
[----:B------:R-:W-:Y:S02]  /*0940*/  ULDC UR5, c[0x0][0x3d4] ;  /* 0x0000f50000057ab9 */ /* 0x000fe40000000800 */
.L_x_1282:
        /* <DEDUP_REMOVED lines=8> */
.L_x_1278:
        /* <DEDUP_REMOVED lines=34> */
[----:B------:R-:W-:Y:S01]  /*0bf0*/  ULDC UR8, c[0x0][0x198] ;  /* 0x0000660000087ab9 */ /* 0x000fe20000000800 */
[----:B--2---:R-:W2:Y:S02]  /*0c00*/  @P2 R2UR UR5, R0 ;  /* 0x00000000000523c2 */ /* 0x004ea400000e0000 */
[----:B--2---:R-:W-:-:S04]  /*0c10*/  @UP2 ULEA UR5, UR10, UR5, 0x6 ;  /* 0x000000050a052291 */ /* 0x004fc8000f8e303f */
[----:B------:R-:W-:-:S04]  /*0c20*/  @UP2 USHF.R.S32.HI UR4, URZ, 0x1f, UR5 ;  /* 0x0000001f3f042899 */ /* 0x000fc80008011405 */
[----:B------:R-:W-:Y:S01]  /*0c30*/  @UP2 ULEA.HI UR4, UR4, UR5, URZ, 0x6 ;  /* 0x0000000504042291 */ /* 0x000fe2000f8f303f */
[----:B---3--:R1:W2:Y:S02]  /*0c40*/  @P0 R2UR UR9, R4 ;  /* 0x00000000040903c2 */ /* 0x0082a400000e0000 */
[----:B------:R-:W-:Y:S02]  /*0c50*/  UMOV UR5, URZ ;  /* 0x0000003f00057c82 */ /* 0x000fe40008000000 */
        /* <DEDUP_REMOVED lines=8> */
.L_x_1284:
        /* <DEDUP_REMOVED lines=10> */
.L_x_1285:
[----:B------:R-:W-:Y:S05]  /*0d80*/  @!P1 BRA `(.L_x_1286) ;  /* 0x0000005000009947 */ /* 0x000fea0003800000 */
[----:B------:R-:W3:Y:S04]  /*0d90*/  LDG.E R0, [R6.64] ;  /* 0x0000000c06007981 */ /* 0x000ee8000c1e1900 */
[----:B-1----:R-:W4:Y:S01]  /*0da0*/  LDG.E R4, [R6.64+0x4] ;  /* 0x0000040c06047981 */ /* 0x002f22000c1e1900 */
[----:B---3--:R-:W1:Y:S08]  /*0db0*/  R2UR UR8, R0 ;  /* 0x00000000000873c2 */ /* 0x008e7000000e0000 */
[----:B----4-:R-:W1:Y:S02]  /*0dc0*/  R2UR UR4, R4 ;  /* 0x00000000040473c2 */ /* 0x010e6400000e0000 */
[----:B-1----:R-:W-:-:S06]  /*0dd0*/  UIADD3 UR8, -UR8, UR4, URZ ;  /* 0x0000000408087290 */ /* 0x002fcc000fffe13f */
.L_x_1286:
        /* <DEDUP_REMOVED lines=66> */
[----:B------:R-:W-:Y:S01]  /*1200*/  UIMAD UR4, UR5, 0x60, URZ ;  /* 0x00000060050478a4 */ /* 0x000fe2000f8e023f */
[--C-:B-1----:R-:W-:Y:S01]  /*1210*/  SHF.R.S32.HI R9, RZ, 0x1f, R2.reuse ;  /* 0x0000001fff097819 */ /* 0x102fe20000011402 */
[----:B------:R-:W-:Y:S01]  /*1220*/  IMAD.MOV.U32 R21, RZ, RZ, R193 ;  /* 0x000000ffff157224 */ /* 0x000fe200078e00c1 */
[----:B------:R-:W-:Y:S01]  /*1230*/  SHF.R.S32.HI R7, RZ, 0x1f, R2 ;  /* 0x0000001fff077819 */ /* 0x000fe20000011402 */
[----:B------:R-:W-:Y:S01]  /*1240*/  IMAD.U32 R18, RZ, RZ, UR11 ;  /* 0x0000000bff127e24 */ /* 0x000fe2000f8e00ff */
[----:B------:R-:W-:Y:S01]  /*1250*/  ISETP.NE.AND P2, PT, R0, 0x1, PT ;  /* 0x000000010000780c */ /* 0x000fe20003f45270 */
[----:B------:R-:W-:Y:S01]  /*1260*/  IMAD.U32 R0, RZ, RZ, UR4 ;  /* 0x00000004ff007e24 */ /* 0x000fe2000f8e00ff */
[-C--:B------:R-:W-:Y:S01]  /*1270*/  LEA.HI R17, R9, R2.reuse, RZ, 0x2 ;  /* 0x0000000209117211 */ /* 0x080fe200078f10ff */
[C---:B------:R-:W-:Y:S01]  /*1280*/  IMAD.SHL.U32 R191, R2.reuse, 0x4, RZ ;  /* 0x0000000402bf7824 */ /* 0x040fe200078e00ff */
[----:B------:R-:W-:Y:S01]  /*1290*/  IADD3 R26, P0, R2, UR4, RZ ;  /* 0x00000004021a7c10 */ /* 0x000fe2000ff1e0ff */
[----:B------:R-:W-:Y:S01]  /*12a0*/  USHF.R.S32.HI UR4, URZ, 0x1f, UR5 ;  /* 0x0000001f3f047899 */ /* 0x000fe20008011405 */
[----:B------:R-:W-:Y:S01]  /*12b0*/  SHF.R.S32.HI R192, RZ, 0x2, R17 ;  /* 0x00000002ffc07819 */ /* 0x000fe20000011411 */
[----:B------:R-:W-:Y:S01]  /*12c0*/  USHF.R.S32.HI UR15, URZ, 0x1f, UR10 ;  /* 0x0000001f3f0f7899 */ /* 0x000fe2000801140a */
[----:B------:R-:W-:Y:S01]  /*12d0*/  LEA.HI.X.SX32 R27, R0, R7, 0x1, P0 ;  /* 0x00000007001b7211 */ /* 0x000fe200000f0eff */
[----:B------:R-:W-:Y:S01]  /*12e0*/  USEL UR17, UR10, URZ, !UP1 ;  /* 0x0000003f0a117287 */ /* 0x000fe2000c800000 */
[----:B------:R-:W-:Y:S01]  /*12f0*/  SHF.R.S32.HI R0, RZ, 0x1f, R192 ;  /* 0x0000001fff007819 */ /* 0x000fe200000114c0 */
[----:B------:R-:W-:Y:S01]  /*1300*/  USEL UR16, UR15, URZ, !UP1 ;  /* 0x0000003f0f107287 */ /* 0x000fe2000c800000 */
[C---:B-----5:R-:W-:Y:S01]  /*1310*/  IADD3 R6, P0, R192.reuse, R5, RZ ;  /* 0x00000005c0067210 */ /* 0x060fe20007f1e0ff */
[----:B------:R-:W-:Y:S01]  /*1320*/  @P2 IMAD.HI.U32 R7, R193, c[0x0][0x24c], RZ ;  /* 0x00009300c1072a27 */ /* 0x000fe200078e00ff */
[----:B------:R-:W-:Y:S01]  /*1330*/  LEA.HI R13, R9, R2, RZ, 0x4 ;  /* 0x00000002090d7211 */ /* 0x000fe200078f20ff */
[----:B------:R-:W-:Y:S01]  /*1340*/  UIADD3 UR14, -UR14, UR8, URZ ;  /* 0x000000080e0e7290 */ /* 0x000fe2000fffe13f */
[----:B------:R-:W-:Y:S01]  /*1350*/  IADD3 R23, P1, R192, R3, RZ ;  /* 0x00000003c0177210 */ /* 0x000fe20007f3e0ff */
[----:B------:R-:W-:Y:S01]  /*1360*/  IMAD.WIDE.U32 R26, R193, c[0x0][0x238], R26 ;  /* 0x00008e00c11a7a25 */ /* 0x000fe200078e001a */
[----:B------:R-:W-:Y:S01]  /*1370*/  @P2 SHF.R.U32.HI R21, RZ, c[0x0][0x250], R7 ;  /* 0x00009400ff152a19 */ /* 0x000fe20000011607 */
[----:B------:R-:W-:Y:S01]  /*1380*/  USEL UR15, UR15, URZ, !UP2 ;  /* 0x0000003f0f0f7287 */ /* 0x000fe2000d000000 */
[----:B------:R-:W-:Y:S01]  /*1390*/  LEA.HI.X.SX32 R7, R5, R0, 0x1, P0 ;  /* 0x0000000005077211 */ /* 0x000fe200000f0eff */
[----:B------:R-:W-:Y:S01]  /*13a0*/  IMAD.U32 R36, RZ, RZ, UR17 ;  /* 0x00000011ff247e24 */ /* 0x000fe2000f8e00ff */
[----:B------:R-:W-:Y:S01]  /*13b0*/  SHF.R.S32.HI R4, RZ, 0x4, R13 ;  /* 0x00000004ff047819 */ /* 0x000fe2000001140d */
[----:B------:R-:W-:Y:S01]  /*13c0*/  IMAD.MOV.U32 R181, RZ, RZ, 0x10 ;  /* 0x00000010ffb57424 */ /* 0x000fe200078e00ff */
[----:B------:R-:W-:Y:S01]  /*13d0*/  LEA.HI R24, R9, R2, RZ, 0x3 ;  /* 0x0000000209187211 */ /* 0x000fe200078f18ff */
[----:B------:R-:W-:Y:S01]  /*13e0*/  IMAD.WIDE R18, R18, 0x80, R6 ;  /* 0x0000008012127825 */ /* 0x000fe200078e0206 */
[----:B------:R-:W-:-:S02]  /*13f0*/  LOP3.LUT R5, R17, 0xfffffffc, RZ, 0xc0, !PT ;  /* 0xfffffffc11057812 */ /* 0x000fc400078ec0ff */
[----:B------:R-:W-:Y:S02]  /*1400*/  LEA.HI R11, R13, R4, RZ, 0x1 ;  /* 0x000000040d0b7211 */ /* 0x000fe400078f08ff */
[----:B------:R-:W-:Y:S01]  /*1410*/  LEA.HI.X.SX32 R32, R3, R0, 0x1, P1 ;  /* 0x0000000003207211 */ /* 0x000fe200008f0eff */
[----:B------:R-:W-:Y:S01]  /*1420*/  IMAD.SHL.U32 R3, R24, 0x8, RZ ;  /* 0x0000000818037824 */ /* 0x000fe200078e00ff */
[----:B------:R-:W-:Y:S01]  /*1430*/  LOP3.LUT R11, R11, 0xfffffffe, RZ, 0xc0, !PT ;  /* 0xfffffffe0b0b7812 */ /* 0x000fe200078ec0ff */
[----:B------:R-:W-:Y:S01]  /*1440*/  IMAD.IADD R16, R2, 0x1, -R5 ;  /* 0x0000000102107824 */ /* 0x000fe200078e0a05 */
[----:B------:R-:W-:Y:S02]  /*1450*/  SHF.R.S32.HI R0, RZ, 0x1f, R193 ;  /* 0x0000001fff007819 */ /* 0x000fe400000114c1 */
[----:B------:R-:W-:Y:S01]  /*1460*/  LOP3.LUT R3, R3, 0xc0, RZ, 0xc0, !PT ;  /* 0x000000c003037812 */ /* 0x000fe200078ec0ff */
[----:B------:R-:W-:Y:S01]  /*1470*/  IMAD.SHL.U32 R14, R16, 0x8, RZ ;  /* 0x00000008100e7824 */ /* 0x000fe200078e00ff */
[----:B------:R-:W-:Y:S01]  /*1480*/  IADD3 R28, P0, R191, UR5, RZ ;  /* 0x00000005bf1c7c10 */ /* 0x000fe2000ff1e0ff */
[----:B------:R-:W-:Y:S01]  /*1490*/  IMAD.IADD R11, R4, 0x1, -R11 ;  /* 0x00000001040b7824 */ /* 0x000fe200078e0a0b */
[----:B------:R-:W-:Y:S01]  /*14a0*/  SHF.R.U32.HI R7, RZ, 0x3, R3 ;  /* 0x00000003ff077819 */ /* 0x000fe20000011603 */
[C---:B------:R-:W-:Y:S01]  /*14b0*/  IMAD R194, R0.reuse, c[0x0][0x238], RZ ;  /* 0x00008e0000c27a24 */ /* 0x040fe200078e02ff */
[--C-:B------:R-:W-:Y:S01]  /*14c0*/  LOP3.LUT R4, R3, 0x18, R14.reuse, 0xf8, !PT ;  /* 0x0000001803047812 */ /* 0x100fe200078ef80e */
[----:B------:R-:W-:Y:S01]  /*14d0*/  IMAD R206, R0, c[0x0][0x270], RZ ;  /* 0x00009c0000ce7a24 */ /* 0x000fe200078e02ff */
[----:B------:R-:W-:Y:S01]  /*14e0*/  SHF.R.S32.HI R15, RZ, 0x1f, R14 ;  /* 0x0000001fff0f7819 */ /* 0x000fe2000001140e */
[C---:B------:R-:W-:Y:S01]  /*14f0*/  IMAD R194, R193.reuse, c[0x0][0x23c], R194 ;  /* 0x00008f00c1c27a24 */ /* 0x040fe200078e02c2 */
[----:B------:R-:W-:Y:S01]  /*1500*/  LOP3.LUT R7, R4, R7, RZ, 0x3c, !PT ;  /* 0x0000000704077212 */ /* 0x000fe200078e3cff */
[----:B------:R-:W-:Y:S01]  /*1510*/  IMAD R206, R193, c[0x0][0x274], R206 ;  /* 0x00009d00c1ce7a24 */ /* 0x000fe200078e02ce */
[----:B------:R-:W-:Y:S01]  /*1520*/  SHF.R.S32.HI R4, RZ, 0x1f, R21 ;  /* 0x0000001fff047819 */ /* 0x000fe20000011415 */
[----:B------:R-:W-:Y:S01]  /*1530*/  IMAD.IADD R195, R27, 0x1, R194 ;  /* 0x000000011bc37824 */ /* 0x000fe200078e02c2 */
[----:B------:R-:W-:Y:S01]  /*1540*/  LEA.HI.X.SX32 R29, R191, UR4, 0x1, P0 ;  /* 0x00000004bf1d7c11 */ /* 0x000fe200080f0eff */
[----:B------:R-:W-:Y:S01]  /*1550*/  IMAD.MOV.U32 R194, RZ, RZ, R26 ;  /* 0x000000ffffc27224 */ /* 0x000fe200078e001a */
[----:B------:R-:W-:Y:S01]  /*1560*/  ULDC.64 UR4, c[0x0][0x1e8] ;  /* 0x00007a0000047ab9 */ /* 0x000fe20000000a00 */
[----:B------:R-:W-:Y:S01]  /*1570*/  IMAD R6, R4, c[0x0][0x1e0], RZ ;  /* 0x0000780004067a24 */ /* 0x000fe200078e02ff */
[----:B------:R-:W-:Y:S01]  /*1580*/  UIMAD UR4, UR16, UR4, URZ ;  /* 0x00000004100472a4 */ /* 0x000fe2000f8e023f */
[----:B------:R-:W-:Y:S01]  /*1590*/  IMAD.WIDE.U32 R26, R21, c[0x0][0x1e0], R14 ;  /* 0x00007800151a7a25 */ /* 0x000fe200078e000e */
[----:B------:R-:W-:-:S02]  /*15a0*/  IADD3 R10, R14, 0x20, RZ ;  /* 0x000000200e0a7810 */ /* 0x000fc40007ffe0ff */
[----:B------:R-:W-:Y:S01]  /*15b0*/  UIMAD UR18, UR17, UR5, UR4 ;  /* 0x00000005111272a4 */ /* 0x000fe2000f8e0204 */
[----:B------:R-:W-:Y:S01]  /*15c0*/  IMAD R3, R21, c[0x0][0x1e4], R6 ;  /* 0x0000790015037a24 */ /* 0x000fe200078e0206 */
[----:B------:R-:W-:Y:S01]  /*15d0*/  ISETP.GE.AND P5, PT, R14, c[0x0][0x1cc], PT ;  /* 0x000073000e007a0c */ /* 0x000fe20003fa6270 */
[----:B------:R-:W-:Y:S01]  /*15e0*/  IMAD R4, R4, c[0x0][0x1b0], RZ ;  /* 0x00006c0004047a24 */ /* 0x000fe200078e02ff */
[----:B------:R-:W-:Y:S01]  /*15f0*/  ISETP.GE.AND P6, PT, R10, c[0x0][0x1cc], PT ;  /* 0x000073000a007a0c */ /* 0x000fe20003fc6270 */
[----:B------:R-:W-:Y:S01]  /*1600*/  IMAD.IADD R27, R27, 0x1, R3 ;  /* 0x000000011b1b7824 */ /* 0x000fe200078e0203 */
[----:B------:R-:W-:Y:S01]  /*1610*/  IADD3 R188, R14, 0x40, RZ ;  /* 0x000000400ebc7810 */ /* 0x000fe20007ffe0ff */
[C---:B------:R-:W-:Y:S01]  /*1620*/  IMAD R3, R21.reuse, c[0x0][0x1b4], R4 ;  /* 0x00006d0015037a24 */ /* 0x040fe200078e0204 */
[----:B------:R-:W-:Y:S01]  /*1630*/  ULDC.64 UR4, c[0x0][0x1b8] ;  /* 0x00006e0000047ab9 */ /* 0x000fe20000000a00 */
[----:B------:R-:W-:Y:S01]  /*1640*/  IMAD.WIDE.U32 R4, R21, c[0x0][0x1b0], R14 ;  /* 0x00006c0015047a25 */ /* 0x000fe200078e000e */
[----:B------:R-:W-:Y:S01]  /*1650*/  LEA.HI R21, R17, R192, RZ, 0x1 ;  /* 0x000000c011157211 */ /* 0x000fe200078f08ff */
[----:B------:R-:W-:Y:S01]  /*1660*/  UIMAD UR4, UR16, UR4, URZ ;  /* 0x00000004100472a4 */ /* 0x000fe2000f8e023f */
[----:B------:R-:W-:Y:S01]  /*1670*/  LOP3.LUT R13, R13, 0xfffffff0, RZ, 0xc0, !PT ;  /* 0xfffffff00d0d7812 */ /* 0x000fe200078ec0ff */
[----:B------:R-:W-:Y:S01]  /*1680*/  IMAD.IADD R5, R5, 0x1, R3 ;  /* 0x0000000105057824 */ /* 0x000fe200078e0203 */
[----:B------:R-:W-:Y:S01]  /*1690*/  LEA.HI R3, R9, R2, RZ, 0x5 ;  /* 0x0000000209037211 */ /* 0x000fe200078f28ff */
[C---:B------:R-:W-:Y:S01]  /*16a0*/  IMAD.WIDE.U32 R26, R36.reuse, c[0x0][0x1e8], R26 ;  /* 0x00007a00241a7a25 */ /* 0x040fe200078e001a */
[----:B------:R-:W-:Y:S01]  /*16b0*/  LOP3.LUT R21, R21, 0x7fffffe, RZ, 0xc0, !PT ;  /* 0x07fffffe15157812 */ /* 0x000fe200078ec0ff */
[----:B------:R-:W-:Y:S01]  /*16c0*/  UIMAD UR4, UR17, UR5, UR4 ;  /* 0x00000005110472a4 */ /* 0x000fe2000f8e0204 */
[----:B------:R-:W-:Y:S01]  /*16d0*/  SHF.R.S32.HI R20, RZ, 0x5, R3 ;  /* 0x00000005ff147819 */ /* 0x000fe20000011403 */
[----:B------:R-:W-:Y:S01]  /*16e0*/  IMAD.WIDE.U32 R36, R36, c[0x0][0x1b8], R4 ;  /* 0x00006e0024247a25 */ /* 0x000fe200078e0004 */
[----:B------:R-:W-:Y:S01]  /*16f0*/  IADD3 R27, R27, UR18, RZ ;  /* 0x000000121b1b7c10 */ /* 0x000fe2000fffe0ff */
[----:B------:R-:W-:Y:S01]  /*1700*/  USEL UR16, UR10, URZ, !UP2 ;  /* 0x0000003f0a107287 */ /* 0x000fe2000d000000 */
[----:B------:R-:W-:Y:S01]  /*1710*/  SHF.R.S32.HI R17, RZ, 0x1f, R17 ;  /* 0x0000001fff117819 */ /* 0x000fe20000011411 */
[----:B------:R-:W-:Y:S01]  /*1720*/  IMAD.IADD R21, R192, 0x1, -R21 ;  /* 0x00000001c0157824 */ /* 0x000fe200078e0a15 */
[----:B------:R-:W-:Y:S01]  /*1730*/  IADD3 R37, R37, UR4, RZ ;  /* 0x0000000425257c10 */ /* 0x000fe2000fffe0ff */
[----:B------:R-:W-:Y:S01]  /*1740*/  IMAD R5, R19, c[0x0][0x1d8], RZ ;  /* 0x0000760013057a24 */ /* 0x000fe200078e02ff */
[----:B------:R-:W-:Y:S01]  /*1750*/  ULDC.64 UR4, c[0x0][0x278] ;  /* 0x00009e0000047ab9 */ /* 0x000fe20000000a00 */
[----:B------:R-:W-:Y:S01]  /*1760*/  IMAD R8, R20, 0x8, R21 ;  /* 0x0000000814087824 */ /* 0x000fe200078e0215 */
[----:B------:R-:W-:Y:S01]  /*1770*/  UIMAD UR4, UR15, UR4, URZ ;  /* 0x000000040f0472a4 */ /* 0x000fe2000f8e023f */
[----:B------:R-:W-:Y:S01]  /*1780*/  IMAD.WIDE.U32 R30, R193, c[0x0][0x270], R28 ;  /* 0x00009c00c11e7a25 */ /* 0x000fe200078e001c */
[----:B------:R-:W-:Y:S01]  /*1790*/  USHF.R.S32.HI UR17, URZ, 0x1f, UR7 ;  /* 0x0000001f3f117899 */ /* 0x000fe20008011407 */
[----:B------:R-:W-:Y:S01]  /*17a0*/  LEA.HI R17, R17, R192, RZ, 0x3 ;  /* 0x000000c011117211 */ /* 0x000fe200078f18ff */
[----:B------:R-:W-:Y:S01]  /*17b0*/  UIMAD UR18, UR16, UR5, UR4 ;  /* 0x00000005101272a4 */ /* 0x000fe2000f8e0204 */
[----:B------:R-:W-:Y:S01]  /*17c0*/  IMAD.U32 R8, R8, 0x20, R7 ;  /* 0x0000002008087824 */ /* 0x000fe200078e0007 */
[----:B------:R-:W-:Y:S01]  /*17d0*/  IADD3 R7, -R192, UR14, RZ ;  /* 0x0000000ec0077c10 */ /* 0x000fe2000fffe1ff */
[C---:B------:R-:W-:Y:S01]  /*17e0*/  IMAD R5, R18.reuse, c[0x0][0x1dc], R5 ;  /* 0x0000770012057a24 */ /* 0x040fe200078e0205 */
[----:B------:R-:W-:Y:S01]  /*17f0*/  ULDC.64 UR4, c[0x0][0x178] ;  /* 0x00005e0000047ab9 */ /* 0x000fe20000000a00 */
[----:B------:R-:W-:Y:S01]  /*1800*/  IMAD.WIDE.U32 R26, R18, c[0x0][0x1d8], R26 ;  /* 0x00007600121a7a25 */ /* 0x000fe200078e001a */
[C---:B------:R-:W-:Y:S01]  /*1810*/  ISETP.LT.OR P4, PT, R7.reuse, 0x1, P5 ;  /* 0x000000010700780c */ /* 0x040fe20002f81670 */
[----:B------:R-:W-:Y:S01]  /*1820*/  UIMAD UR19, UR17, UR4, URZ ;  /* 0x00000004111372a4 */ /* 0x000fe2000f8e023f */
[----:B------:R-:W-:Y:S01]  /*1830*/  ISETP.LT.OR P3, PT, R7, 0x1, P6 ;  /* 0x000000010700780c */ /* 0x000fe20003761670 */
[----:B------:R-:W-:Y:S01]  /*1840*/  IMAD.IADD R207, R31, 0x1, R206 ;  /* 0x000000011fcf7824 */ /* 0x000fe200078e02ce */
[----:B------:R-:W-:Y:S01]  /*1850*/  ISETP.LT.OR P6, PT, R7, 0x41, P6 ;  /* 0x000000410700780c */ /* 0x000fe200037c1670 */
[----:B------:R-:W-:Y:S01]  /*1860*/  IMAD.MOV.U32 R206, RZ, RZ, R30 ;  /* 0x000000ffffce7224 */ /* 0x000fe200078e001e */
[----:B------:R-:W-:Y:S01]  /*1870*/  LEA R30, P0, R26, c[0x0][0x1c0], 0x1 ;  /* 0x000070001a1e7a11 */ /* 0x000fe200078008ff */
[----:B------:R-:W-:Y:S01]  /*1880*/  IMAD.IADD R5, R27, 0x1, R5 ;  /* 0x000000011b057824 */ /* 0x000fe200078e0205 */
[----:B------:R-:W-:Y:S01]  /*1890*/  UIMAD.WIDE.U32 UR20, UR7, UR4, URZ ;  /* 0x00000004071472a5 */ /* 0x000fe2000f8e003f */
[----:B------:R-:W-:Y:S01]  /*18a0*/  IMAD.SHL.U32 R8, R8, 0x2, RZ ;  /* 0x0000000208087824 */ /* 0x000fe200078e00ff */
[----:B------:R-:W-:Y:S01]  /*18b0*/  UIMAD UR19, UR7, UR5, UR19 ;  /* 0x00000005071372a4 */ /* 0x000fe2000f8e0213 */
[----:B------:R-:W-:Y:S01]  /*18c0*/  IMAD.MOV.U32 R21, RZ, RZ, c[0x0][0x1d8] ;  /* 0x00007600ff157624 */ /* 0x000fe200078e00ff */
[----:B------:R-:W-:Y:S01]  /*18d0*/  LEA.HI.X R31, R26, c[0x0][0x1c4], R5, 0x1, P0 ;  /* 0x000071001a1f7a11 */ /* 0x000fe200000f0c05 */
[----:B------:R-:W-:Y:S01]  /*18e0*/  IMAD R5, R19, c[0x0][0x1a8], RZ ;  /* 0x00006a0013057a24 */ /* 0x000fe200078e02ff */
[----:B------:R-:W-:Y:S01]  /*18f0*/  ISETP.GE.AND P0, PT, R188, c[0x0][0x1cc], PT ;  /* 0x00007300bc007a0c */ /* 0x000fe20003f06270 */
[----:B------:R-:W-:Y:S01]  /*1900*/  IMAD.MOV.U32 R6, RZ, RZ, c[0x0][0x1dc] ;  /* 0x00007700ff067624 */ /* 0x000fe200078e00ff */
[----:B------:R-:W-:Y:S01]  /*1910*/  LOP3.LUT R19, R24, 0xfffffff8, RZ, 0xc0, !PT ;  /* 0xfffffff818137812 */ /* 0x000fe200078ec0ff */
[----:B------:R-:W-:Y:S01]  /*1920*/  @!PT LDS RZ, [RZ] ;  /* 0x00000000fffff984 */ /* 0x000fe20000000800 */
[----:B------:R-:W-:Y:S01]  /*1930*/  @!PT LDS RZ, [RZ] ;  /* 0x00000000fffff984 */ /* 0x000fe20000000800 */
[----:B------:R-:W-:Y:S01]  /*1940*/  @!PT LDS RZ, [RZ] ;  /* 0x00000000fffff984 */ /* 0x000fe20000000800 */
[----:B------:R1:W-:Y:S01]  /*1950*/  LDGSTS.E.BYPASS.LTC128B.128 [R8+0x6080], [R30.64], !P4 ;  /* 0x060800001e087fae */ /* 0x0003e2000e101d4c */
[----:B------:R-:W-:Y:S01]  /*1960*/  ISETP.LT.OR P2, PT, R7, 0x1, P0 ;  /* 0x000000010700780c */ /* 0x000fe20000741670 */
[C---:B------:R-:W-:Y:S01]  /*1970*/  IMAD.IADD R26, R2.reuse, 0x1, -R13 ;  /* 0x00000001021a7824 */ /* 0x040fe200078e0a0d */
[----:B------:R-:W-:Y:S01]  /*1980*/  LEA R38, P1, R21, R30, 0x7 ;  /* 0x0000001e15267211 */ /* 0x000fe200078238ff */
[----:B------:R1:W-:Y:S01]  /*1990*/  LDGSTS.E.BYPASS.LTC128B.128 [R8+0x8080], [R30.64+0x40], !P3 ;  /* 0x080800401e087fae */ /* 0x0003e2000d901d4c */
[----:B------:R-:W-:Y:S01]  /*19a0*/  ISETP.LT.OR P3, PT, R7, 0x41, P5 ;  /* 0x000000410700780c */ /* 0x000fe20002f61670 */
[----:B------:R-:W-:Y:S01]  /*19b0*/  IMAD.IADD R12, R2, 0x1, -R19 ;  /* 0x00000001020c7824 */ /* 0x000fe200078e0a13 */
[----:B------:R-:W-:Y:S01]  /*19c0*/  LEA.HI.X R39, R21, R31, R6, 0x7, P1 ;  /* 0x0000001f15277211 */ /* 0x000fe200008f3c06 */
[C---:B------:R-:W-:Y:S01]  /*19d0*/  IMAD R5, R18.reuse, c[0x0][0x1ac], R5 ;  /* 0x00006b0012057a24 */ /* 0x040fe200078e0205 */
[----:B------:R-:W-:Y:S01]  /*19e0*/  ISETP.LT.OR P0, PT, R7, 0x41, P0 ;  /* 0x000000410700780c */ /* 0x000fe20000701670 */
[----:B------:R-:W-:Y:S01]  /*19f0*/  IMAD.WIDE.U32 R36, R18, c[0x0][0x1a8], R36 ;  /* 0x00006a0012247a25 */ /* 0x000fe200078e0024 */
[----:B------:R-:W-:Y:S01]  /*1a00*/  LEA.HI R6, R9, R2, RZ, 0x6 ;  /* 0x0000000209067211 */ /* 0x000fe200078f30ff */
[----:B------:R-:W-:Y:S01]  /*1a10*/  ULDC.64 UR4, c[0x0][0x188] ;  /* 0x0000620000047ab9 */ /* 0x000fe20000000a00 */
[----:B------:R-:W-:Y:S01]  /*1a20*/  LEA.HI R21, R12, R12, RZ, 0x1 ;  /* 0x0000000c0c157211 */ /* 0x000fe200078f08ff */
[----:B------:R1:W-:Y:S01]  /*1a30*/  LDGSTS.E.BYPASS.LTC128B.128 [R8+0xa080], [R30.64+0x80], !P2 ;  /* 0x0a0800801e087fae */ /* 0x0003e2000d101d4c */
[----:B------:R-:W-:Y:S01]  /*1a40*/  ISETP.GE.AND P2, PT, R14, c[0x0][0x19c], PT ;  /* 0x000067000e007a0c */ /* 0x000fe20003f46270 */
[----:B------:R-:W-:Y:S01]  /*1a50*/  IMAD.IADD R5, R37, 0x1, R5 ;  /* 0x0000000125057824 */ /* 0x000fe200078e0205 */
[----:B------:R-:W-:Y:S01]  /*1a60*/  ISETP.GE.AND P5, PT, R10, c[0x0][0x19c], PT ;  /* 0x000067000a007a0c */ /* 0x000fe20003fa6270 */
[----:B------:R2:W-:Y:S01]  /*1a70*/  LDGSTS.E.BYPASS.LTC128B.128 [R8+0x7080], [R38.64], !P3 ;  /* 0x0708000026087fae */ /* 0x0005e2000d901d4c */
[----:B------:R-:W-:Y:S01]  /*1a80*/  ISETP.GE.AND P4, PT, R188, c[0x0][0x19c], PT ;  /* 0x00006700bc007a0c */ /* 0x000fe20003f86270 */
[----:B------:R-:W-:Y:S01]  /*1a90*/  IMAD R202, R0, c[0x0][0x288], RZ ;  /* 0x0000a20000ca7a24 */ /* 0x000fe200078e02ff */
[----:B------:R-:W-:Y:S01]  /*1aa0*/  SHF.R.S32.HI R6, RZ, 0x6, R6 ;  /* 0x00000006ff067819 */ /* 0x000fe20000011406 */
[----:B------:R2:W-:Y:S01]  /*1ab0*/  LDGSTS.E.BYPASS.LTC128B.128 [R8+0x9080], [R38.64+0x40], !P6 ;  /* 0x0908004026087fae */ /* 0x0005e2000f101d4c */
[----:B------:R-:W-:Y:S01]  /*1ac0*/  LOP3.LUT R13, R21, 0x7fffffe, RZ, 0xc0, !PT ;  /* 0x07fffffe150d7812 */ /* 0x000fe200078ec0ff */
[----:B------:R-:W-:Y:S01]  /*1ad0*/  IMAD R202, R193, c[0x0][0x28c], R202 ;  /* 0x0000a300c1ca7a24 */ /* 0x000fe200078e02ca */
[----:B------:R-:W-:Y:S01]  /*1ae0*/  ISETP.LT.OR P1, PT, R7, 0x1, P2 ;  /* 0x000000010700780c */ /* 0x000fe20001721670 */
[----:B------:R-:W-:Y:S01]  /*1af0*/  IMAD R180, R11, 0x4, R6 ;  /* 0x000000040bb47824 */ /* 0x000fe200078e0206 */
[C---:B------:R-:W-:Y:S01]  /*1b00*/  ISETP.LT.OR P3, PT, R7.reuse, 0x1, P5 ;  /* 0x000000010700780c */ /* 0x040fe20002f61670 */
[----:B------:R-:W-:Y:S01]  /*1b10*/  IMAD.IADD R13, R12, 0x1, -R13 ;  /* 0x000000010c0d7824 */ /* 0x000fe200078e0a0d */
[C---:B------:R-:W-:Y:S01]  /*1b20*/  ISETP.LT.OR P6, PT, R7.reuse, 0x1, P4 ;  /* 0x000000010700780c */ /* 0x040fe200027c1670 */
[----:B------:R2:W-:Y:S01]  /*1b30*/  LDGSTS.E.BYPASS.LTC128B.128 [R8+0xb080], [R38.64+0x80], !P0 ;  /* 0x0b08008026087fae */ /* 0x0005e2000c101d4c */
[C---:B------:R-:W-:Y:S01]  /*1b40*/  ISETP.LT.OR P2, PT, R7.reuse, 0x41, P2 ;  /* 0x000000410700780c */ /* 0x040fe20001741670 */
[----:B------:R-:W-:Y:S01]  /*1b50*/  IMAD R180, R180, 0x8, R13 ;  /* 0x00000008b4b47824 */ /* 0x000fe200078e020d */
[C---:B------:R-:W-:Y:S01]  /*1b60*/  ISETP.LT.OR P5, PT, R7.reuse, 0x41, P5 ;  /* 0x000000410700780c */ /* 0x040fe20002fa1670 */
[----:B------:R-:W-:Y:S01]  /*1b70*/  IMAD.SHL.U32 R12, R12, 0x40, RZ ;  /* 0x000000400c0c7824 */ /* 0x000fe200078e00ff */
[----:B------:R-:W-:Y:S01]  /*1b80*/  ISETP.LT.OR P4, PT, R7, 0x41, P4 ;  /* 0x000000410700780c */ /* 0x000fe20002781670 */
[----:B------:R-:W-:Y:S01]  /*1b90*/  IMAD.WIDE.U32 R28, R193, c[0x0][0x288], R28 ;  /* 0x0000a200c11c7a25 */ /* 0x000fe200078e001c */
[----:B------:R-:W-:Y:S01]  /*1ba0*/  SHF.R.S32.HI R7, RZ, 0x1f, R26 ;  /* 0x0000001fff077819 */ /* 0x000fe2000001141a */
[----:B------:R-:W-:Y:S01]  /*1bb0*/  UIMAD UR4, UR15, UR4, URZ ;  /* 0x000000040f0472a4 */ /* 0x000fe2000f8e023f */
[-C--:B------:R-:W-:Y:S01]  /*1bc0*/  LEA.HI R18, R26, R26.reuse, RZ, 0x1 ;  /* 0x0000001a1a127211 */ /* 0x080fe200078f08ff */
[----:B------:R-:W-:Y:S01]  /*1bd0*/  IMAD R4, R32, c[0x0][0x178], RZ ;  /* 0x00005e0020047a24 */ /* 0x000fe200078e02ff */
[----:B-1----:R-:W-:Y:S01]  /*1be0*/  LEA.HI R30, R7, R26, RZ, 0x3 ;  /* 0x0000001a071e7211 */ /* 0x002fe200078f18ff */
[----:B------:R-:W-:Y:S01]  /*1bf0*/  IMAD.IADD R203, R29, 0x1, R202 ;  /* 0x000000011dcb7824 */ /* 0x000fe200078e02ca */
[----:B------:R-:W-:Y:S01]  /*1c00*/  LEA R34, P0, R36, c[0x0][0x190], 0x1 ;  /* 0x0000640024227a11 */ /* 0x000fe200078008ff */
[----:B------:R-:W-:Y:S01]  /*1c10*/  IMAD.MOV.U32 R202, RZ, RZ, R28 ;  /* 0x000000ffffca7224 */ /* 0x000fe200078e001c */
[----:B------:R-:W-:Y:S01]  /*1c20*/  LOP3.LUT R25, R18, 0x7fffffe, RZ, 0xc0, !PT ;  /* 0x07fffffe12197812 */ /* 0x000fe200078ec0ff */
[C---:B------:R-:W-:Y:S01]  /*1c30*/  IMAD R4, R23.reuse, c[0x0][0x17c], R4 ;  /* 0x00005f0017047a24 */ /* 0x040fe200078e0204 */
[----:B------:R-:W-:Y:S01]  /*1c40*/  LOP3.LUT R13, R30, 0xfffffff8, RZ, 0xc0, !PT ;  /* 0xfffffff81e0d7812 */ /* 0x000fe200078ec0ff */
[----:B------:R-:W-:Y:S01]  /*1c50*/  IMAD.WIDE.U32 R28, R23, c[0x0][0x178], R14 ;  /* 0x00005e00171c7a25 */ /* 0x000fe200078e000e */
[----:B------:R-:W-:Y:S01]  /*1c60*/  LEA.HI.X R35, R36, c[0x0][0x194], R5, 0x1, P0 ;  /* 0x0000650024237a11 */ /* 0x000fe200000f0c05 */
[----:B------:R-:W-:Y:S01]  /*1c70*/  UIADD3 UR19, UR21, UR19, URZ ;  /* 0x0000001315137290 */ /* 0x000fe2000fffe03f */
[----:B------:R-:W-:Y:S01]  /*1c80*/  LEA.HI R7, R3, R20, RZ, 0x1 ;  /* 0x0000001403077211 */ /* 0x000fe200078f08ff */
[----:B------:R-:W-:Y:S01]  /*1c90*/  IMAD.IADD R25, R26, 0x1, -R25 ;  /* 0x000000011a197824 */ /* 0x000fe200078e0a19 */
[----:B------:R-:W-:Y:S01]  /*1ca0*/  ISETP.GE.AND P0, PT, R14, c[0x0][0x16c], PT ;  /* 0x00005b000e007a0c */ /* 0x000fe20003f06270 */
[----:B------:R-:W-:Y:S01]  /*1cb0*/  IMAD.IADD R13, R26, 0x1, -R13 ;  /* 0x000000011a0d7824 */ /* 0x000fe200078e0a0d */
[----:B------:R-:W-:Y:S01]  /*1cc0*/  LOP3.LUT R7, R7, 0xfffffffe, RZ, 0xc0, !PT ;  /* 0xfffffffe07077812 */ /* 0x000fe200078ec0ff */
[----:B------:R-:W-:Y:S01]  /*1cd0*/  IMAD.SHL.U32 R5, R20, 0x10, RZ ;  /* 0x0000001014057824 */ /* 0x000fe200078e00ff */
[----:B------:R-:W-:Y:S01]  /*1ce0*/  SEL R26, RZ, 0x1, P0 ;  /* 0x00000001ff1a7807 */ /* 0x000fe20000000000 */
[----:B------:R-:W-:Y:S01]  /*1cf0*/  IMAD.IADD R31, R29, 0x1, R4 ;  /* 0x000000011d1f7824 */ /* 0x000fe200078e0204 */
[----:B------:R-:W-:Y:S01]  /*1d00*/  ISETP.GE.AND P0, PT, R188, c[0x0][0x16c], PT ;  /* 0x00005b00bc007a0c */ /* 0x000fe20003f06270 */
[----:B------:R-:W-:Y:S01]  /*1d10*/  IMAD.IADD R7, R20, 0x1, -R7 ;  /* 0x0000000114077824 */ /* 0x000fe200078e0a07 */
[----:B------:R-:W-:Y:S01]  /*1d20*/  SHF.R.S32.HI R30, RZ, 0x3, R30 ;  /* 0x00000003ff1e7819 */ /* 0x000fe2000001141e */
[----:B------:R-:W-:Y:S01]  /*1d30*/  IMAD R32, R32, c[0x0][0x208], RZ ;  /* 0x0000820020207a24 */ /* 0x000fe200078e02ff */
[----:B------:R-:W-:Y:S01]  /*1d40*/  SEL R19, RZ, 0x4, P0 ;  /* 0x00000004ff137807 */ /* 0x000fe20000000000 */
[----:B------:R-:W-:Y:S01]  /*1d50*/  IMAD.SHL.U32 R177, R7, 0x400, RZ ;  /* 0x0000040007b17824 */ /* 0x000fe200078e00ff */
[----:B------:R-:W-:Y:S01]  /*1d60*/  ISETP.GE.AND P0, PT, R10, c[0x0][0x16c], PT ;  /* 0x00005b000a007a0c */ /* 0x000fe20003f06270 */
[----:B------:R-:W-:Y:S01]  /*1d70*/  IMAD R178, R30, 0x8, R25 ;  /* 0x000000081eb27824 */ /* 0x000fe200078e0219 */
[----:B------:R-:W-:Y:S01]  /*1d80*/  LOP3.LUT R12, R12, 0x1c0, RZ, 0xc0, !PT ;  /* 0x000001c00c0c7812 */ /* 0x000fe200078ec0ff */
[--C-:B------:R-:W-:Y:S01]  /*1d90*/  IMAD R16, R16, 0x2, R177.reuse ;  /* 0x0000000210107824 */ /* 0x100fe200078e02b1 */
[----:B------:R-:W-:Y:S01]  /*1da0*/  SEL R20, RZ, 0x2, P0 ;  /* 0x00000002ff147807 */ /* 0x000fe20000000000 */
[----:B------:R-:W-:Y:S01]  /*1db0*/  IMAD R177, R30, 0x200, R177 ;  /* 0x000002001eb17824 */ /* 0x000fe200078e02b1 */
[----:B------:R-:W-:Y:S01]  /*1dc0*/  SHF.R.S32.HI R30, RZ, 0x1f, R18 ;  /* 0x0000001fff1e7819 */ /* 0x000fe20000011412 */
[----:B------:R2:W-:Y:S01]  /*1dd0*/  LDGSTS.E.BYPASS.LTC128B.128 [R8+0x80], [R34.64], !P1 ;  /* 0x0008000022087fae */ /* 0x0005e2000c901d4c */
[----:B------:R-:W-:Y:S01]  /*1de0*/  IADD3 R20, R19, R20, R26 ;  /* 0x0000001413147210 */ /* 0x000fe20007ffe01a */
[C---:B------:R-:W-:Y:S01]  /*1df0*/  IMAD R32, R23.reuse, c[0x0][0x20c], R32 ;  /* 0x0000830017207a24 */ /* 0x040fe200078e0220 */
[----:B------:R-:W-:Y:S01]  /*1e00*/  SHF.R.S32.HI R19, RZ, 0x1, R18 ;  /* 0x00000001ff137819 */ /* 0x000fe20000011412 */
[----:B------:R-:W-:Y:S01]  /*1e10*/  IMAD.WIDE.U32 R22, R23, c[0x0][0x208], R14 ;  /* 0x0000820017167a25 */ /* 0x000fe200078e000e */
[----:B------:R-:W-:Y:S01]  /*1e20*/  LOP3.LUT R5, R12, 0x30, R5, 0xf8, !PT ;  /* 0x000000300c057812 */ /* 0x000fe200078ef805 */
[----:B------:R-:W-:Y:S01]  /*1e30*/  UIMAD UR4, UR16, UR5, UR4 ;  /* 0x00000005100472a4 */ /* 0x000fe2000f8e0204 */
[----:B------:R-:W-:Y:S01]  /*1e40*/  LEA.HI R30, R30, R19, RZ, 0x2 ;  /* 0x000000131e1e7211 */ /* 0x000fe200078f10ff */
[----:B------:R-:W-:Y:S01]  /*1e50*/  IMAD.IADD R33, R23, 0x1, R32 ;  /* 0x0000000117217824 */ /* 0x000fe200078e0220 */
[----:B------:R-:W-:Y:S01]  /*1e60*/  SHF.R.U32.HI R12, RZ, 0x3, R12 ;  /* 0x00000003ff0c7819 */ /* 0x000fe2000001160c */
[----:B------:R-:W-:Y:S01]  /*1e70*/  IMAD.MOV.U32 R32, RZ, RZ, R22 ;  /* 0x000000ffff207224 */ /* 0x000fe200078e0016 */
[----:B------:R-:W-:Y:S01]  /*1e80*/  LOP3.LUT R30, R30, 0xfffffffc, RZ, 0xc0, !PT ;  /* 0xfffffffc1e1e7812 */ /* 0x000fe200078ec0ff */
[----:B------:R-:W-:Y:S01]  /*1e90*/  IMAD.U32 R196, RZ, RZ, UR16 ;  /* 0x00000010ffc47e24 */ /* 0x000fe2000f8e00ff */
[----:B------:R-:W-:Y:S01]  /*1ea0*/  LOP3.LUT R5, R5, 0x8, R24, 0xf8, !PT ;  /* 0x0000000805057812 */ /* 0x000fe200078ef818 */
[----:B------:R-:W-:Y:S01]  /*1eb0*/  IMAD.U32 R36, RZ, RZ, UR20 ;  /* 0x00000014ff247e24 */ /* 0x000fe2000f8e00ff */
[----:B------:R2:W-:Y:S01]  /*1ec0*/  LDGSTS.E.BYPASS.LTC128B.128 [R8+0x2080], [R34.64+0x40], !P3 ;  /* 0x0208004022087fae */ /* 0x0005e2000d901d4c */
[----:B------:R-:W-:Y:S01]  /*1ed0*/  IMAD.IADD R4, R19, 0x1, -R30 ;  /* 0x0000000113047824 */ /* 0x000fe200078e0a1e */
[----:B------:R-:W-:Y:S01]  /*1ee0*/  LOP3.LUT R18, R5, R12, RZ, 0x3c, !PT ;  /* 0x0000000c05127212 */ /* 0x000fe200078e3cff */
[----:B------:R-:W-:Y:S01]  /*1ef0*/  IMAD.MOV.U32 R19, RZ, RZ, c[0x0][0x1a8] ;  /* 0x00006a00ff137624 */ /* 0x000fe200078e00ff */
[----:B------:R-:W-:Y:S01]  /*1f00*/  LEA.HI R5, R9, R2, RZ, 0x7 ;  /* 0x0000000209057211 */ /* 0x000fe200078f38ff */
[----:B------:R-:W-:Y:S01]  /*1f10*/  IMAD.SHL.U32 R12, R11, 0x10, RZ ;  /* 0x000000100b0c7824 */ /* 0x000fe200078e00ff */
[----:B------:R-:W-:Y:S01]  /*1f20*/  USHF.L.U32 UR20, UR7, 0x6, URZ ;  /* 0x0000000607147899 */ /* 0x000fe2000800063f */
[----:B------:R-:W-:Y:S01]  /*1f30*/  IMAD.MOV.U32 R30, RZ, RZ, R28 ;  /* 0x000000ffff1e7224 */ /* 0x000fe200078e001c */
[----:B------:R-:W-:Y:S01]  /*1f40*/  LEA R28, P1, R19, R34, 0x7 ;  /* 0x00000022131c7211 */ /* 0x000fe200078238ff */
[----:B------:R-:W-:Y:S01]  /*1f50*/  IMAD.MOV.U32 R9, RZ, RZ, c[0x0][0x1ac] ;  /* 0x00006b00ff097624 */ /* 0x000fe200078e00ff */
[----:B------:R-:W-:Y:S01]  /*1f60*/  SHF.R.U32.HI R5, RZ, 0x4, R5 ;  /* 0x00000004ff057819 */ /* 0x000fe20000011605 */
[----:B------:R-:W-:Y:S01]  /*1f70*/  IMAD.WIDE.U32 R30, R193, c[0x0][0x180], R30 ;  /* 0x00006000c11e7a25 */ /* 0x000fe200078e001e */
[----:B------:R-:W-:Y:S01]  /*1f80*/  LOP3.LUT R12, R12, 0x10, RZ, 0xc0, !PT ;  /* 0x000000100c0c7812 */ /* 0x000fe200078ec0ff */
[----:B------:R2:W-:Y:S01]  /*1f90*/  LDGSTS.E.BYPASS.LTC128B.128 [R8+0x4080], [R34.64+0x80], !P6 ;  /* 0x0408008022087fae */ /* 0x0005e2000f101d4c */
[----:B------:R-:W-:Y:S01]  /*1fa0*/  LEA.HI.X R29, R19, R35, R9, 0x7, P1 ;  /* 0x00000023131d7211 */ /* 0x000fe200008f3c09 */
[----:B------:R-:W-:Y:S01]  /*1fb0*/  IMAD.WIDE.U32 R206, R196, c[0x0][0x278], R206 ;  /* 0x00009e00c4ce7a25 */ /* 0x000fe200078e00ce */
[----:B------:R-:W-:Y:S01]  /*1fc0*/  LOP3.LUT R5, R12, 0x8, R5, 0xf8, !PT ;  /* 0x000000080c057812 */ /* 0x000fe200078ef805 */
[----:B------:R-:W-:Y:S01]  /*1fd0*/  UIADD3 UR22, -UR20, UR9, URZ ;  /* 0x0000000914167290 */ /* 0x000fe2000fffe13f */
[----:B------:R-:W-:Y:S01]  /*1fe0*/  ISETP.GE.AND P1, PT, R14, c[0x0][0x1fc], PT ;  /* 0x00007f000e007a0c */ /* 0x000fe20003f26270 */
[C---:B------:R-:W-:Y:S01]  /*1ff0*/  IMAD R12, R0.reuse, c[0x0][0x180], RZ ;  /* 0x00006000000c7a24 */ /* 0x040fe200078e02ff */
[----:B------:R-:W-:Y:S01]  /*2000*/  IADD3 R187, R207, UR18, RZ ;  /* 0x00000012cfbb7c10 */ /* 0x000fe2000fffe0ff */
[----:B------:R-:W-:Y:S01]  /*2010*/  IMAD R0, R0, c[0x0][0x210], RZ ;  /* 0x0000840000007a24 */ /* 0x000fe200078e02ff */
[----:B------:R-:W-:Y:S01]  /*2020*/  SEL R22, RZ, 0x1, P1 ;  /* 0x00000001ff167807 */ /* 0x000fe20000800000 */
[----:B------:R-:W-:Y:S01]  /*2030*/  IMAD R12, R193, c[0x0][0x184], R12 ;  /* 0x00006100c10c7a24 */ /* 0x000fe200078e020c */
[----:B------:R-:W-:Y:S01]  /*2040*/  ISETP.GE.AND P1, PT, R10, c[0x0][0x1fc], PT ;  /* 0x00007f000a007a0c */ /* 0x000fe20003f26270 */
[----:B------:R-:W-:Y:S01]  /*2050*/  UMOV UR18, 0x6 ;  /* 0x0000000600127882 */ /* 0x000fe20000000000 */
[----:B------:R-:W-:Y:S01]  /*2060*/  IMAD.U32 R37, RZ, RZ, UR21 ;  /* 0x00000015ff257e24 */ /* 0x000fe2000f8e00ff */
[----:B------:R1:W-:Y:S01]  /*2070*/  LDGSTS.E.BYPASS.LTC128B.128 [R8+0x1080], [R28.64], !P2 ;  /* 0x010800001c087fae */ /* 0x0003e2000d101d4c */
[----:B------:R-:W-:Y:S01]  /*2080*/  IMAD.IADD R31, R31, 0x1, R12 ;  /* 0x000000011f1f7824 */ /* 0x000fe200078e020c */
[----:B------:R-:W-:Y:S01]  /*2090*/  SEL R19, RZ, 0xffffffff, P1 ;  /* 0xffffffffff137807 */ /* 0x000fe20000800000 */
[----:B------:R-:W-:Y:S01]  /*20a0*/  IMAD.U32 R12, RZ, RZ, UR19 ;  /* 0x00000013ff0c7e24 */ /* 0x000fe2000f8e00ff */
[----:B------:R-:W-:Y:S01]  /*20b0*/  ISETP.GT.AND P1, PT, R2, 0xf, PT ;  /* 0x0000000f0200780c */ /* 0x000fe20003f24270 */
[----:B------:R-:W-:Y:S01]  /*20c0*/  IMAD.WIDE.U32 R198, R196, c[0x0][0x188], R30 ;  /* 0x00006200c4c67a25 */ /* 0x000fe200078e001e */
[----:B------:R-:W-:Y:S01]  /*20d0*/  USHF.R.S32.HI UR19, URZ, 0x1f, UR20 ;  /* 0x0000001f3f137899 */ /* 0x000fe20008011414 */
[----:B------:R-:W-:Y:S01]  /*20e0*/  LOP3.LUT P2, RZ, R20, 0x2, RZ, 0xc0, !PT ;  /* 0x0000000214ff7812 */ /* 0x000fe2000784c0ff */
[----:B------:R1:W-:Y:S01]  /*20f0*/  LDGSTS.E.BYPASS.LTC128B.128 [R8+0x3080], [R28.64+0x40], !P5 ;  /* 0x030800401c087fae */ /* 0x0003e2000e901d4c */
[----:B------:R-:W-:Y:S01]  /*2100*/  IMAD.SHL.U32 R19, R19, 0x2, RZ ;  /* 0x0000000213137824 */ /* 0x000fe200078e00ff */
[----:B------:R-:W-:Y:S01]  /*2110*/  IADD3 R185, R199, UR4, RZ ;  /* 0x00000004c7b97c10 */ /* 0x000fe2000fffe0ff */
[----:B------:R-:W-:Y:S01]  /*2120*/  ULDC.64 UR4, c[0x0][0x208] ;  /* 0x0000820000047ab9 */ /* 0x000fe20000000a00 */
[C---:B------:R-:W-:Y:S01]  /*2130*/  LEA R30, P3, R36.reuse, R198, 0x6 ;  /* 0x000000c6241e7211 */ /* 0x040fe200078630ff */
[----:B------:R-:W-:Y:S01]  /*2140*/  USHF.L.U64.HI UR18, UR4, UR18, UR5 ;  /* 0x0000001204127299 */ /* 0x000fe20008010205 */
[----:B------:R-:W-:Y:S01]  /*2150*/  LOP3.LUT R19, R19, 0x2, R22, 0xe2, !PT ;  /* 0x0000000213137812 */ /* 0x000fe200078ee216 */
[----:B------:R-:W-:Y:S01]  /*2160*/  USHF.L.U32 UR21, UR4, 0x6, URZ ;  /* 0x0000000604157899 */ /* 0x000fe2000800063f */
[----:B------:R-:W-:Y:S01]  /*2170*/  LEA.HI.X R9, R36, R185, R12, 0x6, P3 ;  /* 0x000000b924097211 */ /* 0x000fe200018f340c */
[C---:B------:R-:W-:Y:S01]  /*2180*/  IMAD R0, R193.reuse, c[0x0][0x214], R0 ;  /* 0x00008500c1007a24 */ /* 0x040fe200078e0200 */
[----:B------:R-:W-:Y:S01]  /*2190*/  LEA R22, P6, R30, c[0x0][0x160], 0x1 ;  /* 0x000058001e167a11 */ /* 0x000fe200078c08ff */
[----:B------:R-:W-:Y:S01]  /*21a0*/  IMAD.WIDE.U32 R32, R193, c[0x0][0x210], R32 ;  /* 0x00008400c1207a25 */ /* 0x000fe200078e0020 */
[----:B------:R-:W-:Y:S01]  /*21b0*/  @!P1 IADD3 R12, P3, R206, UR20, RZ ;  /* 0x00000014ce0c9c10 */ /* 0x000fe2000ff7e0ff */
[----:B------:R-:W-:Y:S01]  /*21c0*/  ULDC.64 UR4, c[0x0][0x218] ;  /* 0x0000860000047ab9 */ /* 0x000fe20000000a00 */
[----:B------:R-:W-:Y:S01]  /*21d0*/  LEA.HI.X R23, R30, c[0x0][0x164], R9, 0x1, P6 ;  /* 0x000059001e177a11 */ /* 0x000fe200030f0c09 */
[----:B------:R-:W-:Y:S01]  /*21e0*/  UIMAD UR4, UR15, UR4, URZ ;  /* 0x000000040f0472a4 */ /* 0x000fe2000f8e023f */
[----:B------:R-:W-:Y:S01]  /*21f0*/  @!P1 IADD3.X R9, R187, UR19, RZ, P3, !PT ;  /* 0x00000013bb099c10 */ /* 0x000fe20009ffe4ff */
[----:B------:R-:W-:Y:S01]  /*2200*/  IMAD.IADD R33, R33, 0x1, R0 ;  /* 0x0000000121217824 */ /* 0x000fe200078e0200 */
[----:B------:R-:W-:Y:S01]  /*2210*/  @!P1 LEA R30, P3, R12, c[0x0][0x258], 0x2 ;  /* 0x000096000c1e9a11 */ /* 0x000fe200078610ff */
[----:B------:R-:W-:Y:S01]  /*2220*/  IMAD.WIDE.U32 R202, R196, c[0x0][0x290], R202 ;  /* 0x0000a400c4ca7a25 */ /* 0x000fe200078e00ca */
[----:B------:R-:W-:Y:S01]  /*2230*/  ISETP.GE.AND P6, PT, R188, c[0x0][0x1fc], PT ;  /* 0x00007f00bc007a0c */ /* 0x000fe20003fc6270 */
[----:B------:R-:W-:Y:S01]  /*2240*/  UIMAD UR24, UR16, UR5, UR4 ;  /* 0x00000005101872a4 */ /* 0x000fe2000f8e0204 */
[----:B------:R-:W-:Y:S01]  /*2250*/  @!P1 LEA.HI.X R31, R12, c[0x0][0x25c], R9, 0x2, P3 ;  /* 0x000097000c1f9a11 */ /* 0x000fe200018f1409 */
[----:B------:R-:W-:Y:S01]  /*2260*/  IMAD.WIDE.U32 R194, R196, c[0x0][0x240], R194 ;  /* 0x00009000c4c27a25 */ /* 0x000fe200078e00c2 */
[----:B------:R-:W-:Y:S01]  /*2270*/  LOP3.LUT P3, RZ, R20, 0x1, RZ, 0xc0, !PT ;  /* 0x0000000114ff7812 */ /* 0x000fe2000786c0ff */
[----:B------:R-:W-:Y:S01]  /*2280*/  UIMAD UR23, UR18, UR7, URZ ;  /* 0x00000007121772a4 */ /* 0x000fe2000f8e023f */
[----:B------:R-:W-:Y:S01]  /*2290*/  SEL R12, RZ, 0x4, P6 ;  /* 0x00000004ff0c7807 */ /* 0x000fe20003000000 */
[----:B------:R-:W-:Y:S01]  /*22a0*/  IMAD.WIDE.U32 R196, R196, c[0x0][0x218], R32 ;  /* 0x00008600c4c47a25 */ /* 0x000fe200078e0020 */
[----:B------:R-:W-:Y:S01]  /*22b0*/  LOP3.LUT P6, RZ, R20, 0x4, RZ, 0xc0, !PT ;  /* 0x0000000414ff7812 */ /* 0x000fe200078cc0ff */
[----:B------:R1:W-:Y:S01]  /*22c0*/  LDGSTS.E.BYPASS.LTC128B.128 [R8+0x5080], [R28.64+0x80], !P4 ;  /* 0x050800801c087fae */ /* 0x0003e2000e101d4c */
[C---:B------:R-:W-:Y:S01]  /*22d0*/  ISETP.GE.OR P3, PT, R192.reuse, UR22, !P3 ;  /* 0x00000016c0007c0c */ /* 0x040fe2000df66670 */
[----:B------:R-:W-:Y:S01]  /*22e0*/  IMAD.U32 R9, RZ, RZ, UR21 ;  /* 0x00000015ff097e24 */ /* 0x000fe2000f8e00ff */
[C---:B------:R-:W-:Y:S01]  /*22f0*/  ISETP.GE.OR P2, PT, R192.reuse, UR22, !P2 ;  /* 0x00000016c0007c0c */ /* 0x040fe2000d746670 */
[----:B------:R-:W-:Y:S01]  /*2300*/  IMAD.MOV.U32 R210, RZ, RZ, R196 ;  /* 0x000000ffffd27224 */ /* 0x000fe200078e00c4 */
[----:B------:R-:W-:Y:S01]  /*2310*/  ISETP.GE.OR P6, PT, R192, UR22, !P6 ;  /* 0x00000016c0007c0c */ /* 0x000fe2000f7c6670 */
[----:B------:R-:W0:Y:S01]  /*2320*/  LDGDEPBAR ;  /* 0x00000000000079af */ /* 0x000e220000000000 */
[----:B------:R-:W-:Y:S01]  /*2330*/  LOP3.LUT R12, R19, R12, RZ, 0xfc, !PT ;  /* 0x0000000c130c7212 */ /* 0x000fe200078efcff */
[----:B------:R-:W-:Y:S01]  /*2340*/  UIMAD UR23, UR17, UR21, UR23 ;  /* 0x00000015111772a4 */ /* 0x000fe2000f8e0217 */
[----:B------:R-:W-:Y:S01]  /*2350*/  IADD3 R211, R197, UR24, RZ ;  /* 0x00000018c5d37c10 */ /* 0x000fe2000fffe0ff */
[----:B------:R-:W-:Y:S01]  /*2360*/  ULDC.64 UR4, c[0x0][0x290] ;  /* 0x0000a40000047ab9 */ /* 0x000fe20000000a00 */
[C---:B------:R-:W-:Y:S01]  /*2370*/  LOP3.LUT P4, RZ, R12.reuse, 0x1, RZ, 0xc0, !PT ;  /* 0x000000010cff7812 */ /* 0x040fe2000788c0ff */
[----:B------:R-:W-:Y:S01]  /*2380*/  UIMAD UR4, UR15, UR4, URZ ;  /* 0x000000040f0472a4 */ /* 0x000fe2000f8e023f */
[----:B------:R-:W-:Y:S01]  /*2390*/  SEL R189, RZ, 0xffffffff, P0 ;  /* 0xffffffffffbd7807 */ /* 0x000fe20000000000 */
[----:B------:R3:W-:Y:S01]  /*23a0*/  LDGSTS.E.BYPASS.LTC128B.128 [R8+0xc080], [R22.64], !P3 ;  /* 0x0c08000016087fae */ /* 0x0007e2000d901d4c */
[----:B------:R-:W-:Y:S01]  /*23b0*/  LOP3.LUT P3, RZ, R12, 0x2, RZ, 0xc0, !PT ;  /* 0x000000020cff7812 */ /* 0x000fe2000786c0ff */
[----:B------:R-:W-:Y:S01]  /*23c0*/  IMAD.WIDE.U32 R32, R9, UR7, R210 ;  /* 0x0000000709207c25 */ /* 0x000fe2000f8e00d2 */
[----:B------:R-:W-:Y:S01]  /*23d0*/  SHF.R.S32.HI R21, RZ, 0x1, R21 ;  /* 0x00000001ff157819 */ /* 0x000fe20000011415 */
[----:B------:R3:W-:Y:S01]  /*23e0*/  LDGSTS.E.BYPASS.LTC128B.128 [R8+0xd080], [R22.64+0x40], !P2 ;  /* 0x0d08004016087fae */ /* 0x0007e2000d101d4c */
[C---:B------:R-:W-:Y:S01]  /*23f0*/  ISETP.GE.OR P0, PT, R192.reuse, UR22, !P3 ;  /* 0x00000016c0007c0c */ /* 0x040fe2000df06670 */
[----:B------:R-:W-:Y:S01]  /*2400*/  UIMAD UR4, UR16, UR5, UR4 ;  /* 0x00000005100472a4 */ /* 0x000fe2000f8e0204 */
[----:B------:R-:W-:Y:S01]  /*2410*/  IADD3 R0, R33, UR23, RZ ;  /* 0x0000001721007c10 */ /* 0x000fe2000fffe0ff */
[----:B------:R3:W-:Y:S01]  /*2420*/  LDGSTS.E.BYPASS.LTC128B.128 [R8+0xe080], [R22.64+0x80], !P6 ;  /* 0x0e08008016087fae */ /* 0x0007e2000f101d4c */
[----:B------:R-:W-:Y:S01]  /*2430*/  ISETP.GE.OR P6, PT, R192, UR22, !P4 ;  /* 0x00000016c0007c0c */ /* 0x000fe2000e7c6670 */
[----:B------:R-:W-:Y:S01]  /*2440*/  IMAD R179, R11, 0x200, R18 ;  /* 0x000002000bb37824 */ /* 0x000fe200078e0212 */
[----:B------:R-:W-:Y:S01]  /*2450*/  LOP3.LUT R19, R17, 0xfffffff8, RZ, 0xc0, !PT ;  /* 0xfffffff811137812 */ /* 0x000fe200078ec0ff */
[----:B------:R-:W-:Y:S01]  /*2460*/  @!P1 IMAD.SHL.U32 R17, R2, 0x10, RZ ;  /* 0x0000001002119824 */ /* 0x000fe200078e00ff */
[----:B-1----:R-:W-:Y:S01]  /*2470*/  LEA R28, P5, R32, c[0x0][0x1f0], 0x1 ;  /* 0x00007c00201c7a11 */ /* 0x002fe200078a08ff */
[----:B------:R-:W-:Y:S01]  /*2480*/  UIADD3 UR17, UR7, 0x1, URZ ;  /* 0x0000000107117890 */ /* 0x000fe2000fffe03f */
        /* <DEDUP_REMOVED lines=12> */
[----:B------:R-:W-:Y:S01]  /*2550*/  IMAD.SHL.U32 R0, R6, 0x8, RZ ;  /* 0x0000000806007824 */ /* 0x000fe200078e00ff */
[----:B------:R-:W-:Y:S01]  /*2560*/  LOP3.LUT R19, R19, 0x1c0, RZ, 0xc0, !PT ;  /* 0x000001c013137812 */ /* 0x000fe200078ec0ff */
[----:B------:R-:W-:Y:S01]  /*2570*/  IMAD.SHL.U32 R18, R4, 0x40, RZ ;  /* 0x0000004004127824 */ /* 0x000fe200078e00ff */
[----:B------:R2:W-:Y:S01]  /*2580*/  LDGSTS.E.BYPASS.LTC128B.128 [R8+0x13080], [R28.64+0x40], !P0 ;  /* 0x130800401c087fae */ /* 0x0005e2000c101d4c */
[----:B------:R-:W-:Y:S01]  /*2590*/  LOP3.LUT R24, R21, 0x8, R24, 0xf8, !PT ;  /* 0x0000000815187812 */ /* 0x000fe200078ef818 */
[----:B------:R-:W-:Y:S01]  /*25a0*/  IMAD.SHL.U32 R184, R11, 0x8, RZ ;  /* 0x000000080bb87824 */ /* 0x000fe200078e00ff */
[----:B------:R-:W-:Y:S01]  /*25b0*/  SHF.R.U32.HI R21, RZ, 0x3, R21 ;  /* 0x00000003ff157819 */ /* 0x000fe20000011615 */
[----:B------:R-:W-:Y:S01]  /*25c0*/  ULDC.64 UR4, c[0x0][0x240] ;  /* 0x0000900000047ab9 */ /* 0x000fe20000000a00 */
[----:B---3--:R-:W-:Y:S01]  /*25d0*/  IADD3 R22, P0, R202, UR20, RZ ;  /* 0x00000014ca167c10 */ /* 0x008fe2000ff1e0ff */
[----:B------:R-:W-:Y:S01]  /*25e0*/  UIMAD UR4, UR15, UR4, URZ ;  /* 0x000000040f0472a4 */ /* 0x000fe2000f8e023f */
[----:B------:R-:W-:Y:S01]  /*25f0*/  LOP3.LUT R23, R24, R21, RZ, 0x3c, !PT ;  /* 0x0000001518177212 */ /* 0x000fe200078e3cff */
[----:B------:R-:W-:Y:S01]  /*2600*/  IMAD.SHL.U32 R178, R178, 0x20, RZ ;  /* 0x00000020b2b27824 */ /* 0x000fe200078e00ff */
[----:B------:R-:W-:Y:S01]  /*2610*/  LOP3.LUT R0, R0, 0x18, RZ, 0xc0, !PT ;  /* 0x0000001800007812 */ /* 0x000fe200078ec0ff */
[----:B------:R-:W-:Y:S01]  /*2620*/  UIMAD UR4, UR16, UR5, UR4 ;  /* 0x00000005100472a4 */ /* 0x000fe2000f8e0204 */
[----:B------:R-:W-:Y:S01]  /*2630*/  SHF.R.U32.HI R205, RZ, 0x3, R19 ;  /* 0x00000003ffcd7819 */ /* 0x000fe20000011613 */
[----:B------:R-:W-:Y:S01]  /*2640*/  IMAD.SHL.U32 R189, R189, 0x2, RZ ;  /* 0x00000002bdbd7824 */ /* 0x000fe200078e00ff */
[----:B------:R-:W-:Y:S01]  /*2650*/  ISETP.GE.OR P6, PT, R192, UR22, !P2 ;  /* 0x00000016c0007c0c */ /* 0x000fe2000d7c6670 */
[----:B------:R-:W-:Y:S01]  /*2660*/  IMAD.U32 R180, R180, 0x20, R23 ;  /* 0x00000020b4b47824 */ /* 0x000fe200078e0017 */
[----:B-1----:R-:W-:-:S02]  /*2670*/  IADD3.X R17, R186, UR19, RZ, P0, !PT ;  /* 0x00000013ba117c10 */ /* 0x002fc400087fe4ff */
[C---:B------:R-:W-:Y:S02]  /*2680*/  LEA R20, P0, R22.reuse, c[0x0][0x280], 0x2 ;  /* 0x0000a00016147a11 */ /* 0x040fe400078010ff */
[----:B------:R-:W-:Y:S01]  /*2690*/  LOP3.LUT R205, R205, R19, R0, 0x1e, !PT ;  /* 0x00000013cdcd7212 */ /* 0x000fe200078e1e00 */
[----:B------:R-:W-:Y:S01]  /*26a0*/  IMAD.SHL.U32 R19, R13, 0x40, RZ ;  /* 0x000000400d137824 */ /* 0x000fe200078e00ff */
[----:B------:R-:W-:Y:S02]  /*26b0*/  LEA.HI.X R21, R22, c[0x0][0x284], R17, 0x2, P0 ;  /* 0x0000a10016157a11 */ /* 0x000fe400000f1411 */
[----:B------:R-:W-:Y:S01]  /*26c0*/  LOP3.LUT R17, R3, 0xffffffe0, RZ, 0xc0, !PT ;  /* 0xffffffe003117812 */ /* 0x000fe200078ec0ff */
[----:B------:R-:W-:Y:S01]  /*26d0*/  IMAD.IADD R205, R16, 0x1, R205 ;  /* 0x0000000110cd7824 */ /* 0x000fe200078e02cd */
[----:B------:R-:W-:Y:S01]  /*26e0*/  LOP3.LUT P0, RZ, R4, 0x2, RZ, 0xc0, !PT ;  /* 0x0000000204ff7812 */ /* 0x000fe2000780c0ff */
[----:B------:R2:W-:Y:S01]  /*26f0*/  LDGSTS.E.BYPASS.LTC128B.128 [R8+0x14080], [R28.64+0x80], !P6 ;  /* 0x140800801c087fae */ /* 0x0005e2000f101d4c */
[----:B------:R-:W-:Y:S01]  /*2700*/  SEL R3, R181, 0xfffffff0, !P5 ;  /* 0xfffffff0b5037807 */ /* 0x000fe20006800000 */
[----:B------:R-:W-:Y:S01]  /*2710*/  IMAD.IADD R4, R2, 0x1, -R17 ;  /* 0x0000000102047824 */ /* 0x000fe200078e0a11 */
[----:B------:R-:W-:Y:S01]  /*2720*/  LOP3.LUT P5, RZ, R13, 0x2, RZ, 0xc0, !PT ;  /* 0x000000020dff7812 */ /* 0x000fe200078ac0ff */
[----:B------:R-:W-:Y:S01]  /*2730*/  IMAD.SHL.U32 R205, R205, 0x2, RZ ;  /* 0x00000002cdcd7824 */ /* 0x000fe200078e00ff */
[----:B------:R-:W-:-:S02]  /*2740*/  LOP3.LUT R19, R19, 0x1c0, RZ, 0xc0, !PT ;  /* 0x000001c013137812 */ /* 0x000fc400078ec0ff */
[----:B------:R-:W-:Y:S02]  /*2750*/  SHF.R.S32.HI R11, RZ, 0x1f, R4 ;  /* 0x0000001fff0b7819 */ /* 0x000fe40000011404 */
[----:B------:R-:W-:Y:S02]  /*2760*/  SEL R174, R181, 0xfffffff0, !P5 ;  /* 0xfffffff0b5ae7807 */ /* 0x000fe40006800000 */
[----:B------:R-:W-:Y:S02]  /*2770*/  LOP3.LUT R18, R18, 0xc0, RZ, 0xc0, !PT ;  /* 0x000000c012127812 */ /* 0x000fe400078ec0ff */
[----:B------:R-:W-:Y:S02]  /*2780*/  LOP3.LUT R184, R184, 0x8, RZ, 0xc0, !PT ;  /* 0x00000008b8b87812 */ /* 0x000fe400078ec0ff */
[----:B------:R-:W-:Y:S02]  /*2790*/  SHF.R.U32.HI R17, RZ, 0x3, R19 ;  /* 0x00000003ff117819 */ /* 0x000fe40000011613 */
[----:B------:R-:W-:-:S02]  /*27a0*/  PLOP3.LUT P5, PT, PT, PT, UP0, 0x80, 0x0 ;  /* 0x000000000000781c */ /* 0x000fc40003faf008 */
[----:B------:R-:W-:Y:S02]  /*27b0*/  LEA.HI R11, R11, R4, RZ, 0x2 ;  /* 0x000000040b0b7211 */ /* 0x000fe400078f10ff */
[----:B------:R-:W-:Y:S02]  /*27c0*/  LOP3.LUT P6, RZ, R13, 0x4, RZ, 0xc0, !PT ;  /* 0x000000040dff7812 */ /* 0x000fe400078cc0ff */
[----:B------:R-:W-:Y:S02]  /*27d0*/  SHF.R.U32.HI R13, RZ, 0x3, R18 ;  /* 0x00000003ff0d7819 */ /* 0x000fe40000011612 */
[----:B------:R-:W-:Y:S01]  /*27e0*/  LOP3.LUT R16, R17, R19, R184, 0x1e, !PT ;  /* 0x0000001311107212 */ /* 0x000fe200078e1eb8 */
[----:B------:R-:W-:Y:S01]  /*27f0*/  @!P1 IMAD.SHL.U32 R17, R2, 0x10, RZ ;  /* 0x0000001002119824 */ /* 0x000fe200078e00ff */
[----:B------:R-:W-:Y:S02]  /*2800*/  SHF.R.S32.HI R190, RZ, 0x2, R11 ;  /* 0x00000002ffbe7819 */ /* 0x000fe4000001140b */
[----:B------:R-:W-:Y:S01]  /*2810*/  LOP3.LUT R5, R13, R5, R18, 0x1e, !PT ;  /* 0x000000050d057212 */ /* 0x000fe200078e1e12 */
[----:B------:R-:W-:Y:S01]  /*2820*/  IMAD.IADD R177, R177, 0x1, R16 ;  /* 0x00000001b1b17824 */ /* 0x000fe200078e0210 */
[CC--:B------:R-:W-:Y:S01]  /*2830*/  LOP3.LUT R184, R13.reuse, R18.reuse, R184, 0x1e, !PT ;  /* 0x000000120db87212 */ /* 0x0c0fe200078e1eb8 */
[----:B------:R2:W-:Y:S01]  /*2840*/  @!P1 LDGSTS.E.BYPASS.LTC128B.128 [R17+0x18280], [R20.64] ;  /* 0x1828000014119fae */ /* 0x0005e2000b901d4c */
[----:B------:R-:W-:Y:S01]  /*2850*/  LOP3.LUT R13, R13, R18, R0, 0x1e, !PT ;  /* 0x000000120d0d7212 */ /* 0x000fe200078e1e00 */
[----:B------:R-:W-:Y:S01]  /*2860*/  IMAD R190, R7, 0x10, R190 ;  /* 0x0000001007be7824 */ /* 0x000fe200078e02be */
[----:B------:R-:W-:Y:S01]  /*2870*/  IADD3 R200, R195, UR4, RZ ;  /* 0x00000004c3c87c10 */ /* 0x000fe2000fffe0ff */
        /* <DEDUP_REMOVED lines=39> */
.L_x_1289:
[----:B------:R-:W-:Y:S05]  /*2af0*/  BSYNC B0 ;  /* 0x0000000000007941 */ /* 0x000fea0003800000 */
.L_x_1288:
        /* <DEDUP_REMOVED lines=64> */
[----:B--2---:R-:W-:Y:S01]  /*2f00*/  CS2R R38, SRZ ;  /* 0x0000000000267805 */ /* 0x004fe2000001ff00 */
        /* <DEDUP_REMOVED lines=9> */
.L_x_1292:
        /* <DEDUP_REMOVED lines=126> */
[----:B------:R5:W1:Y:S01]  /*3780*/  MUFU.TANH R239, R243 ;  /* 0x000000f300ef7308 */ /* 0x000a620000002400 */
        /* <DEDUP_REMOVED lines=14> */
[----:B-----5:R-:W-:Y:S02]  /*3870*/  FMUL.FTZ R243, R32, c[0x0][0x2b4] ;  /* 0x0000ad0020f37a20 */ /* 0x020fe40000410000 */
        /* <DEDUP_REMOVED lines=54> */
[C---:B------:R-:W-:Y:S01]  /*3be0*/  ISETP.GE.OR P0, PT, R192.reuse, UR18, !P0 ;  /* 0x00000012c0007c0c */ /* 0x040fe2000c706670 */
        /* <DEDUP_REMOVED lines=10> */
.L_x_1290:
        /* <DEDUP_REMOVED lines=42> */
[C---:B------:R-:W-:Y:S02]  /*3f30*/  IMNMX R161, R212.reuse, R157, PT ;  /* 0x0000009dd4a17217 */ /* 0x040fe40003800200 */
[-C--:B------:R-:W-:Y:S03]  /*3f40*/  HMMA.16816.F32.BF16 R12, R168, R166.reuse, R12 ;  /* 0x000000a6a80c723c */ /* 0x080fe6000004180c */
[----:B------:R-:W-:Y:S05]  /*3f50*/  ISETP.GT.AND P0, PT, R161, RZ, PT ;  /* 0x000000ffa100720c */ /* 0x000fea0003f04270 */
[C---:B------:R-:W-:Y:S07]  /*3f60*/  HMMA.16816.F32.BF16 R16, R136.reuse, R166, R16 ;  /* 0x000000a68810723c */ /* 0x040fee0000041810 */
[----:B------:R-:W-:Y:S01]  /*3f70*/  IADD3 R167, R157, 0x28, RZ ;  /* 0x000000289da77810 */ /* 0x000fe20007ffe0ff */
[-C--:B--2---:R-:W-:Y:S04]  /*3f80*/  HMMA.16816.F32.BF16 R20, R136, R132.reuse, R20 ;  /* 0x000000848814723c */ /* 0x084fe80000041814 */
[----:B------:R-:W-:Y:S04]  /*3f90*/  IMNMX R167, R212, R167, PT ;  /* 0x000000a7d4a77217 */ /* 0x000fe80003800200 */
        /* <DEDUP_REMOVED lines=17> */
[----:B------:R-:W-:Y:S01]  /*40b0*/  FSEL R148, R217, -INF , P0 ;  /* 0xff800000d9947808 */ /* 0x000fe20000000000 */
        /* <DEDUP_REMOVED lines=9> */
[C---:B------:R-:W-:Y:S01]  /*4150*/  ISETP.GT.AND P0, PT, R161.reuse, 0x21, PT ;  /* 0x00000021a100780c */ /* 0x040fe20003f04270 */
[C---:B---3--:R-:W-:Y:S04]  /*4160*/  HMMA.16816.F32.BF16 R8, R144.reuse, R136, R8 ;  /* 0x000000889008723c */ /* 0x048fe80000041808 */
[--C-:B------:R-:W-:Y:S01]  /*4170*/  FFMA.FTZ R158, R148, c[0x0][0x29c], -R249.reuse ;  /* 0x0000a700949e7a23 */ /* 0x100fe200000108f9 */
[----:B------:R-:W-:Y:S02]  /*4180*/  FSEL R148, R226, -INF , P0 ;  /* 0xff800000e2947808 */ /* 0x000fe40000000000 */
[----:B------:R-:W-:Y:S01]  /*4190*/  ISETP.GT.AND P0, PT, R161, 0x40, PT ;  /* 0x00000040a100780c */ /* 0x000fe20003f04270 */
[-C--:B------:R-:W-:Y:S02]  /*41a0*/  HMMA.16816.F32.BF16 R12, R144, R138.reuse, R12 ;  /* 0x0000008a900c723c */ /* 0x080fe4000004180c */
[----:B------:R-:W-:Y:S02]  /*41b0*/  MUFU.EX2 R158, R158 ;  /* 0x0000009e009e7308 */ /* 0x000fe40000000800 */
[----:B------:R-:W-:Y:S01]  /*41c0*/  FSEL R152, R229, -INF , P0 ;  /* 0xff800000e5987808 */ /* 0x000fe20000000000 */
[--C-:B------:R-:W-:Y:S01]  /*41d0*/  FFMA.FTZ R159, R148, c[0x0][0x29c], -R249.reuse ;  /* 0x0000a700949f7a23 */ /* 0x100fe200000108f9 */
[C---:B------:R-:W-:Y:S01]  /*41e0*/  ISETP.GT.AND P0, PT, R161.reuse, 0x41, PT ;  /* 0x00000041a100780c */ /* 0x040fe20003f04270 */
[----:B------:R-:W-:Y:S01]  /*41f0*/  LDSM.16.M88.4 R148, [R172+0xa080] ;  /* 0x00a08000ac94783b */ /* 0x000fe20000000200 */
[C---:B------:R-:W-:Y:S04]  /*4200*/  HMMA.16816.F32.BF16 R16, R132.reuse, R138, R16 ;  /* 0x0000008a8410723c */ /* 0x040fe80000041810 */
[--C-:B------:R-:W-:Y:S01]  /*4210*/  FFMA.FTZ R160, R152, c[0x0][0x29c], -R249.reuse ;  /* 0x0000a70098a07a23 */ /* 0x100fe200000108f9 */
[----:B------:R-:W-:Y:S01]  /*4220*/  MUFU.EX2 R159, R159 ;  /* 0x0000009f009f7308 */ /* 0x000fe20000000800 */
[----:B------:R-:W-:Y:S01]  /*4230*/  FSEL R162, R230, -INF , P0 ;  /* 0xff800000e6a27808 */ /* 0x000fe20000000000 */
[----:B------:R-:W3:Y:S01]  /*4240*/  LDSM.16.M88.4 R136, [R2+0x13080] ;  /* 0x013080000288783b */ /* 0x000ee20000000200 */
[----:B------:R-:W-:Y:S01]  /*4250*/  ISETP.GT.AND P0, PT, R161, 0x60, PT ;  /* 0x00000060a100780c */ /* 0x000fe20003f04270 */
[-C--:B--2---:R-:W-:Y:S06]  /*4260*/  HMMA.16816.F32.BF16 R20, R132, R140.reuse, R20 ;  /* 0x0000008c8414723c */ /* 0x084fec0000041814 */
[----:B------:R2:W5:Y:S01]  /*4270*/  LDSM.16.M88.4 R152, [R2+0x13880] ;  /* 0x013880000298783b */ /* 0x0005620000000200 */
[----:B------:R-:W-:Y:S01]  /*4280*/  MUFU.EX2 R160, R160 ;  /* 0x000000a000a07308 */ /* 0x000fe20000000800 */
[C---:B------:R-:W-:Y:S07]  /*4290*/  HMMA.16816.F32.BF16 R24, R144.reuse, R140, R24 ;  /* 0x0000008c9018723c */ /* 0x040fee0000041818 */
[----:B------:R-:W-:Y:S01]  /*42a0*/  FSEL R140, R243, -INF , P0 ;  /* 0xff800000f38c7808 */ /* 0x000fe20000000000 */
[-C--:B------:R-:W-:Y:S03]  /*42b0*/  HMMA.16816.F32.BF16 R28, R144, R142.reuse, R28 ;  /* 0x0000008e901c723c */ /* 0x080fe6000004181c */
[----:B------:R-:W-:Y:S01]  /*42c0*/  ISETP.GT.AND P0, PT, R161, 0x61, PT ;  /* 0x00000061a100780c */ /* 0x000fe20003f04270 */
[--C-:B------:R-:W-:Y:S03]  /*42d0*/  FFMA.FTZ R141, R162, c[0x0][0x29c], -R249.reuse ;  /* 0x0000a700a28d7a23 */ /* 0x100fe600000108f9 */
[----:B------:R-:W-:Y:S01]  /*42e0*/  IMNMX R144, R212, R163, PT ;  /* 0x000000a3d4907217 */ /* 0x000fe20003800200 */
[----:B------:R-:W-:Y:S01]  /*42f0*/  HMMA.16816.F32.BF16 R32, R132, R142, R32 ;  /* 0x0000008e8420723c */ /* 0x000fe20000041820 */
[----:B------:R-:W1:Y:S01]  /*4300*/  LDSM.16.M88.4 R132, [R172+0xb080] ;  /* 0x00b08000ac84783b */ /* 0x000e620000000200 */
[----:B------:R-:W1:Y:S02]  /*4310*/  MUFU.EX2 R141, R141 ;  /* 0x0000008d008d7308 */ /* 0x000e640000000800 */
[----:B------:R-:W-:Y:S01]  /*4320*/  ISETP.GT.AND P6, PT, R144, 0x21, PT ;  /* 0x000000219000780c */ /* 0x000fe20003fc4270 */
[--C-:B--2---:R-:W-:Y:S01]  /*4330*/  FFMA.FTZ R2, R140, c[0x0][0x29c], -R249.reuse ;  /* 0x0000a7008c027a23 */ /* 0x104fe200000108f9 */
[----:B------:R-:W-:Y:S02]  /*4340*/  FSEL R140, R244, -INF , P0 ;  /* 0xff800000f48c7808 */ /* 0x000fe40000000000 */
[C---:B------:R-:W-:Y:S02]  /*4350*/  ISETP.GT.AND P0, PT, R144.reuse, RZ, PT ;  /* 0x000000ff9000720c */ /* 0x040fe40003f04270 */
[----:B------:R-:W-:Y:S02]  /*4360*/  ISETP.GT.AND P5, PT, R144, 0x40, PT ;  /* 0x000000409000780c */ /* 0x000fe40003fa4270 */
[----:B------:R-:W-:Y:S01]  /*4370*/  FSEL R143, R213, -INF , P0 ;  /* 0xff800000d58f7808 */ /* 0x000fe20000000000 */
[----:B------:R-:W-:Y:S01]  /*4380*/  FFMA.FTZ R249, R140, c[0x0][0x29c], -R249 ;  /* 0x0000a7008cf97a23 */ /* 0x000fe200000108f9 */
[-C--:B---3--:R-:W-:Y:S01]  /*4390*/  HMMA.16816.F32.BF16 R4, R136, R148.reuse, R4 ;  /* 0x000000948804723c */ /* 0x088fe20000041804 */
[----:B------:R-:W2:Y:S04]  /*43a0*/  MUFU.EX2 R2, R2 ;  /* 0x0000000200027308 */ /* 0x000ea80000000800 */
[--C-:B------:R-:W-:Y:S01]  /*43b0*/  FFMA.FTZ R142, R143, c[0x0][0x29c], -R248.reuse ;  /* 0x0000a7008f8e7a23 */ /* 0x100fe200000108f8 */
[----:B------:R-:W-:Y:S02]  /*43c0*/  ISETP.GT.AND P0, PT, R144, 0x1, PT ;  /* 0x000000019000780c */ /* 0x000fe40003f04270 */
[C---:B-----5:R-:W-:Y:S03]  /*43d0*/  HMMA.16816.F32.BF16 R8, R152.reuse, R148, R8 ;  /* 0x000000949808723c */ /* 0x060fe60000041808 */
[----:B------:R3:W-:Y:S01]  /*43e0*/  MUFU.EX2 R140, R142 ;  /* 0x0000008e008c7308 */ /* 0x0007e20000000800 */
[----:B------:R-:W-:Y:S02]  /*43f0*/  FSEL R143, R214, -INF , P0 ;  /* 0xff800000d68f7808 */ /* 0x000fe40000000000 */
[C---:B------:R-:W-:Y:S02]  /*4400*/  ISETP.GT.AND P0, PT, R144.reuse, 0x20, PT ;  /* 0x000000209000780c */ /* 0x040fe40003f04270 */
[-C--:B------:R-:W-:Y:S04]  /*4410*/  HMMA.16816.F32.BF16 R12, R152, R150.reuse, R12 ;  /* 0x00000096980c723c */ /* 0x080fe8000004180c */
[----:B------:R-:W-:Y:S01]  /*4420*/  FSEL R145, R227, -INF , P0 ;  /* 0xff800000e3917808 */ /* 0x000fe20000000000 */
[----:B------:R-:W5:Y:S01]  /*4430*/  MUFU.EX2 R249, R249 ;  /* 0x000000f900f97308 */ /* 0x000f620000000800 */
[----:B------:R-:W-:Y:S01]  /*4440*/  ISETP.GT.AND P0, PT, R144, 0x41, PT ;  /* 0x000000419000780c */ /* 0x000fe20003f04270 */
[--C-:B------:R-:W-:Y:S01]  /*4450*/  FFMA.FTZ R146, R143, c[0x0][0x29c], -R248.reuse ;  /* 0x0000a7008f927a23 */ /* 0x100fe200000108f8 */
[C---:B------:R-:W-:Y:S04]  /*4460*/  HMMA.16816.F32.BF16 R16, R136.reuse, R150, R16 ;  /* 0x000000968810723c */ /* 0x040fe80000041810 */
[----:B------:R-:W-:Y:S02]  /*4470*/  FSEL R149, R228, -INF , P6 ;  /* 0xff800000e4957808 */ /* 0x000fe40003000000 */
[C---:B------:R-:W-:Y:S01]  /*4480*/  ISETP.GT.AND P6, PT, R144.reuse, 0x60, PT ;  /* 0x000000609000780c */ /* 0x040fe20003fc4270 */
[----:B------:R2:W-:Y:S01]  /*4490*/  MUFU.EX2 R143, R146 ;  /* 0x00000092008f7308 */ /* 0x0005e20000000800 */
[-C--:B-1----:R-:W-:Y:S04]  /*44a0*/  HMMA.16816.F32.BF16 R20, R136, R132.reuse, R20 ;  /* 0x000000848814723c */ /* 0x082fe80000041814 */
[--C-:B---3--:R-:W-:Y:S01]  /*44b0*/  FFMA.FTZ R142, R145, c[0x0][0x29c], -R248.reuse ;  /* 0x0000a700918e7a23 */ /* 0x108fe200000108f8 */
[C---:B------:R-:W-:Y:S01]  /*44c0*/  FSEL R145, R231.reuse, -INF , P5 ;  /* 0xff800000e7917808 */ /* 0x040fe20002800000 */
[----:B------:R-:W-:Y:S01]  /*44d0*/  FFMA.FTZ R231, -R231, R231, 1 ;  /* 0x3f800000e7e77423 */ /* 0x000fe200000101e7 */
[----:B------:R-:W-:Y:S01]  /*44e0*/  ISETP.GT.AND P5, PT, R144, 0x61, PT ;  /* 0x000000619000780c */ /* 0x000fe20003fa4270 */
[C---:B------:R-:W-:Y:S01]  /*44f0*/  HMMA.16816.F32.BF16 R24, R152.reuse, R132, R24 ;  /* 0x000000849818723c */ /* 0x040fe20000041818 */
[----:B------:R-:W1:Y:S01]  /*4500*/  LDS R144, [R240+0x18280] ;  /* 0x01828000f0907984 */ /* 0x000e620000000800 */
[----:B------:R-:W-:Y:S02]  /*4510*/  MUFU.EX2 R142, R142 ;  /* 0x0000008e008e7308 */ /* 0x000fe40000000800 */
[----:B------:R-:W-:Y:S01]  /*4520*/  IADD3 R147, R157, 0x20, RZ ;  /* 0x000000209d937810 */ /* 0x000fe20007ffe0ff */
[--C-:B------:R-:W-:Y:S01]  /*4530*/  FFMA.FTZ R145, R145, c[0x0][0x29c], -R248.reuse ;  /* 0x0000a70091917a23 */ /* 0x100fe200000108f8 */
[----:B------:R-:W-:Y:S02]  /*4540*/  FSEL R165, R246, -INF , P6 ;  /* 0xff800000f6a57808 */ /* 0x000fe40003000000 */
[-C--:B------:R-:W-:Y:S04]  /*4550*/  HMMA.16816.F32.BF16 R28, R152, R134.reuse, R28 ;  /* 0x00000086981c723c */ /* 0x080fe8000004181c */
[----:B------:R-:W-:Y:S01]  /*4560*/  IMNMX R151, R212, R147, PT ;  /* 0x00000093d4977217 */ /* 0x000fe20003800200 */
[--C-:B------:R-:W-:Y:S01]  /*4570*/  FFMA.FTZ R147, R149, c[0x0][0x29c], -R248.reuse ;  /* 0x0000a70095937a23 */ /* 0x100fe200000108f8 */
[----:B------:R-:W-:Y:S01]  /*4580*/  FSEL R157, R232, -INF , P0 ;  /* 0xff800000e89d7808 */ /* 0x000fe20000000000 */
[----:B------:R-:W-:Y:S01]  /*4590*/  MUFU.EX2 R145, R145 ;  /* 0x0000009100917308 */ /* 0x000fe20000000800 */
[----:B------:R-:W-:Y:S01]  /*45a0*/  HMMA.16816.F32.BF16 R32, R136, R134, R32 ;  /* 0x000000868820723c */ /* 0x000fe20000041820 */
[----:B------:R-:W3:Y:S03]  /*45b0*/  LDS R138, [R240+0x182a0] ;  /* 0x0182a000f08a7984 */ /* 0x000ee60000000800 */
[----:B------:R-:W-:Y:S01]  /*45c0*/  ISETP.GT.AND P6, PT, R151, 0x1, PT ;  /* 0x000000019700780c */ /* 0x000fe20003fc4270 */
[--C-:B------:R-:W-:Y:S01]  /*45d0*/  FFMA.FTZ R157, R157, c[0x0][0x29c], -R248.reuse ;  /* 0x0000a7009d9d7a23 */ /* 0x100fe200000108f8 */
[----:B------:R-:W-:Y:S01]  /*45e0*/  ISETP.GT.AND P0, PT, R151, RZ, PT ;  /* 0x000000ff9700720c */ /* 0x000fe20003f04270 */
[--C-:B------:R-:W-:Y:S01]  /*45f0*/  FFMA.FTZ R165, R165, c[0x0][0x29c], -R248.reuse ;  /* 0x0000a700a5a57a23 */ /* 0x100fe200000108f8 */
[----:B------:R-:W-:Y:S01]  /*4600*/  FSEL R150, R218, -INF , P6 ;  /* 0xff800000da967808 */ /* 0x000fe20003000000 */
[----:B------:R-:W3:Y:S01]  /*4610*/  MUFU.EX2 R164, R157 ;  /* 0x0000009d00a47308 */ /* 0x000ee20000000800 */
[----:B------:R-:W-:Y:S02]  /*4620*/  ISETP.GT.AND P6, PT, R151, 0x40, PT ;  /* 0x000000409700780c */ /* 0x000fe40003fc4270 */
[----:B------:R-:W-:Y:S01]  /*4630*/  FSEL R149, R247, -INF , P5 ;  /* 0xff800000f7957808 */ /* 0x000fe20002800000 */
[--C-:B------:R-:W-:Y:S01]  /*4640*/  FFMA.FTZ R150, R150, c[0x0][0x29c], -R245.reuse ;  /* 0x0000a70096967a23 */ /* 0x100fe200000108f5 */
[----:B------:R-:W-:Y:S01]  /*4650*/  ISETP.GT.AND P5, PT, R151, 0x20, PT ;  /* 0x000000209700780c */ /* 0x000fe20003fa4270 */
[----:B------:R-:W-:Y:S01]  /*4660*/  FFMA.FTZ R232, -R232, R232, 1 ;  /* 0x3f800000e8e87423 */ /* 0x000fe200000101e8 */
[----:B------:R-:W-:Y:S01]  /*4670*/  FSEL R162, R215, -INF , P0 ;  /* 0xff800000d7a27808 */ /* 0x000fe20000000000 */
[----:B------:R-:W-:Y:S01]  /*4680*/  FFMA.FTZ R248, R149, c[0x0][0x29c], -R248 ;  /* 0x0000a70095f87a23 */ /* 0x000fe200000108f8 */
[----:B------:R-:W-:Y:S01]  /*4690*/  ISETP.GT.AND P0, PT, R151, 0x21, PT ;  /* 0x000000219700780c */ /* 0x000fe20003f04270 */
[----:B------:R3:W-:Y:S01]  /*46a0*/  MUFU.EX2 R169, R150 ;  /* 0x0000009600a97308 */ /* 0x0007e20000000800 */
[----:B------:R-:W-:Y:S01]  /*46b0*/  FSEL R148, R221, -INF , P5 ;  /* 0xff800000dd947808 */ /* 0x000fe20002800000 */
[--C-:B------:R-:W-:Y:S01]  /*46c0*/  FFMA.FTZ R152, R162, c[0x0][0x29c], -R245.reuse ;  /* 0x0000a700a2987a23 */ /* 0x100fe200000108f5 */
[----:B--2---:R-:W-:Y:S02]  /*46d0*/  FSEL R146, R222, -INF , P0 ;  /* 0xff800000de927808 */ /* 0x004fe40000000000 */
[C---:B------:R-:W-:Y:S01]  /*46e0*/  ISETP.GT.AND P5, PT, R151.reuse, 0x41, PT ;  /* 0x000000419700780c */ /* 0x040fe20003fa4270 */
[--C-:B-1----:R-:W-:Y:S01]  /*46f0*/  FADD.FTZ R154, R4, -R144.reuse ;  /* 0x80000090049a7221 */ /* 0x102fe20000010000 */
[----:B------:R-:W-:Y:S01]  /*4700*/  ISETP.GT.AND P0, PT, R151, 0x60, PT ;  /* 0x000000609700780c */ /* 0x000fe20003f04270 */
[--C-:B------:R-:W-:Y:S01]  /*4710*/  FADD.FTZ R155, R5, -R144.reuse ;  /* 0x80000090059b7221 */ /* 0x100fe20000010000 */
[----:B------:R-:W-:Y:S01]  /*4720*/  FSEL R250, R234, -INF , P5 ;  /* 0xff800000eafa7808 */ /* 0x000fe20002800000 */
[----:B----4-:R-:W-:Y:S01]  /*4730*/  FMUL.FTZ R153, R3, R154 ;  /* 0x0000009a03997220 */ /* 0x010fe20000410000 */
[----:B------:R-:W-:Y:S01]  /*4740*/  FSEL R166, R233, -INF , P6 ;  /* 0xff800000e9a67808 */ /* 0x000fe20003000000 */
[----:B------:R-:W-:Y:S01]  /*4750*/  FMUL.FTZ R154, R156, R155 ;  /* 0x0000009b9c9a7220 */ /* 0x000fe20000410000 */
[----:B------:R-:W-:Y:S01]  /*4760*/  ISETP.GT.AND P6, PT, R151, 0x61, PT ;  /* 0x000000619700780c */ /* 0x000fe20003fc4270 */
[----:B------:R-:W-:Y:S01]  /*4770*/  FMUL.FTZ R153, R153, R216 ;  /* 0x000000d899997220 */ /* 0x000fe20000410000 */
[----:B------:R-:W-:Y:S01]  /*4780*/  ISETP.GT.AND P5, PT, R167, RZ, PT ;  /* 0x000000ffa700720c */ /* 0x000fe20003fa4270 */
[----:B------:R-:W-:Y:S01]  /*4790*/  FMUL.FTZ R154, R154, R217 ;  /* 0x000000d99a9a7220 */ /* 0x000fe20000410000 */
[----:B------:R-:W-:Y:S01]  /*47a0*/  FSEL R170, R237, -INF , P0 ;  /* 0xff800000edaa7808 */ /* 0x000fe20000000000 */
[----:B------:R-:W1:Y:S01]  /*47b0*/  MUFU.EX2 R147, R147 ;  /* 0x0000009300937308 */ /* 0x000e620000000800 */
[----:B------:R-:W-:Y:S01]  /*47c0*/  ISETP.GT.AND P0, PT, R167, 0x1, PT ;  /* 0x00000001a700780c */ /* 0x000fe20003f04270 */
[--C-:B------:R-:W-:Y:S01]  /*47d0*/  FFMA.FTZ R148, R148, c[0x0][0x29c], -R245.reuse ;  /* 0x0000a70094947a23 */ /* 0x100fe200000108f5 */
[----:B------:R-:W-:Y:S01]  /*47e0*/  FSEL R168, R238, -INF , P6 ;  /* 0xff800000eea87808 */ /* 0x000fe20003000000 */
[--C-:B------:R-:W-:Y:S01]  /*47f0*/  FFMA.FTZ R146, R146, c[0x0][0x29c], -R245.reuse ;  /* 0x0000a70092927a23 */ /* 0x100fe200000108f5 */
[----:B------:R-:W-:Y:S01]  /*4800*/  FSEL R161, R220, -INF , P0 ;  /* 0xff800000dca17808 */ /* 0x000fe20000000000 */
[----:B---3--:R-:W-:Y:S01]  /*4810*/  FADD.FTZ R150, R21, -R144 ;  /* 0x8000009015967221 */ /* 0x008fe20000010000 */
[----:B------:R-:W-:Y:S01]  /*4820*/  ISETP.GT.AND P6, PT, R167, 0x20, PT ;  /* 0x00000020a700780c */ /* 0x000fe20003fc4270 */
[----:B------:R-:W-:Y:S01]  /*4830*/  FFMA.FTZ R21, -R226, R226, 1 ;  /* 0x3f800000e2157423 */ /* 0x000fe200000101e2 */
[----:B------:R-:W-:Y:S01]  /*4840*/  FSEL R163, R219, -INF , P5 ;  /* 0xff800000dba37808 */ /* 0x000fe20002800000 */
[----:B------:R-:W-:Y:S01]  /*4850*/  FMUL.FTZ R150, R141, R150 ;  /* 0x000000968d967220 */ /* 0x000fe20000410000 */
[----:B------:R-:W-:Y:S01]  /*4860*/  ISETP.GT.AND P5, PT, R167, 0x21, PT ;  /* 0x00000021a700780c */ /* 0x000fe20003fa4270 */
[--C-:B------:R-:W-:Y:S01]  /*4870*/  FFMA.FTZ R161, R161, c[0x0][0x29c], -R242.reuse ;  /* 0x0000a700a1a17a23 */ /* 0x100fe200000108f2 */
[----:B------:R-:W-:Y:S01]  /*4880*/  ISETP.GT.AND P0, PT, R167, 0x40, PT ;  /* 0x00000040a700780c */ /* 0x000fe20003f04270 */
[----:B------:R-:W-:Y:S01]  /*4890*/  FFMA.FTZ R163, R163, c[0x0][0x29c], -R242 ;  /* 0x0000a700a3a37a23 */ /* 0x000fe200000108f2 */
[----:B------:R-:W-:Y:S01]  /*48a0*/  FSEL R151, R224, -INF , P5 ;  /* 0xff800000e0977808 */ /* 0x000fe20002800000 */
[----:B------:R-:W2:Y:S01]  /*48b0*/  MUFU.EX2 R248, R248 ;  /* 0x000000f800f87308 */ /* 0x000ea20000000800 */
[----:B------:R-:W-:Y:S01]  /*48c0*/  FSEL R157, R223, -INF , P6 ;  /* 0xff800000df9d7808 */ /* 0x000fe20003000000 */
[----:B------:R-:W-:Y:S01]  /*48d0*/  FADD.FTZ R171, R6, -R138 ;  /* 0x8000008a06ab7221 */ /* 0x000fe20000010000 */
[----:B------:R-:W-:Y:S01]  /*48e0*/  FSEL R149, R235, -INF , P0 ;  /* 0xff800000eb957808 */ /* 0x000fe20000000000 */
[--C-:B------:R-:W-:Y:S01]  /*48f0*/  FFMA.FTZ R151, R151, c[0x0][0x29c], -R242.reuse ;  /* 0x0000a70097977a23 */ /* 0x100fe200000108f2 */
[----:B------:R-:W-:Y:S01]  /*4900*/  ISETP.GT.AND P6, PT, R167, 0x41, PT ;  /* 0x00000041a700780c */ /* 0x000fe20003fc4270 */
[--C-:B------:R-:W-:Y:S01]  /*4910*/  FFMA.FTZ R157, R157, c[0x0][0x29c], -R242.reuse ;  /* 0x0000a7009d9d7a23 */ /* 0x100fe200000108f2 */
[----:B------:R-:W-:Y:S01]  /*4920*/  ISETP.GT.AND P5, PT, R167, 0x60, PT ;  /* 0x00000060a700780c */ /* 0x000fe20003fa4270 */
[----:B------:R-:W-:Y:S01]  /*4930*/  FFMA.FTZ R149, R149, c[0x0][0x29c], -R242 ;  /* 0x0000a70095957a23 */ /* 0x000fe200000108f2 */
[----:B------:R-:W-:Y:S01]  /*4940*/  ISETP.GT.AND P0, PT, R167, 0x61, PT ;  /* 0x00000061a700780c */ /* 0x000fe20003f04270 */
[----:B------:R-:W3:Y:S01]  /*4950*/  MUFU.EX2 R165, R165 ;  /* 0x000000a500a57308 */ /* 0x000ee20000000800 */
[----:B------:R-:W-:Y:S01]  /*4960*/  F2FP.BF16.PACK_AB R154, R154, R153 ;  /* 0x000000999a9a723e */ /* 0x000fe200000010ff */
[----:B------:R-:W-:Y:S01]  /*4970*/  FADD.FTZ R153, R20, -R144 ;  /* 0x8000009014997221 */ /* 0x000fe20000010000 */
[----:B------:R-:W-:Y:S01]  /*4980*/  FSEL R167, R236, -INF , P6 ;  /* 0xff800000eca77808 */ /* 0x000fe20003000000 */
[----:B------:R-:W-:Y:S01]  /*4990*/  FFMA.FTZ R20, -R225, R225, 1 ;  /* 0x3f800000e1147423 */ /* 0x000fe200000101e1 */
[----:B------:R-:W-:Y:S01]  /*49a0*/  FSEL R155, R239, -INF , P5 ;  /* 0xff800000ef9b7808 */ /* 0x000fe20002800000 */
[----:B------:R-:W-:Y:S01]  /*49b0*/  FMUL.FTZ R153, R160, R153 ;  /* 0x00000099a0997220 */ /* 0x000fe20000410000 */
[----:B------:R-:W-:Y:S01]  /*49c0*/  FSEL R139, R241, -INF , P0 ;  /* 0xff800000f18b7808 */ /* 0x000fe20000000000 */
[----:B------:R-:W-:Y:S01]  /*49d0*/  FFMA.FTZ R167, R167, c[0x0][0x29c], -R242 ;  /* 0x0000a700a7a77a23 */ /* 0x000fe200000108f2 */
[----:B------:R-:W-:Y:S01]  /*49e0*/  F2FP.BF16.PACK_AB R160, R141, R160 ;  /* 0x000000a08da0723e */ /* 0x000fe200000010ff */
[----:B------:R-:W-:Y:S01]  /*49f0*/  FADD.FTZ R141, R32, -R144 ;  /* 0x80000090208d7221 */ /* 0x000fe20000010000 */
[----:B------:R-:W-:Y:S01]  /*4a00*/  F2FP.BF16.PACK_AB R156, R156, R3 ;  /* 0x000000039c9c723e */ /* 0x000fe200000010ff */
[--C-:B------:R-:W-:Y:S01]  /*4a10*/  FFMA.FTZ R155, R155, c[0x0][0x29c], -R242.reuse ;  /* 0x0000a7009b9b7a23 */ /* 0x100fe200000108f2 */
[----:B------:R-:W-:Y:S01]  /*4a20*/  F2FP.BF16.PACK_AB R3, R159, R158 ;  /* 0x0000009e9f03723e */ /* 0x000fe200000010ff */
[----:B------:R-:W-:Y:S01]  /*4a30*/  FMUL.FTZ R141, R2, R141 ;  /* 0x0000008d028d7220 */ /* 0x000fe20000410000 */
[----:B------:R-:W-:Y:S01]  /*4a40*/  MUFU.EX2 R148, R148 ;  /* 0x0000009400947308 */ /* 0x000fe20000000800 */
[----:B------:R-:W-:Y:S01]  /*4a50*/  FFMA.FTZ R242, R139, c[0x0][0x29c], -R242 ;  /* 0x0000a7008bf27a23 */ /* 0x000fe200000108f2 */
[----:B------:R-:W-:Y:S01]  /*4a60*/  PLOP3.LUT P0, PT, PT, PT, UP0, 0x80, 0x0 ;  /* 0x000000000000781c */ /* 0x000fe20003f0f008 */
[--C-:B------:R-:W-:Y:S02]  /*4a70*/  FADD.FTZ R139, R16, -R144.reuse ;  /* 0x80000090108b7221 */ /* 0x100fe40000010000 */
[--C-:B------:R-:W-:Y:S02]  /*4a80*/  FADD.FTZ R16, R17, -R144.reuse ;  /* 0x8000009011107221 */ /* 0x100fe40000010000 */
[----:B------:R-:W-:Y:S01]  /*4a90*/  FADD.FTZ R144, R33, -R144 ;  /* 0x8000009021907221 */ /* 0x000fe20000010000 */
[----:B-----5:R-:W-:Y:S01]  /*4aa0*/  F2FP.BF16.PACK_AB R33, R249, R2 ;  /* 0x00000002f921723e */ /* 0x020fe200000010ff */
[----:B------:R-:W-:Y:S01]  /*4ab0*/  FFMA.FTZ R2, -R243, R243, 1 ;  /* 0x3f800000f3027423 */ /* 0x000fe200000101f3 */
[----:B------:R-:W4:Y:S01]  /*4ac0*/  MUFU.EX2 R17, R146 ;  /* 0x0000009200117308 */ /* 0x000f220000000800 */
[----:B------:R-:W-:Y:S02]  /*4ad0*/  FMUL.FTZ R139, R158, R139 ;  /* 0x0000008b9e8b7220 */ /* 0x000fe40000410000 */
[----:B------:R-:W-:Y:S02]  /*4ae0*/  FMUL.FTZ R2, R141, R2 ;  /* 0x000000028d027220 */ /* 0x000fe40000410000 */
[----:B------:R-:W5:Y:S01]  /*4af0*/  LDS R141, [R240+0x18300] ;  /* 0x01830000f08d7984 */ /* 0x000f620000000800 */
[----:B------:R-:W-:Y:S02]  /*4b00*/  FMUL.FTZ R16, R159, R16 ;  /* 0x000000109f107220 */ /* 0x000fe40000410000 */
[----:B------:R-:W-:Y:S01]  /*4b10*/  FMUL.FTZ R20, R139, R20 ;  /* 0x000000148b147220 */ /* 0x000fe20000410000 */
[----:B------:R-:W1:Y:S01]  /*4b20*/  LDS R240, [R240+0x18320] ;  /* 0x01832000f0f07984 */ /* 0x000e620000000800 */
[----:B------:R-:W-:Y:S01]  /*4b30*/  FMUL.FTZ R21, R16, R21 ;  /* 0x0000001510157220 */ /* 0x000fe20000410000 */
[----:B------:R-:W1:Y:S01]  /*4b40*/  MUFU.EX2 R152, R152 ;  /* 0x0000009800987308 */ /* 0x000e620000000800 */
[----:B------:R-:W-:Y:S01]  /*4b50*/  FFMA.FTZ R139, -R230, R230, 1 ;  /* 0x3f800000e68b7423 */ /* 0x000fe200000101e6 */
[----:B------:R-:W-:Y:S01]  /*4b60*/  STS [R205+0x18480], R156 ;  /* 0x0184809ccd007388 */ /* 0x000fe20000000800 */
[--C-:B------:R-:W-:Y:S01]  /*4b70*/  FADD.FTZ R32, R7, -R138.reuse ;  /* 0x8000008a07207221 */ /* 0x100fe20000010000 */
[----:B------:R-:W-:Y:S01]  /*4b80*/  F2FP.BF16.PACK_AB R21, R21, R20 ;  /* 0x000000141515723e */ /* 0x000fe200000010ff */
[----:B------:R-:W-:Y:S01]  /*4b90*/  FFMA.FTZ R16, -R229, R229, 1 ;  /* 0x3f800000e5107423 */ /* 0x000fe200000101e5 */
[----:B------:R-:W-:Y:S01]  /*4ba0*/  F2FP.BF16.PACK_AB R20, R164, R145 ;  /* 0x00000091a414723e */ /* 0x000fe200000010ff */
[----:B------:R-:W-:Y:S02]  /*4bb0*/  FMUL.FTZ R144, R249, R144 ;  /* 0x00000090f9907220 */ /* 0x000fe40000410000 */
[----:B------:R-:W-:Y:S01]  /*4bc0*/  FFMA.FTZ R159, -R244, R244, 1 ;  /* 0x3f800000f49f7423 */ /* 0x000fe200000101f4 */
[----:B------:R-:W-:Y:S01]  /*4bd0*/  MUFU.EX2 R163, R163 ;  /* 0x000000a300a37308 */ /* 0x000fe20000000800 */
[----:B------:R-:W-:Y:S02]  /*4be0*/  FMUL.FTZ R139, R150, R139 ;  /* 0x0000008b968b7220 */ /* 0x000fe40000410000 */
[----:B------:R-:W-:Y:S02]  /*4bf0*/  FMUL.FTZ R16, R153, R16 ;  /* 0x0000001099107220 */ /* 0x000fe40000410000 */
[----:B------:R-:W-:Y:S02]  /*4c00*/  FMUL.FTZ R159, R144, R159 ;  /* 0x0000009f909f7220 */ /* 0x000fe40000410000 */
[----:B------:R-:W-:Y:S01]  /*4c10*/  FMUL.FTZ R171, R140, R171 ;  /* 0x000000ab8cab7220 */ /* 0x000fe20000410000 */
[----:B------:R-:W-:Y:S01]  /*4c20*/  F2FP.BF16.PACK_AB R140, R143, R140 ;  /* 0x0000008c8f8c723e */ /* 0x000fe200000010ff */
[--C-:B------:R-:W-:Y:S01]  /*4c30*/  FFMA.FTZ R166, R166, c[0x0][0x29c], -R245.reuse ;  /* 0x0000a700a6a67a23 */ /* 0x100fe200000108f5 */
[----:B------:R-:W-:Y:S01]  /*4c40*/  F2FP.BF16.PACK_AB R16, R139, R16 ;  /* 0x000000108b10723e */ /* 0x000fe200000010ff */
[----:B------:R-:W-:Y:S01]  /*4c50*/  FMUL.FTZ R32, R143, R32 ;  /* 0x000000208f207220 */ /* 0x000fe20000410000 */
[----:B------:R-:W-:Y:S01]  /*4c60*/  F2FP.BF16.PACK_AB R159, R159, R2 ;  /* 0x000000029f9f723e */ /* 0x000fe200000010ff */
[----:B------:R-:W-:Y:S01]  /*4c70*/  FFMA.FTZ R144, -R213, R213, 1 ;  /* 0x3f800000d5907423 */ /* 0x000fe200000101d5 */
[----:B------:R-:W-:Y:S01]  /*4c80*/  MUFU.EX2 R157, R157 ;  /* 0x0000009d009d7308 */ /* 0x000fe20000000800 */
[----:B------:R-:W-:Y:S01]  /*4c90*/  FFMA.FTZ R143, -R214, R214, 1 ;  /* 0x3f800000d68f7423 */ /* 0x000fe200000101d6 */
[----:B------:R-:W-:Y:S01]  /*4ca0*/  STS [R205+0x18880], R140 ;  /* 0x0188808ccd007388 */ /* 0x000fe20000000800 */
[----:B------:R-:W-:Y:S02]  /*4cb0*/  FFMA.FTZ R250, R250, c[0x0][0x29c], -R245 ;  /* 0x0000a700fafa7a23 */ /* 0x000fe400000108f5 */
[----:B------:R-:W-:Y:S01]  /*4cc0*/  FMUL.FTZ R144, R171, R144 ;  /* 0x00000090ab907220 */ /* 0x000fe20000410000 */
[----:B------:R2:W-:Y:S01]  /*4cd0*/  STS [R208], R3 ;  /* 0x00000003d0007388 */ /* 0x0005e20000000800 */
[----:B------:R-:W-:Y:S02]  /*4ce0*/  FMUL.FTZ R143, R32, R143 ;  /* 0x0000008f208f7220 */ /* 0x000fe40000410000 */
[--C-:B------:R-:W-:Y:S01]  /*4cf0*/  FADD.FTZ R139, R18, -R138.reuse ;  /* 0x8000008a128b7221 */ /* 0x100fe20000010000 */
[----:B------:R-:W2:Y:S01]  /*4d00*/  MUFU.EX2 R153, R250 ;  /* 0x000000fa00997308 */ /* 0x000ea20000000800 */
[--C-:B------:R-:W-:Y:S01]  /*4d10*/  FADD.FTZ R2, R19, -R138.reuse ;  /* 0x8000008a13027221 */ /* 0x100fe20000010000 */
[----:B------:R-:W-:Y:S01]  /*4d20*/  F2FP.BF16.PACK_AB R144, R143, R144 ;  /* 0x000000908f90723e */ /* 0x000fe200000010ff */
[----:B------:R-:W-:Y:S01]  /*4d30*/  FMUL.FTZ R139, R142, R139 ;  /* 0x0000008b8e8b7220 */ /* 0x000fe20000410000 */
[C---:B-1----:R-:W-:Y:S01]  /*4d40*/  F2FP.BF16.PACK_AB R19, R147.reuse, R142 ;  /* 0x0000008e9313723e */ /* 0x042fe200000010ff */
[----:B------:R-:W-:Y:S02]  /*4d50*/  FMUL.FTZ R2, R147, R2 ;  /* 0x0000000293027220 */ /* 0x000fe40000410000 */
[--C-:B------:R-:W-:Y:S02]  /*4d60*/  FADD.FTZ R22, R22, -R138.reuse ;  /* 0x8000008a16167221 */ /* 0x100fe40000010000 */
[--C-:B------:R-:W-:Y:S01]  /*4d70*/  FADD.FTZ R23, R23, -R138.reuse ;  /* 0x8000008a17177221 */ /* 0x100fe20000010000 */
[----:B------:R-:W-:Y:S01]  /*4d80*/  MUFU.EX2 R166, R166 ;  /* 0x000000a600a67308 */ /* 0x000fe20000000800 */
[--C-:B------:R-:W-:Y:S01]  /*4d90*/  FADD.FTZ R35, R35, -R138.reuse ;  /* 0x8000008a23237221 */ /* 0x100fe20000010000 */
[----:B------:R-:W-:Y:S01]  /*4da0*/  STS [R208+0x400], R19 ;  /* 0x00040013d0007388 */ /* 0x000fe20000000800 */
[----:B------:R-:W-:Y:S02]  /*4db0*/  FFMA.FTZ R18, -R227, R227, 1 ;  /* 0x3f800000e3127423 */ /* 0x000fe400000101e3 */
[----:B------:R-:W-:Y:S02]  /*4dc0*/  FFMA.FTZ R143, -R228, R228, 1 ;  /* 0x3f800000e48f7423 */ /* 0x000fe400000101e4 */
[----:B------:R-:W-:Y:S02]  /*4dd0*/  FADD.FTZ R34, R34, -R138 ;  /* 0x8000008a22227221 */ /* 0x000fe40000010000 */
[----:B------:R-:W-:Y:S01]  /*4de0*/  FMUL.FTZ R22, R145, R22 ;  /* 0x0000001691167220 */ /* 0x000fe20000410000 */
[----:B------:R-:W-:Y:S01]  /*4df0*/  MUFU.EX2 R149, R149 ;  /* 0x0000009500957308 */ /* 0x000fe20000000800 */
[----:B------:R-:W-:Y:S02]  /*4e00*/  FMUL.FTZ R18, R139, R18 ;  /* 0x000000128b127220 */ /* 0x000fe40000410000 */
[----:B------:R-:W-:Y:S02]  /*4e10*/  FMUL.FTZ R143, R2, R143 ;  /* 0x0000008f028f7220 */ /* 0x000fe40000410000 */
[----:B------:R-:W-:Y:S02]  /*4e20*/  FFMA.FTZ R32, -R247, R247, 1 ;  /* 0x3f800000f7207423 */ /* 0x000fe400000101f7 */
[----:B------:R-:W-:Y:S01]  /*4e30*/  FMUL.FTZ R23, R164, R23 ;  /* 0x00000017a4177220 */ /* 0x000fe20000410000 */
[----:B------:R-:W-:Y:S01]  /*4e40*/  F2FP.BF16.PACK_AB R143, R143, R18 ;  /* 0x000000128f8f723e */ /* 0x000fe200000010ff */
[C---:B--2---:R-:W-:Y:S01]  /*4e50*/  FMUL.FTZ R35, R248.reuse, R35 ;  /* 0x00000023f8237220 */ /* 0x044fe20000410000 */
[----:B------:R-:W-:Y:S01]  /*4e60*/  MUFU.EX2 R2, R161 ;  /* 0x000000a100027308 */ /* 0x000fe20000000800 */
[----:B---3--:R-:W-:Y:S01]  /*4e70*/  FMUL.FTZ R34, R165, R34 ;  /* 0x00000022a5227220 */ /* 0x008fe20000410000 */
[----:B------:R-:W-:Y:S01]  /*4e80*/  F2FP.BF16.PACK_AB R165, R248, R165 ;  /* 0x000000a5f8a5723e */ /* 0x000fe200000010ff */
[----:B------:R-:W-:Y:S02]  /*4e90*/  FFMA.FTZ R139, -R246, R246, 1 ;  /* 0x3f800000f68b7423 */ /* 0x000fe400000101f6 */
[----:B------:R-:W-:Y:S02]  /*4ea0*/  FMUL.FTZ R22, R22, R231 ;  /* 0x000000e716167220 */ /* 0x000fe40000410000 */
[----:B------:R-:W-:Y:S02]  /*4eb0*/  FMUL.FTZ R23, R23, R232 ;  /* 0x000000e817177220 */ /* 0x000fe40000410000 */
[----:B------:R-:W-:Y:S01]  /*4ec0*/  FMUL.FTZ R35, R35, R32 ;  /* 0x0000002023237220 */ /* 0x000fe20000410000 */
[----:B------:R-:W-:Y:S01]  /*4ed0*/  MUFU.EX2 R155, R155 ;  /* 0x0000009b009b7308 */ /* 0x000fe20000000800 */
[----:B------:R-:W-:Y:S01]  /*4ee0*/  FMUL.FTZ R34, R34, R139 ;  /* 0x0000008b22227220 */ /* 0x000fe20000410000 */
[----:B------:R-:W-:Y:S01]  /*4ef0*/  F2FP.BF16.PACK_AB R22, R23, R22 ;  /* 0x000000161716723e */ /* 0x000fe200000010ff */
[--C-:B-----5:R-:W-:Y:S01]  /*4f00*/  FADD.FTZ R18, R13, -R141.reuse ;  /* 0x8000008d0d127221 */ /* 0x120fe20000010000 */
[----:B----4-:R-:W-:Y:S01]  /*4f10*/  F2FP.BF16.PACK_AB R13, R17, R148 ;  /* 0x00000094110d723e */ /* 0x010fe200000010ff */
[--C-:B------:R-:W-:Y:S01]  /*4f20*/  FADD.FTZ R139, R8, -R141.reuse ;  /* 0x8000008d088b7221 */ /* 0x100fe20000010000 */
[----:B------:R-:W-:Y:S01]  /*4f30*/  F2FP.BF16.PACK_AB R35, R35, R34 ;  /* 0x000000222323723e */ /* 0x000fe200000010ff */
[--C-:B------:R-:W-:Y:S02]  /*4f40*/  FADD.FTZ R8, R9, -R141.reuse ;  /* 0x8000008d09087221 */ /* 0x100fe40000010000 */
[--C-:B------:R-:W-:Y:S01]  /*4f50*/  FADD.FTZ R9, R12, -R141.reuse ;  /* 0x8000008d0c097221 */ /* 0x100fe20000010000 */
[----:B------:R-:W-:Y:S01]  /*4f60*/  MUFU.EX2 R32, R151 ;  /* 0x0000009700207308 */ /* 0x000fe20000000800 */
[----:B------:R-:W-:Y:S02]  /*4f70*/  FMUL.FTZ R8, R169, R8 ;  /* 0x00000008a9087220 */ /* 0x000fe40000410000 */
[----:B------:R-:W-:Y:S02]  /*4f80*/  FMUL.FTZ R18, R17, R18 ;  /* 0x0000001211127220 */ /* 0x000fe40000410000 */
[----:B------:R-:W-:Y:S02]  /*4f90*/  FFMA.FTZ R17, -R218, R218, 1 ;  /* 0x3f800000da117423 */ /* 0x000fe400000101da */
[----:B------:R-:W-:Y:S02]  /*4fa0*/  FFMA.FTZ R23, -R222, R222, 1 ;  /* 0x3f800000de177423 */ /* 0x000fe400000101de */
[----:B------:R-:W-:Y:S01]  /*4fb0*/  FMUL.FTZ R9, R148, R9 ;  /* 0x0000000994097220 */ /* 0x000fe20000410000 */
[----:B------:R-:W1:Y:S01]  /*4fc0*/  MUFU.EX2 R242, R242 ;  /* 0x000000f200f27308 */ /* 0x000e620000000800 */
[----:B------:R-:W-:Y:S01]  /*4fd0*/  FMUL.FTZ R139, R152, R139 ;  /* 0x0000008b988b7220 */ /* 0x000fe20000410000 */
[----:B------:R-:W-:Y:S01]  /*4fe0*/  F2FP.BF16.PACK_AB R152, R169, R152 ;  /* 0x00000098a998723e */ /* 0x000fe200000010ff */
[----:B------:R-:W-:Y:S02]  /*4ff0*/  FMUL.FTZ R17, R8, R17 ;  /* 0x0000001108117220 */ /* 0x000fe40000410000 */
[----:B------:R-:W-:Y:S02]  /*5000*/  FMUL.FTZ R18, R18, R23 ;  /* 0x0000001712127220 */ /* 0x000fe40000410000 */
[--C-:B------:R-:W-:Y:S01]  /*5010*/  FADD.FTZ R8, R25, -R141.reuse ;  /* 0x8000008d19087221 */ /* 0x100fe20000010000 */
[----:B------:R-:W-:Y:S01]  /*5020*/  STS [R205+0x19480], R152 ;  /* 0x01948098cd007388 */ /* 0x000fe20000000800 */
[----:B------:R-:W-:Y:S02]  /*5030*/  FFMA.FTZ R12, -R215, R215, 1 ;  /* 0x3f800000d70c7423 */ /* 0x000fe400000101d7 */
[----:B------:R-:W-:Y:S02]  /*5040*/  FFMA.FTZ R34, -R221, R221, 1 ;  /* 0x3f800000dd227423 */ /* 0x000fe400000101dd */
[--C-:B------:R-:W-:Y:S02]  /*5050*/  FADD.FTZ R23, R24, -R141.reuse ;  /* 0x8000008d18177221 */ /* 0x100fe40000010000 */
[----:B------:R-:W-:Y:S02]  /*5060*/  FADD.FTZ R25, R28, -R141 ;  /* 0x8000008d1c197221 */ /* 0x000fe40000010000 */
[--C-:B------:R-:W-:Y:S01]  /*5070*/  FFMA.FTZ R170, R170, c[0x0][0x29c], -R245.reuse ;  /* 0x0000a700aaaa7a23 */ /* 0x100fe200000108f5 */
[----:B------:R-:W2:Y:S01]  /*5080*/  MUFU.EX2 R28, R167 ;  /* 0x000000a7001c7308 */ /* 0x000ea20000000800 */
[----:B------:R-:W-:Y:S02]  /*5090*/  FFMA.FTZ R245, R168, c[0x0][0x29c], -R245 ;  /* 0x0000a700a8f57a23 */ /* 0x000fe400000108f5 */
[----:B------:R-:W-:Y:S02]  /*50a0*/  FMUL.FTZ R8, R153, R8 ;  /* 0x0000000899087220 */ /* 0x000fe40000410000 */
[----:B------:R-:W-:Y:S01]  /*50b0*/  FMUL.FTZ R12, R139, R12 ;  /* 0x0000000c8b0c7220 */ /* 0x000fe20000410000 */
[----:B-1----:R-:W-:Y:S01]  /*50c0*/  F2FP.BF16.PACK_AB R3, R242, R155 ;  /* 0x0000009bf203723e */ /* 0x002fe200000010ff */
[----:B------:R-:W-:Y:S02]  /*50d0*/  FFMA.FTZ R139, -R234, R234, 1 ;  /* 0x3f800000ea8b7423 */ /* 0x000fe400000101ea */
[----:B------:R-:W-:Y:S01]  /*50e0*/  FMUL.FTZ R9, R9, R34 ;  /* 0x0000002209097220 */ /* 0x000fe20000410000 */
[----:B------:R-:W-:Y:S01]  /*50f0*/  MUFU.EX2 R170, R170 ;  /* 0x000000aa00aa7308 */ /* 0x000fe20000000800 */
[----:B------:R-:W-:Y:S01]  /*5100*/  FMUL.FTZ R23, R166, R23 ;  /* 0x00000017a6177220 */ /* 0x000fe20000410000 */
[----:B------:R-:W-:Y:S01]  /*5110*/  F2FP.BF16.PACK_AB R12, R17, R12 ;  /* 0x0000000c110c723e */ /* 0x000fe200000010ff */
[----:B------:R-:W-:Y:S01]  /*5120*/  FFMA.FTZ R34, -R233, R233, 1 ;  /* 0x3f800000e9227423 */ /* 0x000fe200000101e9 */
[----:B------:R-:W-:Y:S01]  /*5130*/  F2FP.BF16.PACK_AB R17, R32, R157 ;  /* 0x0000009d2011723e */ /* 0x000fe200000010ff */
[----:B------:R-:W-:Y:S01]  /*5140*/  FMUL.FTZ R8, R8, R139 ;  /* 0x0000008b08087220 */ /* 0x000fe20000410000 */
[----:B------:R-:W-:Y:S01]  /*5150*/  F2FP.BF16.PACK_AB R9, R18, R9 ;  /* 0x000000091209723e */ /* 0x000fe200000010ff */
[----:B------:R-:W-:Y:S01]  /*5160*/  FMUL.FTZ R23, R23, R34 ;  /* 0x0000002217177220 */ /* 0x000fe20000410000 */
[----:B------:R-:W-:Y:S01]  /*5170*/  F2FP.BF16.PACK_AB R166, R153, R166 ;  /* 0x000000a699a6723e */ /* 0x000fe200000010ff */
[----:B------:R-:W-:Y:S01]  /*5180*/  FADD.FTZ R24, R29, -R141 ;  /* 0x8000008d1d187221 */ /* 0x000fe20000010000 */
[----:B------:R-:W1:Y:S01]  /*5190*/  MUFU.EX2 R245, R245 ;  /* 0x000000f500f57308 */ /* 0x000e620000000800 */
[--C-:B------:R-:W-:Y:S01]  /*51a0*/  FADD.FTZ R11, R11, -R240.reuse ;  /* 0x800000f00b0b7221 */ /* 0x100fe20000010000 */
[----:B------:R-:W-:Y:S01]  /*51b0*/  F2FP.BF16.PACK_AB R34, R8, R23 ;  /* 0x000000170822723e */ /* 0x000fe200000010ff */
[--C-:B------:R-:W-:Y:S01]  /*51c0*/  FADD.FTZ R10, R10, -R240.reuse ;  /* 0x800000f00a0a7221 */ /* 0x100fe20000010000 */
[C---:B------:R-:W-:Y:S01]  /*51d0*/  F2FP.BF16.PACK_AB R8, R2.reuse, R163 ;  /* 0x000000a30208723e */ /* 0x040fe200000010ff */
[----:B------:R-:W-:Y:S01]  /*51e0*/  FMUL.FTZ R11, R2, R11 ;  /* 0x0000000b020b7220 */ /* 0x000fe20000410000 */
[----:B--2---:R-:W-:Y:S01]  /*51f0*/  F2FP.BF16.PACK_AB R18, R28, R149 ;  /* 0x000000951c12723e */ /* 0x004fe200000010ff */
[--C-:B------:R-:W-:Y:S02]  /*5200*/  FADD.FTZ R15, R15, -R240.reuse ;  /* 0x800000f00f0f7221 */ /* 0x100fe40000010000 */
[----:B------:R-:W-:Y:S01]  /*5210*/  STS [R205+0x19880], R8 ;  /* 0x01988008cd007388 */ /* 0x000fe20000000800 */
[----:B------:R-:W-:Y:S02]  /*5220*/  FFMA.FTZ R220, -R220, R220, 1 ;  /* 0x3f800000dcdc7423 */ /* 0x000fe400000101dc */
[----:B------:R-:W-:Y:S01]  /*5230*/  FMUL.FTZ R10, R163, R10 ;  /* 0x0000000aa30a7220 */ /* 0x000fe20000410000 */
[----:B------:R-:W-:Y:S01]  /*5240*/  STS [R208+0x1000], R13 ;  /* 0x0010000dd0007388 */ /* 0x000fe20000000800 */
[--C-:B------:R-:W-:Y:S02]  /*5250*/  FADD.FTZ R14, R14, -R240.reuse ;  /* 0x800000f00e0e7221 */ /* 0x100fe40000010000 */
[----:B------:R-:W-:Y:S01]  /*5260*/  FFMA.FTZ R219, -R219, R219, 1 ;  /* 0x3f800000dbdb7423 */ /* 0x000fe200000101db */
[----:B------:R-:W-:Y:S01]  /*5270*/  STS [R208+0x1400], R17 ;  /* 0x00140011d0007388 */ /* 0x000fe20000000800 */
[----:B------:R-:W-:Y:S02]  /*5280*/  FMUL.FTZ R15, R32, R15 ;  /* 0x0000000f200f7220 */ /* 0x000fe40000410000 */
[----:B------:R-:W-:Y:S01]  /*5290*/  FMUL.FTZ R11, R11, R220 ;  /* 0x000000dc0b0b7220 */ /* 0x000fe20000410000 */
[----:B------:R-:W-:Y:S01]  /*52a0*/  STS [R205+0x1a480], R160 ;  /* 0x01a480a0cd007388 */ /* 0x000fe20000000800 */
[----:B------:R-:W-:Y:S01]  /*52b0*/  FMUL.FTZ R14, R157, R14 ;  /* 0x0000000e9d0e7220 */ /* 0x000fe20000410000 */
[----:B-1----:R-:W-:Y:S02]  /*52c0*/  F2FP.BF16.PACK_AB R29, R245, R170 ;  /* 0x000000aaf51d723e */ /* 0x002fe400000010ff */
[----:B------:R-:W-:Y:S01]  /*52d0*/  STS [R205+0x1a880], R20 ;  /* 0x01a88014cd007388 */ /* 0x000fe20000000800 */
[----:B------:R-:W-:Y:S02]  /*52e0*/  FMUL.FTZ R10, R10, R219 ;  /* 0x000000db0a0a7220 */ /* 0x000fe40000410000 */
[----:B------:R-:W-:Y:S01]  /*52f0*/  FFMA.FTZ R223, -R223, R223, 1 ;  /* 0x3f800000dfdf7423 */ /* 0x000fe200000101df */
[----:B------:R-:W-:Y:S01]  /*5300*/  STS [R208+0x2000], R33 ;  /* 0x00200021d0007388 */ /* 0x000fe20000000800 */
[----:B------:R-:W-:Y:S01]  /*5310*/  FFMA.FTZ R224, -R224, R224, 1 ;  /* 0x3f800000e0e07423 */ /* 0x000fe200000101e0 */
        /* <DEDUP_REMOVED lines=9> */
[----:B------:R-:W-:Y:S01]  /*53b0*/  STS [R205+0x1b880], R18 ;  /* 0x01b88012cd007388 */ /* 0x000fe20000000800 */
[----:B------:R-:W-:Y:S02]  /*53c0*/  FMUL.FTZ R27, R28, R27 ;  /* 0x0000001b1c1b7220 */ /* 0x000fe40000410000 */
[----:B------:R-:W-:Y:S01]  /*53d0*/  FFMA.FTZ R235, -R235, R235, 1 ;  /* 0x3f800000ebeb7423 */ /* 0x000fe200000101eb */
[----:B------:R-:W-:Y:S01]  /*53e0*/  STS [R208+0x3000], R29 ;  /* 0x0030001dd0007388 */ /* 0x000fe20000000800 */
[----:B------:R-:W-:Y:S02]  /*53f0*/  FFMA.FTZ R236, -R236, R236, 1 ;  /* 0x3f800000ecec7423 */ /* 0x000fe400000101ec */
[--C-:B------:R-:W-:Y:S01]  /*5400*/  FADD.FTZ R30, R30, -R240.reuse ;  /* 0x800000f01e1e7221 */ /* 0x100fe20000010000 */
[----:B------:R1:W-:Y:S01]  /*5410*/  STS [R208+0x3400], R3 ;  /* 0x00340003d0007388 */ /* 0x0003e20000000800 */
[----:B------:R-:W-:Y:S02]  /*5420*/  FADD.FTZ R31, R31, -R240 ;  /* 0x800000f01f1f7221 */ /* 0x000fe40000010000 */
[----:B------:R-:W-:Y:S01]  /*5430*/  FFMA.FTZ R138, -R237, R237, 1 ;  /* 0x3f800000ed8a7423 */ /* 0x000fe200000101ed */
[----:B------:R-:W-:Y:S01]  /*5440*/  BAR.SYNC.DEFER_BLOCKING 0x0 ;  /* 0x0000000000007b1d */ /* 0x000fe20000010000 */
[----:B------:R-:W-:Y:S02]  /*5450*/  FMUL.FTZ R26, R26, R235 ;  /* 0x000000eb1a1a7220 */ /* 0x000fe40000410000 */
[----:B------:R-:W-:Y:S02]  /*5460*/  FMUL.FTZ R27, R27, R236 ;  /* 0x000000ec1b1b7220 */ /* 0x000fe40000410000 */
[----:B------:R-:W-:Y:S02]  /*5470*/  FMUL.FTZ R25, R170, R25 ;  /* 0x00000019aa197220 */ /* 0x000fe40000410000 */
[----:B------:R-:W-:Y:S02]  /*5480*/  FMUL.FTZ R24, R245, R24 ;  /* 0x00000018f5187220 */ /* 0x000fe40000410000 */
[----:B------:R-:W-:Y:S02]  /*5490*/  FFMA.FTZ R141, -R238, R238, 1 ;  /* 0x3f800000ee8d7423 */ /* 0x000fe400000101ee */
[----:B------:R-:W-:Y:S02]  /*54a0*/  FMUL.FTZ R30, R155, R30 ;  /* 0x0000001e9b1e7220 */ /* 0x000fe40000410000 */
[----:B------:R-:W-:Y:S02]  /*54b0*/  FMUL.FTZ R31, R242, R31 ;  /* 0x0000001ff21f7220 */ /* 0x000fe40000410000 */
[----:B------:R-:W-:Y:S02]  /*54c0*/  FFMA.FTZ R239, -R239, R239, 1 ;  /* 0x3f800000efef7423 */ /* 0x000fe400000101ef */
[----:B------:R-:W-:Y:S02]  /*54d0*/  FFMA.FTZ R2, -R241, R241, 1 ;  /* 0x3f800000f1027423 */ /* 0x000fe400000101f1 */
[----:B------:R-:W-:Y:S01]  /*54e0*/  FMUL.FTZ R25, R25, R138 ;  /* 0x0000008a19197220 */ /* 0x000fe20000410000 */
[----:B-1----:R-:W-:Y:S01]  /*54f0*/  MOV R3, UR5 ;  /* 0x0000000500037c02 */ /* 0x002fe20008000f00 */
[----:B------:R-:W-:Y:S01]  /*5500*/  FMUL.FTZ R24, R24, R141 ;  /* 0x0000008d18187220 */ /* 0x000fe20000410000 */
[----:B------:R-:W-:Y:S01]  /*5510*/  STS [R205+0x1c480], R154 ;  /* 0x01c4809acd007388 */ /* 0x000fe20000000800 */
[----:B------:R-:W-:Y:S02]  /*5520*/  FMUL.FTZ R30, R30, R239 ;  /* 0x000000ef1e1e7220 */ /* 0x000fe40000410000 */
[----:B------:R-:W-:Y:S01]  /*5530*/  FMUL.FTZ R31, R31, R2 ;  /* 0x000000021f1f7220 */ /* 0x000fe20000410000 */
[----:B------:R-:W-:Y:S01]  /*5540*/  STS [R205+0x1c880], R144 ;  /* 0x01c88090cd007388 */ /* 0x000fe20000000800 */
[----:B------:R-:W-:Y:S01]  /*5550*/  F2FP.BF16.PACK_AB R2, R27, R26 ;  /* 0x0000001a1b02723e */ /* 0x000fe200000010ff */
[----:B------:R-:W-:Y:S01]  /*5560*/  IMAD R3, R3, 0x1800, R182 ;  /* 0x0000180003037824 */ /* 0x000fe200078e02b6 */
[----:B------:R-:W-:Y:S01]  /*5570*/  F2FP.BF16.PACK_AB R141, R24, R25 ;  /* 0x00000019188d723e */ /* 0x000fe200000010ff */
        /* <DEDUP_REMOVED lines=111> */
[----:B------:R-:W-:Y:S02]  /*5c70*/  LEA R8, P0, R7, c[0x0][0x280], 0x2 ;  /* 0x0000a00007087a11 */ /* 0x000fe400078010ff */
[----:B------:R-:W-:Y:S02]  /*5c80*/  ISETP.GE.OR P6, PT, R192, UR18, !P4 ;  /* 0x00000012c0007c0c */ /* 0x000fe4000e7c6670 */
[----:B------:R-:W-:Y:S02]  /*5c90*/  LEA.HI.X R4, R4, R211, R9, 0x6, P5 ;  /* 0x000000d304047211 */ /* 0x000fe400028f3409 */
[----:B------:R-:W-:Y:S02]  /*5ca0*/  LEA R10, P5, R5, c[0x0][0x1f0], 0x1 ;  /* 0x00007c00050a7a11 */ /* 0x000fe400078a08ff */
[----:B------:R-:W-:Y:S01]  /*5cb0*/  LEA.HI.X R9, R7, c[0x0][0x284], R6, 0x2, P0 ;  /* 0x0000a10007097a11 */ /* 0x000fe200000f1406 */
[----:B------:R-:W-:Y:S01]  /*5cc0*/  IMAD.U32 R6, RZ, RZ, UR17 ;  /* 0x00000011ff067e24 */ /* 0x000fe2000f8e00ff */
[----:B------:R-:W-:Y:S01]  /*5cd0*/  LEA.HI.X R11, R5, c[0x0][0x1f4], R4, 0x1, P5 ;  /* 0x00007d00050b7a11 */ /* 0x000fe200028f0c04 */
[----:B------:R-:W-:Y:S01]  /*5ce0*/  IMAD.U32 R4, RZ, RZ, UR17 ;  /* 0x00000011ff047e24 */ /* 0x000fe2000f8e00ff */
[----:B------:R-:W-:Y:S01]  /*5cf0*/  ISETP.GE.OR P5, PT, R192, UR18, !P3 ;  /* 0x00000012c0007c0c */ /* 0x000fe2000dfa6670 */
[----:B------:R-:W-:Y:S01]  /*5d00*/  IMAD R5, R6, 0x3000, R201 ;  /* 0x0000300006057824 */ /* 0x000fe200078e02c9 */
[----:B------:R-:W-:Y:S01]  /*5d10*/  ISETP.GE.OR P0, PT, R192, UR18, !P2 ;  /* 0x00000012c0007c0c */ /* 0x000fe2000d706670 */
[----:B------:R-:W-:Y:S03]  /*5d20*/  @!P1 IMAD R4, R4, 0x40, R191 ;  /* 0x0000004004049824 */ /* 0x000fe600078e02bf */
[----:B------:R-:W-:Y:S01]  /*5d30*/  @!PT LDS RZ, [RZ] ;  /* 0x00000000fffff984 */ /* 0x000fe20000000800 */
[----:B------:R-:W-:Y:S01]  /*5d40*/  @!PT LDS RZ, [RZ] ;  /* 0x00000000fffff984 */ /* 0x000fe20000000800 */
[----:B------:R-:W-:Y:S01]  /*5d50*/  @!PT LDS RZ, [RZ] ;  /* 0x00000000fffff984 */ /* 0x000fe20000000800 */
[----:B------:R1:W-:Y:S01]  /*5d60*/  LDGSTS.E.BYPASS.LTC128B.128 [R5], [R10.64], !P6 ;  /* 0x000000000a057fae */ /* 0x0003e2000f101d4c */
[----:B------:R-:W-:Y:S06]  /*5d70*/  @!P1 IMAD.SHL.U32 R7, R4, 0x4, RZ ;  /* 0x0000000404079824 */ /* 0x000fec00078e00ff */
[----:B------:R1:W-:Y:S06]  /*5d80*/  LDGSTS.E.BYPASS.LTC128B.128 [R5+0x1000], [R10.64+0x40], !P5 ;  /* 0x010000400a057fae */ /* 0x0003ec000e901d4c */
[----:B------:R1:W-:Y:S06]  /*5d90*/  LDGSTS.E.BYPASS.LTC128B.128 [R5+0x2000], [R10.64+0x80], !P0 ;  /* 0x020000800a057fae */ /* 0x0003ec000c101d4c */
[----:B------:R1:W-:Y:S02]  /*5da0*/  @!P1 LDGSTS.E.BYPASS.LTC128B.128 [R7+0x18280], [R8.64] ;  /* 0x1828000008079fae */ /* 0x0003e4000b901d4c */
.L_x_1291:
        /* <DEDUP_REMOVED lines=239> */
.L_x_1287:
        /* <DEDUP_REMOVED lines=165> */
.L_x_1294:
[----:B--2---:R-:W-:Y:S01]  /*76f0*/  LEA.HI R9, R3, R0, RZ, 0x3 ;  /* 0x0000000003097211 */ /* 0x004fe200078f18ff */
        /* <DEDUP_REMOVED lines=12> */
[----:B------:R-:W-:Y:S01]  /*77c0*/  IMAD.WIDE.U32 R62, R193, c[0x0][0x338], R58 ;  /* 0x0000ce00c13e7a25 */ /* 0x000fe200078e003a */
[----:B------:R-:W-:Y:S01]  /*77d0*/  LOP3.LUT R3, R9, 0x18, R58, 0xf8, !PT ;  /* 0x0000001809037812 */ /* 0x000fe200078ef83a */
[----:B------:R-:W-:Y:S01]  /*77e0*/  ULDC.64 UR4, c[0x0][0x340] ;  /* 0x0000d00000047ab9 */ /* 0x000fe20000000a00 */
[----:B------:R-:W-:Y:S01]  /*77f0*/  SHF.R.U32.HI R0, RZ, 0x3, R9 ;  /* 0x00000003ff007819 */ /* 0x000fe20000011609 */
[----:B------:R-:W-:Y:S01]  /*7800*/  IMAD R2, R7, 0x8, R2 ;  /* 0x0000000807027824 */ /* 0x000fe200078e0202 */
[----:B------:R-:W-:Y:S01]  /*7810*/  ISETP.GE.AND P4, PT, R5, R6, PT ;  /* 0x000000060500720c */ /* 0x000fe20003f86270 */
[----:B------:R-:W-:Y:S01]  /*7820*/  UIMAD UR4, UR7, UR4, URZ ;  /* 0x00000004070472a4 */ /* 0x000fe2000f8e023f */
[----:B------:R-:W-:Y:S01]  /*7830*/  LOP3.LUT R3, R3, R0, RZ, 0x3c, !PT ;  /* 0x0000000003037212 */ /* 0x000fe200078e3cff */
[----:B------:R-:W-:Y:S01]  /*7840*/  BSSY B0, `(.L_x_1295) ;  /* 0x000002b000007945 */ /* 0x000fe20003800000 */
[----:B------:R-:W-:Y:S01]  /*7850*/  IADD3 R60, P0, R5, UR8, RZ ;  /* 0x00000008053c7c10 */ /* 0x000fe2000ff1e0ff */
[----:B------:R-:W-:Y:S01]  /*7860*/  UIMAD UR4, UR10, UR5, UR4 ;  /* 0x000000050a0472a4 */ /* 0x000fe2000f8e0204 */
[----:B------:R-:W-:Y:S01]  /*7870*/  IADD3 R4, R58, 0x20, RZ ;  /* 0x000000203a047810 */ /* 0x000fe20007ffe0ff */
[----:B------:R-:W-:Y:S01]  /*7880*/  IMAD.U32 R2, R2, 0x20, R3 ;  /* 0x0000002002027824 */ /* 0x000fe200078e0003 */
[----:B------:R-:W-:-:S02]  /*7890*/  SHF.R.S32.HI R3, RZ, 0x1f, R193 ;  /* 0x0000001fff037819 */ /* 0x000fc400000114c1 */
[----:B------:R-:W-:Y:S01]  /*78a0*/  LEA.HI.X.SX32 R61, R5, UR9, 0x1, P0 ;  /* 0x00000009053d7c11 */ /* 0x000fe200080f0eff */
[----:B------:R-:W-:Y:S02]  /*78b0*/  IMAD.SHL.U32 R56, R2, 0x2, RZ ;  /* 0x0000000202387824 */ /* 0x000fe400078e00ff */
[----:B------:R-:W-:Y:S02]  /*78c0*/  IMAD R0, R3, c[0x0][0x338], RZ ;  /* 0x0000ce0003007a24 */ /* 0x000fe400078e02ff */
[----:B------:R-:W-:Y:S01]  /*78d0*/  IMAD.U32 R2, RZ, RZ, UR11 ;  /* 0x0000000bff027e24 */ /* 0x000fe2000f8e00ff */
[----:B------:R1:W2:Y:S01]  /*78e0*/  LDS.128 R52, [R56+0x7080] ;  /* 0x0070800038347984 */ /* 0x0002a20000000c00 */
[----:B------:R-:W-:Y:S02]  /*78f0*/  IMAD R0, R193, c[0x0][0x33c], R0 ;  /* 0x0000cf00c1007a24 */ /* 0x000fe400078e0200 */
[----:B------:R-:W-:Y:S01]  /*7900*/  IMAD.WIDE R60, R2, 0x80, R60 ;  /* 0x00000080023c7825 */ /* 0x000fe200078e023c */
[----:B------:R1:W3:Y:S03]  /*7910*/  LDS.128 R48, [R56+0x9080] ;  /* 0x0090800038307984 */ /* 0x0002e60000000c00 */
[----:B------:R-:W-:Y:S01]  /*7920*/  IMAD.IADD R63, R63, 0x1, R0 ;  /* 0x000000013f3f7824 */ /* 0x000fe200078e0200 */
[----:B------:R1:W4:Y:S01]  /*7930*/  LDS.128 R44, [R56+0xb080] ;  /* 0x00b08000382c7984 */ /* 0x0003220000000c00 */
[----:B------:R-:W-:-:S03]  /*7940*/  IMAD.U32 R0, RZ, RZ, UR10 ;  /* 0x0000000aff007e24 */ /* 0x000fc6000f8e00ff */
[----:B------:R1:W1:Y:S01]  /*7950*/  LDS.128 R40, [R56+0x80] ;  /* 0x0000800038287984 */ /* 0x0002620000000c00 */
[----:B------:R-:W-:-:S03]  /*7960*/  IMAD.WIDE.U32 R62, R0, c[0x0][0x340], R62 ;  /* 0x0000d000003e7a25 */ /* 0x000fc600078e003e */
[----:B------:R1:W1:Y:S02]  /*7970*/  LDS.128 R36, [R56+0x2080] ;  /* 0x0020800038247984 */ /* 0x0002640000000c00 */
[----:B------:R-:W-:Y:S02]  /*7980*/  IADD3 R57, R63, UR4, RZ ;  /* 0x000000043f397c10 */ /* 0x000fe4000fffe0ff */
        /* <DEDUP_REMOVED lines=22> */
.L_x_1296:
[----:B------:R-:W-:Y:S05]  /*7af0*/  BSYNC B0 ;  /* 0x0000000000007941 */ /* 0x000fea0003800000 */
.L_x_1295:
[----:B------:R-:W-:Y:S01]  /*7b00*/  IADD3 R5, R5, 0x40, RZ ;  /* 0x0000004005057810 */ /* 0x000fe20007ffe0ff */
[----:B------:R-:W-:Y:S03]  /*7b10*/  BSSY B0, `(.L_x_1297) ;  /* 0x0000014000007945 */ /* 0x000fe60003800000 */
[----:B------:R-:W-:-:S13]  /*7b20*/  ISETP.GE.AND P3, PT, R5, R6, PT ;  /* 0x000000060500720c */ /* 0x000fda0003f66270 */
        /* <DEDUP_REMOVED lines=18> */
.L_x_1298:
[----:B------:R-:W-:Y:S05]  /*7c50*/  BSYNC B0 ;  /* 0x0000000000007941 */ /* 0x000fea0003800000 */
.L_x_1297:
        /* <DEDUP_REMOVED lines=25> */
.L_x_1300:
[----:B------:R-:W-:Y:S05]  /*7df0*/  BSYNC B0 ;  /* 0x0000000000007941 */ /* 0x000fea0003800000 */
.L_x_1299:
        /* <DEDUP_REMOVED lines=19> */
.L_x_1293:
        /* <DEDUP_REMOVED lines=18> */
[----:B-----5:R-:W-:-:S05]  /*8050*/  IMAD.U32 R3, RZ, RZ, UR5 ;  /* 0x00000005ff037e24 */ /* 0x020fca000f8e00ff */
        /* <DEDUP_REMOVED lines=12> */
.L_x_1301:
[----:B-1----:R-:W1:Y:S01]  /*8120*/  S2R R14, SR_TID.X ;  /* 0x00000000000e7919 */ /* 0x002e620000002100 */
[----:B------:R-:W-:Y:S01]  /*8130*/  SHF.R.S32.HI R2, RZ, 0x1f, R193 ;  /* 0x0000001fff027819 */ /* 0x000fe200000114c1 */
[----:B------:R-:W-:Y:S01]  /*8140*/  USHF.R.S32.HI UR7, URZ, 0x1f, UR10 ;  /* 0x0000001f3f077899 */ /* 0x000fe2000801140a */
[----:B-----5:R-:W-:Y:S01]  /*8150*/  IADD3 R4, R4, -UR6, RZ ;  /* 0x8000000604047c10 */ /* 0x020fe2000fffe0ff */
[----:B------:R-:W-:Y:S01]  /*8160*/  USEL UR10, UR10, URZ, !UP1 ;  /* 0x0000003f0a0a7287 */ /* 0x000fe2000c800000 */
[----:B------:R-:W-:Y:S01]  /*8170*/  IMAD.U32 R10, RZ, RZ, UR11 ;  /* 0x0000000bff0a7e24 */ /* 0x000fe2000f8e00ff */
[----:B------:R-:W-:Y:S01]  /*8180*/  USEL UR7, UR7, URZ, !UP1 ;  /* 0x0000003f07077287 */ /* 0x000fe2000c800000 */
[----:B------:R-:W-:Y:S01]  /*8190*/  IMAD R8, R2, c[0x0][0x308], RZ ;  /* 0x0000c20002087a24 */ /* 0x000fe200078e02ff */
[----:B------:R-:W-:Y:S01]  /*81a0*/  ULDC.64 UR4, c[0x0][0x310] ;  /* 0x0000c40000047ab9 */ /* 0x000fe20000000a00 */
[----:B------:R-:W-:Y:S01]  /*81b0*/  BSSY B0, `(.L_x_1302) ;  /* 0x0000025000007945 */ /* 0x000fe20003800000 */
[----:B------:R-:W-:Y:S01]  /*81c0*/  UIMAD UR4, UR7, UR4, URZ ;  /* 0x00000004070472a4 */ /* 0x000fe2000f8e023f */
[----:B------:R-:W-:-:S02]  /*81d0*/  IMAD R8, R193, c[0x0][0x30c], R8 ;  /* 0x0000c300c1087a24 */ /* 0x000fc400078e0208 */
[----:B------:R-:W-:Y:S01]  /*81e0*/  IMAD.U32 R0, RZ, RZ, UR10 ;  /* 0x0000000aff007e24 */ /* 0x000fe2000f8e00ff */
[----:B------:R-:W-:Y:S01]  /*81f0*/  UIMAD UR4, UR10, UR5, UR4 ;  /* 0x000000050a0472a4 */ /* 0x000fe2000f8e0204 */
[----:B-1----:R-:W-:-:S04]  /*8200*/  SHF.R.S32.HI R3, RZ, 0x1f, R14 ;  /* 0x0000001fff037819 */ /* 0x002fc8000001140e */
[----:B------:R-:W-:-:S04]  /*8210*/  LEA.HI R3, R3, R14, RZ, 0x2 ;  /* 0x0000000e03037211 */ /* 0x000fc800078f10ff */
[----:B------:R-:W-:Y:S02]  /*8220*/  LOP3.LUT R5, R3, 0x1ffffffc, RZ, 0xc0, !PT ;  /* 0x1ffffffc03057812 */ /* 0x000fe400078ec0ff */
[----:B------:R-:W-:-:S03]  /*8230*/  SHF.R.S32.HI R3, RZ, 0x2, R3 ;  /* 0x00000002ff037819 */ /* 0x000fc60000011403 */
[----:B------:R-:W-:Y:S01]  /*8240*/  IMAD.IADD R14, R14, 0x1, -R5 ;  /* 0x000000010e0e7824 */ /* 0x000fe200078e0a05 */
[----:B------:R-:W-:-:S03]  /*8250*/  ISETP.GE.AND P4, PT, R3, R4, PT ;  /* 0x000000040300720c */ /* 0x000fc60003f86270 */
[----:B------:R-:W-:-:S05]  /*8260*/  IMAD.SHL.U32 R14, R14, 0x8, RZ ;  /* 0x000000080e0e7824 */ /* 0x000fca00078e00ff */
[----:B------:R-:W-:-:S05]  /*8270*/  SHF.R.S32.HI R15, RZ, 0x1f, R14 ;  /* 0x0000001fff0f7819 */ /* 0x000fca000001140e */
[----:B------:R-:W-:-:S04]  /*8280*/  IMAD.WIDE.U32 R6, R193, c[0x0][0x308], R14 ;  /* 0x0000c200c1067a25 */ /* 0x000fc800078e000e */
[----:B------:R-:W-:Y:S02]  /*8290*/  IMAD.IADD R9, R7, 0x1, R8 ;  /* 0x0000000107097824 */ /* 0x000fe400078e0208 */
[----:B------:R-:W-:Y:S01]  /*82a0*/  IMAD.MOV.U32 R8, RZ, RZ, R6 ;  /* 0x000000ffff087224 */ /* 0x000fe200078e0006 */
[----:B------:R-:W-:-:S03]  /*82b0*/  IADD3 R6, P0, R3, UR8, RZ ;  /* 0x0000000803067c10 */ /* 0x000fc6000ff1e0ff */
[----:B------:R-:W-:Y:S01]  /*82c0*/  IMAD.WIDE.U32 R8, R0, c[0x0][0x310], R8 ;  /* 0x0000c40000087a25 */ /* 0x000fe200078e0008 */
[----:B------:R-:W-:-:S04]  /*82d0*/  LEA.HI.X.SX32 R7, R3, UR9, 0x1, P0 ;  /* 0x0000000903077c11 */ /* 0x000fc800080f0eff */
[----:B------:R-:W-:Y:S01]  /*82e0*/  IADD3 R13, R9, UR4, RZ ;  /* 0x00000004090d7c10 */ /* 0x000fe2000fffe0ff */
[----:B------:R-:W-:Y:S01]  /*82f0*/  IMAD.WIDE R10, R10, 0x80, R6 ;  /* 0x000000800a0a7825 */ /* 0x000fe200078e0206 */
[C---:B------:R-:W-:Y:S02]  /*8300*/  IADD3 R7, R14.reuse, 0x20, RZ ;  /* 0x000000200e077810 */ /* 0x040fe40007ffe0ff */
[----:B------:R-:W-:Y:S01]  /*8310*/  IADD3 R6, R14, 0x40, RZ ;  /* 0x000000400e067810 */ /* 0x000fe20007ffe0ff */
        /* <DEDUP_REMOVED lines=14> */
.L_x_1303:
[----:B------:R-:W-:Y:S05]  /*8400*/  BSYNC B0 ;  /* 0x0000000000007941 */ /* 0x000fea0003800000 */
.L_x_1302:
        /* <DEDUP_REMOVED lines=16> */
[----:B------:R2:W-:Y:S04]  /*8510*/  @!P2 STG.E.128 [R4.64], RZ ;  /* 0x000000ff0400a986 */ /* 0x0005e8000c101d0c */
[----:B------:R2:W-:Y:S04]  /*8520*/  @!P1 STG.E.128 [R4.64+0x40], RZ ;  /* 0x000040ff04009986 */ /* 0x0005e8000c101d0c */
[----:B------:R2:W-:Y:S02]  /*8530*/  @!P0 STG.E.128 [R4.64+0x80], RZ ;  /* 0x000080ff04008986 */ /* 0x0005e4000c101d0c */
.L_x_1305:
[----:B------:R-:W-:Y:S05]  /*8540*/  BSYNC B0 ;  /* 0x0000000000007941 */ /* 0x000fea0003800000 */
.L_x_1304:
[----:B------:R-:W-:Y:S01]  /*8550*/  IMAD R2, R2, c[0x0][0x338], RZ ;  /* 0x0000ce0002027a24 */ /* 0x000fe200078e02ff */
[----:B------:R-:W-:Y:S01]  /*8560*/  ULDC.64 UR4, c[0x0][0x340] ;  /* 0x0000d00000047ab9 */ /* 0x000fe20000000a00 */
[C---:B--2---:R-:W-:Y:S01]  /*8570*/  IMAD.WIDE.U32 R4, R193.reuse, c[0x0][0x338], R14 ;  /* 0x0000ce00c1047a25 */ /* 0x044fe200078e000e */
        /* <DEDUP_REMOVED lines=21> */
.L_x_1307:
[----:B------:R-:W-:Y:S05]  /*86d0*/  BSYNC B0 ;  /* 0x0000000000007941 */ /* 0x000fea0003800000 */
.L_x_1306:
        /* <DEDUP_REMOVED lines=18> */
.L_x_1308:
        /* <DEDUP_REMOVED lines=16> */
.L_x_1438:


//--------------------- .text._ZN7cutlass13device_kernelIN5flash19enable_sm80_to_sm89INS1_16FlashAttnBwdSm80INS1_25CollectiveMainloopBwdSm80ILi2ELi2EN4cute5tupleIJNS5_1CILi64EEENS7_ILi128EEENS7_ILi96EEEEEENS_10bfloat16_tEfNS_4arch4Sm80ELb1ELb0ELb1ELb1ELb0ELb0ELb0ELb0ELi2ELi2ELi4ELi2ELb0EEENS1_24CollectiveEpilogueBwdGQAISB_fSE_Li256ELb1ELb0EEENS1_25SingleTileBwdLPTSchedulerILb1ELi128ELb0EEEEEEEEEvNT_6ParamsE --------------------------
	.section	.text._ZN7cutlass13device_kernelIN5flash19enable_sm80_to_sm89INS1_16FlashAttnBwdSm80INS1_25CollectiveMainloopBwdSm80ILi2ELi2EN4cute5tupleIJNS5_1CILi64EEENS7_ILi128EEENS7_ILi96EEEEEENS_10bfloat16_tEfNS_4arch4Sm80ELb1ELb0ELb1ELb1ELb0ELb0ELb0ELb0ELi2ELi2ELi4ELi2ELb0EEENS1_24CollectiveEpilogueBwdGQAISB_fSE_Li256ELb1ELb0EEENS1_25SingleTileBwdLPTSchedulerILb1ELi128ELb0EEEEEEEEEvNT_6ParamsE,"ax",@progbits
	.sectioninfo	@"SHI_REGISTERS=253"
	.align	128
.text._ZN7cutlass13device_kernelIN5flash19enable_sm80_to_sm89INS1_16FlashAttnBwdSm80INS1_25CollectiveMainloopBwdSm80ILi2ELi2EN4cute5tupleIJNS5_1CILi64EEENS7_ILi128EEENS7_ILi96EEEEEENS_10bfloat16_tEfNS_4arch4Sm80ELb1ELb0ELb1ELb1ELb0ELb0ELb0ELb0ELi2ELi2ELi4ELi2ELb0EEENS1_24CollectiveEpilogueBwdGQAISB_fSE_Li256ELb1ELb0EEENS1_25SingleTileBwdLPTSchedulerILb1ELi128ELb0EEEEEEEEEvNT_6ParamsE:
        .type           _ZN7cutlass13device_kernelIN5flash19enable_sm80_to_sm89INS1_16FlashAttnBwdSm80INS1_25CollectiveMainloopBwdSm80ILi2ELi2EN4cute5tupleIJNS5_1CILi64EEENS7_ILi128EEENS7_ILi96EEEEEENS_10bfloat16_tEfNS_4arch4Sm80ELb1ELb0ELb1ELb1ELb0ELb0ELb0ELb0ELi2ELi2ELi4ELi2ELb0EEENS1_24CollectiveEpilogueBwdGQAISB_fSE_Li256ELb1ELb0EEENS1_25SingleTileBwdLPTSchedulerILb1ELi128ELb0EEEEEEEEEvNT_6ParamsE,@function
        .size           _ZN7cutlass13device_kernelIN5flash19enable_sm80_to_sm89INS1_16FlashAttnBwdSm80INS1_25CollectiveMainloopBwdSm80ILi2ELi2EN4cute5tupleIJNS5_1CILi64EEENS7_ILi128EEENS7_ILi96EEEEEENS_10bfloat16_tEfNS_4arch4Sm80ELb1ELb0ELb1ELb1ELb0ELb0ELb0ELb0ELi2ELi2ELi4ELi2ELb0EEENS1_24CollectiveEpilogueBwdGQAISB_fSE_Li256ELb1ELb0EEENS1_25SingleTileBwdLPTSchedulerILb1ELi128ELb0EEEEEEEEEvNT_6ParamsE,(.L_x_1439 - _ZN7cutlass13device_kernelIN5flash19enable_sm80_to_sm89INS1_16FlashAttnBwdSm80INS1_25CollectiveMainloopBwdSm80ILi2ELi2EN4cute5tupleIJNS5_1CILi64EEENS7_ILi128EEENS7_ILi96EEEEEENS_10bfloat16_tEfNS_4arch4Sm80ELb1ELb0ELb1ELb1ELb0ELb0ELb0ELb0ELi2ELi2ELi4ELi2ELb0EEENS1_24CollectiveEpilogueBwdGQAISB_fSE_Li256ELb1ELb0EEENS1_25SingleTileBwdLPTSchedulerILb1ELi128ELb0EEEEEEEEEvNT_6ParamsE)
        .other          _ZN7cutlass13device_kernelIN5flash19enable_sm80_to_sm89INS1_16FlashAttnBwdSm80INS1_25CollectiveMainloopBwdSm80ILi2ELi2EN4cute5tupleIJNS5_1CILi64EEENS7_ILi128EEENS7_ILi96EEEEEENS_10bfloat16_tEfNS_4arch4Sm80ELb1ELb0ELb1ELb1ELb0ELb0ELb0ELb0ELi2ELi2ELi4ELi2ELb0EEENS1_24CollectiveEpilogueBwdGQAISB_fSE_Li256ELb1ELb0EEENS1_25SingleTileBwdLPTSchedulerILb1ELi128ELb0EEEEEEEEEvNT_6ParamsE,@"STO_CUDA_ENTRY STV_DEFAULT"
_ZN7cutlass13device_kernelIN5flash19enable_sm80_to_sm89INS1_16FlashAttnBwdSm80INS1_25CollectiveMainloopBwdSm80ILi2ELi2EN4cute5tupleIJNS5_1CILi64EEENS7_ILi128EEENS7_ILi96EEEEEENS_10bfloat16_tEfNS_4arch4Sm80ELb1ELb0ELb1ELb1ELb0ELb0ELb0ELb0ELi2ELi2ELi4ELi2ELb0EEENS1_24CollectiveEpilogueBwdGQAISB_fSE_Li256ELb1ELb0EEENS1_25SingleTileBwdLPTSchedulerILb1ELi128ELb0EEEEEEEEEvNT_6ParamsE:
        /* <DEDUP_REMOVED lines=30> */
.L_x_1310:
        /* <DEDUP_REMOVED lines=8> */
.L_x_1311:
        /* <DEDUP_REMOVED lines=21> */
.L_x_1312:
        /* <DEDUP_REMOVED lines=14> */
.L_x_1314:
[----:B------:R-:W-:Y:S02]  /*0490*/  ULDC UR5, c[0x0][0x3dc] ;  /* 0x0000f70000057ab9 */ /* 0x000fe40000000800 */
.L_x_1313:
[----:B------:R-:W-:-:S04]  /*04a0*/  UIADD3 UR5, UR5, 0x7f, URZ ;  /* 0x0000007f05057890 */ /* 0x000fc8000fffe03f */
[----:B------:R-:W-:-:S04]  /*04b0*/  USHF.R.S32.HI UR4, URZ, 0x1f, UR5 ;  /* 0x0000001f3f047899 */ /* 0x000fc80008011405 */
[----:B------:R-:W-:-:S04]  /*04c0*/  ULEA.HI UR4, UR4, UR5, URZ, 0x7 ;  /* 0x0000000504047291 */ /* 0x000fc8000f8f383f */
[----:B------:R-:W-:-:S04]  /*04d0*/  USHF.R.S32.HI UR4, URZ, 0x7, UR4 ;  /* 0x000000073f047899 */ /* 0x000fc80008011404 */
[----:B------:R-:W-:-:S04]  /*04e0*/  UISETP.GE.AND UP0, UPT, UR12, UR4, UPT ;  /* 0x000000040c00728c */ /* 0x000fc8000bf06270 */
[----:B------:R-:W-:-:S06]  /*04f0*/  USEL UR7, UR7, 0xffffffff, !UP0 ;  /* 0xffffffff07077887 */ /* 0x000fcc000c000000 */
[----:B------:R-:W-:Y:S01]  /*0500*/  MOV R193, UR7 ;  /* 0x0000000700c17c02 */ /* 0x000fe20008000f00 */
[----:B------:R-:W-:Y:S05]  /*0510*/  BRA `(.L_x_1315) ;  /* 0x0000049000007947 */ /* 0x000fea0003800000 */
.L_x_1309:
        /* <DEDUP_REMOVED lines=22> */
.L_x_1316:
        /* <DEDUP_REMOVED lines=8> */
.L_x_1317:
        /* <DEDUP_REMOVED lines=21> */
.L_x_1318:
        /* <DEDUP_REMOVED lines=14> */
.L_x_1320:
[----:B------:R-:W-:Y:S02]  /*0930*/  ULDC UR5, c[0x0][0x3dc] ;  /* 0x0000f70000057ab9 */ /* 0x000fe40000000800 */
.L_x_1319:
[----:B------:R-:W-:-:S04]  /*0940*/  UIADD3 UR5, UR5, 0x7f, URZ ;  /* 0x0000007f05057890 */ /* 0x000fc8000fffe03f */
[----:B------:R-:W-:-:S04]  /*0950*/  USHF.R.S32.HI UR4, URZ, 0x1f, UR5 ;  /* 0x0000001f3f047899 */ /* 0x000fc80008011405 */
[----:B------:R-:W-:-:S04]  /*0960*/  ULEA.HI UR4, UR4, UR5, URZ, 0x7 ;  /* 0x0000000504047291 */ /* 0x000fc8000f8f383f */
[----:B------:R-:W-:-:S04]  /*0970*/  USHF.R.S32.HI UR4, URZ, 0x7, UR4 ;  /* 0x000000073f047899 */ /* 0x000fc80008011404 */
[----:B------:R-:W-:-:S04]  /*0980*/  UISETP.GE.AND UP0, UPT, UR12, UR4, UPT ;  /* 0x000000040c00728c */ /* 0x000fc8000bf06270 */
[----:B------:R-:W-:-:S06]  /*0990*/  USEL UR7, UR7, 0xffffffff, !UP0 ;  /* 0xffffffff07077887 */ /* 0x000fcc000c000000 */
[----:B------:R-:W-:-:S04]  /*09a0*/  MOV R193, UR7 ;  /* 0x0000000700c17c02 */ /* 0x000fc80008000f00 */
.L_x_1315:
[----:B------:R-:W-:-:S13]  /*09b0*/  ISETP.GE.AND P0, PT, R193, RZ, PT ;  /* 0x000000ffc100720c */ /* 0x000fda0003f06270 */
        /* <DEDUP_REMOVED lines=16> */
[----:B------:R-:W-:Y:S01]  /*0ac0*/  CS2R R6, SRZ ;  /* 0x0000000000067805 */ /* 0x000fe2000001ff00 */
[----:B------:R-:W-:Y:S01]  /*0ad0*/  ULDC UR9, c[0x0][0x198] ;  /* 0x0000660000097ab9 */ /* 0x000fe20000000800 */
[----:B-1----:R-:W-:Y:S01]  /*0ae0*/  CS2R R4, SRZ ;  /* 0x0000000000047805 */ /* 0x002fe2000001ff00 */
[----:B--2---:R-:W-:-:S05]  /*0af0*/  @P2 IMAD R0, R193, 0x40, R0 ;  /* 0x00000040c1002824 */ /* 0x004fca00078e0200 */
[----:B------:R-:W-:Y:S01]  /*0b00*/  @P2 SHF.R.S32.HI R3, RZ, 0x1f, R0 ;  /* 0x0000001fff032819 */ /* 0x000fe20000011400 */
[----:B----4-:R1:W2:Y:S03]  /*0b10*/  @P0 R2UR UR10, R10 ;  /* 0x000000000a0a03c2 */ /* 0x0102a600000e0000 */
[----:B------:R-:W-:Y:S01]  /*0b20*/  @P2 LEA.HI R3, R3, R0, RZ, 0x6 ;  /* 0x0000000003032211 */ /* 0x000fe200078f30ff */
[----:B------:R-:W-:Y:S01]  /*0b30*/  IMAD.MOV.U32 R0, RZ, RZ, RZ ;  /* 0x000000ffff007224 */ /* 0x000fe200078e00ff */
[--C-:B---3--:R-:W-:Y:S01]  /*0b40*/  @P2 SHF.R.S32.HI R5, RZ, 0x1f, R11.reuse ;  /* 0x0000001fff052819 */ /* 0x108fe2000001140b */
[----:B------:R-:W-:Y:S01]  /*0b50*/  @P2 IMAD.MOV.U32 R4, RZ, RZ, R11 ;  /* 0x000000ffff042224 */ /* 0x000fe200078e000b */
[--C-:B-----5:R-:W-:Y:S01]  /*0b60*/  @P3 SHF.R.S32.HI R7, RZ, 0x1f, R9.reuse ;  /* 0x0000001fff073819 */ /* 0x120fe20000011409 */
[----:B------:R-:W-:Y:S01]  /*0b70*/  @P3 IMAD.MOV.U32 R6, RZ, RZ, R9 ;  /* 0x000000ffff063224 */ /* 0x000fe200078e0009 */
[----:B------:R-:W-:Y:S01]  /*0b80*/  @P2 LOP3.LUT R0, R3, 0xffffffc0, RZ, 0xc0, !PT ;  /* 0xffffffc003002812 */ /* 0x000fe200078ec0ff */
[----:B------:R-:W-:Y:S05]  /*0b90*/  @P0 BRA `(.L_x_1321) ;  /* 0x0000006000000947 */ /* 0x000fea0003800000 */
[----:B------:R-:W-:Y:S05]  /*0ba0*/  @!P2 BRA `(.L_x_1321) ;  /* 0x000000500000a947 */ /* 0x000fea0003800000 */
[----:B------:R-:W3:Y:S04]  /*0bb0*/  LDG.E R9, [R14.64] ;  /* 0x0000000e0e097981 */ /* 0x000ee8000c1e1900 */
[----:B------:R-:W4:Y:S01]  /*0bc0*/  LDG.E R3, [R14.64+0x4] ;  /* 0x0000040e0e037981 */ /* 0x000f22000c1e1900 */
[----:B--23--:R-:W2:Y:S08]  /*0bd0*/  R2UR UR10, R9 ;  /* 0x00000000090a73c2 */ /* 0x00ceb000000e0000 */
[----:B----4-:R-:W2:Y:S02]  /*0be0*/  R2UR UR4, R3 ;  /* 0x00000000030473c2 */ /* 0x010ea400000e0000 */
[----:B--2---:R-:W-:-:S06]  /*0bf0*/  UIADD3 UR10, -UR10, UR4, URZ ;  /* 0x000000040a0a7290 */ /* 0x004fcc000fffe13f */
.L_x_1321:
[----:B------:R-:W-:-:S04]  /*0c00*/  ISETP.NE.U32.AND P0, PT, RZ, c[0x0][0x2e0], PT ;  /* 0x0000b800ff007a0c */ /* 0x000fc80003f05070 */
[----:B------:R-:W-:-:S13]  /*0c10*/  ISETP.NE.AND.EX P0, PT, RZ, c[0x0][0x2e4], PT, P0 ;  /* 0x0000b900ff007a0c */ /* 0x000fda0003f05300 */
[----:B------:R-:W-:Y:S05]  /*0c20*/  @!P0 BRA `(.L_x_1322) ;  /* 0x0000004000008947 */ /* 0x000fea0003800000 */
[----:B------:R-:W-:-:S05]  /*0c30*/  IMAD.WIDE R8, R193, R8, c[0x0][0x2e0] ;  /* 0x0000b800c1087625 */ /* 0x000fca00078e0208 */
[----:B------:R-:W3:Y:S02]  /*0c40*/  LDG.E R3, [R8.64] ;  /* 0x0000000e08037981 */ /* 0x000ee4000c1e1900 */
[----:B---3--:R3:W4:Y:S01]  /*0c50*/  R2UR UR9, R3 ;  /* 0x00000000030973c2 */ /* 0x00872200000e0000 */
[----:B------:R-:W-:Y:S05]  /*0c60*/  BRA `(.L_x_1323) ;  /* 0x0000006000007947 */ /* 0x000fea0003800000 */
.L_x_1322:
[----:B------:R-:W-:Y:S05]  /*0c70*/  @!P3 BRA `(.L_x_1323) ;  /* 0x000000500000b947 */ /* 0x000fea0003800000 */
[----:B------:R-:W3:Y:S04]  /*0c80*/  LDG.E R3, [R12.64] ;  /* 0x0000000e0c037981 */ /* 0x000ee8000c1e1900 */
[----:B------:R-:W4:Y:S01]  /*0c90*/  LDG.E R8, [R12.64+0x4] ;  /* 0x0000040e0c087981 */ /* 0x000f22000c1e1900 */
[----:B---3--:R-:W3:Y:S08]  /*0ca0*/  R2UR UR9, R3 ;  /* 0x00000000030973c2 */ /* 0x008ef000000e0000 */
[----:B----4-:R-:W3:Y:S02]  /*0cb0*/  R2UR UR4, R8 ;  /* 0x00000000080473c2 */ /* 0x010ee400000e0000 */
[----:B---3--:R-:W-:-:S06]  /*0cc0*/  UIADD3 UR9, -UR9, UR4, URZ ;  /* 0x0000000409097290 */ /* 0x008fcc000fffe13f */
.L_x_1323:
[----:B------:R-:W-:Y:S01]  /*0cd0*/  USHF.L.U32 UR17, UR12, 0x7, URZ ;  /* 0x000000070c117899 */ /* 0x000fe2000800063f */
[----:B------:R-:W-:Y:S01]  /*0ce0*/  PLOP3.LUT P1, PT, PT, PT, PT, 0x80, 0x0 ;  /* 0x000000000000781c */ /* 0x000fe20003f2f070 */
[----:B------:R-:W-:Y:S01]  /*0cf0*/  ULDC UR4, c[0x0][0x2a4] ;  /* 0x0000a90000047ab9 */ /* 0x000fe20000000800 */
[----:B------:R-:W-:Y:S01]  /*0d00*/  CS2R R126, SRZ ;  /* 0x00000000007e7805 */ /* 0x000fe2000001ff00 */
[----:B--2-4-:R-:W-:Y:S01]  /*0d10*/  UIADD3 UR6, UR17, UR10, -UR9 ;  /* 0x0000000a11067290 */ /* 0x014fe2000fffe809 */
        /* <DEDUP_REMOVED lines=60> */
[--C-:B------:R-:W-:Y:S01]  /*10e0*/  SHF.R.S32.HI R17, RZ, 0x1f, R2.reuse ;  /* 0x0000001fff117819 */ /* 0x100fe20000011402 */
[----:B------:R-:W-:Y:S01]  /*10f0*/  IMAD R8, R0, 0x60, RZ ;  /* 0x0000006000087824 */ /* 0x000fe200078e02ff */
[----:B---3--:R-:W-:Y:S01]  /*1100*/  SHF.R.S32.HI R3, RZ, 0x1f, R2 ;  /* 0x0000001fff037819 */ /* 0x008fe20000011402 */
[----:B------:R-:W-:Y:S01]  /*1110*/  IMAD.SHL.U32 R191, R2, 0x4, RZ ;  /* 0x0000000402bf7824 */ /* 0x000fe200078e00ff */
[-C--:B------:R-:W-:Y:S01]  /*1120*/  LEA.HI R9, R17, R2.reuse, RZ, 0x2 ;  /* 0x0000000211097211 */ /* 0x080fe200078f10ff */
[----:B------:R-:W-:Y:S01]  /*1130*/  ULDC.64 UR4, c[0x0][0x248] ;  /* 0x0000920000047ab9 */ /* 0x000fe20000000a00 */
[C---:B------:R-:W-:Y:S01]  /*1140*/  IADD3 R14, P0, R8.reuse, R2, RZ ;  /* 0x00000002080e7210 */ /* 0x040fe20007f1e0ff */
[----:B------:R-:W-:Y:S01]  /*1150*/  UISETP.NE.AND UP0, UPT, UR4, 0x1, UPT ;  /* 0x000000010400788c */ /* 0x000fe2000bf05270 */
[----:B------:R-:W-:Y:S01]  /*1160*/  SHF.R.S32.HI R192, RZ, 0x2, R9 ;  /* 0x00000002ffc07819 */ /* 0x000fe20000011409 */
[----:B------:R-:W-:Y:S01]  /*1170*/  IMAD.U32 R206, RZ, RZ, UR11 ;  /* 0x0000000bffce7e24 */ /* 0x000fe2000f8e00ff */
[----:B------:R-:W-:Y:S01]  /*1180*/  LEA.HI.X.SX32 R15, R8, R3, 0x1, P0 ;  /* 0x00000003080f7211 */ /* 0x000fe200000f0eff */
[----:B------:R-:W-:Y:S01]  /*1190*/  IMAD.U32 R202, RZ, RZ, UR11 ;  /* 0x0000000bffca7e24 */ /* 0x000fe2000f8e00ff */
[----:B------:R-:W-:Y:S01]  /*11a0*/  SHF.R.S32.HI R3, RZ, 0x1f, R192 ;  /* 0x0000001fff037819 */ /* 0x000fe200000114c0 */
[----:B------:R-:W-:Y:S01]  /*11b0*/  USHF.R.S32.HI UR13, URZ, 0x1f, UR11 ;  /* 0x0000001f3f0d7899 */ /* 0x000fe2000801140b */
[C---:B------:R-:W-:Y:S01]  /*11c0*/  IADD3 R12, P0, R192.reuse, R6, RZ ;  /* 0x00000006c00c7210 */ /* 0x040fe20007f1e0ff */
[----:B------:R-:W-:Y:S01]  /*11d0*/  UIMAD.WIDE.U32 UR20, UR11, UR5, URZ ;  /* 0x000000050b1472a5 */ /* 0x000fe2000f8e003f */
[----:B------:R-:W-:Y:S01]  /*11e0*/  IADD3 R37, P1, R192, R4, RZ ;  /* 0x00000004c0257210 */ /* 0x000fe20007f3e0ff */
[----:B------:R-:W-:Y:S01]  /*11f0*/  IMAD.U32 R194, RZ, RZ, UR11 ;  /* 0x0000000bffc27e24 */ /* 0x000fe2000f8e00ff */
[----:B------:R-:W-:Y:S01]  /*1200*/  SHF.R.S32.HI R4, RZ, 0x1f, R0 ;  /* 0x0000001fff047819 */ /* 0x000fe20000011400 */
[----:B------:R-:W-:Y:S01]  /*1210*/  IMAD.X R13, R3, 0x1, R7, P0 ;  /* 0x00000001030d7824 */ /* 0x000fe200000e0607 */
[----:B------:R-:W-:Y:S01]  /*1220*/  IADD3 R6, P0, R191, R0, RZ ;  /* 0x00000000bf067210 */ /* 0x000fe20007f1e0ff */
[----:B------:R-:W-:Y:S01]  /*1230*/  IMAD.X R5, R3, 0x1, R5, P1 ;  /* 0x0000000103057824 */ /* 0x000fe200008e0605 */
[----:B------:R-:W-:Y:S01]  /*1240*/  LEA.HI R11, R17, R2, RZ, 0x4 ;  /* 0x00000002110b7211 */ /* 0x000fe200078f20ff */
[----:B------:R-:W-:Y:S01]  /*1250*/  ULDC.64 UR4, c[0x0][0x288] ;  /* 0x0000a20000047ab9 */ /* 0x000fe20000000a00 */
[----:B------:R-:W-:Y:S01]  /*1260*/  LEA.HI.X.SX32 R7, R191, R4, 0x1, P0 ;  /* 0x00000004bf077211 */ /* 0x000fe200000f0eff */
[----:B------:R-:W-:Y:S01]  /*1270*/  ULDC UR23, c[0x0][0x250] ;  /* 0x0000940000177ab9 */ /* 0x000fe20000000800 */
[----:B------:R-:W-:Y:S01]  /*1280*/  SHF.R.S32.HI R0, RZ, 0x4, R11 ;  /* 0x00000004ff007819 */ /* 0x000fe2000001140b */
[----:B------:R-:W-:Y:S01]  /*1290*/  UIMAD UR4, UR13, UR4, URZ ;  /* 0x000000040d0472a4 */ /* 0x000fe2000f8e023f */
[----:B------:R-:W-:Y:S01]  /*12a0*/  LEA.HI R24, R17, R2, RZ, 0x3 ;  /* 0x0000000211187211 */ /* 0x000fe200078f18ff */
[--C-:B------:R-:W-:Y:S01]  /*12b0*/  IMAD.WIDE.U32 R206, R206, c[0x0][0x270], R6.reuse ;  /* 0x00009c00cece7a25 */ /* 0x100fe200078e0006 */
[----:B------:R-:W-:Y:S01]  /*12c0*/  LOP3.LUT R205, R9, 0xfffffffc, RZ, 0xc0, !PT ;  /* 0xfffffffc09cd7812 */ /* 0x000fe200078ec0ff */
[----:B------:R-:W-:Y:S01]  /*12d0*/  UMOV UR18, UR11 ;  /* 0x0000000b00127c82 */ /* 0x000fe20008000000 */
[----:B------:R-:W-:Y:S01]  /*12e0*/  LEA.HI R3, R11, R0, RZ, 0x1 ;  /* 0x000000000b037211 */ /* 0x000fe200078f08ff */
[----:B------:R-:W-:Y:S01]  /*12f0*/  IMAD.WIDE.U32 R202, R202, c[0x0][0x288], R6 ;  /* 0x0000a200caca7a25 */ /* 0x000fe200078e0006 */
[----:B------:R-:W-:Y:S01]  /*1300*/  @UP0 USHF.R.U32.HI UR18, URZ, UR23, UR21 ;  /* 0x000000173f120299 */ /* 0x000fe20008011615 */
[----:B------:R-:W-:Y:S01]  /*1310*/  LEA.HI R25, R17, R2, RZ, 0x5 ;  /* 0x0000000211197211 */ /* 0x000fe200078f28ff */
[----:B------:R-:W-:Y:S01]  /*1320*/  ULDC.64 UR6, c[0x0][0x270] ;  /* 0x00009c0000067ab9 */ /* 0x000fe20000000a00 */
[----:B------:R-:W-:Y:S01]  /*1330*/  IMAD.SHL.U32 R7, R24, 0x8, RZ ;  /* 0x0000000818077824 */ /* 0x000fe200078e00ff */
[----:B------:R-:W-:Y:S01]  /*1340*/  LOP3.LUT R3, R3, 0xfffffffe, RZ, 0xc0, !PT ;  /* 0xfffffffe03037812 */ /* 0x000fe200078ec0ff */
[----:B------:R-:W-:Y:S01]  /*1350*/  IMAD.IADD R205, R2, 0x1, -R205 ;  /* 0x0000000102cd7824 */ /* 0x000fe200078e0acd */
[----:B------:R-:W-:Y:S01]  /*1360*/  USHF.R.S32.HI UR20, URZ, 0x1f, UR18 ;  /* 0x0000001f3f147899 */ /* 0x000fe20008011412 */
[----:B------:R-:W-:Y:S01]  /*1370*/  IMAD.WIDE.U32 R194, R194, c[0x0][0x238], R14 ;  /* 0x00008e00c2c27a25 */ /* 0x000fe200078e000e */
[----:B------:R-:W-:Y:S01]  /*1380*/  LOP3.LUT R7, R7, 0xc0, RZ, 0xc0, !PT ;  /* 0x000000c007077812 */ /* 0x000fe200078ec0ff */
[----:B------:R-:W-:Y:S01]  /*1390*/  UIMAD UR22, UR11, UR5, UR4 ;  /* 0x000000050b1672a4 */ /* 0x000fe2000f8e0204 */
[----:B------:R-:W-:Y:S01]  /*13a0*/  SHF.R.S32.HI R4, RZ, 0x5, R25 ;  /* 0x00000005ff047819 */ /* 0x000fe20000011419 */
[----:B------:R-:W-:Y:S01]  /*13b0*/  IMAD.SHL.U32 R14, R205, 0x8, RZ ;  /* 0x00000008cd0e7824 */ /* 0x000fe200078e00ff */
[----:B------:R-:W-:Y:S01]  /*13c0*/  UIMAD UR6, UR13, UR6, URZ ;  /* 0x000000060d0672a4 */ /* 0x000fe2000f8e023f */
[----:B------:R-:W-:Y:S01]  /*13d0*/  IMAD.U32 R32, RZ, RZ, UR12 ;  /* 0x0000000cff207e24 */ /* 0x000fe2000f8e00ff */
[----:B------:R-:W-:Y:S01]  /*13e0*/  ULDC.64 UR4, c[0x0][0x1e0] ;  /* 0x0000780000047ab9 */ /* 0x000fe20000000a00 */
[----:B------:R-:W-:Y:S01]  /*13f0*/  IMAD.IADD R3, R0, 0x1, -R3 ;  /* 0x0000000100037824 */ /* 0x000fe200078e0a03 */
[----:B------:R-:W-:Y:S01]  /*1400*/  SHF.R.U32.HI R23, RZ, 0x3, R7 ;  /* 0x00000003ff177819 */ /* 0x000fe20000011607 */
[----:B------:R-:W-:Y:S01]  /*1410*/  UIMAD UR4, UR20, UR4, URZ ;  /* 0x00000004140472a4 */ /* 0x000fe2000f8e023f */
[----:B------:R-:W-:Y:S01]  /*1420*/  LOP3.LUT R0, R7, 0x18, R14, 0xf8, !PT ;  /* 0x0000001807007812 */ /* 0x000fe200078ef80e */
[----:B------:R-:W-:Y:S01]  /*1430*/  IMAD.WIDE R32, R32, 0x80, R12 ;  /* 0x0000008020207825 */ /* 0x000fe200078e020c */
[--C-:B------:R-:W-:Y:S01]  /*1440*/  SHF.R.S32.HI R15, RZ, 0x1f, R14.reuse ;  /* 0x0000001fff0f7819 */ /* 0x100fe2000001140e */
[----:B------:R-:W-:Y:S01]  /*1450*/  UIMAD UR19, UR11, UR7, UR6 ;  /* 0x000000070b1372a4 */ /* 0x000fe2000f8e0206 */
[----:B------:R-:W-:Y:S01]  /*1460*/  LEA.HI R7, R9, R192, RZ, 0x1 ;  /* 0x000000c009077211 */ /* 0x000fe200078f08ff */
[----:B------:R-:W-:Y:S01]  /*1470*/  IMAD.U32 R21, RZ, RZ, UR18 ;  /* 0x00000012ff157e24 */ /* 0x000fe2000f8e00ff */
[----:B------:R-:W-:Y:S01]  /*1480*/  SHF.R.S32.HI R13, RZ, 0x1f, R193 ;  /* 0x0000001fff0d7819 */ /* 0x000fe200000114c1 */
[----:B------:R-:W-:Y:S01]  /*1490*/  UIMAD UR4, UR18, UR5, UR4 ;  /* 0x00000005120472a4 */ /* 0x000fe2000f8e0204 */
[----:B------:R-:W-:Y:S01]  /*14a0*/  LOP3.LUT R7, R7, 0x7fffffe, RZ, 0xc0, !PT ;  /* 0x07fffffe07077812 */ /* 0x000fe200078ec0ff */
[----:B------:R-:W-:Y:S01]  /*14b0*/  ULDC.64 UR6, c[0x0][0x238] ;  /* 0x00008e0000067ab9 */ /* 0x000fe20000000a00 */
[----:B------:R-:W-:Y:S01]  /*14c0*/  IMAD.WIDE.U32 R30, R21, c[0x0][0x1e0], R14 ;  /* 0x00007800151e7a25 */ /* 0x000fe200078e000e */
[----:B------:R-:W-:Y:S01]  /*14d0*/  SEL R19, R13, RZ, !P3 ;  /* 0x000000ff0d137207 */ /* 0x000fe20005800000 */
[----:B------:R-:W-:Y:S01]  /*14e0*/  UIMAD UR6, UR13, UR6, URZ ;  /* 0x000000060d0672a4 */ /* 0x000fe2000f8e023f */
[----:B------:R-:W-:Y:S01]  /*14f0*/  SEL R18, R193, RZ, !P3 ;  /* 0x000000ffc1127207 */ /* 0x000fe20005800000 */
[----:B------:R-:W-:Y:S01]  /*1500*/  IMAD.IADD R7, R192, 0x1, -R7 ;  /* 0x00000001c0077824 */ /* 0x000fe200078e0a07 */
[----:B------:R-:W-:Y:S01]  /*1510*/  IADD3 R31, R31, UR4, RZ ;  /* 0x000000041f1f7c10 */ /* 0x000fe2000fffe0ff */
[----:B------:R-:W-:Y:S01]  /*1520*/  UIMAD UR6, UR11, UR7, UR6 ;  /* 0x000000070b0672a4 */ /* 0x000fe2000f8e0206 */
[----:B------:R-:W-:Y:S01]  /*1530*/  IMAD R27, R19, c[0x0][0x1e8], RZ ;  /* 0x00007a00131b7a24 */ /* 0x000fe200078e02ff */
[----:B------:R-:W-:Y:S01]  /*1540*/  LOP3.LUT R23, R0, R23, RZ, 0x3c, !PT ;  /* 0x0000001700177212 */ /* 0x000fe200078e3cff */
[----:B------:R-:W-:Y:S01]  /*1550*/  IMAD R8, R4, 0x8, R7 ;  /* 0x0000000804087824 */ /* 0x000fe200078e0207 */
[----:B------:R-:W-:Y:S01]  /*1560*/  ISETP.GE.AND P6, PT, R14, c[0x0][0x1cc], PT ;  /* 0x000073000e007a0c */ /* 0x000fe20003fc6270 */
[C---:B------:R-:W-:Y:S01]  /*1570*/  IMAD R0, R18.reuse, c[0x0][0x1ec], R27 ;  /* 0x00007b0012007a24 */ /* 0x040fe200078e021b */
[----:B------:R-:W-:Y:S01]  /*1580*/  IADD3 R195, R195, UR6, RZ ;  /* 0x00000006c3c37c10 */ /* 0x000fe2000fffe0ff */
[----:B------:R-:W-:Y:S01]  /*1590*/  IMAD.WIDE.U32 R6, R18, c[0x0][0x1e8], R30 ;  /* 0x00007a0012067a25 */ /* 0x000fe200078e001e */
[----:B------:R-:W-:Y:S01]  /*15a0*/  UIADD3 UR6, -UR17, UR9, URZ ;  /* 0x0000000911067290 */ /* 0x000fe2000fffe13f */
[C---:B-1----:R-:W-:Y:S01]  /*15b0*/  IADD3 R10, R14.reuse, 0x20, RZ ;  /* 0x000000200e0a7810 */ /* 0x042fe20007ffe0ff */
[----:B------:R-:W-:Y:S01]  /*15c0*/  ULDC.64 UR4, c[0x0][0x1b0] ;  /* 0x00006c0000047ab9 */ /* 0x000fe20000000a00 */
[----:B------:R-:W-:Y:S01]  /*15d0*/  IMAD.IADD R7, R7, 0x1, R0 ;  /* 0x0000000107077824 */ /* 0x000fe200078e0200 */
[----:B------:R-:W-:Y:S01]  /*15e0*/  UIMAD UR4, UR20, UR4, URZ ;  /* 0x00000004140472a4 */ /* 0x000fe2000f8e023f */
[C---:B------:R-:W-:Y:S01]  /*15f0*/  IMAD R12, R5.reuse, c[0x0][0x178], RZ ;  /* 0x00005e00050c7a24 */ /* 0x040fe200078e02ff */
[----:B------:R-:W-:Y:S01]  /*1600*/  IADD3 R188, R14, 0x40, RZ ;  /* 0x000000400ebc7810 */ /* 0x000fe20007ffe0ff */
[----:B------:R-:W-:Y:S01]  /*1610*/  IMAD R28, R5, c[0x0][0x208], RZ ;  /* 0x00008200051c7a24 */ /* 0x000fe200078e02ff */
[----:B------:R-:W-:Y:S01]  /*1620*/  UIMAD UR4, UR18, UR5, UR4 ;  /* 0x00000005120472a4 */ /* 0x000fe2000f8e0204 */
[----:B------:R-:W-:Y:S01]  /*1630*/  IMAD.U32 R8, R8, 0x20, R23 ;  /* 0x0000002008087824 */ /* 0x000fe200078e0017 */
[----:B------:R-:W-:Y:S01]  /*1640*/  ISETP.GE.AND P5, PT, R10, c[0x0][0x1cc], PT ;  /* 0x000073000a007a0c */ /* 0x000fe20003fa6270 */
[----:B------:R-:W-:Y:S01]  /*1650*/  IMAD R5, R33, c[0x0][0x1d8], RZ ;  /* 0x0000760021057a24 */ /* 0x000fe200078e02ff */
[----:B------:R-:W-:Y:S01]  /*1660*/  LOP3.LUT R11, R11, 0xfffffff0, RZ, 0xc0, !PT ;  /* 0xfffffff00b0b7812 */ /* 0x000fe200078ec0ff */
[----:B------:R-:W-:Y:S01]  /*1670*/  IMAD.WIDE.U32 R22, R32, c[0x0][0x1d8], R6 ;  /* 0x0000760020167a25 */ /* 0x000fe200078e0006 */
[----:B------:R-:W-:Y:S01]  /*1680*/  IADD3 R7, -R192, UR6, RZ ;  /* 0x00000006c0077c10 */ /* 0x000fe2000fffe1ff */
[----:B------:R-:W-:Y:S01]  /*1690*/  USHF.R.S32.HI UR7, URZ, 0x1f, UR16 ;  /* 0x0000001f3f077899 */ /* 0x000fe20008011410 */
[----:B------:R-:W-:Y:S01]  /*16a0*/  SEL R196, R193, RZ, !P2 ;  /* 0x000000ffc1c47207 */ /* 0x000fe20005000000 */
[----:B------:R-:W-:Y:S01]  /*16b0*/  IMAD R0, R32, c[0x0][0x1dc], R5 ;  /* 0x0000770020007a24 */ /* 0x000fe200078e0205 */
[----:B------:R-:W-:Y:S01]  /*16c0*/  ISETP.LT.OR P0, PT, R7, 0x1, P6 ;  /* 0x000000010700780c */ /* 0x000fe20003701670 */
[----:B------:R-:W-:Y:S01]  /*16d0*/  IMAD.SHL.U32 R8, R8, 0x2, RZ ;  /* 0x0000000208087824 */ /* 0x000fe200078e00ff */
[C---:B------:R-:W-:Y:S01]  /*16e0*/  LEA R26, P1, R22.reuse, c[0x0][0x1c0], 0x1 ;  /* 0x00007000161a7a11 */ /* 0x040fe200078208ff */
[----:B------:R-:W-:Y:S01]  /*16f0*/  IMAD.IADD R0, R23, 0x1, R0 ;  /* 0x0000000117007824 */ /* 0x000fe200078e0200 */
[C---:B------:R-:W-:Y:S01]  /*1700*/  ISETP.LT.OR P4, PT, R7.reuse, 0x1, P5 ;  /* 0x000000010700780c */ /* 0x040fe20002f81670 */
[----:B------:R-:W-:Y:S01]  /*1710*/  IMAD.MOV.U32 R6, RZ, RZ, c[0x0][0x1d8] ;  /* 0x00007600ff067624 */ /* 0x000fe200078e00ff */
[----:B------:R-:W-:Y:S01]  /*1720*/  ISETP.LT.OR P6, PT, R7, 0x41, P6 ;  /* 0x000000410700780c */ /* 0x000fe200037c1670 */
[----:B------:R-:W-:Y:S01]  /*1730*/  IMAD.WIDE.U32 R20, R21, c[0x0][0x1b0], R14 ;  /* 0x00006c0015147a25 */ /* 0x000fe200078e000e */
[----:B------:R-:W-:-:S02]  /*1740*/  LEA.HI.X R27, R22, c[0x0][0x1c4], R0, 0x1, P1 ;  /* 0x00007100161b7a11 */ /* 0x000fc400008f0c00 */
[----:B------:R-:W-:Y:S01]  /*1750*/  ISETP.GE.AND P1, PT, R188, c[0x0][0x1cc], PT ;  /* 0x00007300bc007a0c */ /* 0x000fe20003f26270 */
[----:B------:R-:W-:Y:S01]  /*1760*/  IMAD.MOV.U32 R5, RZ, RZ, c[0x0][0x1dc] ;  /* 0x00007700ff057624 */ /* 0x000fe200078e00ff */
[----:B------:R-:W-:Y:S01]  /*1770*/  IADD3 R21, R21, UR4, RZ ;  /* 0x0000000415157c10 */ /* 0x000fe2000fffe0ff */
[----:B------:R-:W-:Y:S01]  /*1780*/  @!PT LDS RZ, [RZ] ;  /* 0x00000000fffff984 */ /* 0x000fe20000000800 */
[----:B------:R-:W-:Y:S01]  /*1790*/  @!PT LDS RZ, [RZ] ;  /* 0x00000000fffff984 */ /* 0x000fe20000000800 */
[----:B------:R-:W-:Y:S01]  /*17a0*/  @!PT LDS RZ, [RZ] ;  /* 0x00000000fffff984 */ /* 0x000fe20000000800 */
[----:B------:R1:W-:Y:S01]  /*17b0*/  LDGSTS.E.BYPASS.LTC128B.128 [R8+0x6080], [R26.64], !P0 ;  /* 0x060800001a087fae */ /* 0x0003e2000c101d4e */
[C---:B------:R-:W-:Y:S01]  /*17c0*/  LEA R34, P0, R6.reuse, R26, 0x7 ;  /* 0x0000001a06227211 */ /* 0x040fe200078038ff */
[----:B------:R-:W-:Y:S01]  /*17d0*/  IMAD R19, R19, c[0x0][0x1b8], RZ ;  /* 0x00006e0013137a24 */ /* 0x000fe200078e02ff */
[C---:B------:R-:W-:Y:S01]  /*17e0*/  ISETP.LT.OR P3, PT, R7.reuse, 0x1, P1 ;  /* 0x000000010700780c */ /* 0x040fe20000f61670 */
[----:B------:R1:W-:Y:S01]  /*17f0*/  LDGSTS.E.BYPASS.LTC128B.128 [R8+0x8080], [R26.64+0x40], !P4 ;  /* 0x080800401a087fae */ /* 0x0003e2000e101d4e */
[----:B------:R-:W-:Y:S01]  /*1800*/  LEA.HI.X R35, R6, R27, R5, 0x7, P0 ;  /* 0x0000001b06237211 */ /* 0x000fe200000f3c05 */
[----:B------:R-:W-:Y:S01]  /*1810*/  IMAD R0, R18, c[0x0][0x1bc], R19 ;  /* 0x00006f0012007a24 */ /* 0x000fe200078e0213 */
[----:B------:R-:W-:Y:S01]  /*1820*/  LOP3.LUT R5, R24, 0xfffffff8, RZ, 0xc0, !PT ;  /* 0xfffffff818057812 */ /* 0x000fe200078ec0ff */
[----:B------:R-:W-:Y:S01]  /*1830*/  IMAD.WIDE.U32 R18, R18, c[0x0][0x1b8], R20 ;  /* 0x00006e0012127a25 */ /* 0x000fe200078e0014 */
[C---:B------:R-:W-:Y:S01]  /*1840*/  ISETP.LT.OR P5, PT, R7.reuse, 0x41, P5 ;  /* 0x000000410700780c */ /* 0x040fe20002fa1670 */
[----:B------:R-:W-:Y:S01]  /*1850*/  ULDC.64 UR4, c[0x0][0x180] ;  /* 0x0000600000047ab9 */ /* 0x000fe20000000a00 */
[----:B------:R-:W-:Y:S01]  /*1860*/  ISETP.LT.OR P1, PT, R7, 0x41, P1 ;  /* 0x000000410700780c */ /* 0x000fe20000f21670 */
[----:B------:R-:W-:Y:S01]  /*1870*/  IMAD.IADD R20, R2, 0x1, -R5 ;  /* 0x0000000102147824 */ /* 0x000fe200078e0a05 */
[----:B------:R-:W-:Y:S01]  /*1880*/  LEA.HI R6, R17, R2, RZ, 0x6 ;  /* 0x0000000211067211 */ /* 0x000fe200078f30ff */
[----:B------:R-:W-:Y:S01]  /*1890*/  IMAD.IADD R19, R19, 0x1, R0 ;  /* 0x0000000113137824 */ /* 0x000fe200078e0200 */
[----:B------:R-:W-:Y:S01]  /*18a0*/  UIMAD UR4, UR13, UR4, URZ ;  /* 0x000000040d0472a4 */ /* 0x000fe2000f8e023f */
[----:B------:R-:W-:Y:S01]  /*18b0*/  IMAD R0, R33, c[0x0][0x1a8], RZ ;  /* 0x00006a0021007a24 */ /* 0x000fe200078e02ff */
[----:B------:R-:W-:Y:S01]  /*18c0*/  LEA.HI R23, R20, R20, RZ, 0x1 ;  /* 0x0000001414177211 */ /* 0x000fe200078f08ff */
[----:B------:R1:W-:Y:S01]  /*18d0*/  LDGSTS.E.BYPASS.LTC128B.128 [R8+0xa080], [R26.64+0x80], !P3 ;  /* 0x0a0800801a087fae */ /* 0x0003e2000d901d4e */
[----:B------:R-:W-:Y:S01]  /*18e0*/  SHF.R.S32.HI R6, RZ, 0x6, R6 ;  /* 0x00000006ff067819 */ /* 0x000fe20000011406 */
[C---:B------:R-:W-:Y:S01]  /*18f0*/  IMAD R0, R32.reuse, c[0x0][0x1ac], R0 ;  /* 0x00006b0020007a24 */ /* 0x040fe200078e0200 */
[----:B------:R-:W-:Y:S01]  /*1900*/  LOP3.LUT R5, R23, 0x7fffffe, RZ, 0xc0, !PT ;  /* 0x07fffffe17057812 */ /* 0x000fe200078ec0ff */
[----:B------:R-:W-:Y:S01]  /*1910*/  IMAD.WIDE.U32 R32, R32, c[0x0][0x1a8], R18 ;  /* 0x00006a0020207a25 */ /* 0x000fe200078e0012 */
[----:B------:R2:W-:Y:S01]  /*1920*/  LDGSTS.E.BYPASS.LTC128B.128 [R8+0x7080], [R34.64], !P6 ;  /* 0x0708000022087fae */ /* 0x0005e2000f101d4e */
[----:B------:R-:W-:Y:S01]  /*1930*/  ISETP.GE.AND P3, PT, R14, c[0x0][0x19c], PT ;  /* 0x000067000e007a0c */ /* 0x000fe20003f66270 */
[----:B------:R-:W-:Y:S01]  /*1940*/  UIMAD UR17, UR11, UR5, UR4 ;  /* 0x000000050b1172a4 */ /* 0x000fe2000f8e0204 */
[----:B------:R-:W-:Y:S01]  /*1950*/  IMAD.IADD R0, R33, 0x1, R0 ;  /* 0x0000000121007824 */ /* 0x000fe200078e0200 */
[----:B------:R2:W-:Y:S01]  /*1960*/  LDGSTS.E.BYPASS.LTC128B.128 [R8+0x9080], [R34.64+0x40], !P5 ;  /* 0x0908004022087fae */ /* 0x0005e2000e901d4e */
[C---:B------:R-:W-:Y:S01]  /*1970*/  IMAD R12, R37.reuse, c[0x0][0x17c], R12 ;  /* 0x00005f00250c7a24 */ /* 0x040fe200078e020c */
[----:B------:R-:W-:Y:S01]  /*1980*/  ISETP.GE.AND P0, PT, R10, c[0x0][0x19c], PT ;  /* 0x000067000a007a0c */ /* 0x000fe20003f06270 */
[----:B------:R-:W-:Y:S01]  /*1990*/  IMAD.WIDE.U32 R38, R37, c[0x0][0x178], R14 ;  /* 0x00005e0025267a25 */ /* 0x000fe200078e000e */
[----:B------:R2:W-:Y:S01]  /*19a0*/  LDGSTS.E.BYPASS.LTC128B.128 [R8+0xb080], [R34.64+0x80], !P1 ;  /* 0x0b08008022087fae */ /* 0x0005e2000c901d4e */
[----:B------:R-:W-:Y:S01]  /*19b0*/  LEA R30, P1, R32, c[0x0][0x190], 0x1 ;  /* 0x00006400201e7a11 */ /* 0x000fe200078208ff */
[----:B------:R-:W-:Y:S01]  /*19c0*/  ULDC.64 UR4, c[0x0][0x178] ;  /* 0x00005e0000047ab9 */ /* 0x000fe20000000a00 */
[----:B------:R-:W-:Y:S01]  /*19d0*/  IMAD.IADD R5, R20, 0x1, -R5 ;  /* 0x0000000114057824 */ /* 0x000fe200078e0a05 */
[----:B------:R-:W-:Y:S01]  /*19e0*/  ISETP.GE.AND P4, PT, R188, c[0x0][0x19c], PT ;  /* 0x00006700bc007a0c */ /* 0x000fe20003f86270 */
[----:B------:R-:W-:Y:S01]  /*19f0*/  IMAD R180, R3, 0x4, R6 ;  /* 0x0000000403b47824 */ /* 0x000fe200078e0206 */
[----:B------:R-:W-:Y:S01]  /*1a00*/  LEA.HI.X R31, R32, c[0x0][0x194], R0, 0x1, P1 ;  /* 0x00006500201f7a11 */ /* 0x000fe200008f0c00 */
[----:B------:R-:W-:Y:S01]  /*1a10*/  IMAD.IADD R16, R2, 0x1, -R11 ;  /* 0x0000000102107824 */ /* 0x000fe200078e0a0b */
[----:B------:R-:W-:Y:S01]  /*1a20*/  SEL R13, R13, RZ, !P2 ;  /* 0x000000ff0d0d7207 */ /* 0x000fe20005000000 */
[----:B------:R-:W-:Y:S01]  /*1a30*/  IMAD.U32 R32, RZ, RZ, UR11 ;  /* 0x0000000bff207e24 */ /* 0x000fe2000f8e00ff */
[----:B------:R-:W-:Y:S01]  /*1a40*/  UIMAD UR18, UR7, UR4, URZ ;  /* 0x00000004071272a4 */ /* 0x000fe2000f8e023f */
[----:B------:R-:W-:Y:S01]  /*1a50*/  IMAD.IADD R39, R39, 0x1, R12 ;  /* 0x0000000127277824 */ /* 0x000fe200078e020c */
[C---:B------:R-:W-:Y:S01]  /*1a60*/  ISETP.LT.OR P2, PT, R7.reuse, 0x1, P3 ;  /* 0x000000010700780c */ /* 0x040fe20001f41670 */
[----:B------:R-:W-:Y:S01]  /*1a70*/  IMAD R180, R180, 0x8, R5 ;  /* 0x00000008b4b47824 */ /* 0x000fe200078e0205 */
[----:B------:R-:W-:Y:S01]  /*1a80*/  LEA.HI R5, R16, R16, RZ, 0x1 ;  /* 0x0000001010057211 */ /* 0x000fe200078f08ff */
[----:B------:R-:W-:Y:S01]  /*1a90*/  IMAD.WIDE.U32 R32, R32, c[0x0][0x180], R38 ;  /* 0x0000600020207a25 */ /* 0x000fe200078e0026 */
[----:B------:R-:W-:Y:S01]  /*1aa0*/  ISETP.LT.OR P6, PT, R7, 0x1, P0 ;  /* 0x000000010700780c */ /* 0x000fe200007c1670 */
[----:B------:R-:W-:Y:S01]  /*1ab0*/  UIMAD.WIDE.U32 UR20, UR16, UR4, URZ ;  /* 0x00000004101472a5 */ /* 0x000fe2000f8e003f */
[----:B------:R-:W-:Y:S01]  /*1ac0*/  LOP3.LUT R19, R5, 0x7fffffe, RZ, 0xc0, !PT ;  /* 0x07fffffe05137812 */ /* 0x000fe200078ec0ff */
[----:B------:R-:W-:Y:S01]  /*1ad0*/  IMAD.MOV.U32 R21, RZ, RZ, c[0x0][0x1a8] ;  /* 0x00006a00ff157624 */ /* 0x000fe200078e00ff */
[C---:B------:R-:W-:Y:S01]  /*1ae0*/  ISETP.LT.OR P5, PT, R7.reuse, 0x1, P4 ;  /* 0x000000010700780c */ /* 0x040fe200027a1670 */
[----:B------:R-:W-:Y:S01]  /*1af0*/  UIMAD UR5, UR16, UR5, UR18 ;  /* 0x00000005100572a4 */ /* 0x000fe2000f8e0212 */
[C---:B------:R-:W-:Y:S01]  /*1b00*/  ISETP.LT.OR P3, PT, R7.reuse, 0x41, P3 ;  /* 0x000000410700780c */ /* 0x040fe20001f61670 */
[----:B------:R-:W-:Y:S01]  /*1b10*/  IMAD.IADD R178, R16, 0x1, -R19 ;  /* 0x0000000110b27824 */ /* 0x000fe200078e0a13 */
[----:B------:R-:W-:Y:S01]  /*1b20*/  ISETP.LT.OR P0, PT, R7, 0x41, P0 ;  /* 0x000000410700780c */ /* 0x000fe20000701670 */
[----:B------:R-:W-:Y:S01]  /*1b30*/  IMAD R185, R13, c[0x0][0x188], RZ ;  /* 0x000062000db97a24 */ /* 0x000fe200078e02ff */
[----:B------:R-:W-:Y:S01]  /*1b40*/  ISETP.LT.OR P4, PT, R7, 0x41, P4 ;  /* 0x000000410700780c */ /* 0x000fe20002781670 */
[----:B------:R-:W-:Y:S01]  /*1b50*/  IMAD.MOV.U32 R19, RZ, RZ, c[0x0][0x1ac] ;  /* 0x00006b00ff137624 */ /* 0x000fe200078e00ff */
[----:B------:R-:W-:Y:S01]  /*1b60*/  LEA.HI R7, R25, R4, RZ, 0x1 ;  /* 0x0000000419077211 */ /* 0x000fe200078f08ff */
[----:B------:R-:W-:Y:S01]  /*1b70*/  UIADD3 UR5, UR21, UR5, URZ ;  /* 0x0000000515057290 */ /* 0x000fe2000fffe03f */
[----:B------:R-:W-:Y:S01]  /*1b80*/  IADD3 R33, R33, UR17, RZ ;  /* 0x0000001121217c10 */ /* 0x000fe2000fffe0ff */
[----:B------:R-:W-:Y:S01]  /*1b90*/  IMAD.SHL.U32 R20, R20, 0x40, RZ ;  /* 0x0000004014147824 */ /* 0x000fe200078e00ff */
[----:B------:R-:W-:Y:S01]  /*1ba0*/  LOP3.LUT R7, R7, 0xfffffffe, RZ, 0xc0, !PT ;  /* 0xfffffffe07077812 */ /* 0x000fe200078ec0ff */
[C---:B------:R-:W-:Y:S01]  /*1bb0*/  IMAD R185, R196.reuse, c[0x0][0x18c], R185 ;  /* 0x00006300c4b97a24 */ /* 0x040fe200078e02b9 */
[C---:B--2---:R-:W-:Y:S01]  /*1bc0*/  LEA R34, P1, R21.reuse, R30, 0x7 ;  /* 0x0000001e15227211 */ /* 0x044fe200078238ff */
[----:B------:R-:W-:Y:S01]  /*1bd0*/  IMAD.WIDE.U32 R198, R196, c[0x0][0x188], R32 ;  /* 0x00006200c4c67a25 */ /* 0x000fe200078e0020 */
[----:B------:R-:W-:Y:S01]  /*1be0*/  LOP3.LUT R20, R20, 0x1c0, RZ, 0xc0, !PT ;  /* 0x000001c014147812 */ /* 0x000fe200078ec0ff */
[----:B------:R2:W-:Y:S01]  /*1bf0*/  LDGSTS.E.BYPASS.LTC128B.128 [R8+0x80], [R30.64], !P2 ;  /* 0x000800001e087fae */ /* 0x0005e2000d101d4e */
[----:B------:R-:W-:Y:S01]  /*1c00*/  LEA.HI.X R35, R21, R31, R19, 0x7, P1 ;  /* 0x0000001f15237211 */ /* 0x000fe200008f3c13 */
[----:B------:R-:W-:Y:S01]  /*1c10*/  IMAD.U32 R32, RZ, RZ, UR20 ;  /* 0x00000014ff207e24 */ /* 0x000fe2000f8e00ff */
[----:B------:R-:W-:Y:S01]  /*1c20*/  LEA.HI R18, R17, R2, RZ, 0x7 ;  /* 0x0000000211127211 */ /* 0x000fe200078f38ff */
[C---:B------:R-:W-:Y:S01]  /*1c30*/  IMAD.IADD R7, R4.reuse, 0x1, -R7 ;  /* 0x0000000104077824 */ /* 0x040fe200078e0a07 */
[----:B-1----:R-:W-:Y:S01]  /*1c40*/  SHF.R.S32.HI R27, RZ, 0x1f, R16 ;  /* 0x0000001fff1b7819 */ /* 0x002fe20000011410 */
[----:B------:R-:W-:Y:S01]  /*1c50*/  IMAD.SHL.U32 R19, R4, 0x10, RZ ;  /* 0x0000001004137824 */ /* 0x000fe200078e00ff */
[----:B------:R-:W-:Y:S01]  /*1c60*/  LEA R17, P2, R32, R198, 0x6 ;  /* 0x000000c620117211 */ /* 0x000fe200078430ff */
[----:B------:R-:W-:Y:S01]  /*1c70*/  IMAD.U32 R4, RZ, RZ, UR5 ;  /* 0x00000005ff047e24 */ /* 0x000fe2000f8e00ff */
[----:B------:R-:W-:Y:S01]  /*1c80*/  ISETP.GE.AND P1, PT, R14, c[0x0][0x16c], PT ;  /* 0x00005b000e007a0c */ /* 0x000fe20003f26270 */
[----:B------:R-:W-:Y:S01]  /*1c90*/  IMAD.IADD R185, R199, 0x1, R185 ;  /* 0x00000001c7b97824 */ /* 0x000fe200078e02b9 */
[----:B------:R-:W-:Y:S01]  /*1ca0*/  LOP3.LUT R19, R20, 0x30, R19, 0xf8, !PT ;  /* 0x0000003014137812 */ /* 0x000fe200078ef813 */
[----:B------:R-:W-:Y:S01]  /*1cb0*/  IMAD.U32 R33, RZ, RZ, UR21 ;  /* 0x00000015ff217e24 */ /* 0x000fe2000f8e00ff */
[----:B------:R-:W-:Y:S01]  /*1cc0*/  SHF.R.U32.HI R20, RZ, 0x3, R20 ;  /* 0x00000003ff147819 */ /* 0x000fe20000011614 */
[C---:B------:R-:W-:Y:S01]  /*1cd0*/  IMAD R28, R37.reuse, c[0x0][0x20c], R28 ;  /* 0x00008300251c7a24 */ /* 0x040fe200078e021c */
[----:B------:R-:W-:Y:S01]  /*1ce0*/  LEA.HI.X R4, R32, R185, R4, 0x6, P2 ;  /* 0x000000b920047211 */ /* 0x000fe200010f3404 */
[----:B------:R-:W-:Y:S01]  /*1cf0*/  IMAD.WIDE.U32 R36, R37, c[0x0][0x208], R14 ;  /* 0x0000820025247a25 */ /* 0x000fe200078e000e */
[----:B------:R-:W-:Y:S01]  /*1d00*/  LEA R32, P2, R17, c[0x0][0x160], 0x1 ;  /* 0x0000580011207a11 */ /* 0x000fe200078408ff */
[----:B------:R-:W-:Y:S01]  /*1d10*/  ULDC.64 UR4, c[0x0][0x210] ;  /* 0x0000840000047ab9 */ /* 0x000fe20000000a00 */
[----:B------:R-:W-:Y:S01]  /*1d20*/  LOP3.LUT R19, R19, 0x8, R24, 0xf8, !PT ;  /* 0x0000000813137812 */ /* 0x000fe200078ef818 */
[----:B------:R-:W-:Y:S01]  /*1d30*/  IMAD R187, R13, c[0x0][0x278], RZ ;  /* 0x00009e000dbb7a24 */ /* 0x000fe200078e02ff */
[----:B------:R-:W-:Y:S01]  /*1d40*/  LEA.HI.X R33, R17, c[0x0][0x164], R4, 0x1, P2 ;  /* 0x0000590011217a11 */ /* 0x000fe200010f0c04 */
[----:B------:R2:W-:Y:S01]  /*1d50*/  LDGSTS.E.BYPASS.LTC128B.128 [R8+0x2080], [R30.64+0x40], !P6 ;  /* 0x020800401e087fae */ /* 0x0005e2000f101d4e */
[----:B------:R-:W-:Y:S01]  /*1d60*/  ISETP.GT.AND P2, PT, R2, 0xf, PT ;  /* 0x0000000f0200780c */ /* 0x000fe20003f44270 */
[----:B------:R-:W-:Y:S01]  /*1d70*/  IMAD.IADD R29, R37, 0x1, R28 ;  /* 0x00000001251d7824 */ /* 0x000fe200078e021c */
[----:B------:R-:W-:Y:S01]  /*1d80*/  LOP3.LUT R20, R19, R20, RZ, 0x3c, !PT ;  /* 0x0000001413147212 */ /* 0x000fe200078e3cff */
[----:B------:R-:W-:Y:S01]  /*1d90*/  IMAD.SHL.U32 R19, R3, 0x10, RZ ;  /* 0x0000001003137824 */ /* 0x000fe200078e00ff */
[----:B------:R-:W-:Y:S01]  /*1da0*/  IADD3 R207, R207, UR19, RZ ;  /* 0x00000013cfcf7c10 */ /* 0x000fe2000fffe0ff */
[----:B------:R-:W-:Y:S01]  /*1db0*/  UIMAD UR4, UR13, UR4, URZ ;  /* 0x000000040d0472a4 */ /* 0x000fe2000f8e023f */
[----:B------:R-:W-:Y:S01]  /*1dc0*/  LEA.HI R27, R27, R16, RZ, 0x3 ;  /* 0x000000101b1b7211 */ /* 0x000fe200078f18ff */
[----:B------:R2:W-:Y:S01]  /*1dd0*/  LDGSTS.E.BYPASS.LTC128B.128 [R8+0x4080], [R30.64+0x80], !P5 ;  /* 0x040800801e087fae */ /* 0x0005e2000e901d4e */
[----:B------:R-:W-:Y:S01]  /*1de0*/  SEL R26, RZ, 0x1, P1 ;  /* 0x00000001ff1a7807 */ /* 0x000fe20000800000 */
[----:B------:R-:W-:Y:S01]  /*1df0*/  USHF.L.U32 UR17, UR16, 0x6, URZ ;  /* 0x0000000610117899 */ /* 0x000fe2000800063f */
[----:B------:R-:W-:Y:S01]  /*1e00*/  ISETP.GE.AND P1, PT, R188, c[0x0][0x16c], PT ;  /* 0x00005b00bc007a0c */ /* 0x000fe20003f26270 */
[----:B------:R-:W-:Y:S01]  /*1e10*/  IMAD.MOV.U32 R28, RZ, RZ, R36 ;  /* 0x000000ffff1c7224 */ /* 0x000fe200078e0024 */
[----:B------:R-:W-:Y:S01]  /*1e20*/  SHF.R.S32.HI R12, RZ, 0x1, R5 ;  /* 0x00000001ff0c7819 */ /* 0x000fe20000011405 */
[C---:B------:R-:W-:Y:S01]  /*1e30*/  IMAD R187, R196.reuse, c[0x0][0x27c], R187 ;  /* 0x00009f00c4bb7a24 */ /* 0x040fe200078e02bb */
[----:B------:R-:W-:Y:S01]  /*1e40*/  SHF.R.U32.HI R18, RZ, 0x4, R18 ;  /* 0x00000004ff127819 */ /* 0x000fe20000011612 */
[----:B------:R-:W-:Y:S01]  /*1e50*/  IMAD.WIDE.U32 R206, R196, c[0x0][0x278], R206 ;  /* 0x00009e00c4ce7a25 */ /* 0x000fe200078e00ce */
[----:B------:R-:W-:Y:S01]  /*1e60*/  SHF.R.S32.HI R5, RZ, 0x1f, R5 ;  /* 0x0000001fff057819 */ /* 0x000fe20000011405 */
[----:B------:R-:W-:Y:S01]  /*1e70*/  USHF.R.S32.HI UR13, URZ, 0x1f, UR17 ;  /* 0x0000001f3f0d7899 */ /* 0x000fe20008011411 */
[----:B------:R-:W-:Y:S01]  /*1e80*/  LOP3.LUT R19, R19, 0x10, RZ, 0xc0, !PT ;  /* 0x0000001013137812 */ /* 0x000fe200078ec0ff */
[----:B------:R-:W-:Y:S01]  /*1e90*/  IMAD.U32 R4, RZ, RZ, UR11 ;  /* 0x0000000bff047e24 */ /* 0x000fe2000f8e00ff */
[----:B------:R-:W-:Y:S01]  /*1ea0*/  ISETP.GE.AND P5, PT, R10, c[0x0][0x1fc], PT ;  /* 0x00007f000a007a0c */ /* 0x000fe20003fa6270 */
[----:B------:R-:W-:Y:S01]  /*1eb0*/  UIMAD UR4, UR11, UR5, UR4 ;  /* 0x000000050b0472a4 */ /* 0x000fe2000f8e0204 */
[----:B------:R-:W-:Y:S01]  /*1ec0*/  LOP3.LUT R11, R27, 0xfffffff8, RZ, 0xc0, !PT ;  /* 0xfffffff81b0b7812 */ /* 0x000fe200078ec0ff */
[----:B------:R-:W-:Y:S01]  /*1ed0*/  IMAD.IADD R187, R207, 0x1, R187 ;  /* 0x00000001cfbb7824 */ /* 0x000fe200078e02bb */
[----:B------:R-:W-:Y:S01]  /*1ee0*/  SEL R21, RZ, 0x4, P1 ;  /* 0x00000004ff157807 */ /* 0x000fe20000800000 */
[----:B------:R-:W-:Y:S01]  /*1ef0*/  IMAD.WIDE.U32 R28, R4, c[0x0][0x210], R28 ;  /* 0x00008400041c7a25 */ /* 0x000fe200078e001c */
[----:B------:R-:W-:Y:S01]  /*1f00*/  ISETP.GE.AND P1, PT, R10, c[0x0][0x16c], PT ;  /* 0x00005b000a007a0c */ /* 0x000fe20003f26270 */
[----:B------:R1:W-:Y:S01]  /*1f10*/  LDGSTS.E.BYPASS.LTC128B.128 [R8+0x1080], [R34.64], !P3 ;  /* 0x0108000022087fae */ /* 0x0003e2000d901d4e */
[----:B------:R-:W-:Y:S01]  /*1f20*/  LEA.HI R5, R5, R12, RZ, 0x2 ;  /* 0x0000000c05057211 */ /* 0x000fe200078f10ff */
[----:B------:R-:W-:Y:S01]  /*1f30*/  IMAD.IADD R11, R16, 0x1, -R11 ;  /* 0x00000001100b7824 */ /* 0x000fe200078e0a0b */
[----:B------:R-:W-:Y:S01]  /*1f40*/  LOP3.LUT R18, R19, 0x8, R18, 0xf8, !PT ;  /* 0x0000000813127812 */ /* 0x000fe200078ef812 */
[----:B------:R1:W-:Y:S01]  /*1f50*/  LDGSTS.E.BYPASS.LTC128B.128 [R8+0x3080], [R34.64+0x40], !P0 ;  /* 0x0308004022087fae */ /* 0x0003e2000c101d4e */
[----:B------:R-:W-:Y:S01]  /*1f60*/  SEL R19, RZ, 0xffffffff, P5 ;  /* 0xffffffffff137807 */ /* 0x000fe20002800000 */
[----:B------:R-:W-:Y:S01]  /*1f70*/  UMOV UR18, 0x6 ;  /* 0x0000000600127882 */ /* 0x000fe20000000000 */
[----:B------:R-:W-:Y:S01]  /*1f80*/  @!P2 IADD3 R17, P5, R206, UR17, RZ ;  /* 0x00000011ce11ac10 */ /* 0x000fe2000ffbe0ff */
[----:B------:R-:W-:Y:S01]  /*1f90*/  IMAD R211, R13, c[0x0][0x218], RZ ;  /* 0x000086000dd37a24 */ /* 0x000fe200078e02ff */
[----:B------:R-:W-:Y:S01]  /*1fa0*/  SEL R16, RZ, 0x2, P1 ;  /* 0x00000002ff107807 */ /* 0x000fe20000800000 */
[----:B------:R-:W-:Y:S01]  /*1fb0*/  IMAD.SHL.U32 R19, R19, 0x2, RZ ;  /* 0x0000000213137824 */ /* 0x000fe200078e00ff */
[----:B------:R-:W-:Y:S01]  /*1fc0*/  LOP3.LUT R5, R5, 0xfffffffc, RZ, 0xc0, !PT ;  /* 0xfffffffc05057812 */ /* 0x000fe200078ec0ff */
[----:B------:R-:W-:Y:S01]  /*1fd0*/  IMAD R211, R196, c[0x0][0x21c], R211 ;  /* 0x00008700c4d37a24 */ /* 0x000fe200078e02d3 */
[----:B------:R-:W-:Y:S01]  /*1fe0*/  ISETP.GE.AND P6, PT, R14, c[0x0][0x1fc], PT ;  /* 0x00007f000e007a0c */ /* 0x000fe20003fc6270 */
[----:B------:R-:W-:Y:S01]  /*1ff0*/  IMAD.WIDE.U32 R194, R196, c[0x0][0x240], R194 ;  /* 0x00009000c4c27a25 */ /* 0x000fe200078e00c2 */
[----:B------:R-:W-:Y:S01]  /*2000*/  @!P2 IADD3.X R4, R187, UR13, RZ, P5, !PT ;  /* 0x0000000dbb04ac10 */ /* 0x000fe2000affe4ff */
[----:B------:R1:W-:Y:S01]  /*2010*/  LDGSTS.E.BYPASS.LTC128B.128 [R8+0x5080], [R34.64+0x80], !P4 ;  /* 0x0508008022087fae */ /* 0x0003e2000e101d4e */
[----:B--2---:R-:W-:Y:S01]  /*2020*/  @!P2 LEA R30, P0, R17, c[0x0][0x258], 0x2 ;  /* 0x00009600111eaa11 */ /* 0x004fe200078010ff */
[----:B------:R-:W-:Y:S01]  /*2030*/  IMAD.IADD R5, R12, 0x1, -R5 ;  /* 0x000000010c057824 */ /* 0x000fe200078e0a05 */
[----:B------:R-:W-:Y:S01]  /*2040*/  IADD3 R29, R29, UR4, RZ ;  /* 0x000000041d1d7c10 */ /* 0x000fe2000fffe0ff */
[----:B------:R-:W-:Y:S01]  /*2050*/  ULDC.64 UR4, c[0x0][0x208] ;  /* 0x0000820000047ab9 */ /* 0x000fe20000000a00 */
[----:B------:R-:W-:Y:S01]  /*2060*/  IADD3 R16, R21, R16, R26 ;  /* 0x0000001015107210 */ /* 0x000fe20007ffe01a */
[----:B------:R-:W-:Y:S01]  /*2070*/  USHF.L.U64.HI UR18, UR4, UR18, UR5 ;  /* 0x0000001204127299 */ /* 0x000fe20008010205 */
[----:B------:R-:W-:Y:S01]  /*2080*/  SEL R12, RZ, 0x1, P6 ;  /* 0x00000001ff0c7807 */ /* 0x000fe20003000000 */
[----:B------:R-:W-:Y:S01]  /*2090*/  UIADD3 UR5, -UR17, UR10, URZ ;  /* 0x0000000a11057290 */ /* 0x000fe2000fffe13f */
[----:B------:R-:W-:Y:S01]  /*20a0*/  @!P2 LEA.HI.X R31, R17, c[0x0][0x25c], R4, 0x2, P0 ;  /* 0x00009700111faa11 */ /* 0x000fe200000f1404 */
[C---:B------:R-:W-:Y:S01]  /*20b0*/  IMAD R17, R13.reuse, c[0x0][0x290], RZ ;  /* 0x0000a4000d117a24 */ /* 0x040fe200078e02ff */
[----:B------:R-:W-:Y:S01]  /*20c0*/  ISETP.GE.AND P0, PT, R188, c[0x0][0x1fc], PT ;  /* 0x00007f00bc007a0c */ /* 0x000fe20003f06270 */
[----:B------:R-:W-:Y:S01]  /*20d0*/  IMAD R13, R13, c[0x0][0x240], RZ ;  /* 0x000090000d0d7a24 */ /* 0x000fe200078e02ff */
[----:B------:R-:W-:Y:S01]  /*20e0*/  LOP3.LUT P5, RZ, R16, 0x1, RZ, 0xc0, !PT ;  /* 0x0000000110ff7812 */ /* 0x000fe200078ac0ff */
[----:B------:R-:W-:Y:S01]  /*20f0*/  USHF.L.U32 UR19, UR4, 0x6, URZ ;  /* 0x0000000604137899 */ /* 0x000fe2000800063f */
[----:B------:R-:W-:Y:S01]  /*2100*/  IADD3 R203, R203, UR22, RZ ;  /* 0x00000016cbcb7c10 */ /* 0x000fe2000fffe0ff */
[----:B------:R-:W-:Y:S01]  /*2110*/  IMAD R17, R196, c[0x0][0x294], R17 ;  /* 0x0000a500c4117a24 */ /* 0x000fe200078e0211 */
[----:B------:R-:W-:Y:S01]  /*2120*/  LOP3.LUT P3, RZ, R16, 0x2, RZ, 0xc0, !PT ;  /* 0x0000000210ff7812 */ /* 0x000fe2000786c0ff */
[----:B------:R-:W-:Y:S01]  /*2130*/  IMAD R13, R196, c[0x0][0x244], R13 ;  /* 0x00009100c40d7a24 */ /* 0x000fe200078e020d */
[----:B------:R-:W-:Y:S01]  /*2140*/  LOP3.LUT P6, RZ, R16, 0x4, RZ, 0xc0, !PT ;  /* 0x0000000410ff7812 */ /* 0x000fe200078cc0ff */
[C---:B------:R-:W-:Y:S01]  /*2150*/  IMAD.WIDE.U32 R202, R196.reuse, c[0x0][0x290], R202 ;  /* 0x0000a400c4ca7a25 */ /* 0x040fe200078e00ca */
[----:B------:R-:W-:Y:S01]  /*2160*/  LOP3.LUT R19, R19, 0x2, R12, 0xe2, !PT ;  /* 0x0000000213137812 */ /* 0x000fe200078ee20c */
[----:B------:R-:W-:Y:S01]  /*2170*/  UIMAD UR4, UR18, UR16, URZ ;  /* 0x00000010120472a4 */ /* 0x000fe2000f8e023f */
[----:B------:R-:W-:Y:S01]  /*2180*/  SEL R12, RZ, 0x4, P0 ;  /* 0x00000004ff0c7807 */ /* 0x000fe20000000000 */
[----:B------:R-:W-:Y:S01]  /*2190*/  IMAD.WIDE.U32 R196, R196, c[0x0][0x218], R28 ;  /* 0x00008600c4c47a25 */ /* 0x000fe200078e001c */
[C---:B------:R-:W-:Y:S01]  /*21a0*/  ISETP.GE.OR P0, PT, R192.reuse, UR5, !P5 ;  /* 0x00000005c0007c0c */ /* 0x040fe2000ef06670 */
[----:B------:R-:W-:Y:S01]  /*21b0*/  UIMAD UR4, UR7, UR19, UR4 ;  /* 0x00000013070472a4 */ /* 0x000fe2000f8e0204 */
[C---:B------:R-:W-:Y:S01]  /*21c0*/  ISETP.GE.OR P3, PT, R192.reuse, UR5, !P3 ;  /* 0x00000005c0007c0c */ /* 0x040fe2000df66670 */
[----:B------:R-:W-:Y:S01]  /*21d0*/  IMAD.IADD R211, R197, 0x1, R211 ;  /* 0x00000001c5d37824 */ /* 0x000fe200078e02d3 */
[----:B------:R-:W-:Y:S01]  /*21e0*/  ISETP.GE.OR P6, PT, R192, UR5, !P6 ;  /* 0x00000005c0007c0c */ /* 0x000fe2000f7c6670 */
[----:B------:R-:W-:Y:S01]  /*21f0*/  IMAD.MOV.U32 R210, RZ, RZ, R196 ;  /* 0x000000ffffd27224 */ /* 0x000fe200078e00c4 */
[----:B------:R-:W-:Y:S01]  /*2200*/  LOP3.LUT R12, R19, R12, RZ, 0xfc, !PT ;  /* 0x0000000c130c7212 */ /* 0x000fe200078efcff */
[----:B------:R-:W0:Y:S01]  /*2210*/  LDGDEPBAR ;  /* 0x00000000000079af */ /* 0x000e220000000000 */
[----:B------:R-:W-:Y:S01]  /*2220*/  SHF.R.S32.HI R19, RZ, 0x1f, R9 ;  /* 0x0000001fff137819 */ /* 0x000fe20000011409 */
[----:B------:R-:W-:Y:S01]  /*2230*/  IMAD.U32 R9, RZ, RZ, UR19 ;  /* 0x00000013ff097e24 */ /* 0x000fe2000f8e00ff */
[C---:B------:R-:W-:Y:S01]  /*2240*/  LOP3.LUT P5, RZ, R12.reuse, 0x1, RZ, 0xc0, !PT ;  /* 0x000000010cff7812 */ /* 0x040fe200078ac0ff */
[----:B------:R-:W-:Y:S01]  /*2250*/  IMAD.IADD R186, R203, 0x1, R17 ;  /* 0x00000001cbba7824 */ /* 0x000fe200078e0211 */
[----:B------:R-:W-:Y:S01]  /*2260*/  LOP3.LUT P4, RZ, R12, 0x2, RZ, 0xc0, !PT ;  /* 0x000000020cff7812 */ /* 0x000fe2000788c0ff */
[----:B------:R-:W-:Y:S01]  /*2270*/  IMAD.WIDE.U32 R36, R9, UR16, R210 ;  /* 0x0000001009247c25 */ /* 0x000fe2000f8e00d2 */
[----:B------:R1:W-:Y:S01]  /*2280*/  LDGSTS.E.BYPASS.LTC128B.128 [R8+0xc080], [R32.64], !P0 ;  /* 0x0c08000020087fae */ /* 0x0003e2000c101d4e */
[----:B------:R-:W-:-:S02]  /*2290*/  SEL R189, RZ, 0xffffffff, P1 ;  /* 0xffffffffffbd7807 */ /* 0x000fc40000800000 */
[----:B------:R-:W-:Y:S01]  /*22a0*/  ISETP.GE.OR P1, PT, R192, UR5, !P5 ;  /* 0x00000005c0007c0c */ /* 0x000fe2000ef26670 */
[----:B------:R1:W-:Y:S01]  /*22b0*/  LDGSTS.E.BYPASS.LTC128B.128 [R8+0xd080], [R32.64+0x40], !P3 ;  /* 0x0d08004020087fae */ /* 0x0003e2000d901d4e */
[----:B------:R-:W-:Y:S01]  /*22c0*/  IADD3 R4, R37, UR4, RZ ;  /* 0x0000000425047c10 */ /* 0x000fe2000fffe0ff */
[----:B------:R-:W-:Y:S01]  /*22d0*/  IMAD.SHL.U32 R0, R7, 0x400, RZ ;  /* 0x0000040007007824 */ /* 0x000fe200078e00ff */
[----:B------:R-:W-:Y:S01]  /*22e0*/  LEA R28, P0, R36, c[0x0][0x1f0], 0x1 ;  /* 0x00007c00241c7a11 */ /* 0x000fe200078008ff */
[----:B------:R1:W-:Y:S01]  /*22f0*/  LDGSTS.E.BYPASS.LTC128B.128 [R8+0xe080], [R32.64+0x80], !P6 ;  /* 0x0e08008020087fae */ /* 0x0003e2000f101d4e */
[----:B------:R-:W-:Y:S01]  /*2300*/  ISETP.GE.OR P6, PT, R192, UR5, !P4 ;  /* 0x00000005c0007c0c */ /* 0x000fe2000e7c6670 */
[----:B------:R-:W-:Y:S01]  /*2310*/  IMAD R205, R205, 0x2, R0 ;  /* 0x00000002cdcd7824 */ /* 0x000fe200078e0200 */
[----:B------:R-:W-:Y:S01]  /*2320*/  LEA.HI.X R29, R36, c[0x0][0x1f4], R4, 0x1, P0 ;  /* 0x00007d00241d7a11 */ /* 0x000fe200000f0c04 */
[----:B------:R-:W-:Y:S01]  /*2330*/  @!P2 IMAD.SHL.U32 R4, R2, 0x10, RZ ;  /* 0x000000100204a824 */ /* 0x000fe200078e00ff */
[----:B------:R-:W-:Y:S01]  /*2340*/  SHF.R.S32.HI R23, RZ, 0x1, R23 ;  /* 0x00000001ff177819 */ /* 0x000fe20000011417 */
[----:B------:R-:W-:Y:S01]  /*2350*/  UIADD3 UR4, UR16, 0x1, URZ ;  /* 0x0000000110047890 */ /* 0x000fe2000fffe03f */
[----:B------:R-:W-:Y:S01]  /*2360*/  LOP3.LUT P3, RZ, R12, 0x4, RZ, 0xc0, !PT ;  /* 0x000000040cff7812 */ /* 0x000fe2000786c0ff */
[----:B------:R-:W-:Y:S01]  /*2370*/  IMAD.SHL.U32 R16, R6, 0x8, RZ ;  /* 0x0000000806107824 */ /* 0x000fe200078e00ff */
[----:B------:R2:W-:Y:S01]  /*2380*/  @!P2 LDGSTS.E.BYPASS.LTC128B.128 [R4+0x18080], [R30.64] ;  /* 0x180800001e04afae */ /* 0x0005e2000b901d4e */
[C---:B------:R-:W-:Y:S01]  /*2390*/  LOP3.LUT P0, RZ, R23.reuse, 0x2, RZ, 0xc0, !PT ;  /* 0x0000000217ff7812 */ /* 0x040fe2000780c0ff */
[----:B------:R-:W-:Y:S01]  /*23a0*/  IMAD.SHL.U32 R23, R23, 0x40, RZ ;  /* 0x0000004017177824 */ /* 0x000fe200078e00ff */
[----:B------:R-:W-:Y:S01]  /*23b0*/  LEA.HI R19, R19, R192, RZ, 0x3 ;  /* 0x000000c013137211 */ /* 0x000fe200078f18ff */
[----:B------:R-:W0:Y:S01]  /*23c0*/  LDGDEPBAR ;  /* 0x00000000000079af */ /* 0x000e220000000000 */
[----:B------:R-:W-:Y:S01]  /*23d0*/  SHF.R.S32.HI R27, RZ, 0x3, R27 ;  /* 0x00000003ff1b7819 */ /* 0x000fe2000001141b */
[----:B------:R-:W-:Y:S01]  /*23e0*/  IMAD.MOV.U32 R181, RZ, RZ, 0x10 ;  /* 0x00000010ffb57424 */ /* 0x000fe200078e00ff */
[----:B------:R-:W-:Y:S01]  /*23f0*/  LOP3.LUT R19, R19, 0xfffffff8, RZ, 0xc0, !PT ;  /* 0xfffffff813137812 */ /* 0x000fe200078ec0ff */
[----:B------:R1:W-:Y:S01]  /*2400*/  LDGSTS.E.BYPASS.LTC128B.128 [R8+0x12080], [R28.64], !P1 ;  /* 0x120800001c087fae */ /* 0x0003e2000c901d4e */
[----:B------:R-:W-:Y:S01]  /*2410*/  LOP3.LUT R23, R23, 0xc0, RZ, 0xc0, !PT ;  /* 0x000000c017177812 */ /* 0x000fe200078ec0ff */
[----:B------:R-:W-:Y:S01]  /*2420*/  IMAD R178, R27, 0x8, R178 ;  /* 0x000000081bb27824 */ /* 0x000fe200078e02b2 */
[----:B------:R-:W-:Y:S01]  /*2430*/  IADD3 R17, P1, R202, UR17, RZ ;  /* 0x00000011ca117c10 */ /* 0x000fe2000ff3e0ff */
[----:B------:R1:W-:Y:S01]  /*2440*/  LDGSTS.E.BYPASS.LTC128B.128 [R8+0x13080], [R28.64+0x40], !P6 ;  /* 0x130800401c087fae */ /* 0x0003e2000f101d4e */
[C---:B------:R-:W-:Y:S01]  /*2450*/  ISETP.GE.OR P6, PT, R192.reuse, UR5, !P3 ;  /* 0x00000005c0007c0c */ /* 0x040fe2000dfc6670 */
[----:B------:R-:W-:Y:S01]  /*2460*/  IMAD.IADD R12, R192, 0x1, -R19 ;  /* 0x00000001c00c7824 */ /* 0x000fe200078e0a13 */
[----:B------:R-:W-:Y:S01]  /*2470*/  LOP3.LUT R24, R23, 0x8, R24, 0xf8, !PT ;  /* 0x0000000817187812 */ /* 0x000fe200078ef818 */
[----:B------:R-:W-:Y:S01]  /*2480*/  IMAD R0, R27, 0x200, R0 ;  /* 0x000002001b007824 */ /* 0x000fe200078e0200 */
[----:B------:R-:W-:Y:S01]  /*2490*/  SHF.R.U32.HI R23, RZ, 0x3, R23 ;  /* 0x00000003ff177819 */ /* 0x000fe20000011617 */
[----:B------:R-:W-:Y:S01]  /*24a0*/  IMAD.SHL.U32 R21, R12, 0x40, RZ ;  /* 0x000000400c157824 */ /* 0x000fe200078e00ff */
[----:B------:R-:W-:Y:S01]  /*24b0*/  LOP3.LUT R25, R25, 0xffffffe0, RZ, 0xc0, !PT ;  /* 0xffffffe019197812 */ /* 0x000fe200078ec0ff */
[----:B------:R-:W-:Y:S01]  /*24c0*/  UISETP.GE.AND UP0, UPT, UR4, UR8, UPT ;  /* 0x000000080400728c */ /* 0x000fe2000bf06270 */
[----:B------:R-:W-:Y:S01]  /*24d0*/  LOP3.LUT R27, R24, R23, RZ, 0x3c, !PT ;  /* 0x00000017181b7212 */ /* 0x000fe200078e3cff */
[----:B------:R-:W-:Y:S01]  /*24e0*/  IMAD R179, R3, 0x200, R20 ;  /* 0x0000020003b37824 */ /* 0x000fe200078e0214 */
[----:B------:R-:W-:Y:S01]  /*24f0*/  LOP3.LUT R21, R21, 0x1c0, RZ, 0xc0, !PT ;  /* 0x000001c015157812 */ /* 0x000fe200078ec0ff */
[----:B------:R-:W-:Y:S01]  /*2500*/  IMAD.SHL.U32 R184, R3, 0x8, RZ ;  /* 0x0000000803b87824 */ /* 0x000fe200078e00ff */
[----:B------:R-:W-:Y:S01]  /*2510*/  LOP3.LUT R16, R16, 0x18, RZ, 0xc0, !PT ;  /* 0x0000001810107812 */ /* 0x000fe200078ec0ff */
[----:B------:R1:W-:Y:S01]  /*2520*/  LDGSTS.E.BYPASS.LTC128B.128 [R8+0x14080], [R28.64+0x80], !P6 ;  /* 0x140800801c087fae */ /* 0x0003e2000f101d4e */
[----:B--2---:R-:W-:Y:S01]  /*2530*/  IADD3.X R4, R186, UR13, RZ, P1, !PT ;  /* 0x0000000dba047c10 */ /* 0x004fe20008ffe4ff */
[----:B------:R-:W-:Y:S01]  /*2540*/  IMAD.SHL.U32 R178, R178, 0x20, RZ ;  /* 0x00000020b2b27824 */ /* 0x000fe200078e00ff */
[----:B------:R-:W-:Y:S01]  /*2550*/  LEA R22, P1, R17, c[0x0][0x280], 0x2 ;  /* 0x0000a00011167a11 */ /* 0x000fe200078210ff */
[----:B------:R-:W-:Y:S01]  /*2560*/  IMAD.SHL.U32 R189, R189, 0x2, RZ ;  /* 0x00000002bdbd7824 */ /* 0x000fe200078e00ff */
[----:B------:R-:W-:Y:S01]  /*2570*/  LOP3.LUT P6, RZ, R11, 0x4, RZ, 0xc0, !PT ;  /* 0x000000040bff7812 */ /* 0x000fe200078cc0ff */
[----:B------:R-:W-:Y:S01]  /*2580*/  IMAD.U32 R180, R180, 0x20, R27 ;  /* 0x00000020b4b47824 */ /* 0x000fe200078e001b */
[----:B------:R-:W-:Y:S01]  /*2590*/  LEA.HI.X R23, R17, c[0x0][0x284], R4, 0x2, P1 ;  /* 0x0000a10011177a11 */ /* 0x000fe200008f1404 */
[----:B------:R-:W-:Y:S01]  /*25a0*/  IMAD.IADD R4, R2, 0x1, -R25 ;  /* 0x0000000102047824 */ /* 0x000fe200078e0a19 */
[C---:B------:R-:W-:Y:S01]  /*25b0*/  LOP3.LUT P1, RZ, R11.reuse, 0x2, RZ, 0xc0, !PT ;  /* 0x000000020bff7812 */ /* 0x040fe2000782c0ff */
[----:B------:R-:W-:Y:S01]  /*25c0*/  IMAD.SHL.U32 R11, R11, 0x40, RZ ;  /* 0x000000400b0b7824 */ /* 0x000fe200078e00ff */
[----:B------:R-:W-:Y:S01]  /*25d0*/  SHF.R.U32.HI R19, RZ, 0x3, R21 ;  /* 0x00000003ff137819 */ /* 0x000fe20000011615 */
[----:B------:R-:W-:Y:S01]  /*25e0*/  IMAD.SHL.U32 R17, R5, 0x40, RZ ;  /* 0x0000004005117824 */ /* 0x000fe200078e00ff */
[----:B------:R-:W-:Y:S01]  /*25f0*/  SEL R174, R181, 0xfffffff0, !P1 ;  /* 0xfffffff0b5ae7807 */ /* 0x000fe20004800000 */
[----:B------:R-:W-:Y:S01]  /*2600*/  IMAD.IADD R200, R195, 0x1, R13 ;  /* 0x00000001c3c87824 */ /* 0x000fe200078e020d */
[----:B------:R-:W-:-:S02]  /*2610*/  LOP3.LUT R20, R11, 0x1c0, RZ, 0xc0, !PT ;  /* 0x000001c00b147812 */ /* 0x000fc400078ec0ff */
[----:B------:R-:W-:Y:S02]  /*2620*/  SHF.R.S32.HI R11, RZ, 0x1f, R4 ;  /* 0x0000001fff0b7819 */ /* 0x000fe40000011404 */
[----:B------:R-:W-:Y:S02]  /*2630*/  LOP3.LUT R184, R184, 0x8, RZ, 0xc0, !PT ;  /* 0x00000008b8b87812 */ /* 0x000fe400078ec0ff */
[----:B------:R-:W-:Y:S02]  /*2640*/  SHF.R.U32.HI R177, RZ, 0x3, R20 ;  /* 0x00000003ffb17819 */ /* 0x000fe40000011614 */
[----:B------:R-:W-:Y:S02]  /*2650*/  PLOP3.LUT P1, PT, PT, PT, UP0, 0x80, 0x0 ;  /* 0x000000000000781c */ /* 0x000fe40003f2f008 */
[----:B------:R-:W-:Y:S01]  /*2660*/  LOP3.LUT R24, R19, R21, R16, 0x1e, !PT ;  /* 0x0000001513187212 */ /* 0x000fe200078e1e10 */
[----:B------:R-:W-:Y:S01]  /*2670*/  @!P2 IMAD.SHL.U32 R19, R2, 0x10, RZ ;  /* 0x000000100213a824 */ /* 0x000fe200078e00ff */
[----:B------:R-:W-:-:S02]  /*2680*/  LEA.HI R11, R11, R4, RZ, 0x2 ;  /* 0x000000040b0b7211 */ /* 0x000fc400078f10ff */
[----:B------:R-:W-:Y:S01]  /*2690*/  LOP3.LUT R17, R17, 0xc0, RZ, 0xc0, !PT ;  /* 0x000000c011117812 */ /* 0x000fe200078ec0ff */
[----:B------:R-:W-:Y:S01]  /*26a0*/  IMAD.IADD R205, R205, 0x1, R24 ;  /* 0x00000001cdcd7824 */ /* 0x000fe200078e0218 */
[----:B------:R-:W-:Y:S01]  /*26b0*/  LOP3.LUT R177, R177, R20, R184, 0x1e, !PT ;  /* 0x00000014b1b17212 */ /* 0x000fe200078e1eb8 */
[----:B------:R1:W-:Y:S01]  /*26c0*/  @!P2 LDGSTS.E.BYPASS.LTC128B.128 [R19+0x18280], [R22.64] ;  /* 0x182800001613afae */ /* 0x0003e2000b901d4e */
[----:B------:R-:W-:Y:S01]  /*26d0*/  SHF.R.S32.HI R190, RZ, 0x2, R11 ;  /* 0x00000002ffbe7819 */ /* 0x000fe2000001140b */
[----:B------:R-:W-:Y:S01]  /*26e0*/  IMAD.SHL.U32 R205, R205, 0x2, RZ ;  /* 0x00000002cdcd7824 */ /* 0x000fe200078e00ff */
[----:B------:R-:W-:Y:S01]  /*26f0*/  SHF.R.U32.HI R20, RZ, 0x3, R17 ;  /* 0x00000003ff147819 */ /* 0x000fe20000011611 */
[----:B------:R-:W-:Y:S01]  /*2700*/  IMAD.IADD R177, R0, 0x1, R177 ;  /* 0x0000000100b17824 */ /* 0x000fe200078e02b1 */
[----:B------:R-:W-:Y:S01]  /*2710*/  SEL R3, R181, 0xfffffff0, !P0 ;  /* 0xfffffff0b5037807 */ /* 0x000fe20004000000 */
[----:B------:R-:W-:Y:S01]  /*2720*/  IMAD R190, R7, 0x10, R190 ;  /* 0x0000001007be7824 */ /* 0x000fe200078e02be */
[----:B------:R-:W-:Y:S01]  /*2730*/  LOP3.LUT P0, RZ, R5, 0x2, RZ, 0xc0, !PT ;  /* 0x0000000205ff7812 */ /* 0x000fe2000780c0ff */
[----:B------:R-:W-:Y:S01]  /*2740*/  IMAD.MOV.U32 R0, RZ, RZ, 0x20 ;  /* 0x00000020ff007424 */ /* 0x000fe200078e00ff */
[C---:B------:R-:W-:Y:S01]  /*2750*/  LOP3.LUT R5, R20.reuse, R18, R17, 0x1e, !PT ;  /* 0x0000001214057212 */ /* 0x040fe200078e1e11 */
[----:B------:R-:W-:Y:S01]  /*2760*/  IMAD R7, R7, 0x200, R178 ;  /* 0x0000020007077824 */ /* 0x000fe200078e02b2 */
[CC--:B------:R-:W-:Y:S01]  /*2770*/  LOP3.LUT R184, R20.reuse, R17.reuse, R184, 0x1e, !PT ;  /* 0x0000001114b87212 */ /* 0x0c0fe200078e1eb8 */
[----:B------:R-:W0:Y:S01]  /*2780*/  LDGDEPBAR ;  /* 0x00000000000079af */ /* 0x000e220000000000 */
[----:B------:R-:W-:Y:S01]  /*2790*/  LOP3.LUT R17, R20, R17, R16, 0x1e, !PT ;  /* 0x0000001114117212 */ /* 0x000fe200078e1e10 */
[----:B------:R-:W-:Y:S01]  /*27a0*/  IMAD.IADD R182, R178, 0x1, R5 ;  /* 0x00000001b2b67824 */ /* 0x000fe200078e0205 */
[----:B------:R-:W-:Y:S01]  /*27b0*/  LOP3.LUT R189, R189, 0x2, R26, 0xe2, !PT ;  /* 0x00000002bdbd7812 */ /* 0x000fe200078ee21a */
        /* <DEDUP_REMOVED lines=9> */
[----:B-1----:R-:W-:Y:S01]  /*2850*/  USHF.R.S32.HI UR5, URZ, 0x1f, UR4 ;  /* 0x0000001f3f057899 */ /* 0x002fe20008011404 */
[----:B------:R-:W-:Y:S01]  /*2860*/  IMAD.WIDE.U32 R16, R9, UR4, R210 ;  /* 0x0000000409107c25 */ /* 0x000fe2000f8e00d2 */
        /* <DEDUP_REMOVED lines=23> */
.L_x_1326:
[----:B------:R-:W-:Y:S05]  /*29e0*/  BSYNC B0 ;  /* 0x0000000000007941 */ /* 0x000fea0003800000 */
.L_x_1325:
[----:B-1----:R-:W-:Y:S01]  /*29f0*/  SHF.R.S32.HI R7, RZ, 0x1f, R6 ;  /* 0x0000001fff077819 */ /* 0x002fe20000011406 */
        /* <DEDUP_REMOVED lines=73> */
.L_x_1329:
        /* <DEDUP_REMOVED lines=207> */
.L_x_1327:
[-C--:B-1234-:R-:W-:Y:S01]  /*3b80*/  HMMA.16816.F32.BF16 R4, R132, R136.reuse, RZ ;  /* 0x000000888404723c */ /* 0x09efe200000418ff */
[----:B------:R-:W0:Y:S01]  /*3b90*/  LDGDEPBAR ;  /* 0x00000000000079af */ /* 0x000e220000000000 */
[----:B------:R-:W-:Y:S02]  /*3ba0*/  UIMAD UR4, UR5, 0x1800, URZ ;  /* 0x00001800050478a4 */ /* 0x000fe4000f8e023f */
[----:B------:R-:W-:Y:S02]  /*3bb0*/  ULEA UR7, UR16, 0x1, 0x6 ;  /* 0x0000000110077891 */ /* 0x000fe4000f8e303f */
[----:B------:R-:W-:Y:S02]  /*3bc0*/  USHF.L.U32 UR6, UR12, 0x7, URZ ;  /* 0x000000070c067899 */ /* 0x000fe4000800063f */
[C---:B------:R-:W-:Y:S01]  /*3bd0*/  HMMA.16816.F32.BF16 R8, R140.reuse, R136, RZ ;  /* 0x000000888c08723c */ /* 0x040fe200000418ff */
[----:B------:R-:W-:Y:S01]  /*3be0*/  MOV R29, UR4 ;  /* 0x00000004001d7c02 */ /* 0x000fe20008000f00 */
[----:B------:R-:W-:Y:S02]  /*3bf0*/  UIADD3 UR6, UR9, UR7, -UR6 ;  /* 0x0000000709067290 */ /* 0x000fe4000fffe806 */
[----:B------:R-:W-:Y:S01]  /*3c00*/  UIADD3 UR18, UR16, 0x2, URZ ;  /* 0x0000000210127890 */ /* 0x000fe2000fffe03f */
[----:B------:R-:W-:Y:S03]  /*3c10*/  IADD3 R2, R184, 0x800, R29 ;  /* 0x00000800b8027810 */ /* 0x000fe60007ffe01d */
[-C--:B------:R-:W-:Y:S01]  /*3c20*/  HMMA.16816.F32.BF16 R12, R140, R138.reuse, RZ ;  /* 0x0000008a8c0c723c */ /* 0x080fe200000418ff */
[----:B------:R-:W-:Y:S01]  /*3c30*/  SHF.L.U32 R3, R2, 0x1, RZ ;  /* 0x0000000102037819 */ /* 0x000fe200000006ff */
[----:B------:R-:W-:Y:S06]  /*3c40*/  UISETP.GE.AND UP0, UPT, UR18, UR8, UPT ;  /* 0x000000081200728c */ /* 0x000fec000bf06270 */
[C---:B------:R-:W-:Y:S01]  /*3c50*/  HMMA.16816.F32.BF16 R16, R132.reuse, R138, RZ ;  /* 0x0000008a8410723c */ /* 0x040fe200000418ff */
[----:B------:R-:W-:Y:S07]  /*3c60*/  LDSM.16.M88.4 R136, [R3+0x12080] ;  /* 0x012080000388783b */ /* 0x000fee0000000200 */
        /* <DEDUP_REMOVED lines=16> */
[----:B------:R-:W-:Y:S07]  /*3d70*/  LDSM.16.M88.4 R152, [R2+0x12080] ;  /* 0x012080000298783b */ /* 0x000fee0000000200 */
[C---:B------:R-:W-:Y:S01]  /*3d80*/  HMMA.16816.F32.BF16 R24, R156.reuse, R160, R24 ;  /* 0x000000a09c18723c */ /* 0x040fe20000041818 */
[----:B------:R-:W-:Y:S07]  /*3d90*/  LDSM.16.M88.4 R164, [R2+0x12880] ;  /* 0x0128800002a4783b */ /* 0x000fee0000000200 */
[-C--:B------:R-:W-:Y:S01]  /*3da0*/  HMMA.16816.F32.BF16 R28, R156, R162.reuse, R28 ;  /* 0x000000a29c1c723c */ /* 0x080fe2000004181c */
[----:B------:R-:W4:Y:S07]  /*3db0*/  LDSM.16.M88.4 R156, [R172+0x8080] ;  /* 0x00808000ac9c783b */ /* 0x000f2e0000000200 */
[----:B------:R-:W-:Y:S01]  /*3dc0*/  HMMA.16816.F32.BF16 R32, R148, R162, R32 ;  /* 0x000000a29420723c */ /* 0x000fe20000041820 */
[----:B------:R-:W5:Y:S07]  /*3dd0*/  LDSM.16.M88.4 R148, [R172+0x9080] ;  /* 0x00908000ac94783b */ /* 0x000f6e0000000200 */
        /* <DEDUP_REMOVED lines=10> */
[----:B------:R-:W-:Y:S04]  /*3e80*/  IADD3 R144, R190, UR6, -R145 ;  /* 0x00000006be907c10 */ /* 0x000fe8000fffe891 */
[----:B------:R-:W-:Y:S01]  /*3e90*/  HMMA.16816.F32.BF16 R32, R136, R146, R32 ;  /* 0x000000928820723c */ /* 0x000fe20000041820 */
[----:B------:R-:W2:Y:S07]  /*3ea0*/  LDSM.16.M88.4 R136, [R180+0xa080] ;  /* 0x00a08000b488783b */ /* 0x000eae0000000200 */
[-C--:B----4-:R-:W-:Y:S08]  /*3eb0*/  HMMA.16816.F32.BF16 R4, R152, R156.reuse, R4 ;  /* 0x0000009c9804723c */ /* 0x090ff00000041804 */
[C---:B------:R-:W-:Y:S07]  /*3ec0*/  HMMA.16816.F32.BF16 R8, R164.reuse, R156, R8 ;  /* 0x0000009ca408723c */ /* 0x040fee0000041808 */
[----:B------:R-:W-:Y:S01]  /*3ed0*/  IADD3 R157, -R209, R144, RZ ;  /* 0x00000090d19d7210 */ /* 0x000fe20007ffe1ff */
[-C--:B------:R-:W-:Y:S04]  /*3ee0*/  HMMA.16816.F32.BF16 R12, R164, R158.reuse, R12 ;  /* 0x0000009ea40c723c */ /* 0x080fe8000004180c */
[----:B------:R-:W-:Y:S02]  /*3ef0*/  IADD3 R163, R157, 0x8, RZ ;  /* 0x000000089da37810 */ /* 0x000fe40007ffe0ff */
[----:B------:R-:W-:Y:S02]  /*3f00*/  IMNMX R161, R212, R157, PT ;  /* 0x0000009dd4a17217 */ /* 0x000fe40003800200 */
[C---:B------:R-:W-:Y:S04]  /*3f10*/  HMMA.16816.F32.BF16 R16, R152.reuse, R158, R16 ;  /* 0x0000009e9810723c */ /* 0x040fe80000041810 */
[C---:B------:R-:W-:Y:S04]  /*3f20*/  ISETP.GT.AND P0, PT, R161.reuse, RZ, PT ;  /* 0x000000ffa100720c */ /* 0x040fe80003f04270 */
[-C--:B-----5:R-:W-:Y:S04]  /*3f30*/  HMMA.16816.F32.BF16 R20, R152, R148.reuse, R20 ;  /* 0x000000949814723c */ /* 0x0a0fe80000041814 */
[C---:B------:R-:W-:Y:S01]  /*3f40*/  FSEL R144, R216.reuse, -INF , P0 ;  /* 0xff800000d8907808 */ /* 0x040fe20000000000 */
[----:B------:R-:W-:Y:S01]  /*3f50*/  FFMA.FTZ R216, -R216, R216, 1 ;  /* 0x3f800000d8d87423 */ /* 0x000fe200000101d8 */
[----:B------:R-:W-:Y:S02]  /*3f60*/  ISETP.GT.AND P0, PT, R161, 0x1, PT ;  /* 0x00000001a100780c */ /* 0x000fe40003f04270 */
[C---:B------:R-:W-:Y:S04]  /*3f70*/  HMMA.16816.F32.BF16 R24, R164.reuse, R148, R24 ;  /* 0x00000094a418723c */ /* 0x040fe80000041818 */
[--C-:B-1----:R-:W-:Y:S02]  /*3f80*/  FFMA.FTZ R3, R144, c[0x0][0x29c], -R249.reuse ;  /* 0x0000a70090037a23 */ /* 0x102fe400000108f9 */
[----:B------:R-:W1:Y:S01]  /*3f90*/  LDSM.16.M88.4 R144, [R180+0xb080] ;  /* 0x00b08000b490783b */ /* 0x000e620000000200 */
[----:B------:R-:W-:Y:S01]  /*3fa0*/  FSEL R148, R217, -INF , P0 ;  /* 0xff800000d9947808 */ /* 0x000fe20000000000 */
[-C--:B------:R-:W-:Y:S02]  /*3fb0*/  HMMA.16816.F32.BF16 R28, R164, R150.reuse, R28 ;  /* 0x00000096a41c723c */ /* 0x080fe4000004181c */
[----:B------:R-:W3:Y:S01]  /*3fc0*/  MUFU.EX2 R3, R3 ;  /* 0x0000000300037308 */ /* 0x000ee20000000800 */
[----:B------:R-:W-:Y:S01]  /*3fd0*/  ISETP.GT.AND P0, PT, R161, 0x20, PT ;  /* 0x00000020a100780c */ /* 0x000fe20003f04270 */
[--C-:B------:R-:W-:Y:S02]  /*3fe0*/  FFMA.FTZ R156, R148, c[0x0][0x29c], -R249.reuse ;  /* 0x0000a700949c7a23 */ /* 0x100fe400000108f9 */
[----:B------:R-:W-:Y:S01]  /*3ff0*/  FFMA.FTZ R217, -R217, R217, 1 ;  /* 0x3f800000d9d97423 */ /* 0x000fe200000101d9 */
[----:B------:R-:W-:Y:S01]  /*4000*/  FSEL R148, R225, -INF , P0 ;  /* 0xff800000e1947808 */ /* 0x000fe20000000000 */
[----:B------:R-:W-:Y:S04]  /*4010*/  HMMA.16816.F32.BF16 R32, R152, R150, R32 ;  /* 0x000000969820723c */ /* 0x000fe80000041820 */
[C---:B------:R-:W-:Y:S01]  /*4020*/  ISETP.GT.AND P0, PT, R161.reuse, 0x21, PT ;  /* 0x00000021a100780c */ /* 0x040fe20003f04270 */
[--C-:B------:R-:W-:Y:S01]  /*4030*/  FFMA.FTZ R158, R148, c[0x0][0x29c], -R249.reuse ;  /* 0x0000a700949e7a23 */ /* 0x100fe200000108f9 */
[----:B------:R-:W4:Y:S02]  /*4040*/  MUFU.EX2 R156, R156 ;  /* 0x0000009c009c7308 */ /* 0x000f240000000800 */
[-C--:B--2---:R-:W-:Y:S05]  /*4050*/  HMMA.16816.F32.BF16 R4, R132, R136.reuse, R4 ;  /* 0x000000888404723c */ /* 0x084fea0000041804 */
[----:B------:R-:W-:Y:S02]  /*4060*/  FSEL R148, R226, -INF , P0 ;  /* 0xff800000e2947808 */ /* 0x000fe40000000000 */
[----:B------:R-:W-:Y:S01]  /*4070*/  ISETP.GT.AND P0, PT, R161, 0x40, PT ;  /* 0x00000040a100780c */ /* 0x000fe20003f04270 */
[C---:B------:R-:W-:Y:S01]  /*4080*/  HMMA.16816.F32.BF16 R8, R140.reuse, R136, R8 ;  /* 0x000000888c08723c */ /* 0x040fe20000041808 */
[----:B------:R-:W-:Y:S03]  /*4090*/  MUFU.EX2 R158, R158 ;  /* 0x0000009e009e7308 */ /* 0x000fe60000000800 */
[--C-:B------:R-:W-:Y:S01]  /*40a0*/  FFMA.FTZ R159, R148, c[0x0][0x29c], -R249.reuse ;  /* 0x0000a700949f7a23 */ /* 0x100fe200000108f9 */
[----:B------:R-:W-:Y:S01]  /*40b0*/  FSEL R152, R229, -INF , P0 ;  /* 0xff800000e5987808 */ /* 0x000fe20000000000 */
[----:B------:R-:W-:Y:S01]  /*40c0*/  LDSM.16.M88.4 R148, [R172+0xa080] ;  /* 0x00a08000ac94783b */ /* 0x000fe20000000200 */
[C---:B------:R-:W-:Y:S01]  /*40d0*/  ISETP.GT.AND P0, PT, R161.reuse, 0x41, PT ;  /* 0x00000041a100780c */ /* 0x040fe20003f04270 */
[-C--:B------:R-:W-:Y:S03]  /*40e0*/  HMMA.16816.F32.BF16 R12, R140, R138.reuse, R12 ;  /* 0x0000008a8c0c723c */ /* 0x080fe6000004180c */
[----:B------:R-:W-:Y:S01]  /*40f0*/  MUFU.EX2 R159, R159 ;  /* 0x0000009f009f7308 */ /* 0x000fe20000000800 */
[--C-:B------:R-:W-:Y:S01]  /*4100*/  FFMA.FTZ R160, R152, c[0x0][0x29c], -R249.reuse ;  /* 0x0000a70098a07a23 */ /* 0x100fe200000108f9 */
[----:B------:R-:W-:Y:S01]  /*4110*/  FSEL R162, R230, -INF , P0 ;  /* 0xff800000e6a27808 */ /* 0x000fe20000000000 */
[----:B------:R-:W-:Y:S01]  /*4120*/  LDSM.16.M88.4 R152, [R2+0x13880] ;  /* 0x013880000298783b */ /* 0x000fe20000000200 */
[----:B------:R-:W-:Y:S01]  /*4130*/  ISETP.GT.AND P0, PT, R161, 0x60, PT ;  /* 0x00000060a100780c */ /* 0x000fe20003f04270 */
[C---:B------:R-:W-:Y:S05]  /*4140*/  HMMA.16816.F32.BF16 R16, R132.reuse, R138, R16 ;  /* 0x0000008a8410723c */ /* 0x040fea0000041810 */
[----:B------:R-:W-:Y:S01]  /*4150*/  MUFU.EX2 R160, R160 ;  /* 0x000000a000a07308 */ /* 0x000fe20000000800 */
        /* <DEDUP_REMOVED lines=11> */
[----:B------:R-:W-:Y:S02]  /*4210*/  MUFU.EX2 R145, R145 ;  /* 0x0000009100917308 */ /* 0x000fe40000000800 */
[----:B------:R-:W-:Y:S02]  /*4220*/  FSEL R140, R244, -INF , P0 ;  /* 0xff800000f48c7808 */ /* 0x000fe40000000000 */
[C---:B------:R-:W-:Y:S02]  /*4230*/  ISETP.GT.AND P0, PT, R141.reuse, RZ, PT ;  /* 0x000000ff8d00720c */ /* 0x040fe40003f04270 */
[C---:B------:R-:W-:Y:S01]  /*4240*/  ISETP.GT.AND P6, PT, R141.reuse, 0x21, PT ;  /* 0x000000218d00780c */ /* 0x040fe20003fc4270 */
[----:B------:R-:W-:Y:S01]  /*4250*/  FFMA.FTZ R249, R140, c[0x0][0x29c], -R249 ;  /* 0x0000a7008cf97a23 */ /* 0x000fe200000108f9 */
[----:B------:R-:W-:Y:S02]  /*4260*/  ISETP.GT.AND P1, PT, R141, 0x40, PT ;  /* 0x000000408d00780c */ /* 0x000fe40003f24270 */
[----:B------:R-:W-:Y:S01]  /*4270*/  FSEL R143, R213, -INF , P0 ;  /* 0xff800000d58f7808 */ /* 0x000fe20000000000 */
[----:B------:R-:W-:Y:S01]  /*4280*/  MUFU.EX2 R2, R2 ;  /* 0x0000000200027308 */ /* 0x000fe20000000800 */
        /* <DEDUP_REMOVED lines=8> */
[----:B------:R-:W-:Y:S01]  /*4310*/  MUFU.EX2 R249, R249 ;  /* 0x000000f900f97308 */ /* 0x000fe20000000800 */
[----:B------:R-:W-:Y:S01]  /*4320*/  FSEL R147, R227, -INF , P0 ;  /* 0xff800000e3937808 */ /* 0x000fe20000000000 */
[--C-:B------:R-:W-:Y:S01]  /*4330*/  FFMA.FTZ R144, R143, c[0x0][0x29c], -R248.reuse ;  /* 0x0000a7008f907a23 */ /* 0x100fe200000108f8 */
[----:B------:R-:W-:Y:S02]  /*4340*/  ISETP.GT.AND P0, PT, R141, 0x41, PT ;  /* 0x000000418d00780c */ /* 0x000fe40003f04270 */
[C---:B------:R-:W-:Y:S04]  /*4350*/  HMMA.16816.F32.BF16 R16, R136.reuse, R150, R16 ;  /* 0x000000968810723c */ /* 0x040fe80000041810 */
[----:B------:R-:W-:Y:S01]  /*4360*/  FSEL R163, R231, -INF , P1 ;  /* 0xff800000e7a37808 */ /* 0x000fe20000800000 */
[----:B------:R5:W-:Y:S01]  /*4370*/  MUFU.EX2 R143, R144 ;  /* 0x00000090008f7308 */ /* 0x000be20000000800 */
[----:B------:R-:W-:Y:S01]  /*4380*/  ISETP.GT.AND P1, PT, R141, 0x61, PT ;  /* 0x000000618d00780c */ /* 0x000fe20003f24270 */
[----:B------:R-:W-:Y:S01]  /*4390*/  FFMA.FTZ R231, -R231, R231, 1 ;  /* 0x3f800000e7e77423 */ /* 0x000fe200000101e7 */
[-C--:B-1----:R-:W-:Y:S04]  /*43a0*/  HMMA.16816.F32.BF16 R20, R136, R132.reuse, R20 ;  /* 0x000000848814723c */ /* 0x082fe80000041814 */
[--C-:B--2---:R-:W-:Y:S01]  /*43b0*/  FFMA.FTZ R142, R147, c[0x0][0x29c], -R248.reuse ;  /* 0x0000a700938e7a23 */ /* 0x104fe200000108f8 */
[----:B------:R-:W-:Y:S02]  /*43c0*/  FSEL R147, R228, -INF , P6 ;  /* 0xff800000e4937808 */ /* 0x000fe40003000000 */
        /* <DEDUP_REMOVED lines=13> */
[----:B------:R-:W2:Y:S03]  /*44a0*/  LDS R138, [R240+0x182a0] ;  /* 0x0182a000f08a7984 */ /* 0x000ea60000000800 */
[----:B------:R-:W-:Y:S01]  /*44b0*/  ISETP.GT.AND P0, PT, R149, RZ, PT ;  /* 0x000000ff9500720c */ /* 0x000fe20003f04270 */
[--C-:B-----5:R-:W-:Y:S01]  /*44c0*/  FFMA.FTZ R144, R163, c[0x0][0x29c], -R248.reuse ;  /* 0x0000a700a3907a23 */ /* 0x120fe200000108f8 */
[----:B------:R-:W-:Y:S01]  /*44d0*/  ISETP.GT.AND P6, PT, R149, 0x1, PT ;  /* 0x000000019500780c */ /* 0x000fe20003fc4270 */
[--C-:B------:R-:W-:Y:S01]  /*44e0*/  FFMA.FTZ R167, R167, c[0x0][0x29c], -R248.reuse ;  /* 0x0000a700a7a77a23 */ /* 0x100fe200000108f8 */
[----:B------:R-:W-:Y:S02]  /*44f0*/  FSEL R151, R247, -INF , P1 ;  /* 0xff800000f7977808 */ /* 0x000fe40000800000 */
        /* <DEDUP_REMOVED lines=9> */
[----:B------:R-:W-:Y:S01]  /*4590*/  FFMA.FTZ R150, R150, c[0x0][0x29c], -R245 ;  /* 0x0000a70096967a23 */ /* 0x000fe200000108f5 */
[C---:B------:R-:W-:Y:S01]  /*45a0*/  ISETP.GT.AND P1, PT, R149.reuse, 0x41, PT ;  /* 0x000000419500780c */ /* 0x040fe20003f24270 */
[----:B------:R-:W5:Y:S01]  /*45b0*/  MUFU.EX2 R167, R167 ;  /* 0x000000a700a77308 */ /* 0x000f620000000800 */
[----:B------:R-:W-:Y:S01]  /*45c0*/  FSEL R146, R222, -INF , P0 ;  /* 0xff800000de927808 */ /* 0x000fe20000000000 */
[--C-:B-1----:R-:W-:Y:S01]  /*45d0*/  FADD.FTZ R154, R4, -R141.reuse ;  /* 0x8000008d049a7221 */ /* 0x102fe20000010000 */
[----:B------:R-:W-:Y:S01]  /*45e0*/  ISETP.GT.AND P0, PT, R149, 0x60, PT ;  /* 0x000000609500780c */ /* 0x000fe20003f04270 */
[----:B------:R-:W-:Y:S01]  /*45f0*/  FADD.FTZ R155, R5, -R141 ;  /* 0x8000008d059b7221 */ /* 0x000fe20000010000 */
[----:B------:R-:W-:Y:S01]  /*4600*/  FSEL R164, R233, -INF , P6 ;  /* 0xff800000e9a47808 */ /* 0x000fe20003000000 */
[----:B---3--:R-:W-:Y:S01]  /*4610*/  FMUL.FTZ R153, R3, R154 ;  /* 0x0000009a03997220 */ /* 0x008fe20000410000 */
[----:B------:R-:W-:Y:S01]  /*4620*/  ISETP.GT.AND P6, PT, R149, 0x61, PT ;  /* 0x000000619500780c */ /* 0x000fe20003fc4270 */
[----:B----4-:R-:W-:Y:S01]  /*4630*/  FMUL.FTZ R154, R156, R155 ;  /* 0x0000009b9c9a7220 */ /* 0x010fe20000410000 */
[----:B------:R-:W-:Y:S01]  /*4640*/  IADD3 R157, R157, 0x28, RZ ;  /* 0x000000289d9d7810 */ /* 0x000fe20007ffe0ff */
[----:B------:R1:W-:Y:S01]  /*4650*/  MUFU.EX2 R149, R161 ;  /* 0x000000a100957308 */ /* 0x0003e20000000800 */
[----:B------:R-:W-:Y:S01]  /*4660*/  FSEL R250, R234, -INF , P1 ;  /* 0xff800000eafa7808 */ /* 0x000fe20000800000 */
[--C-:B------:R-:W-:Y:S01]  /*4670*/  FFMA.FTZ R146, R146, c[0x0][0x29c], -R245.reuse ;  /* 0x0000a70092927a23 */ /* 0x100fe200000108f5 */
[----:B------:R-:W-:Y:S01]  /*4680*/  IMNMX R166, R212, R157, PT ;  /* 0x0000009dd4a67217 */ /* 0x000fe20003800200 */
[----:B------:R-:W-:Y:S01]  /*4690*/  FMUL.FTZ R153, R153, R216 ;  /* 0x000000d899997220 */ /* 0x000fe20000410000 */
[----:B------:R-:W-:Y:S01]  /*46a0*/  FSEL R170, R237, -INF , P0 ;  /* 0xff800000edaa7808 */ /* 0x000fe20000000000 */
[----:B------:R-:W-:Y:S01]  /*46b0*/  FMUL.FTZ R154, R154, R217 ;  /* 0x000000d99a9a7220 */ /* 0x000fe20000410000 */
[----:B------:R-:W-:Y:S01]  /*46c0*/  ISETP.GT.AND P0, PT, R166, 0x1, PT ;  /* 0x00000001a600780c */ /* 0x000fe20003f04270 */
[--C-:B------:R-:W-:Y:S01]  /*46d0*/  FFMA.FTZ R148, R148, c[0x0][0x29c], -R245.reuse ;  /* 0x0000a70094947a23 */ /* 0x100fe200000108f5 */
[----:B------:R-:W-:Y:S01]  /*46e0*/  ISETP.GT.AND P1, PT, R166, RZ, PT ;  /* 0x000000ffa600720c */ /* 0x000fe20003f24270 */
[----:B------:R3:W-:Y:S01]  /*46f0*/  MUFU.EX2 R171, R150 ;  /* 0x0000009600ab7308 */ /* 0x0007e20000000800 */
[----:B------:R-:W-:Y:S01]  /*4700*/  FSEL R163, R220, -INF , P0 ;  /* 0xff800000dca37808 */ /* 0x000fe20000000000 */
[--C-:B------:R-:W-:Y:S01]  /*4710*/  FFMA.FTZ R164, R164, c[0x0][0x29c], -R245.reuse ;  /* 0x0000a700a4a47a23 */ /* 0x100fe200000108f5 */
[----:B------:R-:W-:Y:S01]  /*4720*/  FSEL R168, R238, -INF , P6 ;  /* 0xff800000eea87808 */ /* 0x000fe20003000000 */
[--C-:B------:R-:W-:Y:S01]  /*4730*/  FFMA.FTZ R250, R250, c[0x0][0x29c], -R245.reuse ;  /* 0x0000a700fafa7a23 */ /* 0x100fe200000108f5 */
[----:B------:R-:W-:Y:S01]  /*4740*/  ISETP.GT.AND P6, PT, R166, 0x20, PT ;  /* 0x00000020a600780c */ /* 0x000fe20003fc4270 */
[----:B------:R-:W-:Y:S01]  /*4750*/  FFMA.FTZ R163, R163, c[0x0][0x29c], -R242 ;  /* 0x0000a700a3a37a23 */ /* 0x000fe200000108f2 */
[----:B------:R-:W-:Y:S01]  /*4760*/  FSEL R165, R219, -INF , P1 ;  /* 0xff800000dba57808 */ /* 0x000fe20000800000 */
[----:B--2---:R-:W-:Y:S01]  /*4770*/  FADD.FTZ R34, R34, -R138 ;  /* 0x8000008a22227221 */ /* 0x004fe20000010000 */
[C---:B------:R-:W-:Y:S01]  /*4780*/  ISETP.GT.AND P1, PT, R166.reuse, 0x21, PT ;  /* 0x00000021a600780c */ /* 0x040fe20003f24270 */
[----:B------:R-:W-:Y:S01]  /*4790*/  MUFU.EX2 R148, R148 ;  /* 0x0000009400947308 */ /* 0x000fe20000000800 */
[----:B------:R-:W-:Y:S01]  /*47a0*/  ISETP.GT.AND P0, PT, R166, 0x40, PT ;  /* 0x00000040a600780c */ /* 0x000fe20003f04270 */
[--C-:B------:R-:W-:Y:S01]  /*47b0*/  FFMA.FTZ R165, R165, c[0x0][0x29c], -R242.reuse ;  /* 0x0000a700a5a57a23 */ /* 0x100fe200000108f2 */
[----:B------:R-:W-:Y:S01]  /*47c0*/  FSEL R157, R224, -INF , P1 ;  /* 0xff800000e09d7808 */ /* 0x000fe20000800000 */
[----:B-----5:R-:W-:Y:S01]  /*47d0*/  FMUL.FTZ R34, R167, R34 ;  /* 0x00000022a7227220 */ /* 0x020fe20000410000 */
[----:B-1----:R-:W-:Y:S01]  /*47e0*/  FSEL R161, R223, -INF , P6 ;  /* 0xff800000dfa17808 */ /* 0x002fe20003000000 */
[----:B------:R-:W-:Y:S01]  /*47f0*/  FFMA.FTZ R170, R170, c[0x0][0x29c], -R245 ;  /* 0x0000a700aaaa7a23 */ /* 0x000fe200000108f5 */
[----:B------:R-:W-:Y:S01]  /*4800*/  FSEL R151, R235, -INF , P0 ;  /* 0xff800000eb977808 */ /* 0x000fe20000000000 */
        /* <DEDUP_REMOVED lines=15> */
[----:B------:R-:W-:Y:S01]  /*4900*/  F2FP.BF16.PACK_AB R3, R159, R158 ;  /* 0x0000009e9f03723e */ /* 0x000fe200000010ff */
[----:B------:R-:W-:Y:S01]  /*4910*/  FFMA.FTZ R242, R139, c[0x0][0x29c], -R242 ;  /* 0x0000a7008bf27a23 */ /* 0x000fe200000108f2 */
[----:B------:R-:W-:Y:S01]  /*4920*/  F2FP.BF16.PACK_AB R154, R154, R153 ;  /* 0x000000999a9a723e */ /* 0x000fe200000010ff */
[--C-:B------:R-:W-:Y:S01]  /*4930*/  FADD.FTZ R139, R16, -R141.reuse ;  /* 0x8000008d108b7221 */ /* 0x100fe20000010000 */
[----:B------:R-:W-:Y:S01]  /*4940*/  MUFU.EX2 R152, R152 ;  /* 0x0000009800987308 */ /* 0x000fe20000000800 */
[--C-:B------:R-:W-:Y:S01]  /*4950*/  FADD.FTZ R16, R17, -R141.reuse ;  /* 0x8000008d11107221 */ /* 0x100fe20000010000 */
[----:B------:R-:W-:Y:S01]  /*4960*/  PLOP3.LUT P0, PT, PT, PT, UP0, 0x80, 0x0 ;  /* 0x000000000000781c */ /* 0x000fe20003f0f008 */
[--C-:B------:R-:W-:Y:S02]  /*4970*/  FADD.FTZ R153, R20, -R141.reuse ;  /* 0x8000008d14997221 */ /* 0x100fe40000010000 */
[----:B------:R-:W-:Y:S02]  /*4980*/  FMUL.FTZ R16, R159, R16 ;  /* 0x000000109f107220 */ /* 0x000fe40000410000 */
[--C-:B------:R-:W-:Y:S02]  /*4990*/  FADD.FTZ R159, R6, -R138.reuse ;  /* 0x8000008a069f7221 */ /* 0x100fe40000010000 */
[----:B------:R-:W-:Y:S01]  /*49a0*/  FMUL.FTZ R153, R160, R153 ;  /* 0x00000099a0997220 */ /* 0x000fe20000410000 */
[----:B------:R1:W-:Y:S01]  /*49b0*/  MUFU.EX2 R17, R146 ;  /* 0x0000009200117308 */ /* 0x0003e20000000800 */
[----:B------:R-:W-:Y:S01]  /*49c0*/  FMUL.FTZ R159, R140, R159 ;  /* 0x0000009f8c9f7220 */ /* 0x000fe20000410000 */
[----:B------:R-:W-:Y:S01]  /*49d0*/  F2FP.BF16.PACK_AB R140, R143, R140 ;  /* 0x0000008c8f8c723e */ /* 0x000fe200000010ff */
[----:B------:R-:W-:Y:S01]  /*49e0*/  FMUL.FTZ R21, R16, R21 ;  /* 0x0000001510157220 */ /* 0x000fe20000410000 */
[----:B------:R-:W-:Y:S01]  /*49f0*/  F2FP.BF16.PACK_AB R160, R145, R160 ;  /* 0x000000a091a0723e */ /* 0x000fe200000010ff */
[----:B------:R-:W-:Y:S02]  /*4a00*/  FMUL.FTZ R139, R158, R139 ;  /* 0x0000008b9e8b7220 */ /* 0x000fe40000410000 */
[----:B------:R-:W-:Y:S02]  /*4a10*/  FFMA.FTZ R20, -R225, R225, 1 ;  /* 0x3f800000e1147423 */ /* 0x000fe400000101e1 */
[----:B------:R-:W-:Y:S01]  /*4a20*/  FFMA.FTZ R16, -R229, R229, 1 ;  /* 0x3f800000e5107423 */ /* 0x000fe200000101e5 */
[----:B------:R-:W-:Y:S01]  /*4a30*/  MUFU.EX2 R164, R164 ;  /* 0x000000a400a47308 */ /* 0x000fe20000000800 */
[--C-:B------:R-:W-:Y:S02]  /*4a40*/  FADD.FTZ R145, R32, -R141.reuse ;  /* 0x8000008d20917221 */ /* 0x100fe40000010000 */
[----:B------:R-:W-:Y:S01]  /*4a50*/  FADD.FTZ R32, R33, -R141 ;  /* 0x8000008d21207221 */ /* 0x000fe20000010000 */
[----:B------:R-:W-:Y:S01]  /*4a60*/  F2FP.BF16.PACK_AB R33, R249, R2 ;  /* 0x00000002f921723e */ /* 0x000fe200000010ff */
[----:B------:R-:W-:Y:S02]  /*4a70*/  FMUL.FTZ R20, R139, R20 ;  /* 0x000000148b147220 */ /* 0x000fe40000410000 */
[----:B------:R-:W-:Y:S02]  /*4a80*/  FFMA.FTZ R139, -R230, R230, 1 ;  /* 0x3f800000e68b7423 */ /* 0x000fe400000101e6 */
[----:B------:R-:W-:Y:S01]  /*4a90*/  FMUL.FTZ R16, R153, R16 ;  /* 0x0000001099107220 */ /* 0x000fe20000410000 */
[----:B------:R-:W-:Y:S01]  /*4aa0*/  F2FP.BF16.PACK_AB R21, R21, R20 ;  /* 0x000000141515723e */ /* 0x000fe200000010ff */
[----:B------:R-:W-:Y:S01]  /*4ab0*/  FMUL.FTZ R145, R2, R145 ;  /* 0x0000009102917220 */ /* 0x000fe20000410000 */
[----:B------:R-:W-:Y:S01]  /*4ac0*/  MUFU.EX2 R141, R250 ;  /* 0x000000fa008d7308 */ /* 0x000fe20000000800 */
[----:B------:R-:W-:Y:S02]  /*4ad0*/  FMUL.FTZ R32, R249, R32 ;  /* 0x00000020f9207220 */ /* 0x000fe40000410000 */
[--C-:B-1----:R-:W-:Y:S02]  /*4ae0*/  FADD.FTZ R146, R7, -R138.reuse ;  /* 0x8000008a07927221 */ /* 0x102fe40000010000 */
[----:B------:R-:W-:Y:S02]  /*4af0*/  FFMA.FTZ R2, -R243, R243, 1 ;  /* 0x3f800000f3027423 */ /* 0x000fe400000101f3 */
[----:B------:R-:W-:Y:S02]  /*4b00*/  FMUL.FTZ R146, R143, R146 ;  /* 0x000000928f927220 */ /* 0x000fe40000410000 */
[----:B------:R-:W1:Y:S01]  /*4b10*/  LDS R143, [R240+0x18300] ;  /* 0x01830000f08f7984 */ /* 0x000e620000000800 */
[----:B------:R-:W-:Y:S01]  /*4b20*/  FFMA.FTZ R153, -R244, R244, 1 ;  /* 0x3f800000f4997423 */ /* 0x000fe200000101f4 */
[----:B------:R-:W2:Y:S01]  /*4b30*/  MUFU.EX2 R248, R248 ;  /* 0x000000f800f87308 */ /* 0x000ea20000000800 */
[----:B------:R-:W-:Y:S01]  /*4b40*/  FMUL.FTZ R139, R150, R139 ;  /* 0x0000008b968b7220 */ /* 0x000fe20000410000 */
[----:B------:R-:W3:Y:S01]  /*4b50*/  LDS R240, [R240+0x18320] ;  /* 0x01832000f0f07984 */ /* 0x000ee20000000800 */
[----:B------:R-:W-:Y:S02]  /*4b60*/  FMUL.FTZ R2, R145, R2 ;  /* 0x0000000291027220 */ /* 0x000fe40000410000 */
[----:B------:R-:W-:Y:S01]  /*4b70*/  FMUL.FTZ R153, R32, R153 ;  /* 0x0000009920997220 */ /* 0x000fe20000410000 */
[----:B------:R-:W-:Y:S01]  /*4b80*/  F2FP.BF16.PACK_AB R16, R139, R16 ;  /* 0x000000108b10723e */ /* 0x000fe200000010ff */
[----:B------:R-:W-:Y:S01]  /*4b90*/  FFMA.FTZ R145, -R214, R214, 1 ;  /* 0x3f800000d6917423 */ /* 0x000fe200000101d6 */
[----:B------:R-:W-:Y:S01]  /*4ba0*/  STS [R205+0x18480], R156 ;  /* 0x0184809ccd007388 */ /* 0x000fe20000000800 */
[--C-:B------:R-:W-:Y:S01]  /*4bb0*/  FADD.FTZ R139, R18, -R138.reuse ;  /* 0x8000008a128b7221 */ /* 0x100fe20000010000 */
[----:B------:R-:W-:Y:S01]  /*4bc0*/  F2FP.BF16.PACK_AB R153, R153, R2 ;  /* 0x000000029999723e */ /* 0x000fe200000010ff */
[--C-:B------:R-:W-:Y:S01]  /*4bd0*/  FADD.FTZ R2, R19, -R138.reuse ;  /* 0x8000008a13027221 */ /* 0x100fe20000010000 */
[----:B------:R-:W-:Y:S01]  /*4be0*/  MUFU.EX2 R165, R165 ;  /* 0x000000a500a57308 */ /* 0x000fe20000000800 */
[----:B------:R-:W-:Y:S01]  /*4bf0*/  FFMA.FTZ R32, -R213, R213, 1 ;  /* 0x3f800000d5207423 */ /* 0x000fe200000101d5 */
[----:B------:R-:W-:Y:S01]  /*4c00*/  STS [R205+0x18880], R140 ;  /* 0x0188808ccd007388 */ /* 0x000fe20000000800 */
[----:B------:R-:W-:Y:S01]  /*4c10*/  FMUL.FTZ R145, R146, R145 ;  /* 0x0000009192917220 */ /* 0x000fe20000410000 */
[C---:B------:R-:W-:Y:S01]  /*4c20*/  F2FP.BF16.PACK_AB R19, R147.reuse, R142 ;  /* 0x0000008e9313723e */ /* 0x040fe200000010ff */
[----:B------:R-:W-:Y:S01]  /*4c30*/  FMUL.FTZ R139, R142, R139 ;  /* 0x0000008b8e8b7220 */ /* 0x000fe20000410000 */
[----:B------:R4:W-:Y:S01]  /*4c40*/  STS [R208], R3 ;  /* 0x00000003d0007388 */ /* 0x0009e20000000800 */
[----:B------:R-:W-:Y:S02]  /*4c50*/  FMUL.FTZ R2, R147, R2 ;  /* 0x0000000293027220 */ /* 0x000fe40000410000 */
[----:B------:R-:W-:Y:S01]  /*4c60*/  FMUL.FTZ R32, R159, R32 ;  /* 0x000000209f207220 */ /* 0x000fe20000410000 */
[----:B------:R-:W-:Y:S01]  /*4c70*/  MUFU.EX2 R161, R161 ;  /* 0x000000a100a17308 */ /* 0x000fe20000000800 */
[--C-:B------:R-:W-:Y:S01]  /*4c80*/  FADD.FTZ R18, R23, -R138.reuse ;  /* 0x8000008a17127221 */ /* 0x100fe20000010000 */
[----:B------:R-:W-:Y:S01]  /*4c90*/  STS [R208+0x400], R19 ;  /* 0x00040013d0007388 */ /* 0x000fe20000000800 */
[----:B------:R-:W-:Y:S01]  /*4ca0*/  FFMA.FTZ R20, -R227, R227, 1 ;  /* 0x3f800000e3147423 */ /* 0x000fe200000101e3 */
[----:B------:R-:W-:Y:S01]  /*4cb0*/  F2FP.BF16.PACK_AB R32, R145, R32 ;  /* 0x000000209120723e */ /* 0x000fe200000010ff */
[----:B------:R-:W-:Y:S01]  /*4cc0*/  FFMA.FTZ R23, -R228, R228, 1 ;  /* 0x3f800000e4177423 */ /* 0x000fe200000101e4 */
[----:B--2---:R-:W-:Y:S01]  /*4cd0*/  F2FP.BF16.PACK_AB R167, R248, R167 ;  /* 0x000000a7f8a7723e */ /* 0x004fe200000010ff */
[----:B------:R-:W-:Y:S02]  /*4ce0*/  FMUL.FTZ R20, R139, R20 ;  /* 0x000000148b147220 */ /* 0x000fe40000410000 */
[----:B------:R-:W-:Y:S01]  /*4cf0*/  FMUL.FTZ R23, R2, R23 ;  /* 0x0000001702177220 */ /* 0x000fe20000410000 */
[----:B------:R-:W-:Y:S01]  /*4d00*/  MUFU.EX2 R151, R151 ;  /* 0x0000009700977308 */ /* 0x000fe20000000800 */
[--C-:B------:R-:W-:Y:S02]  /*4d10*/  FADD.FTZ R145, R22, -R138.reuse ;  /* 0x8000008a16917221 */ /* 0x100fe40000010000 */
[----:B------:R-:W-:Y:S01]  /*4d20*/  FMUL.FTZ R18, R149, R18 ;  /* 0x0000001295127220 */ /* 0x000fe20000410000 */
[----:B------:R-:W-:Y:S01]  /*4d30*/  F2FP.BF16.PACK_AB R23, R23, R20 ;  /* 0x000000141717723e */ /* 0x000fe200000010ff */
[----:B------:R-:W-:Y:S01]  /*4d40*/  FMUL.FTZ R22, R144, R145 ;  /* 0x0000009190167220 */ /* 0x000fe20000410000 */
[----:B------:R-:W-:Y:S01]  /*4d50*/  F2FP.BF16.PACK_AB R144, R149, R144 ;  /* 0x000000909590723e */ /* 0x000fe200000010ff */
[----:B------:R-:W-:Y:S02]  /*4d60*/  FFMA.FTZ R139, -R232, R232, 1 ;  /* 0x3f800000e88b7423 */ /* 0x000fe400000101e8 */
[----:B------:R-:W-:Y:S01]  /*4d70*/  FFMA.FTZ R145, -R246, R246, 1 ;  /* 0x3f800000f6917423 */ /* 0x000fe200000101f6 */
[----:B------:R-:W2:Y:S01]  /*4d80*/  MUFU.EX2 R2, R163 ;  /* 0x000000a300027308 */ /* 0x000ea20000000800 */
[----:B------:R-:W-:Y:S02]  /*4d90*/  FMUL.FTZ R139, R18, R139 ;  /* 0x0000008b128b7220 */ /* 0x000fe40000410000 */
[----:B------:R-:W-:Y:S02]  /*4da0*/  FMUL.FTZ R34, R34, R145 ;  /* 0x0000009122227220 */ /* 0x000fe40000410000 */
[--C-:B-1----:R-:W-:Y:S02]  /*4db0*/  FADD.FTZ R145, R8, -R143.reuse ;  /* 0x8000008f08917221 */ /* 0x102fe40000010000 */
[--C-:B------:R-:W-:Y:S01]  /*4dc0*/  FADD.FTZ R18, R13, -R143.reuse ;  /* 0x8000008f0d127221 */ /* 0x100fe20000010000 */
[----:B------:R-:W-:Y:S01]  /*4dd0*/  F2FP.BF16.PACK_AB R13, R17, R148 ;  /* 0x00000094110d723e */ /* 0x000fe200000010ff */
[----:B------:R-:W-:Y:S01]  /*4de0*/  FADD.FTZ R8, R9, -R143 ;  /* 0x8000008f09087221 */ /* 0x000fe20000010000 */
[----:B------:R-:W1:Y:S01]  /*4df0*/  MUFU.EX2 R20, R157 ;  /* 0x0000009d00147308 */ /* 0x000e620000000800 */
[----:B------:R-:W-:Y:S02]  /*4e00*/  FMUL.FTZ R22, R22, R231 ;  /* 0x000000e716167220 */ /* 0x000fe40000410000 */
[----:B------:R-:W-:Y:S02]  /*4e10*/  FMUL.FTZ R8, R171, R8 ;  /* 0x00000008ab087220 */ /* 0x000fe40000410000 */
[----:B------:R-:W-:Y:S01]  /*4e20*/  FMUL.FTZ R18, R17, R18 ;  /* 0x0000001211127220 */ /* 0x000fe20000410000 */
[----:B------:R-:W-:Y:S01]  /*4e30*/  F2FP.BF16.PACK_AB R22, R139, R22 ;  /* 0x000000168b16723e */ /* 0x000fe200000010ff */
[----:B------:R-:W-:Y:S02]  /*4e40*/  FFMA.FTZ R17, -R218, R218, 1 ;  /* 0x3f800000da117423 */ /* 0x000fe400000101da */
[----:B------:R-:W-:Y:S01]  /*4e50*/  FFMA.FTZ R139, -R222, R222, 1 ;  /* 0x3f800000de8b7423 */ /* 0x000fe200000101de */
[----:B------:R-:W-:Y:S01]  /*4e60*/  MUFU.EX2 R170, R170 ;  /* 0x000000aa00aa7308 */ /* 0x000fe20000000800 */
[----:B------:R-:W-:Y:S02]  /*4e70*/  FMUL.FTZ R17, R8, R17 ;  /* 0x0000001108117220 */ /* 0x000fe40000410000 */
[----:B------:R-:W-:Y:S02]  /*4e80*/  FFMA.FTZ R245, R168, c[0x0][0x29c], -R245 ;  /* 0x0000a700a8f57a23 */ /* 0x000fe400000108f5 */
[--C-:B------:R-:W-:Y:S02]  /*4e90*/  FADD.FTZ R8, R25, -R143.reuse ;  /* 0x8000008f19087221 */ /* 0x100fe40000010000 */
[--C-:B------:R-:W-:Y:S02]  /*4ea0*/  FADD.FTZ R25, R28, -R143.reuse ;  /* 0x8000008f1c197221 */ /* 0x100fe40000010000 */
[----:B------:R-:W-:Y:S01]  /*4eb0*/  FMUL.FTZ R18, R18, R139 ;  /* 0x0000008b12127220 */ /* 0x000fe20000410000 */
[----:B------:R-:W-:Y:S01]  /*4ec0*/  MUFU.EX2 R28, R169 ;  /* 0x000000a9001c7308 */ /* 0x000fe20000000800 */
[--C-:B------:R-:W-:Y:S02]  /*4ed0*/  FADD.FTZ R139, R24, -R143.reuse ;  /* 0x8000008f188b7221 */ /* 0x100fe40000010000 */
[----:B------:R-:W-:Y:S02]  /*4ee0*/  FADD.FTZ R35, R35, -R138 ;  /* 0x8000008a23237221 */ /* 0x000fe40000010000 */
[----:B------:R-:W-:Y:S01]  /*4ef0*/  FMUL.FTZ R145, R152, R145 ;  /* 0x0000009198917220 */ /* 0x000fe20000410000 */
[----:B------:R-:W-:Y:S01]  /*4f00*/  F2FP.BF16.PACK_AB R152, R171, R152 ;  /* 0x00000098ab98723e */ /* 0x000fe200000010ff */
[--C-:B------:R-:W-:Y:S02]  /*4f10*/  FADD.FTZ R9, R12, -R143.reuse ;  /* 0x8000008f0c097221 */ /* 0x100fe40000010000 */
[----:B------:R-:W-:Y:S01]  /*4f20*/  FFMA.FTZ R12, -R215, R215, 1 ;  /* 0x3f800000d70c7423 */ /* 0x000fe200000101d7 */
[----:B------:R-:W5:Y:S01]  /*4f30*/  MUFU.EX2 R245, R245 ;  /* 0x000000f500f57308 */ /* 0x000f620000000800 */
[----:B------:R-:W-:Y:S01]  /*4f40*/  FMUL.FTZ R139, R164, R139 ;  /* 0x0000008ba48b7220 */ /* 0x000fe20000410000 */
[C---:B------:R-:W-:Y:S01]  /*4f50*/  F2FP.BF16.PACK_AB R164, R141.reuse, R164 ;  /* 0x000000a48da4723e */ /* 0x040fe200000010ff */
[----:B------:R-:W-:Y:S01]  /*4f60*/  FMUL.FTZ R8, R141, R8 ;  /* 0x000000088d087220 */ /* 0x000fe20000410000 */
[----:B------:R-:W-:Y:S01]  /*4f70*/  STS [R205+0x19480], R152 ;  /* 0x01948098cd007388 */ /* 0x000fe20000000800 */
[----:B------:R-:W-:Y:S02]  /*4f80*/  FFMA.FTZ R141, -R234, R234, 1 ;  /* 0x3f800000ea8d7423 */ /* 0x000fe400000101ea */
[----:B------:R-:W-:Y:S02]  /*4f90*/  FFMA.FTZ R138, -R247, R247, 1 ;  /* 0x3f800000f78a7423 */ /* 0x000fe400000101f7 */
[----:B------:R-:W-:Y:S01]  /*4fa0*/  FMUL.FTZ R35, R248, R35 ;  /* 0x00000023f8237220 */ /* 0x000fe20000410000 */
[----:B------:R-:W-:Y:S01]  /*4fb0*/  MUFU.EX2 R155, R155 ;  /* 0x0000009b009b7308 */ /* 0x000fe20000000800 */
[----:B------:R-:W-:Y:S02]  /*4fc0*/  FMUL.FTZ R12, R145, R12 ;  /* 0x0000000c910c7220 */ /* 0x000fe40000410000 */
[----:B------:R-:W-:Y:S01]  /*4fd0*/  FMUL.FTZ R141, R8, R141 ;  /* 0x0000008d088d7220 */ /* 0x000fe20000410000 */
[----:B--2---:R-:W-:Y:S01]  /*4fe0*/  F2FP.BF16.PACK_AB R8, R2, R165 ;  /* 0x000000a50208723e */ /* 0x004fe200000010ff */
[----:B------:R-:W-:Y:S01]  /*4ff0*/  FMUL.FTZ R35, R35, R138 ;  /* 0x0000008a23237220 */ /* 0x000fe20000410000 */
[----:B------:R-:W-:Y:S01]  /*5000*/  F2FP.BF16.PACK_AB R12, R17, R12 ;  /* 0x0000000c110c723e */ /* 0x000fe200000010ff */
[----:B------:R-:W-:Y:S01]  /*5010*/  FMUL.FTZ R9, R148, R9 ;  /* 0x0000000994097220 */ /* 0x000fe20000410000 */
[----:B-1----:R-:W-:Y:S01]  /*5020*/  F2FP.BF16.PACK_AB R17, R20, R161 ;  /* 0x000000a11411723e */ /* 0x002fe200000010ff */
[----:B------:R-:W-:Y:S01]  /*5030*/  STS [R205+0x19880], R8 ;  /* 0x01988008cd007388 */ /* 0x000fe20000000800 */
[----:B------:R-:W4:Y:S01]  /*5040*/  MUFU.EX2 R242, R242 ;  /* 0x000000f200f27308 */ /* 0x000f220000000800 */
[----:B------:R-:W-:Y:S01]  /*5050*/  F2FP.BF16.PACK_AB R35, R35, R34 ;  /* 0x000000222323723e */ /* 0x000fe200000010ff */
[----:B------:R-:W-:Y:S01]  /*5060*/  FFMA.FTZ R34, -R221, R221, 1 ;  /* 0x3f800000dd227423 */ /* 0x000fe200000101dd */
[----:B------:R-:W-:Y:S01]  /*5070*/  STS [R208+0x1000], R13 ;  /* 0x0010000dd0007388 */ /* 0x000fe20000000800 */
[----:B------:R-:W-:Y:S01]  /*5080*/  FADD.FTZ R24, R29, -R143 ;  /* 0x8000008f1d187221 */ /* 0x000fe20000010000 */
[----:B-----5:R-:W-:Y:S01]  /*5090*/  F2FP.BF16.PACK_AB R29, R245, R170 ;  /* 0x000000aaf51d723e */ /* 0x020fe200000010ff */
[----:B------:R-:W-:Y:S01]  /*50a0*/  FMUL.FTZ R9, R9, R34 ;  /* 0x0000002209097220 */ /* 0x000fe20000410000 */
[----:B------:R-:W-:Y:S01]  /*50b0*/  STS [R208+0x1400], R17 ;  /* 0x00140011d0007388 */ /* 0x000fe20000000800 */
[--C-:B---3--:R-:W-:Y:S02]  /*50c0*/  FADD.FTZ R11, R11, -R240.reuse ;  /* 0x800000f00b0b7221 */ /* 0x108fe40000010000 */
[--C-:B------:R-:W-:Y:S01]  /*50d0*/  FADD.FTZ R10, R10, -R240.reuse ;  /* 0x800000f00a0a7221 */ /* 0x100fe20000010000 */
[----:B------:R-:W-:Y:S01]  /*50e0*/  STS [R205+0x1a480], R160 ;  /* 0x01a480a0cd007388 */ /* 0x000fe20000000800 */
[----:B------:R-:W-:Y:S01]  /*50f0*/  F2FP.BF16.PACK_AB R9, R18, R9 ;  /* 0x000000091209723e */ /* 0x000fe200000010ff */
[----:B------:R-:W-:Y:S01]  /*5100*/  FMUL.FTZ R11, R2, R11 ;  /* 0x0000000b020b7220 */ /* 0x000fe20000410000 */
[----:B------:R-:W-:Y:S01]  /*5110*/  F2FP.BF16.PACK_AB R18, R28, R151 ;  /* 0x000000971c12723e */ /* 0x000fe200000010ff */
[----:B------:R-:W-:Y:S01]  /*5120*/  STS [R205+0x1a880], R144 ;  /* 0x01a88090cd007388 */ /* 0x000fe20000000800 */
[--C-:B------:R-:W-:Y:S02]  /*5130*/  FADD.FTZ R15, R15, -R240.reuse ;  /* 0x800000f00f0f7221 */ /* 0x100fe40000010000 */
[----:B------:R-:W-:Y:S01]  /*5140*/  FFMA.FTZ R220, -R220, R220, 1 ;  /* 0x3f800000dcdc7423 */ /* 0x000fe200000101dc */
[----:B------:R-:W-:Y:S01]  /*5150*/  STS [R208+0x2000], R33 ;  /* 0x00200021d0007388 */ /* 0x000fe20000000800 */
[----:B------:R-:W-:Y:S02]  /*5160*/  FMUL.FTZ R10, R165, R10 ;  /* 0x0000000aa50a7220 */ /* 0x000fe40000410000 */
[--C-:B------:R-:W-:Y:S01]  /*5170*/  FADD.FTZ R14, R14, -R240.reuse ;  /* 0x800000f00e0e7221 */ /* 0x100fe20000010000 */
[----:B------:R-:W-:Y:S01]  /*5180*/  STS [R208+0x2400], R167 ;  /* 0x002400a7d0007388 */ /* 0x000fe20000000800 */
[----:B----4-:R-:W-:Y:S01]  /*5190*/  F2FP.BF16.PACK_AB R3, R242, R155 ;  /* 0x0000009bf203723e */ /* 0x010fe200000010ff */
[----:B------:R-:W-:Y:S02]  /*51a0*/  FFMA.FTZ R219, -R219, R219, 1 ;  /* 0x3f800000dbdb7423 */ /* 0x000fe400000101db */
        /* <DEDUP_REMOVED lines=8> */
[----:B------:R-:W-:Y:S01]  /*5230*/  FFMA.FTZ R224, -R224, R224, 1 ;  /* 0x3f800000e0e07423 */ /* 0x000fe200000101e0 */
[----:B------:R1:W-:Y:S01]  /*5240*/  STS [R208+0x3400], R3 ;  /* 0x00340003d0007388 */ /* 0x0003e20000000800 */
[----:B------:R-:W-:Y:S01]  /*5250*/  FMUL.FTZ R14, R14, R223 ;  /* 0x000000df0e0e7220 */ /* 0x000fe20000410000 */
[----:B------:R-:W-:Y:S01]  /*5260*/  F2FP.BF16.PACK_AB R10, R11, R10 ;  /* 0x0000000a0b0a723e */ /* 0x000fe200000010ff */
[----:B------:R-:W-:Y:S01]  /*5270*/  FMUL.FTZ R15, R15, R224 ;  /* 0x000000e00f0f7220 */ /* 0x000fe20000410000 */
[----:B------:R-:W-:Y:S01]  /*5280*/  BAR.SYNC.DEFER_BLOCKING 0x0 ;  /* 0x0000000000007b1d */ /* 0x000fe20000010000 */
[--C-:B------:R-:W-:Y:S02]  /*5290*/  FADD.FTZ R26, R26, -R240.reuse ;  /* 0x800000f01a1a7221 */ /* 0x100fe40000010000 */
[--C-:B------:R-:W-:Y:S01]  /*52a0*/  FADD.FTZ R27, R27, -R240.reuse ;  /* 0x800000f01b1b7221 */ /* 0x100fe20000010000 */
[----:B------:R-:W-:Y:S01]  /*52b0*/  F2FP.BF16.PACK_AB R15, R15, R14 ;  /* 0x0000000e0f0f723e */ /* 0x000fe200000010ff */
[----:B------:R-:W-:Y:S02]  /*52c0*/  FMUL.FTZ R26, R151, R26 ;  /* 0x0000001a971a7220 */ /* 0x000fe40000410000 */
[----:B------:R-:W-:Y:S02]  /*52d0*/  FMUL.FTZ R27, R28, R27 ;  /* 0x0000001b1c1b7220 */ /* 0x000fe40000410000 */
[----:B------:R-:W-:Y:S02]  /*52e0*/  FFMA.FTZ R34, -R233, R233, 1 ;  /* 0x3f800000e9227423 */ /* 0x000fe400000101e9 */
[----:B------:R-:W-:Y:S02]  /*52f0*/  FFMA.FTZ R235, -R235, R235, 1 ;  /* 0x3f800000ebeb7423 */ /* 0x000fe400000101eb */
[----:B------:R-:W-:Y:S02]  /*5300*/  FFMA.FTZ R236, -R236, R236, 1 ;  /* 0x3f800000ecec7423 */ /* 0x000fe400000101ec */
[--C-:B------:R-:W-:Y:S02]  /*5310*/  FADD.FTZ R30, R30, -R240.reuse ;  /* 0x800000f01e1e7221 */ /* 0x100fe40000010000 */
[----:B------:R-:W-:Y:S02]  /*5320*/  FADD.FTZ R31, R31, -R240 ;  /* 0x800000f01f1f7221 */ /* 0x000fe40000010000 */
[----:B------:R-:W-:Y:S02]  /*5330*/  FFMA.FTZ R138, -R237, R237, 1 ;  /* 0x3f800000ed8a7423 */ /* 0x000fe400000101ed */
[----:B------:R-:W-:Y:S01]  /*5340*/  FMUL.FTZ R34, R139, R34 ;  /* 0x000000228b227220 */ /* 0x000fe20000410000 */
[----:B-1----:R-:W-:Y:S01]  /*5350*/  MOV R3, UR5 ;  /* 0x0000000500037c02 */ /* 0x002fe20008000f00 */
[----:B------:R-:W-:Y:S01]  /*5360*/  FMUL.FTZ R26, R26, R235 ;  /* 0x000000eb1a1a7220 */ /* 0x000fe20000410000 */
[----:B------:R-:W-:Y:S01]  /*5370*/  STS [R205+0x1c480], R154 ;  /* 0x01c4809acd007388 */ /* 0x000fe20000000800 */
[----:B------:R-:W-:Y:S01]  /*5380*/  FMUL.FTZ R27, R27, R236 ;  /* 0x000000ec1b1b7220 */ /* 0x000fe20000410000 */
[----:B------:R-:W-:Y:S01]  /*5390*/  F2FP.BF16.PACK_AB R34, R141, R34 ;  /* 0x000000228d22723e */ /* 0x000fe200000010ff */
[----:B------:R-:W-:Y:S01]  /*53a0*/  FMUL.FTZ R25, R170, R25 ;  /* 0x00000019aa197220 */ /* 0x000fe20000410000 */
[----:B------:R-:W-:Y:S01]  /*53b0*/  STS [R205+0x1c880], R32 ;  /* 0x01c88020cd007388 */ /* 0x000fe20000000800 */
[----:B------:R-:W-:Y:S02]  /*53c0*/  FMUL.FTZ R24, R245, R24 ;  /* 0x00000018f5187220 */ /* 0x000fe40000410000 */
[----:B------:R-:W-:Y:S01]  /*53d0*/  FFMA.FTZ R143, -R238, R238, 1 ;  /* 0x3f800000ee8f7423 */ /* 0x000fe200000101ee */
[----:B------:R-:W-:Y:S01]  /*53e0*/  STS [R208+0x4000], R21 ;  /* 0x00400015d0007388 */ /* 0x000fe20000000800 */
[----:B------:R-:W-:Y:S02]  /*53f0*/  FMUL.FTZ R30, R155, R30 ;  /* 0x0000001e9b1e7220 */ /* 0x000fe40000410000 */
[----:B------:R-:W-:Y:S01]  /*5400*/  FMUL.FTZ R31, R242, R31 ;  /* 0x0000001ff21f7220 */ /* 0x000fe20000410000 */
[----:B------:R-:W-:Y:S01]  /*5410*/  STS [R208+0x4400], R23 ;  /* 0x00440017d0007388 */ /* 0x000fe20000000800 */
[----:B------:R-:W-:Y:S02]  /*5420*/  FFMA.FTZ R239, -R239, R239, 1 ;  /* 0x3f800000efef7423 */ /* 0x000fe400000101ef */
[----:B------:R-:W-:Y:S01]  /*5430*/  FFMA.FTZ R2, -R241, R241, 1 ;  /* 0x3f800000f1027423 */ /* 0x000fe200000101f1 */
[----:B------:R-:W-:Y:S01]  /*5440*/  STS [R205+0x1d480], R12 ;  /* 0x01d4800ccd007388 */ /* 0x000fe20000000800 */
[----:B------:R-:W-:Y:S02]  /*5450*/  FMUL.FTZ R25, R25, R138 ;  /* 0x0000008a19197220 */ /* 0x000fe40000410000 */
        /* <DEDUP_REMOVED lines=134> */
.L_x_1328:
        /* <DEDUP_REMOVED lines=239> */
.L_x_1324:
[----:B------:R-:W-:Y:S05]  /*6bb0*/  @P1 EXIT ;  /* 0x000000000000194d */ /* 0x000fea0003800000 */
[----:B------:R-:W-:Y:S01]  /*6bc0*/  ISETP.NE.U32.AND P2, PT, RZ, c[0x0][0x360], PT ;  /* 0x0000d800ff007a0c */ /* 0x000fe20003f45070 */
[----:B------:R-:W-:Y:S02]  /*6bd0*/  UMOV UR6, 0x1 ;  /* 0x0000000100067882 */ /* 0x000fe40000000000 */
[----:B------:R-:W-:Y:S01]  /*6be0*/  ULDC.64 UR4, c[0x0][0x338] ;  /* 0x0000ce0000047ab9 */ /* 0x000fe20000000a00 */
[----:B------:R-:W-:-:S13]  /*6bf0*/  ISETP.NE.AND.EX P2, PT, RZ, c[0x0][0x364], PT, P2 ;  /* 0x0000d900ff007a0c */ /* 0x000fda0003f45320 */
[----:B------:R-:W-:-:S04]  /*6c00*/  @P2 IMAD.MOV.U32 R0, RZ, RZ, 0x4 ;  /* 0x00000004ff002424 */ /* 0x000fc800078e00ff */
[----:B------:R-:W-:-:S05]  /*6c10*/  @P2 IMAD.WIDE R6, R193, R0, c[0x0][0x360] ;  /* 0x0000d800c1062625 */ /* 0x000fca00078e0200 */
[----:B------:R2:W4:Y:S01]  /*6c20*/  @P2 LDG.E R0, [R6.64] ;  /* 0x0000000e06002981 */ /* 0x000522000c1e1900 */
[----:B------:R-:W-:Y:S02]  /*6c30*/  UISETP.NE.AND UP0, UPT, UR6, UR4, UPT ;  /* 0x000000040600728c */ /* 0x000fe4000bf05270 */
[----:B------:R-:W-:Y:S01]  /*6c40*/  UIMAD.WIDE.U32 UR6, UR11, UR5, URZ ;  /* 0x000000050b0672a5 */ /* 0x000fe2000f8e003f */
[----:B------:R-:W5:Y:S01]  /*6c50*/  S2R R4, SR_TID.X ;  /* 0x0000000000047919 */ /* 0x000f620000002100 */
[----:B------:R-:W-:-:S07]  /*6c60*/  ULDC UR4, c[0x0][0x340] ;  /* 0x0000d00000047ab9 */ /* 0x000fce0000000800 */
[----:B------:R-:W-:Y:S02]  /*6c70*/  @UP0 UMOV UR5, UR7 ;  /* 0x0000000700050c82 */ /* 0x000fe40008000000 */
[----:B------:R-:W-:-:S03]  /*6c80*/  @UP0 USHF.R.U32.HI UR11, URZ, UR4, UR5 ;  /* 0x000000043f0b0299 */ /* 0x000fc60008011605 */
[----:B------:R-:W-:Y:S02]  /*6c90*/  ULDC.64 UR4, c[0x0][0x328] ;  /* 0x0000ca0000047ab9 */ /* 0x000fe40000000a00 */
[----:B------:R-:W-:-:S04]  /*6ca0*/  USHF.R.S32.HI UR6, URZ, 0x1f, UR11 ;  /* 0x0000001f3f067899 */ /* 0x000fc8000801140b */
[----:B------:R-:W-:Y:S01]  /*6cb0*/  UIMAD UR4, UR6, UR4, URZ ;  /* 0x00000004060472a4 */ /* 0x000fe2000f8e023f */
[----:B--2---:R-:W-:-:S03]  /*6cc0*/  IMAD.U32 R6, RZ, RZ, UR11 ;  /* 0x0000000bff067e24 */ /* 0x004fc6000f8e00ff */
[----:B------:R-:W-:Y:S02]  /*6cd0*/  UIMAD UR7, UR11, UR5, UR4 ;  /* 0x000000050b0772a4 */ /* 0x000fe4000f8e0204 */
[----:B------:R-:W-:-:S04]  /*6ce0*/  UIMAD UR4, UR12, 0x3000, URZ ;  /* 0x000030000c0478a4 */ /* 0x000fc8000f8e023f */
[----:B------:R-:W-:Y:S01]  /*6cf0*/  USHF.R.S32.HI UR8, URZ, 0x1f, UR4 ;  /* 0x0000001f3f087899 */ /* 0x000fe20008011404 */
[----:B------:R-:W-:Y:S01]  /*6d00*/  BAR.SYNC.DEFER_BLOCKING 0x1, 0x100 ;  /* 0x0044000000007b1d */ /* 0x000fe20000010000 */
[----:B---34-:R-:W-:-:S05]  /*6d10*/  @P2 IMAD R3, R193, 0x80, R0 ;  /* 0x00000080c1032824 */ /* 0x018fca00078e0200 */
[----:B------:R-:W-:-:S04]  /*6d20*/  @P2 SHF.R.S32.HI R0, RZ, 0x1f, R3 ;  /* 0x0000001fff002819 */ /* 0x000fc80000011403 */
[----:B------:R-:W-:-:S04]  /*6d30*/  @P2 LEA.HI R0, R0, R3, RZ, 0x7 ;  /* 0x0000000300002211 */ /* 0x000fc800078f38ff */
[----:B------:R-:W-:Y:S02]  /*6d40*/  @P2 SHF.R.S32.HI R2, RZ, 0x7, R0 ;  /* 0x00000007ff022819 */ /* 0x000fe40000011400 */
[----:B-----5:R-:W-:-:S03]  /*6d50*/  SHF.R.S32.HI R0, RZ, 0x1f, R4 ;  /* 0x0000001fff007819 */ /* 0x020fc60000011404 */
[----:B------:R-:W-:-:S05]  /*6d60*/  @P2 IMAD R2, R2, 0x3000, RZ ;  /* 0x0000300002022824 */ /* 0x000fca00078e02ff */
[----:B------:R-:W-:Y:S02]  /*6d70*/  @P2 SHF.R.S32.HI R3, RZ, 0x1f, R2 ;  /* 0x0000001fff032819 */ /* 0x000fe40000011402 */
[----:B------:R-:W-:-:S06]  /*6d80*/  @!P2 CS2R R2, SRZ ;  /* 0x000000000002a805 */ /* 0x000fcc000001ff00 */
[----:B------:R-:W-:Y:S01]  /*6d90*/  IADD3 R4, P1, P0, R2, UR4, R4 ;  /* 0x0000000402047c10 */ /* 0x000fe2000f83e004 */
[----:B------:R-:W-:Y:S01]  /*6da0*/  ULDC.64 UR4, c[0x0][0x300] ;  /* 0x0000c00000047ab9 */ /* 0x000fe20000000a00 */
[----:B------:R-:W-:Y:S01]  /*6db0*/  IMAD.U32 R2, RZ, RZ, UR11 ;  /* 0x0000000bff027e24 */ /* 0x000fe2000f8e00ff */
[----:B------:R-:W-:Y:S01]  /*6dc0*/  UIMAD UR4, UR6, UR4, URZ ;  /* 0x00000004060472a4 */ /* 0x000fe2000f8e023f */
[----:B------:R-:W-:Y:S02]  /*6dd0*/  IADD3.X R5, R3, UR8, R0, P1, P0 ;  /* 0x0000000803057c10 */ /* 0x000fe40008fe0400 */
[----:B------:R-:W-:Y:S01]  /*6de0*/  SHF.R.S32.HI R0, RZ, 0x1f, R193 ;  /* 0x0000001fff007819 */ /* 0x000fe200000114c1 */
[----:B------:R-:W-:Y:S01]  /*6df0*/  UIMAD UR4, UR11, UR5, UR4 ;  /* 0x000000050b0472a4 */ /* 0x000fe2000f8e0204 */
[----:B------:R-:W-:Y:S01]  /*6e00*/  SEL R193, R193, RZ, !P2 ;  /* 0x000000ffc1c17207 */ /* 0x000fe20005000000 */
[----:B------:R-:W-:Y:S01]  /*6e10*/  IMAD.WIDE.U32 R6, R6, c[0x0][0x328], R4 ;  /* 0x0000ca0006067a25 */ /* 0x000fe200078e0004 */
[----:B------:R-:W-:-:S03]  /*6e20*/  SEL R0, R0, RZ, !P2 ;  /* 0x000000ff00007207 */ /* 0x000fc60005000000 */
[----:B------:R-:W-:Y:S01]  /*6e30*/  IMAD.WIDE.U32 R2, R2, c[0x0][0x300], R4 ;  /* 0x0000c00002027a25 */ /* 0x000fe200078e0004 */
[----:B------:R-:W-:-:S03]  /*6e40*/  IADD3 R7, R7, UR7, RZ ;  /* 0x0000000707077c10 */ /* 0x000fc6000fffe0ff */
[----:B------:R-:W-:Y:S01]  /*6e50*/  IMAD R4, R0, c[0x0][0x330], RZ ;  /* 0x0000cc0000047a24 */ /* 0x000fe200078e02ff */
[----:B------:R-:W-:Y:S01]  /*6e60*/  IADD3 R3, R3, UR4, RZ ;  /* 0x0000000403037c10 */ /* 0x000fe2000fffe0ff */
[----:B------:R-:W-:-:S04]  /*6e70*/  IMAD.WIDE.U32 R6, R193, c[0x0][0x330], R6 ;  /* 0x0000cc00c1067a25 */ /* 0x000fc800078e0006 */
[C---:B------:R-:W-:Y:S01]  /*6e80*/  IMAD R4, R193.reuse, c[0x0][0x334], R4 ;  /* 0x0000cd00c1047a24 */ /* 0x040fe200078e0204 */
[----:B-1----:R-:W-:Y:S01]  /*6e90*/  LEA R10, P1, R6, c[0x0][0x310], 0x2 ;  /* 0x0000c400060a7a11 */ /* 0x002fe200078210ff */
[----:B------:R-:W-:-:S04]  /*6ea0*/  IMAD.WIDE.U32 R8, R193, c[0x0][0x308], R2 ;  /* 0x0000c200c1087a25 */ /* 0x000fc800078e0002 */
[----:B------:R-:W-:Y:S01]  /*6eb0*/  IMAD.IADD R3, R7, 0x1, R4 ;  /* 0x0000000107037824 */ /* 0x000fe200078e0204 */
[----:B------:R-:W-:Y:S01]  /*6ec0*/  LEA R2, P0, R8, c[0x0][0x2e8], 0x2 ;  /* 0x0000ba0008027a11 */ /* 0x000fe200078010ff */
[----:B------:R-:W-:-:S03]  /*6ed0*/  IMAD R0, R0, c[0x0][0x308], RZ ;  /* 0x0000c20000007a24 */ /* 0x000fc600078e02ff */
[----:B------:R-:W-:Y:S01]  /*6ee0*/  LEA.HI.X R11, R6, c[0x0][0x314], R3, 0x2, P1 ;  /* 0x0000c500060b7a11 */ /* 0x000fe200008f1403 */
[----:B------:R-:W-:-:S04]  /*6ef0*/  IMAD R0, R193, c[0x0][0x30c], R0 ;  /* 0x0000c300c1007a24 */ /* 0x000fc800078e0200 */
[----:B------:R-:W-:Y:S01]  /*6f00*/  RED.E.ADD.F32.FTZ.RN.STRONG.GPU [R10.64], R36 ;  /* 0x000000240a00798e */ /* 0x000fe2000c10e78e */
[----:B------:R-:W-:-:S03]  /*6f10*/  IMAD.IADD R5, R9, 0x1, R0 ;  /* 0x0000000109057824 */ /* 0x000fc600078e0200 */
[----:B------:R-:W-:Y:S02]  /*6f20*/  RED.E.ADD.F32.FTZ.RN.STRONG.GPU [R10.64+0x400], R37 ;  /* 0x000400250a00798e */ /* 0x000fe4000c10e78e */
[----:B------:R-:W-:Y:S02]  /*6f30*/  LEA.HI.X R3, R8, c[0x0][0x2ec], R5, 0x2, P0 ;  /* 0x0000bb0008037a11 */ /* 0x000fe400000f1405 */
        /* <DEDUP_REMOVED lines=95> */
.L_x_1330:
        /* <DEDUP_REMOVED lines=13> */
.L_x_1439:


//--------------------- .text._ZN7cutlass13device_kernelIN5flash32FlashAttnBwdPostprocessConvertdQIN4cute5tupleIJNS3_1CILi128EEENS5_ILi96EEEEEENS_10bfloat16_tEfNS_4arch4Sm80ELi256ENS3_8TiledMMAINS3_8MMA_AtomIJNS3_30SM80_16x8x16_F32BF16BF16F32_TNEEEENS3_6LayoutINS4_IJNS5_ILi4EEENS5_ILi2EEENS5_ILi1EEEEEENS4_IJSJ_SH_NS5_ILi0EEEEEEEENS4_IJNS5_ILi64EEENS5_ILi32EEENS5_ILi16EEEEEEEELb0EEEEEvNT_6ParamsE --------------------------
	.section	.text._ZN7cutlass13device_kernelIN5flash32FlashAttnBwdPostprocessConvertdQIN4cute5tupleIJNS3_1CILi128EEENS5_ILi96EEEEEENS_10bfloat16_tEfNS_4arch4Sm80ELi256ENS3_8TiledMMAINS3_8MMA_AtomIJNS3_30SM80_16x8x16_F32BF16BF16F32_TNEEEENS3_6LayoutINS4_IJNS5_ILi4EEENS5_ILi2EEENS5_ILi1EEEEEENS4_IJSJ_SH_NS5_ILi0EEEEEEEENS4_IJNS5_ILi64EEENS5_ILi32EEENS5_ILi16EEEEEEEELb0EEEEEvNT_6ParamsE,"ax",@progbits
	.sectioninfo	@"SHI_REGISTERS=71"
	.align	128
.text._ZN7cutlass13device_kernelIN5flash32FlashAttnBwdPostprocessConvertdQIN4cute5tupleIJNS3_1CILi128EEENS5_ILi96EEEEEENS_10bfloat16_tEfNS_4arch4Sm80ELi256ENS3_8TiledMMAINS3_8MMA_AtomIJNS3_30SM80_16x8x16_F32BF16BF16F32_TNEEEENS3_6LayoutINS4_IJNS5_ILi4EEENS5_ILi2EEENS5_ILi1EEEEEENS4_IJSJ_SH_NS5_ILi0EEEEEEEENS4_IJNS5_ILi64EEENS5_ILi32EEENS5_ILi16EEEEEEEELb0EEEEEvNT_6ParamsE:
        .type           _ZN7cutlass13device_kernelIN5flash32FlashAttnBwdPostprocessConvertdQIN4cute5tupleIJNS3_1CILi128EEENS5_ILi96EEEEEENS_10bfloat16_tEfNS_4arch4Sm80ELi256ENS3_8TiledMMAINS3_8MMA_AtomIJNS3_30SM80_16x8x16_F32BF16BF16F32_TNEEEENS3_6LayoutINS4_IJNS5_ILi4EEENS5_ILi2EEENS5_ILi1EEEEEENS4_IJSJ_SH_NS5_ILi0EEEEEEEENS4_IJNS5_ILi64EEENS5_ILi32EEENS5_ILi16EEEEEEEELb0EEEEEvNT_6ParamsE,@function
        .size           _ZN7cutlass13device_kernelIN5flash32FlashAttnBwdPostprocessConvertdQIN4cute5tupleIJNS3_1CILi128EEENS5_ILi96EEEEEENS_10bfloat16_tEfNS_4arch4Sm80ELi256ENS3_8TiledMMAINS3_8MMA_AtomIJNS3_30SM80_16x8x16_F32BF16BF16F32_TNEEEENS3_6LayoutINS4_IJNS5_ILi4EEENS5_ILi2EEENS5_ILi1EEEEEENS4_IJSJ_SH_NS5_ILi0EEEEEEEENS4_IJNS5_ILi64EEENS5_ILi32EEENS5_ILi16EEEEEEEELb0EEEEEvNT_6ParamsE,(.L_x_1440 - _ZN7cutlass13device_kernelIN5flash32FlashAttnBwdPostprocessConvertdQIN4cute5tupleIJNS3_1CILi128EEENS5_ILi96EEEEEENS_10bfloat16_tEfNS_4arch4Sm80ELi256ENS3_8TiledMMAINS3_8MMA_AtomIJNS3_30SM80_16x8x16_F32BF16BF16F32_TNEEEENS3_6LayoutINS4_IJNS5_ILi4EEENS5_ILi2EEENS5_ILi1EEEEEENS4_IJSJ_SH_NS5_ILi0EEEEEEEENS4_IJNS5_ILi64EEENS5_ILi32EEENS5_ILi16EEEEEEEELb0EEEEEvNT_6ParamsE)
        .other          _ZN7cutlass13device_kernelIN5flash32FlashAttnBwdPostprocessConvertdQIN4cute5tupleIJNS3_1CILi128EEENS5_ILi96EEEEEENS_10bfloat16_tEfNS_4arch4Sm80ELi256ENS3_8TiledMMAINS3_8MMA_AtomIJNS3_30SM80_16x8x16_F32BF16BF16F32_TNEEEENS3_6LayoutINS4_IJNS5_ILi4EEENS5_ILi2EEENS5_ILi1EEEEEENS4_IJSJ_SH_NS5_ILi0EEEEEEEENS4_IJNS5_ILi64EEENS5_ILi32EEENS5_ILi16EEEEEEEELb0EEEEEvNT_6ParamsE,@"STO_CUDA_ENTRY STV_DEFAULT"
_ZN7cutlass13device_kernelIN5flash32FlashAttnBwdPostprocessConvertdQIN4cute5tupleIJNS3_1CILi128EEENS5_ILi96EEEEEENS_10bfloat16_tEfNS_4arch4Sm80ELi256ENS3_8TiledMMAINS3_8MMA_AtomIJNS3_30SM80_16x8x16_F32BF16BF16F32_TNEEEENS3_6LayoutINS4_IJNS5_ILi4EEENS5_ILi2EEENS5_ILi1EEEEEENS4_IJSJ_SH_NS5_ILi0EEEEEEEENS4_IJNS5_ILi64EEENS5_ILi32EEENS5_ILi16EEEEEEEELb0EEEEEvNT_6ParamsE:
[----:B------:R-:W-:Y:S02]  /*0000*/  IMAD.MOV.U32 R1, RZ, RZ, c[0x0][0x28] ;  /* 0x00000a00ff017624 */ /* 0x000fe400078e00ff */
[----:B------:R-:W0:Y:S01]  /*0010*/  S2R R9, SR_CTAID.Z ;  /* 0x0000000000097919 */ /* 0x000e220000002700 */
[----:B------:R-:W-:Y:S01]  /*0020*/  ISETP.NE.U32.AND P1, PT, RZ, c[0x0][0x1c8], PT ;  /* 0x00007200ff007a0c */ /* 0x000fe20003f25070 */
[----:B------:R-:W-:Y:S01]  /*0030*/  IMAD.MOV.U32 R4, RZ, RZ, 0x4 ;  /* 0x00000004ff047424 */ /* 0x000fe200078e00ff */
[----:B------:R-:W-:Y:S01]  /*0040*/  ISETP.NE.U32.AND P0, PT, RZ, c[0x0][0x1c0], PT ;  /* 0x00007000ff007a0c */ /* 0x000fe20003f05070 */
[----:B------:R-:W-:Y:S01]  /*0050*/  ULDC.64 UR4, c[0x0][0x118] ;  /* 0x0000460000047ab9 */ /* 0x000fe20000000a00 */
[----:B------:R-:W-:Y:S02]  /*0060*/  ISETP.NE.AND.EX P1, PT, RZ, c[0x0][0x1cc], PT, P1 ;  /* 0x00007300ff007a0c */ /* 0x000fe40003f25310 */
[----:B------:R-:W-:Y:S01]  /*0070*/  ISETP.NE.AND.EX P0, PT, RZ, c[0x0][0x1c4], PT, P0 ;  /* 0x00007100ff007a0c */ /* 0x000fe20003f05300 */
[----:B------:R-:W-:Y:S02]  /*0080*/  IMAD.MOV.U32 R58, RZ, RZ, c[0x0][0x190] ;  /* 0x00006400ff3a7624 */ /* 0x000fe400078e00ff */
[----:B0-----:R-:W-:-:S08]  /*0090*/  IMAD.WIDE R2, R9, R4, c[0x0][0x1c0] ;  /* 0x0000700009027625 */ /* 0x001fd000078e0204 */
[----:B------:R-:W-:Y:S02]  /*00a0*/  @P1 IMAD.WIDE R4, R9, R4, c[0x0][0x1c8] ;  /* 0x0000720009041625 */ /* 0x000fe400078e0204 */
[----:B------:R0:W5:Y:S01]  /*00b0*/  @P0 LDG.E R56, [R2.64] ;  /* 0x0000000402380981 */ /* 0x000162000c1e1900 */
[----:B------:R-:W-:-:S03]  /*00c0*/  ISETP.NE.U32.AND P2, PT, RZ, c[0x0][0x1c0], PT ;  /* 0x00007000ff007a0c */ /* 0x000fc60003f45070 */
[----:B------:R0:W5:Y:S04]  /*00d0*/  @P1 LDG.E R58, [R4.64] ;  /* 0x00000004043a1981 */ /* 0x000168000c1e1900 */
[----:B------:R-:W1:Y:S02]  /*00e0*/  S2R R54, SR_CTAID.X ;  /* 0x0000000000367919 */ /* 0x000e640000002500 */
[----:B-1----:R-:W-:Y:S01]  /*00f0*/  IMAD.SHL.U32 R57, R54, 0x80, RZ ;  /* 0x0000008036397824 */ /* 0x002fe200078e00ff */
[----:B------:R-:W-:Y:S05]  /*0100*/  @P1 BRA `(.L_x_1331) ;  /* 0x0000004000001947 */ /* 0x000fea0003800000 */
[----:B0-----:R-:W-:Y:S05]  /*0110*/  @!P0 BRA `(.L_x_1331) ;  /* 0x0000003000008947 */ /* 0x001fea0003800000 */
[----:B------:R-:W2:Y:S04]  /*0120*/  LDG.E R5, [R2.64] ;  /* 0x0000000402057981 */ /* 0x000ea8000c1e1900 */
[----:B-----5:R-:W2:Y:S02]  /*0130*/  LDG.E R58, [R2.64+0x4] ;  /* 0x00000404023a7981 */ /* 0x020ea4000c1e1900 */
[----:B--2---:R-:W-:-:S02]  /*0140*/  IADD3 R58, -R5, R58, RZ ;  /* 0x0000003a053a7210 */ /* 0x004fc40007ffe1ff */
.L_x_1331:
[----:B0-----:R-:W-:Y:S01]  /*0150*/  ISETP.NE.AND.EX P1, PT, RZ, c[0x0][0x1c4], PT, P2 ;  /* 0x00007100ff007a0c */ /* 0x001fe20003f25320 */
[----:B-----5:R-:W-:Y:S01]  /*0160*/  @P0 IMAD R2, R9, 0x80, R56 ;  /* 0x0000008009020824 */ /* 0x020fe200078e0238 */
[----:B------:R-:W-:-:S13]  /*0170*/  ISETP.LE.AND P2, PT, R58, R57, PT ;  /* 0x000000393a00720c */ /* 0x000fda0003f43270 */
[----:B------:R-:W-:Y:S05]  /*0180*/  @P1 EXIT P2 ;  /* 0x000000000000194d */ /* 0x000fea0001000000 */
[----:B------:R-:W0:Y:S01]  /*0190*/  S2R R53, SR_TID.X ;  /* 0x0000000000357919 */ /* 0x000e220000002100 */
[----:B------:R-:W-:Y:S01]  /*01a0*/  @P0 SHF.R.S32.HI R3, RZ, 0x1f, R2 ;  /* 0x0000001fff030819 */ /* 0x000fe20000011402 */
[----:B------:R-:W-:Y:S01]  /*01b0*/  CS2R R4, SRZ ;  /* 0x0000000000047805 */ /* 0x000fe2000001ff00 */
[----:B------:R-:W-:Y:S01]  /*01c0*/  IMAD R7, R54, 0x3000, RZ ;  /* 0x0000300036077824 */ /* 0x000fe200078e02ff */
[----:B------:R-:W1:Y:S01]  /*01d0*/  S2R R0, SR_CTAID.Y ;  /* 0x0000000000007919 */ /* 0x000e620000002600 */
[----:B------:R-:W-:Y:S02]  /*01e0*/  @P0 LEA.HI R3, R3, R2, RZ, 0x7 ;  /* 0x0000000203030211 */ /* 0x000fe400078f38ff */
[----:B------:R-:W-:Y:S02]  /*01f0*/  SEL R52, R9, RZ, !P1 ;  /* 0x000000ff09347207 */ /* 0x000fe40004800000 */
[----:B------:R-:W-:Y:S02]  /*0200*/  @P0 SHF.R.S32.HI R3, RZ, 0x7, R3 ;  /* 0x00000007ff030819 */ /* 0x000fe40000011403 */
[----:B------:R-:W-:-:S03]  /*0210*/  SHF.R.S32.HI R11, RZ, 0x1f, R7 ;  /* 0x0000001fff0b7819 */ /* 0x000fc60000011407 */
[----:B------:R-:W-:-:S04]  /*0220*/  @P0 IMAD R3, R3, 0x3000, RZ ;  /* 0x0000300003030824 */ /* 0x000fc800078e02ff */
[--C-:B------:R-:W-:Y:S01]  /*0230*/  @P0 IMAD.MOV.U32 R4, RZ, RZ, R3.reuse ;  /* 0x000000ffff040224 */ /* 0x100fe200078e0003 */
[----:B------:R-:W-:Y:S02]  /*0240*/  @P0 SHF.R.S32.HI R5, RZ, 0x1f, R3 ;  /* 0x0000001fff050819 */ /* 0x000fe40000011403 */
[----:B------:R-:W-:Y:S01]  /*0250*/  SHF.R.S32.HI R3, RZ, 0x1f, R9 ;  /* 0x0000001fff037819 */ /* 0x000fe20000011409 */
[----:B0-----:R-:W-:-:S03]  /*0260*/  IMAD.SHL.U32 R6, R53, 0x4, RZ ;  /* 0x0000000435067824 */ /* 0x001fc600078e00ff */
[----:B------:R-:W-:Y:S02]  /*0270*/  SEL R3, R3, RZ, !P1 ;  /* 0x000000ff03037207 */ /* 0x000fe40004800000 */
[----:B-1----:R-:W-:Y:S02]  /*0280*/  SHF.R.S32.HI R2, RZ, 0x1f, R0 ;  /* 0x0000001fff027819 */ /* 0x002fe40000011400 */
[----:B------:R-:W-:Y:S01]  /*0290*/  IADD3 R4, P2, P3, R4, R6, R7 ;  /* 0x0000000604047210 */ /* 0x000fe20007b5e007 */
[----:B------:R-:W-:Y:S01]  /*02a0*/  IMAD R9, R3, c[0x0][0x180], RZ ;  /* 0x0000600003097a24 */ /* 0x000fe200078e02ff */
[----:B------:R-:W-:Y:S01]  /*02b0*/  SHF.R.S32.HI R6, RZ, 0x1f, R6 ;  /* 0x0000001fff067819 */ /* 0x000fe20000011406 */
[----:B------:R-:W-:Y:S02]  /*02c0*/  IMAD R7, R2, c[0x0][0x178], RZ ;  /* 0x00005e0002077a24 */ /* 0x000fe400078e02ff */
[----:B------:R-:W-:Y:S01]  /*02d0*/  IMAD R9, R52, c[0x0][0x184], R9 ;  /* 0x0000610034097a24 */ /* 0x000fe200078e0209 */
[----:B------:R-:W-:Y:S01]  /*02e0*/  IADD3.X R5, R5, R6, R11, P2, P3 ;  /* 0x0000000605057210 */ /* 0x000fe200017e640b */
[----:B------:R-:W-:-:S04]  /*02f0*/  IMAD R7, R0, c[0x0][0x17c], R7 ;  /* 0x00005f0000077a24 */ /* 0x000fc800078e0207 */
[----:B------:R-:W-:-:S05]  /*0300*/  IMAD.WIDE.U32 R4, R0, c[0x0][0x178], R4 ;  /* 0x00005e0000047a25 */ /* 0x000fca00078e0004 */
[----:B------:R-:W-:-:S05]  /*0310*/  IADD3 R5, R5, R7, RZ ;  /* 0x0000000705057210 */ /* 0x000fca0007ffe0ff */
[----:B------:R-:W-:-:S04]  /*0320*/  IMAD.WIDE.U32 R4, R52, c[0x0][0x180], R4 ;  /* 0x0000600034047a25 */ /* 0x000fc800078e0004 */
[----:B------:R-:W-:Y:S01]  /*0330*/  IMAD.IADD R5, R5, 0x1, R9 ;  /* 0x0000000105057824 */ /* 0x000fe200078e0209 */
[----:B------:R-:W-:-:S04]  /*0340*/  LEA R64, P1, R4, c[0x0][0x160], 0x2 ;  /* 0x0000580004407a11 */ /* 0x000fc800078210ff */
[----:B------:R-:W-:-:S05]  /*0350*/  LEA.HI.X R65, R4, c[0x0][0x164], R5, 0x2, P1 ;  /* 0x0000590004417a11 */ /* 0x000fca00008f1405 */
[----:B------:R-:W2:Y:S04]  /*0360*/  LDG.E.128 R4, [R64.64] ;  /* 0x0000000440047981 */ /* 0x000ea8000c1e1d00 */
[----:B------:R-:W3:Y:S04]  /*0370*/  LDG.E.128 R8, [R64.64+0x1000] ;  /* 0x0010000440087981 */ /* 0x000ee8000c1e1d00 */
[----:B------:R-:W4:Y:S04]  /*0380*/  LDG.E.128 R12, [R64.64+0x2000] ;  /* 0x00200004400c7981 */ /* 0x000f28000c1e1d00 */
[----:B------:R-:W5:Y:S04]  /*0390*/  LDG.E.128 R16, [R64.64+0x3000] ;  /* 0x0030000440107981 */ /* 0x000f68000c1e1d00 */
[----:B------:R-:W5:Y:S04]  /*03a0*/  LDG.E.128 R20, [R64.64+0x4000] ;  /* 0x0040000440147981 */ /* 0x000f68000c1e1d00 */
[----:B------:R-:W5:Y:S04]  /*03b0*/  LDG.E.128 R24, [R64.64+0x5000] ;  /* 0x0050000440187981 */ /* 0x000f68000c1e1d00 */
[----:B------:R-:W5:Y:S04]  /*03c0*/  LDG.E.128 R28, [R64.64+0x6000] ;  /* 0x00600004401c7981 */ /* 0x000f68000c1e1d00 */
[----:B------:R-:W5:Y:S04]  /*03d0*/  LDG.E.128 R32, [R64.64+0x7000] ;  /* 0x0070000440207981 */ /* 0x000f68000c1e1d00 */
[----:B------:R-:W5:Y:S04]  /*03e0*/  LDG.E.128 R36, [R64.64+0x8000] ;  /* 0x0080000440247981 */ /* 0x000f68000c1e1d00 */
[----:B------:R-:W5:Y:S04]  /*03f0*/  LDG.E.128 R40, [R64.64+0x9000] ;  /* 0x0090000440287981 */ /* 0x000f68000c1e1d00 */
[----:B------:R-:W5:Y:S04]  /*0400*/  LDG.E.128 R44, [R64.64+0xa000] ;  /* 0x00a00004402c7981 */ /* 0x000f68000c1e1d00 */
[----:B------:R-:W5:Y:S01]  /*0410*/  LDG.E.128 R48, [R64.64+0xb000] ;  /* 0x00b0000440307981 */ /* 0x000f62000c1e1d00 */
[----:B------:R-:W-:Y:S01]  /*0420*/  SHF.R.S32.HI R60, RZ, 0x1f, R53 ;  /* 0x0000001fff3c7819 */ /* 0x000fe20000011435 */
[----:B------:R-:W-:Y:S01]  /*0430*/  IMAD.IADD R57, R58, 0x1, -R57 ;  /* 0x000000013a397824 */ /* 0x000fe200078e0a39 */
[----:B------:R-:W-:Y:S02]  /*0440*/  BSSY B0, `(.L_x_1332) ;  /* 0x00000f2000007945 */ /* 0x000fe40003800000 */
[----:B------:R-:W-:-:S02]  /*0450*/  LEA.HI R59, R60, R53, RZ, 0x2 ;  /* 0x000000353c3b7211 */ /* 0x000fc400078f10ff */
[----:B------:R-:W-:Y:S02]  /*0460*/  LEA.HI R61, R60, R53, RZ, 0x5 ;  /* 0x000000353c3d7211 */ /* 0x000fe400078f28ff */
[--C-:B------:R-:W-:Y:S02]  /*0470*/  SHF.R.S32.HI R55, RZ, 0x2, R59.reuse ;  /* 0x00000002ff377819 */ /* 0x100fe4000001143b */
[----:B------:R-:W-:Y:S02]  /*0480*/  SHF.R.S32.HI R62, RZ, 0x1f, R59 ;  /* 0x0000001fff3e7819 */ /* 0x000fe4000001143b */
[--C-:B------:R-:W-:Y:S02]  /*0490*/  SHF.R.S32.HI R63, RZ, 0x5, R61.reuse ;  /* 0x00000005ff3f7819 */ /* 0x100fe4000001143d */
[----:B------:R-:W-:Y:S02]  /*04a0*/  SHF.R.S32.HI R66, RZ, 0x1f, R61 ;  /* 0x0000001fff427819 */ /* 0x000fe4000001143d */
[----:B------:R-:W-:-:S02]  /*04b0*/  LEA.HI R61, R62, R55, RZ, 0x2 ;  /* 0x000000373e3d7211 */ /* 0x000fc400078f10ff */
[----:B------:R-:W-:Y:S02]  /*04c0*/  LEA.HI R62, R62, R55, RZ, 0x3 ;  /* 0x000000373e3e7211 */ /* 0x000fe400078f18ff */
[----:B------:R-:W-:Y:S02]  /*04d0*/  LEA.HI R66, R66, R63, RZ, 0x2 ;  /* 0x0000003f42427211 */ /* 0x000fe400078f10ff */
[----:B------:R-:W-:Y:S02]  /*04e0*/  LOP3.LUT R62, R62, 0xfffffff8, RZ, 0xc0, !PT ;  /* 0xfffffff83e3e7812 */ /* 0x000fe400078ec0ff */
[----:B------:R-:W-:Y:S02]  /*04f0*/  LOP3.LUT R66, R66, 0xfffffc, RZ, 0xc0, !PT ;  /* 0x00fffffc42427812 */ /* 0x000fe400078ec0ff */
[----:B------:R-:W-:Y:S01]  /*0500*/  LOP3.LUT R68, R61, 0xffffffc, RZ, 0xc0, !PT ;  /* 0x0ffffffc3d447812 */ /* 0x000fe200078ec0ff */
[----:B------:R-:W-:Y:S01]  /*0510*/  IMAD.IADD R62, R55, 0x1, -R62 ;  /* 0x00000001373e7824 */ /* 0x000fe200078e0a3e */
[----:B------:R-:W-:-:S02]  /*0520*/  IADD3 R61, R63, -R66, RZ ;  /* 0x800000423f3d7210 */ /* 0x000fc40007ffe0ff */
[----:B------:R-:W-:Y:S01]  /*0530*/  IMNMX R57, R57, 0x80, PT ;  /* 0x0000008039397817 */ /* 0x000fe20003800200 */
[----:B------:R-:W-:-:S03]  /*0540*/  IMAD.IADD R68, R55, 0x1, -R68 ;  /* 0x0000000137447824 */ /* 0x000fc600078e0a44 */
[----:B------:R-:W-:Y:S01]  /*0550*/  ISETP.GE.AND P1, PT, R55, R57, PT ;  /* 0x000000393700720c */ /* 0x000fe20003f26270 */
[----:B------:R-:W-:Y:S01]  /*0560*/  IMAD R58, R63, 0x8, R68 ;  /* 0x000000083f3a7824 */ /* 0x000fe200078e0244 */
[----:B--2---:R0:W-:Y:S04]  /*0570*/  STS.128 [R53.X16], R4 ;  /* 0x0000000435007388 */ /* 0x0041e8000000cc00 */
[----:B---3--:R-:W-:Y:S04]  /*0580*/  STS.128 [R53.X16+0x1000], R8 ;  /* 0x0010000835007388 */ /* 0x008fe8000000cc00 */
[----:B----4-:R1:W-:Y:S04]  /*0590*/  STS.128 [R53.X16+0x2000], R12 ;  /* 0x0020000c35007388 */ /* 0x0103e8000000cc00 */
[----:B-----5:R-:W-:Y:S01]  /*05a0*/  STS.128 [R53.X16+0x3000], R16 ;  /* 0x0030001035007388 */ /* 0x020fe2000000cc00 */
[----:B0-----:R-:W-:-:S03]  /*05b0*/  LEA.HI R5, R60, R53, RZ, 0x4 ;  /* 0x000000353c057211 */ /* 0x001fc600078f20ff */
[----:B------:R-:W-:Y:S01]  /*05c0*/  STS.128 [R53.X16+0x4000], R20 ;  /* 0x0040001435007388 */ /* 0x000fe2000000cc00 */
[----:B------:R-:W-:Y:S02]  /*05d0*/  LOP3.LUT R4, R59, 0xfffffffc, RZ, 0xc0, !PT ;  /* 0xfffffffc3b047812 */ /* 0x000fe400078ec0ff */
[-C--:B------:R-:W-:Y:S01]  /*05e0*/  LEA.HI R60, R60, R53.reuse, RZ, 0x7 ;  /* 0x000000353c3c7211 */ /* 0x080fe200078f38ff */
[----:B------:R-:W-:Y:S01]  /*05f0*/  STS.128 [R53.X16+0x5000], R24 ;  /* 0x0050001835007388 */ /* 0x000fe2000000cc00 */
[----:B------:R-:W-:Y:S01]  /*0600*/  IMAD.SHL.U32 R5, R5, 0x4, RZ ;  /* 0x0000000405057824 */ /* 0x000fe200078e00ff */
[----:B------:R-:W-:Y:S02]  /*0610*/  IADD3 R4, -R4, R53, RZ ;  /* 0x0000003504047210 */ /* 0x000fe40007ffe1ff */
[----:B------:R-:W-:Y:S01]  /*0620*/  STS.128 [R53.X16+0x6000], R28 ;  /* 0x0060001c35007388 */ /* 0x000fe2000000cc00 */
[----:B-1----:R-:W-:Y:S02]  /*0630*/  IADD3 R14, R55, 0x40, RZ ;  /* 0x00000040370e7810 */ /* 0x002fe40007ffe0ff */
[C---:B------:R-:W-:Y:S01]  /*0640*/  LEA.HI R6, R4.reuse, R4, RZ, 0x1 ;  /* 0x0000000404067211 */ /* 0x040fe200078f08ff */
[----:B------:R-:W-:Y:S01]  /*0650*/  STS.128 [R53.X16+0x7000], R32 ;  /* 0x0070002035007388 */ /* 0x000fe2000000cc00 */
[----:B------:R-:W-:Y:S01]  /*0660*/  LOP3.LUT R7, R5, 0x40, RZ, 0xc0, !PT ;  /* 0x0000004005077812 */ /* 0x000fe200078ec0ff */
[----:B------:R-:W-:Y:S01]  /*0670*/  IMAD R61, R61, 0x80, R4 ;  /* 0x000000803d3d7824 */ /* 0x000fe200078e0204 */
[----:B------:R-:W-:Y:S01]  /*0680*/  SHF.R.S32.HI R5, RZ, 0x1f, R62 ;  /* 0x0000001fff057819 */ /* 0x000fe2000001143e */
[----:B------:R-:W-:Y:S01]  /*0690*/  STS.128 [R53.X16+0x8000], R36 ;  /* 0x0080002435007388 */ /* 0x000fe2000000cc00 */
[----:B------:R-:W-:Y:S01]  /*06a0*/  IMAD.SHL.U32 R4, R4, 0x8, RZ ;  /* 0x0000000804047824 */ /* 0x000fe200078e00ff */
[----:B------:R-:W-:Y:S01]  /*06b0*/  SHF.R.U32.HI R15, RZ, 0x3, R7 ;  /* 0x00000003ff0f7819 */ /* 0x000fe20000011607 */
[----:B------:R-:W-:Y:S01]  /*06c0*/  IMAD.SHL.U32 R9, R6, 0x400, RZ ;  /* 0x0000040006097824 */ /* 0x000fe200078e00ff */
[----:B------:R-:W-:Y:S01]  /*06d0*/  STS.128 [R53.X16+0x9000], R40 ;  /* 0x0090002835007388 */ /* 0x000fe2000000cc00 */
[----:B------:R-:W-:-:S02]  /*06e0*/  LEA.HI R8, R5, R62, RZ, 0x2 ;  /* 0x0000003e05087211 */ /* 0x000fc400078f10ff */
[----:B------:R-:W-:Y:S01]  /*06f0*/  LOP3.LUT R6, R7, 0x8, R4, 0xf8, !PT ;  /* 0x0000000807067812 */ /* 0x000fe200078ef804 */
[----:B------:R-:W-:Y:S01]  /*0700*/  STS.128 [R53.X16+0xa000], R44 ;  /* 0x00a0002c35007388 */ /* 0x000fe2000000cc00 */
[C---:B------:R-:W-:Y:S01]  /*0710*/  LOP3.LUT R7, R8.reuse, 0x7fffffc, RZ, 0xc0, !PT ;  /* 0x07fffffc08077812 */ /* 0x040fe200078ec0ff */
[----:B------:R-:W-:Y:S01]  /*0720*/  IMAD.SHL.U32 R8, R8, 0x10, RZ ;  /* 0x0000001008087824 */ /* 0x000fe200078e00ff */
[----:B------:R-:W-:Y:S01]  /*0730*/  LOP3.LUT R9, R9, 0x7ffff800, RZ, 0xc0, !PT ;  /* 0x7ffff80009097812 */ /* 0x000fe200078ec0ff */
[----:B------:R-:W-:Y:S01]  /*0740*/  STS.128 [R53.X16+0xb000], R48 ;  /* 0x00b0003035007388 */ /* 0x000fe2000000cc00 */
[----:B------:R-:W-:Y:S02]  /*0750*/  LOP3.LUT R15, R6, R15, RZ, 0x3c, !PT ;  /* 0x0000000f060f7212 */ /* 0x000fe400078e3cff */
[----:B------:R-:W-:Y:S01]  /*0760*/  IADD3 R62, R62, -R7, RZ ;  /* 0x800000073e3e7210 */ /* 0x000fe20007ffe0ff */
[----:B------:R-:W-:Y:S01]  /*0770*/  BAR.SYNC.DEFER_BLOCKING 0x0 ;  /* 0x0000000000007b1d */ /* 0x000fe20000010000 */
[----:B------:R-:W-:Y:S01]  /*0780*/  CS2R R6, SRZ ;  /* 0x0000000000067805 */ /* 0x000fe2000001ff00 */
[----:B------:R-:W-:Y:S01]  /*0790*/  IMAD.U32 R58, R58, 0x10, R9 ;  /* 0x000000103a3a7824 */ /* 0x000fe200078e0009 */
[----:B------:R-:W-:Y:S01]  /*07a0*/  SHF.R.U32.HI R9, RZ, 0x4, R60 ;  /* 0x00000004ff097819 */ /* 0x000fe2000001163c */
[----:B------:R-:W-:Y:S01]  /*07b0*/  IMAD R62, R62, 0x8, R61 ;  /* 0x000000083e3e7824 */ /* 0x000fe200078e023d */
[----:B------:R-:W-:-:S02]  /*07c0*/  LOP3.LUT R8, R8, 0x40, RZ, 0xc0, !PT ;  /* 0x0000004008087812 */ /* 0x000fc400078ec0ff */
[----:B------:R-:W-:Y:S02]  /*07d0*/  @P0 MOV R6, R56 ;  /* 0x0000003800060202 */ /* 0x000fe40000000f00 */
[----:B------:R-:W-:Y:S02]  /*07e0*/  @P0 SHF.R.S32.HI R7, RZ, 0x1f, R56 ;  /* 0x0000001fff070819 */ /* 0x000fe40000011438 */
[----:B------:R-:W-:Y:S02]  /*07f0*/  LOP3.LUT R9, R8, 0x8, R9, 0xf8, !PT ;  /* 0x0000000808097812 */ /* 0x000fe400078ef809 */
[C---:B------:R-:W-:Y:S02]  /*0800*/  IADD3 R6, P0, R55.reuse, R6, RZ ;  /* 0x0000000637067210 */ /* 0x040fe40007f1e0ff */
[----:B------:R-:W-:Y:S02]  /*0810*/  SHF.R.U32.HI R8, RZ, 0x3, R8 ;  /* 0x00000003ff087819 */ /* 0x000fe40000011608 */
[----:B------:R-:W-:-:S02]  /*0820*/  LEA.HI.X.SX32 R7, R55, R7, 0x1, P0 ;  /* 0x0000000737077211 */ /* 0x000fc400000f0eff */
[----:B------:R-:W-:Y:S01]  /*0830*/  LOP3.LUT R9, R9, R8, RZ, 0x3c, !PT ;  /* 0x0000000809097212 */ /* 0x000fe200078e3cff */
[----:B------:R-:W-:Y:S01]  /*0840*/  IMAD.IADD R8, R58, 0x1, R15 ;  /* 0x000000013a087824 */ /* 0x000fe200078e020f */
[----:B------:R-:W-:Y:S01]  /*0850*/  ISETP.GE.AND P0, PT, R14, R57, PT ;  /* 0x000000390e00720c */ /* 0x000fe20003f06270 */
[----:B------:R-:W-:Y:S01]  /*0860*/  IMAD.WIDE R6, R54, 0x80, R6 ;  /* 0x0000008036067825 */ /* 0x000fe200078e0206 */
[----:B------:R-:W0:Y:S03]  /*0870*/  LDS R10, [R53.X4] ;  /* 0x00000000350a7984 */ /* 0x000e260000004800 */
[----:B------:R-:W-:Y:S01]  /*0880*/  IMAD.U32 R9, R62, 0x2, R9 ;  /* 0x000000023e097824 */ /* 0x000fe200078e0009 */
[----:B------:R-:W1:Y:S04]  /*0890*/  LDS R11, [R53.X4+0x400] ;  /* 0x00040000350b7984 */ /* 0x000e680000004800 */
[----:B------:R-:W2:Y:S04]  /*08a0*/  LDS R12, [R53.X4+0x800] ;  /* 0x00080000350c7984 */ /* 0x000ea80000004800 */
[----:B------:R-:W3:Y:S04]  /*08b0*/  LDS R13, [R53.X4+0xc00] ;  /* 0x000c0000350d7984 */ /* 0x000ee80000004800 */
[----:B------:R-:W4:Y:S04]  /*08c0*/  LDS R16, [R53.X4+0x1000] ;  /* 0x0010000035107984 */ /* 0x000f280000004800 */
[----:B------:R-:W5:Y:S04]  /*08d0*/  LDS R17, [R53.X4+0x1400] ;  /* 0x0014000035117984 */ /* 0x000f680000004800 */
[----:B------:R-:W5:Y:S04]  /*08e0*/  LDS R18, [R53.X4+0x1800] ;  /* 0x0018000035127984 */ /* 0x000f680000004800 */
[----:B------:R-:W5:Y:S04]  /*08f0*/  LDS R19, [R53.X4+0x1c00] ;  /* 0x001c000035137984 */ /* 0x000f680000004800 */
[----:B------:R-:W5:Y:S04]  /*0900*/  LDS R25, [R53.X4+0x2000] ;  /* 0x0020000035197984 */ /* 0x000f680000004800 */
[----:B------:R-:W5:Y:S04]  /*0910*/  LDS R26, [R53.X4+0x2400] ;  /* 0x00240000351a7984 */ /* 0x000f680000004800 */
[----:B------:R-:W5:Y:S01]  /*0920*/  LDS R15, [R53.X4+0x3800] ;  /* 0x00380000350f7984 */ /* 0x000f620000004800 */
[----:B0-----:R-:W-:-:S03]  /*0930*/  FMUL.FTZ R10, R10, c[0x0][0x1b8] ;  /* 0x00006e000a0a7a20 */ /* 0x001fc60000410000 */
[----:B------:R-:W0:Y:S01]  /*0940*/  LDS R14, [R53.X4+0x3c00] ;  /* 0x003c0000350e7984 */ /* 0x000e220000004800 */
[----:B-1----:R-:W-:-:S03]  /*0950*/  FMUL.FTZ R11, R11, c[0x0][0x1b8] ;  /* 0x00006e000b0b7a20 */ /* 0x002fc60000410000 */
[----:B------:R-:W1:Y:S01]  /*0960*/  LDS R27, [R53.X4+0x2800] ;  /* 0x00280000351b7984 */ /* 0x000e620000004800 */
[----:B--2---:R-:W-:Y:S01]  /*0970*/  FMUL.FTZ R12, R12, c[0x0][0x1b8] ;  /* 0x00006e000c0c7a20 */ /* 0x004fe20000410000 */
[----:B------:R-:W-:Y:S02]  /*0980*/  F2FP.BF16.PACK_AB R10, R11, R10 ;  /* 0x0000000a0b0a723e */ /* 0x000fe400000010ff */
[----:B------:R-:W2:Y:S01]  /*0990*/  LDS R30, [R53.X4+0x2c00] ;  /* 0x002c0000351e7984 */ /* 0x000ea20000004800 */
[----:B---3--:R-:W-:-:S03]  /*09a0*/  FMUL.FTZ R13, R13, c[0x0][0x1b8] ;  /* 0x00006e000d0d7a20 */ /* 0x008fc60000410000 */
[----:B------:R-:W3:Y:S01]  /*09b0*/  LDS R31, [R53.X4+0x3000] ;  /* 0x00300000351f7984 */ /* 0x000ee20000004800 */
[----:B----4-:R-:W-:Y:S01]  /*09c0*/  FMUL.FTZ R16, R16, c[0x0][0x1b8] ;  /* 0x00006e0010107a20 */ /* 0x010fe20000410000 */
[----:B------:R-:W-:Y:S02]  /*09d0*/  F2FP.BF16.PACK_AB R11, R13, R12 ;  /* 0x0000000c0d0b723e */ /* 0x000fe400000010ff */
[----:B------:R-:W4:Y:S01]  /*09e0*/  LDS R24, [R53.X4+0x3400] ;  /* 0x0034000035187984 */ /* 0x000f220000004800 */
[----:B-----5:R-:W-:-:S03]  /*09f0*/  FMUL.FTZ R17, R17, c[0x0][0x1b8] ;  /* 0x00006e0011117a20 */ /* 0x020fc60000410000 */
[----:B------:R-:W5:Y:S01]  /*0a00*/  LDS R43, [R53.X4+0x4000] ;  /* 0x00400000352b7984 */ /* 0x000f620000004800 */
[----:B------:R-:W-:Y:S01]  /*0a10*/  FMUL.FTZ R18, R18, c[0x0][0x1b8] ;  /* 0x00006e0012127a20 */ /* 0x000fe20000410000 */
[----:B------:R-:W-:Y:S02]  /*0a20*/  F2FP.BF16.PACK_AB R12, R17, R16 ;  /* 0x00000010110c723e */ /* 0x000fe400000010ff */
[----:B------:R-:W5:Y:S01]  /*0a30*/  LDS R44, [R53.X4+0x4400] ;  /* 0x00440000352c7984 */ /* 0x000f620000004800 */
[----:B------:R-:W-:-:S03]  /*0a40*/  FMUL.FTZ R19, R19, c[0x0][0x1b8] ;  /* 0x00006e0013137a20 */ /* 0x000fc60000410000 */
[----:B------:R-:W5:Y:S01]  /*0a50*/  LDS R45, [R53.X4+0x4800] ;  /* 0x00480000352d7984 */ /* 0x000f620000004800 */
[----:B------:R-:W-:Y:S01]  /*0a60*/  FMUL.FTZ R25, R25, c[0x0][0x1b8] ;  /* 0x00006e0019197a20 */ /* 0x000fe20000410000 */
[----:B------:R-:W-:Y:S02]  /*0a70*/  F2FP.BF16.PACK_AB R13, R19, R18 ;  /* 0x00000012130d723e */ /* 0x000fe400000010ff */
[----:B------:R-:W5:Y:S01]  /*0a80*/  LDS R16, [R53.X4+0x5000] ;  /* 0x0050000035107984 */ /* 0x000f620000004800 */
[----:B------:R-:W-:-:S03]  /*0a90*/  FMUL.FTZ R28, R26, c[0x0][0x1b8] ;  /* 0x00006e001a1c7a20 */ /* 0x000fc60000410000 */
[----:B------:R-:W5:Y:S01]  /*0aa0*/  LDS R17, [R53.X4+0x5400] ;  /* 0x0054000035117984 */ /* 0x000f620000004800 */
[----:B------:R-:W-:-:S03]  /*0ab0*/  FMUL.FTZ R40, R15, c[0x0][0x1b8] ;  /* 0x00006e000f287a20 */ /* 0x000fc60000410000 */
[----:B------:R-:W5:Y:S01]  /*0ac0*/  LDS R18, [R53.X4+0x5800] ;  /* 0x0058000035127984 */ /* 0x000f620000004800 */
[----:B0-----:R-:W-:-:S03]  /*0ad0*/  FMUL.FTZ R37, R14, c[0x0][0x1b8] ;  /* 0x00006e000e257a20 */ /* 0x001fc60000410000 */
[----:B------:R-:W0:Y:S01]  /*0ae0*/  LDS R19, [R53.X4+0x5c00] ;  /* 0x005c000035137984 */ /* 0x000e220000004800 */
[----:B-1----:R-:W-:Y:S01]  /*0af0*/  FMUL.FTZ R29, R27, c[0x0][0x1b8] ;  /* 0x00006e001b1d7a20 */ /* 0x002fe20000410000 */
[----:B------:R-:W-:Y:S02]  /*0b00*/  F2FP.BF16.PACK_AB R40, R37, R40 ;  /* 0x000000282528723e */ /* 0x000fe400000010ff */
[----:B------:R-:W1:Y:S01]  /*0b10*/  LDS R20, [R53.X4+0x6000] ;  /* 0x0060000035147984 */ /* 0x000e620000004800 */
[----:B--2---:R-:W-:-:S03]  /*0b20*/  FMUL.FTZ R30, R30, c[0x0][0x1b8] ;  /* 0x00006e001e1e7a20 */ /* 0x004fc60000410000 */
[----:B------:R-:W2:Y:S01]  /*0b30*/  LDS R21, [R53.X4+0x6400] ;  /* 0x0064000035157984 */ /* 0x000ea20000004800 */
[----:B---3--:R-:W-:-:S03]  /*0b40*/  FMUL.FTZ R31, R31, c[0x0][0x1b8] ;  /* 0x00006e001f1f7a20 */ /* 0x008fc60000410000 */
[----:B------:R-:W3:Y:S01]  /*0b50*/  LDS R22, [R53.X4+0x6800] ;  /* 0x0068000035167984 */ /* 0x000ee20000004800 */
[----:B----4-:R-:W-:Y:S01]  /*0b60*/  FMUL.FTZ R32, R24, c[0x0][0x1b8] ;  /* 0x00006e0018207a20 */ /* 0x010fe20000410000 */
[----:B------:R-:W-:Y:S02]  /*0b70*/  F2FP.BF16.PACK_AB R24, R28, R25 ;  /* 0x000000191c18723e */ /* 0x000fe400000010ff */
[----:B------:R-:W4:Y:S01]  /*0b80*/  LDS R23, [R53.X4+0x6c00] ;  /* 0x006c000035177984 */ /* 0x000f220000004800 */
[----:B------:R-:W-:Y:S01]  /*0b90*/  F2FP.BF16.PACK_AB R25, R30, R29 ;  /* 0x0000001d1e19723e */ /* 0x000fe200000010ff */
[----:B-----5:R-:W-:Y:S01]  /*0ba0*/  FMUL.FTZ R46, R43, c[0x0][0x1b8] ;  /* 0x00006e002b2e7a20 */ /* 0x020fe20000410000 */
[----:B------:R-:W-:Y:S01]  /*0bb0*/  F2FP.BF16.PACK_AB R31, R32, R31 ;  /* 0x0000001f201f723e */ /* 0x000fe200000010ff */
        /* <DEDUP_REMOVED lines=10> */
[----:B------:R-:W-:Y:S01]  /*0c60*/  FMUL.FTZ R18, R18, c[0x0][0x1b8] ;  /* 0x00006e0012127a20 */ /* 0x000fe20000410000 */
[----:B------:R-:W-:Y:S02]  /*0c70*/  F2FP.BF16.PACK_AB R16, R17, R16 ;  /* 0x000000101110723e */ /* 0x000fe400000010ff */
        /* <DEDUP_REMOVED lines=8> */
[----:B---3--:R-:W-:Y:S01]  /*0d00*/  FMUL.FTZ R22, R22, c[0x0][0x1b8] ;  /* 0x00006e0016167a20 */ /* 0x008fe20000410000 */
[----:B------:R-:W-:Y:S02]  /*0d10*/  F2FP.BF16.PACK_AB R18, R21, R20 ;  /* 0x000000141512723e */ /* 0x000fe400000010ff */
[----:B------:R-:W3:Y:S01]  /*0d20*/  LDS R28, [R53.X4+0x8000] ;  /* 0x00800000351c7984 */ /* 0x000ee20000004800 */
[----:B----4-:R-:W-:-:S03]  /*0d30*/  FMUL.FTZ R23, R23, c[0x0][0x1b8] ;  /* 0x00006e0017177a20 */ /* 0x010fc60000410000 */
[----:B------:R-:W4:Y:S01]  /*0d40*/  LDS R33, [R53.X4+0x8400] ;  /* 0x0084000035217984 */ /* 0x000f220000004800 */
[----:B-----5:R-:W-:Y:S01]  /*0d50*/  FMUL.FTZ R15, R15, c[0x0][0x1b8] ;  /* 0x00006e000f0f7a20 */ /* 0x020fe20000410000 */
[----:B------:R-:W-:Y:S01]  /*0d60*/  F2FP.BF16.PACK_AB R19, R23, R22 ;  /* 0x000000161713723e */ /* 0x000fe200000010ff */
[----:B------:R-:W-:Y:S01]  /*0d70*/  IMAD.SHL.U32 R23, R9, 0x2, RZ ;  /* 0x0000000209177824 */ /* 0x000fe200078e00ff */
[----:B------:R-:W5:Y:S01]  /*0d80*/  LDS R29, [R53.X4+0x8800] ;  /* 0x00880000351d7984 */ /* 0x000f620000004800 */
[----:B------:R-:W-:Y:S01]  /*0d90*/  FMUL.FTZ R36, R36, c[0x0][0x1b8] ;  /* 0x00006e0024247a20 */ /* 0x000fe20000410000 */
[----:B------:R-:W-:Y:S02]  /*0da0*/  LEA R9, R8, 0xc000, 0x1 ;  /* 0x0000c00008097811 */ /* 0x000fe400078e08ff */
[----:B------:R-:W5:Y:S01]  /*0db0*/  LDS R32, [R53.X4+0x8c00] ;  /* 0x008c000035207984 */ /* 0x000f620000004800 */
[----:B------:R-:W-:Y:S01]  /*0dc0*/  FMUL.FTZ R14, R14, c[0x0][0x1b8] ;  /* 0x00006e000e0e7a20 */ /* 0x000fe20000410000 */
[----:B------:R-:W-:-:S02]  /*0dd0*/  F2FP.BF16.PACK_AB R36, R36, R15 ;  /* 0x0000000f2424723e */ /* 0x000fc400000010ff */
[----:B------:R-:W5:Y:S01]  /*0de0*/  LDS R38, [R53.X4+0xa000] ;  /* 0x00a0000035267984 */ /* 0x000f620000004800 */
[----:B------:R-:W-:-:S03]  /*0df0*/  FMUL.FTZ R35, R35, c[0x0][0x1b8] ;  /* 0x00006e0023237a20 */ /* 0x000fc60000410000 */
[----:B------:R-:W5:Y:S01]  /*0e00*/  LDS R42, [R53.X4+0xa400] ;  /* 0x00a40000352a7984 */ /* 0x000f620000004800 */
[----:B------:R-:W-:Y:S01]  /*0e10*/  FMUL.FTZ R49, R49, c[0x0][0x1b8] ;  /* 0x00006e0031317a20 */ /* 0x000fe20000410000 */
[----:B------:R-:W-:Y:S02]  /*0e20*/  F2FP.BF16.PACK_AB R35, R35, R14 ;  /* 0x0000000e2323723e */ /* 0x000fe400000010ff */
        /* <DEDUP_REMOVED lines=14> */
[----:B----4-:R-:W-:Y:S02]  /*0f10*/  FMUL.FTZ R33, R33, c[0x0][0x1b8] ;  /* 0x00006e0021217a20 */ /* 0x010fe40000410000 */
[----:B-----5:R-:W-:Y:S01]  /*0f20*/  FMUL.FTZ R29, R29, c[0x0][0x1b8] ;  /* 0x00006e001d1d7a20 */ /* 0x020fe20000410000 */
[----:B------:R-:W-:Y:S02]  /*0f30*/  STS [R23+0xc000], R10 ;  /* 0x00c0000a17007388 */ /* 0x000fe40000000800 */
[----:B------:R-:W-:Y:S01]  /*0f40*/  F2FP.BF16.PACK_AB R28, R33, R28 ;  /* 0x0000001c211c723e */ /* 0x000fe200000010ff */
[----:B------:R-:W-:Y:S01]  /*0f50*/  FMUL.FTZ R32, R32, c[0x0][0x1b8] ;  /* 0x00006e0020207a20 */ /* 0x000fe20000410000 */
[----:B------:R-:W-:Y:S01]  /*0f60*/  STS [R23+0xc100], R11 ;  /* 0x00c1000b17007388 */ /* 0x000fe20000000800 */
[----:B------:R-:W-:-:S03]  /*0f70*/  FMUL.FTZ R38, R38, c[0x0][0x1b8] ;  /* 0x00006e0026267a20 */ /* 0x000fc60000410000 */
[----:B------:R-:W-:Y:S01]  /*0f80*/  F2FP.BF16.PACK_AB R29, R32, R29 ;  /* 0x0000001d201d723e */ /* 0x000fe200000010ff */
[----:B------:R4:W-:Y:S01]  /*0f90*/  STS [R23+0xd000], R24 ;  /* 0x00d0001817007388 */ /* 0x0009e20000000800 */
[----:B------:R-:W-:-:S03]  /*0fa0*/  FMUL.FTZ R15, R42, c[0x0][0x1b8] ;  /* 0x00006e002a0f7a20 */ /* 0x000fc60000410000 */
[----:B------:R5:W-:Y:S01]  /*0fb0*/  STS [R23+0xd100], R25 ;  /* 0x00d1001917007388 */ /* 0x000be20000000800 */
[----:B------:R-:W-:Y:S01]  /*0fc0*/  FMUL.FTZ R37, R37, c[0x0][0x1b8] ;  /* 0x00006e0025257a20 */ /* 0x000fe20000410000 */
[----:B------:R-:W-:Y:S02]  /*0fd0*/  F2FP.BF16.PACK_AB R15, R15, R38 ;  /* 0x000000260f0f723e */ /* 0x000fe400000010ff */
[----:B------:R1:W-:Y:S01]  /*0fe0*/  STS [R23+0xc800], R12 ;  /* 0x00c8000c17007388 */ /* 0x0003e20000000800 */
[----:B------:R-:W-:Y:S01]  /*0ff0*/  FMUL.FTZ R14, R41, c[0x0][0x1b8] ;  /* 0x00006e00290e7a20 */ /* 0x000fe20000410000 */
[----:B----4-:R-:W-:Y:S02]  /*1000*/  IADD3 R24, R4, 0x40, RZ ;  /* 0x0000004004187810 */ /* 0x010fe40007ffe0ff */
[----:B------:R4:W-:Y:S01]  /*1010*/  STS [R23+0xc900], R13 ;  /* 0x00c9000d17007388 */ /* 0x0009e20000000800 */
[----:B0-----:R-:W-:Y:S01]  /*1020*/  FMUL.FTZ R39, R39, c[0x0][0x1b8] ;  /* 0x00006e0027277a20 */ /* 0x001fe20000410000 */
[----:B------:R-:W-:-:S02]  /*1030*/  F2FP.BF16.PACK_AB R14, R14, R37 ;  /* 0x000000250e0e723e */ /* 0x000fc400000010ff */
[----:B------:R4:W-:Y:S01]  /*1040*/  STS [R23+0xd800], R31 ;  /* 0x00d8001f17007388 */ /* 0x0009e20000000800 */
[----:B-----5:R-:W-:Y:S01]  /*1050*/  IADD3 R25, R4, 0x20, RZ ;  /* 0x0000002004197810 */ /* 0x020fe20007ffe0ff */
[----:B-1----:R-:W-:Y:S02]  /*1060*/  FMUL.FTZ R44, R44, c[0x0][0x1b8] ;  /* 0x00006e002c2c7a20 */ /* 0x002fe40000410000 */
[----:B------:R4:W-:Y:S01]  /*1070*/  STS [R23+0xd900], R40 ;  /* 0x00d9002817007388 */ /* 0x0009e20000000800 */
[----:B--2---:R-:W-:Y:S02]  /*1080*/  FMUL.FTZ R43, R43, c[0x0][0x1b8] ;  /* 0x00006e002b2b7a20 */ /* 0x004fe40000410000 */
[----:B------:R-:W-:Y:S01]  /*1090*/  F2FP.BF16.PACK_AB R39, R44, R39 ;  /* 0x000000272c27723e */ /* 0x000fe200000010ff */
[----:B------:R4:W-:Y:S01]  /*10a0*/  STS [R23+0xe000], R46 ;  /* 0x00e0002e17007388 */ /* 0x0009e20000000800 */
[----:B---3--:R-:W-:-:S03]  /*10b0*/  FMUL.FTZ R22, R45, c[0x0][0x1b8] ;  /* 0x00006e002d167a20 */ /* 0x008fc60000410000 */
[----:B------:R4:W-:Y:S02]  /*10c0*/  STS [R23+0xe100], R47 ;  /* 0x00e1002f17007388 */ /* 0x0009e40000000800 */
[----:B------:R-:W-:Y:S02]  /*10d0*/  F2FP.BF16.PACK_AB R22, R22, R43 ;  /* 0x0000002b1616723e */ /* 0x000fe400000010ff */
        /* <DEDUP_REMOVED lines=14> */
[----:B------:R-:W-:Y:S06]  /*11c0*/  BAR.SYNC.DEFER_BLOCKING 0x0 ;  /* 0x0000000000007b1d */ /* 0x000fec0000010000 */
[----:B------:R-:W-:Y:S05]  /*11d0*/  @P1 BRA `(.L_x_1333) ;  /* 0x0000018000001947 */ /* 0x000fea0003800000 */
[----:B----4-:R-:W-:Y:S01]  /*11e0*/  ISETP.GE.AND P1, PT, R4, c[0x0][0x194], PT ;  /* 0x0000650004007a0c */ /* 0x010fe20003f26270 */
[----:B------:R-:W0:Y:S01]  /*11f0*/  LDS.128 R20, [R9+0x2000] ;  /* 0x0020000009147984 */ /* 0x000e220000000c00 */
[----:B------:R-:W-:Y:S01]  /*1200*/  SHF.R.S32.HI R5, RZ, 0x1f, R4 ;  /* 0x0000001fff057819 */ /* 0x000fe20000011404 */
[----:B------:R-:W-:Y:S01]  /*1210*/  IMAD R11, R2, c[0x0][0x1a8], RZ ;  /* 0x00006a00020b7a24 */ /* 0x000fe200078e02ff */
[----:B------:R-:W-:Y:S01]  /*1220*/  ISETP.GE.AND P2, PT, R25, c[0x0][0x194], PT ;  /* 0x0000650019007a0c */ /* 0x000fe20003f46270 */
[----:B------:R-:W1:Y:S01]  /*1230*/  LDS.128 R12, [R9+0x4000] ;  /* 0x00400000090c7984 */ /* 0x000e620000000c00 */
[----:B------:R-:W-:Y:S01]  /*1240*/  ISETP.GE.AND P3, PT, R24, c[0x0][0x194], PT ;  /* 0x0000650018007a0c */ /* 0x000fe20003f66270 */
[----:B------:R-:W-:-:S02]  /*1250*/  IMAD R27, R0, c[0x0][0x1ac], R11 ;  /* 0x00006b00001b7a24 */ /* 0x000fc400078e020b */
[----:B------:R-:W-:-:S04]  /*1260*/  IMAD.WIDE.U32 R10, R0, c[0x0][0x1a8], R4 ;  /* 0x00006a00000a7a25 */ /* 0x000fc800078e0004 */
[----:B------:R2:W3:Y:S01]  /*1270*/  @!P1 LDS.128 R16, [R9] ;  /* 0x0000000009109984 */ /* 0x0004e20000000c00 */
[----:B------:R-:W-:Y:S01]  /*1280*/  IADD3 R11, R11, R27, RZ ;  /* 0x0000001b0b0b7210 */ /* 0x000fe20007ffe0ff */
[----:B------:R-:W-:-:S04]  /*1290*/  IMAD R27, R3, c[0x0][0x1b0], RZ ;  /* 0x00006c00031b7a24 */ /* 0x000fc800078e02ff */
[C---:B------:R-:W-:Y:S02]  /*12a0*/  IMAD R27, R52.reuse, c[0x0][0x1b4], R27 ;  /* 0x00006d00341b7a24 */ /* 0x040fe400078e021b */
[----:B------:R-:W-:-:S04]  /*12b0*/  IMAD.WIDE.U32 R10, R52, c[0x0][0x1b0], R10 ;  /* 0x00006c00340a7a25 */ /* 0x000fc800078e000a */
[----:B------:R-:W-:Y:S02]  /*12c0*/  IMAD.IADD R11, R11, 0x1, R27 ;  /* 0x000000010b0b7824 */ /* 0x000fe400078e021b */
[----:B------:R-:W-:Y:S02]  /*12d0*/  IMAD R27, R7, c[0x0][0x1a0], RZ ;  /* 0x00006800071b7a24 */ /* 0x000fe400078e02ff */
[----:B------:R-:W-:-:S04]  /*12e0*/  IMAD.WIDE.U32 R10, R6, c[0x0][0x1a0], R10 ;  /* 0x00006800060a7a25 */ /* 0x000fc800078e000a */
[----:B------:R-:W-:Y:S01]  /*12f0*/  IMAD R27, R6, c[0x0][0x1a4], R27 ;  /* 0x00006900061b7a24 */ /* 0x000fe200078e021b */
[----:B------:R-:W-:-:S03]  /*1300*/  LEA R26, P4, R10, c[0x0][0x188], 0x1 ;  /* 0x000062000a1a7a11 */ /* 0x000fc600078808ff */
[----:B--2---:R-:W-:-:S05]  /*1310*/  IMAD.IADD R9, R11, 0x1, R27 ;  /* 0x000000010b097824 */ /* 0x004fca00078e021b */
[----:B------:R-:W-:-:S05]  /*1320*/  LEA.HI.X R27, R10, c[0x0][0x18c], R9, 0x1, P4 ;  /* 0x000063000a1b7a11 */ /* 0x000fca00020f0c09 */
[----:B0-----:R0:W-:Y:S04]  /*1330*/  @!P2 STG.E.128 [R26.64+0x40], R20 ;  /* 0x000040141a00a986 */ /* 0x0011e8000c101d04 */
[----:B-1----:R0:W-:Y:S04]  /*1340*/  @!P3 STG.E.128 [R26.64+0x80], R12 ;  /* 0x0000800c1a00b986 */ /* 0x0021e8000c101d04 */
[----:B---3--:R0:W-:Y:S02]  /*1350*/  @!P1 STG.E.128 [R26.64], R16 ;  /* 0x000000101a009986 */ /* 0x0081e4000c101d04 */
.L_x_1333:
[----:B----4-:R-:W-:Y:S05]  /*1360*/  BSYNC B0 ;  /* 0x0000000000007941 */ /* 0x010fea0003800000 */
.L_x_1332:
[----:B------:R-:W-:Y:S05]  /*1370*/  @P0 EXIT ;  /* 0x000000000000094d */ /* 0x000fea0003800000 */
[----:B------:R-:W-:Y:S01]  /*1380*/  IMAD R9, R2, c[0x0][0x1a8], RZ ;  /* 0x00006a0002097a24 */ /* 0x000fe200078e02ff */
[--C-:B------:R-:W-:Y:S01]  /*1390*/  SHF.R.S32.HI R5, RZ, 0x1f, R4.reuse ;  /* 0x0000001fff057819 */ /* 0x100fe20000011404 */
[----:B0-----:R-:W-:Y:S01]  /*13a0*/  IMAD.SHL.U32 R22, R8, 0x2, RZ ;  /* 0x0000000208167824 */ /* 0x001fe200078e00ff */
[----:B------:R-:W-:Y:S01]  /*13b0*/  ISETP.GE.AND P1, PT, R4, c[0x0][0x194], PT ;  /* 0x0000650004007a0c */ /* 0x000fe20003f26270 */
[C---:B------:R-:W-:Y:S01]  /*13c0*/  IMAD R21, R0.reuse, c[0x0][0x1ac], R9 ;  /* 0x00006b0000157a24 */ /* 0x040fe200078e0209 */
[----:B------:R-:W-:Y:S01]  /*13d0*/  ISETP.GE.AND P2, PT, R25, c[0x0][0x194], PT ;  /* 0x0000650019007a0c */ /* 0x000fe20003f46270 */
[----:B------:R-:W-:Y:S01]  /*13e0*/  IMAD.WIDE.U32 R16, R0, c[0x0][0x1a8], R4 ;  /* 0x00006a0000107a25 */ /* 0x000fe200078e0004 */
[----:B------:R-:W0:Y:S01]  /*13f0*/  LDS.128 R12, [R22+0xc800] ;  /* 0x00c80000160c7984 */ /* 0x000e220000000c00 */
[----:B------:R-:W-:-:S02]  /*1400*/  ISETP.GE.AND P3, PT, R24, c[0x0][0x194], PT ;  /* 0x0000650018007a0c */ /* 0x000fc40003f66270 */
[----:B------:R-:W-:Y:S01]  /*1410*/  IMAD.MOV.U32 R20, RZ, RZ, R16 ;  /* 0x000000ffff147224 */ /* 0x000fe200078e0010 */
[----:B------:R-:W1:Y:S01]  /*1420*/  LDS.128 R8, [R22+0xe800] ;  /* 0x00e8000016087984 */ /* 0x000e620000000c00 */
[----:B------:R-:W-:Y:S01]  /*1430*/  IADD3 R21, R17, R21, RZ ;  /* 0x0000001511157210 */ /* 0x000fe20007ffe0ff */
[----:B------:R-:W-:Y:S01]  /*1440*/  IMAD R5, R3, c[0x0][0x1b0], RZ ;  /* 0x00006c0003057a24 */ /* 0x000fe200078e02ff */
[----:B------:R-:W-:Y:S01]  /*1450*/  IADD3 R3, P0, R6, 0x40, RZ ;  /* 0x0000004006037810 */ /* 0x000fe20007f1e0ff */
[----:B------:R2:W3:Y:S02]  /*1460*/  LDS.128 R16, [R22+0x10800] ;  /* 0x0108000016107984 */ /* 0x0004e40000000c00 */
[C---:B------:R-:W-:Y:S02]  /*1470*/  IMAD R5, R52.reuse, c[0x0][0x1b4], R5 ;  /* 0x00006d0034057a24 */ /* 0x040fe400078e0205 */
[----:B------:R-:W-:-:S04]  /*1480*/  IMAD.WIDE.U32 R20, R52, c[0x0][0x1b0], R20 ;  /* 0x00006c0034147a25 */ /* 0x000fc800078e0014 */
[----:B------:R-:W-:Y:S01]  /*1490*/  IMAD.X R6, RZ, RZ, R7, P0 ;  /* 0x000000ffff067224 */ /* 0x000fe200000e0607 */
[----:B------:R-:W-:-:S03]  /*14a0*/  IADD3 R21, R21, R5, RZ ;  /* 0x0000000515157210 */ /* 0x000fc60007ffe0ff */
[----:B------:R-:W-:-:S04]  /*14b0*/  IMAD R6, R6, c[0x0][0x1a0], RZ ;  /* 0x0000680006067a24 */ /* 0x000fc800078e02ff */
[C---:B------:R-:W-:Y:S02]  /*14c0*/  IMAD R5, R3.reuse, c[0x0][0x1a4], R6 ;  /* 0x0000690003057a24 */ /* 0x040fe400078e0206 */
[----:B------:R-:W-:-:S04]  /*14d0*/  IMAD.WIDE.U32 R2, R3, c[0x0][0x1a0], R20 ;  /* 0x0000680003027a25 */ /* 0x000fc800078e0014 */
[----:B------:R-:W-:Y:S01]  /*14e0*/  IMAD.IADD R3, R3, 0x1, R5 ;  /* 0x0000000103037824 */ /* 0x000fe200078e0205 */
[----:B------:R-:W-:-:S04]  /*14f0*/  LEA R4, P0, R2, c[0x0][0x188], 0x1 ;  /* 0x0000620002047a11 */ /* 0x000fc800078008ff */
[----:B------:R-:W-:-:S05]  /*1500*/  LEA.HI.X R5, R2, c[0x0][0x18c], R3, 0x1, P0 ;  /* 0x0000630002057a11 */ /* 0x000fca00000f0c03 */
[----:B0-----:R2:W-:Y:S04]  /*1510*/  @!P1 STG.E.128 [R4.64], R12 ;  /* 0x0000000c04009986 */ /* 0x0015e8000c101d04 */
[----:B-1----:R2:W-:Y:S01]  /*1520*/  @!P2 STG.E.128 [R4.64+0x40], R8 ;  /* 0x000040080400a986 */ /* 0x0025e2000c101d04 */
[----:B------:R-:W-:Y:S05]  /*1530*/  @P3 EXIT ;  /* 0x000000000000394d */ /* 0x000fea0003800000 */
[----:B---3--:R-:W-:Y:S01]  /*1540*/  STG.E.128 [R4.64+0x80], R16 ;  /* 0x0000801004007986 */ /* 0x008fe2000c101d04 */
[----:B------:R-:W-:Y:S05]  /*1550*/  EXIT ;  /* 0x000000000000794d */ /* 0x000fea0003800000 */
.L_x_1334:
        /* <DEDUP_REMOVED lines=10> */
.L_x_1440:


//--------------------- .text._ZN7cutlass13device_kernelIN5flash32FlashAttnBwdPostprocessConvertdQIN4cute5tupleIJNS3_1CILi64EEENS5_ILi96EEEEEENS_10bfloat16_tEfNS_4arch4Sm80ELi256ENS3_8TiledMMAINS3_8MMA_AtomIJNS3_30SM80_16x8x16_F32BF16BF16F32_TNEEEENS3_6LayoutINS4_IJNS5_ILi2EEENS5_ILi4EEENS5_ILi1EEEEEENS4_IJSJ_SH_NS5_ILi0EEEEEEEENS4_IJNS5_ILi32EEESO_NS5_ILi16EEEEEEEELb0EEEEEvNT_6ParamsE --------------------------
	.section	.text._ZN7cutlass13device_kernelIN5flash32FlashAttnBwdPostprocessConvertdQIN4cute5tupleIJNS3_1CILi64EEENS5_ILi96EEEEEENS_10bfloat16_tEfNS_4arch4Sm80ELi256ENS3_8TiledMMAINS3_8MMA_AtomIJNS3_30SM80_16x8x16_F32BF16BF16F32_TNEEEENS3_6LayoutINS4_IJNS5_ILi2EEENS5_ILi4EEENS5_ILi1EEEEEENS4_IJSJ_SH_NS5_ILi0EEEEEEEENS4_IJNS5_ILi32EEESO_NS5_ILi16EEEEEEEELb0EEEEEvNT_6ParamsE,"ax",@progbits
	.sectioninfo	@"SHI_REGISTERS=47"
	.align	128
.text._ZN7cutlass13device_kernelIN5flash32FlashAttnBwdPostprocessConvertdQIN4cute5tupleIJNS3_1CILi64EEENS5_ILi96EEEEEENS_10bfloat16_tEfNS_4arch4Sm80ELi256ENS3_8TiledMMAINS3_8MMA_AtomIJNS3_30SM80_16x8x16_F32BF16BF16F32_TNEEEENS3_6LayoutINS4_IJNS5_ILi2EEENS5_ILi4EEENS5_ILi1EEEEEENS4_IJSJ_SH_NS5_ILi0EEEEEEEENS4_IJNS5_ILi32EEESO_NS5_ILi16EEEEEEEELb0EEEEEvNT_6ParamsE:
        .type           _ZN7cutlass13device_kernelIN5flash32FlashAttnBwdPostprocessConvertdQIN4cute5tupleIJNS3_1CILi64EEENS5_ILi96EEEEEENS_10bfloat16_tEfNS_4arch4Sm80ELi256ENS3_8TiledMMAINS3_8MMA_AtomIJNS3_30SM80_16x8x16_F32BF16BF16F32_TNEEEENS3_6LayoutINS4_IJNS5_ILi2EEENS5_ILi4EEENS5_ILi1EEEEEENS4_IJSJ_SH_NS5_ILi0EEEEEEEENS4_IJNS5_ILi32EEESO_NS5_ILi16EEEEEEEELb0EEEEEvNT_6ParamsE,@function
        .size           _ZN7cutlass13device_kernelIN5flash32FlashAttnBwdPostprocessConvertdQIN4cute5tupleIJNS3_1CILi64EEENS5_ILi96EEEEEENS_10bfloat16_tEfNS_4arch4Sm80ELi256ENS3_8TiledMMAINS3_8MMA_AtomIJNS3_30SM80_16x8x16_F32BF16BF16F32_TNEEEENS3_6LayoutINS4_IJNS5_ILi2EEENS5_ILi4EEENS5_ILi1EEEEEENS4_IJSJ_SH_NS5_ILi0EEEEEEEENS4_IJNS5_ILi32EEESO_NS5_ILi16EEEEEEEELb0EEEEEvNT_6ParamsE,(.L_x_1441 - _ZN7cutlass13device_kernelIN5flash32FlashAttnBwdPostprocessConvertdQIN4cute5tupleIJNS3_1CILi64EEENS5_ILi96EEEEEENS_10bfloat16_tEfNS_4arch4Sm80ELi256ENS3_8TiledMMAINS3_8MMA_AtomIJNS3_30SM80_16x8x16_F32BF16BF16F32_TNEEEENS3_6LayoutINS4_IJNS5_ILi2EEENS5_ILi4EEENS5_ILi1EEEEEENS4_IJSJ_SH_NS5_ILi0EEEEEEEENS4_IJNS5_ILi32EEESO_NS5_ILi16EEEEEEEELb0EEEEEvNT_6ParamsE)
        .other          _ZN7cutlass13device_kernelIN5flash32FlashAttnBwdPostprocessConvertdQIN4cute5tupleIJNS3_1CILi64EEENS5_ILi96EEEEEENS_10bfloat16_tEfNS_4arch4Sm80ELi256ENS3_8TiledMMAINS3_8MMA_AtomIJNS3_30SM80_16x8x16_F32BF16BF16F32_TNEEEENS3_6LayoutINS4_IJNS5_ILi2EEENS5_ILi4EEENS5_ILi1EEEEEENS4_IJSJ_SH_NS5_ILi0EEEEEEEENS4_IJNS5_ILi32EEESO_NS5_ILi16EEEEEEEELb0EEEEEvNT_6ParamsE,@"STO_CUDA_ENTRY STV_DEFAULT"
_ZN7cutlass13device_kernelIN5flash32FlashAttnBwdPostprocessConvertdQIN4cute5tupleIJNS3_1CILi64EEENS5_ILi96EEEEEENS_10bfloat16_tEfNS_4arch4Sm80ELi256ENS3_8TiledMMAINS3_8MMA_AtomIJNS3_30SM80_16x8x16_F32BF16BF16F32_TNEEEENS3_6LayoutINS4_IJNS5_ILi2EEENS5_ILi4EEENS5_ILi1EEEEEENS4_IJSJ_SH_NS5_ILi0EEEEEEEENS4_IJNS5_ILi32EEESO_NS5_ILi16EEEEEEEELb0EEEEEvNT_6ParamsE:
        /* <DEDUP_REMOVED lines=20> */
[----:B--2---:R-:W-:-:S03]  /*0140*/  IMAD.IADD R32, R32, 0x1, -R3 ;  /* 0x0000000120207824 */ /* 0x004fc600078e0a03 */
.L_x_1335:
[----:B0-----:R-:W-:Y:S01]  /*0150*/  ISETP.NE.AND.EX P1, PT, RZ, c[0x0][0x1c4], PT, P2 ;  /* 0x00007100ff007a0c */ /* 0x001fe20003f25320 */
[----:B-----5:R-:W-:Y:S01]  /*0160*/  @P0 IMAD R4, R11, 0x40, R0 ;  /* 0x000000400b040824 */ /* 0x020fe200078e0200 */
[----:B------:R-:W-:-:S13]  /*0170*/  ISETP.LE.AND P2, PT, R32, R31, PT ;  /* 0x0000001f2000720c */ /* 0x000fda0003f43270 */
[----:B------:R-:W-:Y:S05]  /*0180*/  @P1 EXIT P2 ;  /* 0x000000000000194d */ /* 0x000fea0001000000 */
[----:B------:R-:W0:Y:S01]  /*0190*/  S2R R35, SR_TID.X ;  /* 0x0000000000237919 */ /* 0x000e220000002100 */
[----:B------:R-:W-:Y:S01]  /*01a0*/  @P0 SHF.R.S32.HI R5, RZ, 0x1f, R4 ;  /* 0x0000001fff050819 */ /* 0x000fe20000011404 */
[----:B------:R-:W-:Y:S01]  /*01b0*/  IMAD R9, R2, 0x1800, RZ ;  /* 0x0000180002097824 */ /* 0x000fe200078e02ff */
[----:B------:R-:W-:Y:S01]  /*01c0*/  SHF.R.S32.HI R29, RZ, 0x1f, R11 ;  /* 0x0000001fff1d7819 */ /* 0x000fe2000001140b */
[----:B------:R-:W1:Y:S01]  /*01d0*/  S2R R3, SR_CTAID.Y ;  /* 0x0000000000037919 */ /* 0x000e620000002600 */
[----:B------:R-:W-:Y:S02]  /*01e0*/  @P0 LEA.HI R5, R5, R4, RZ, 0x6 ;  /* 0x0000000405050211 */ /* 0x000fe400078f30ff */
[----:B------:R-:W-:Y:S02]  /*01f0*/  SEL R29, R29, RZ, !P1 ;  /* 0x000000ff1d1d7207 */ /* 0x000fe40004800000 */
[----:B------:R-:W-:Y:S02]  /*0200*/  @P0 SHF.R.S32.HI R5, RZ, 0x6, R5 ;  /* 0x00000006ff050819 */ /* 0x000fe40000011405 */
[----:B------:R-:W-:-:S03]  /*0210*/  SEL R30, R11, RZ, !P1 ;  /* 0x000000ff0b1e7207 */ /* 0x000fc60004800000 */
[----:B------:R-:W-:Y:S02]  /*0220*/  @P0 IMAD R7, R5, 0x1800, RZ ;  /* 0x0000180005070824 */ /* 0x000fe400078e02ff */
[----:B------:R-:W-:Y:S02]  /*0230*/  CS2R R4, SRZ ;  /* 0x0000000000047805 */ /* 0x000fe4000001ff00 */
[--C-:B------:R-:W-:Y:S01]  /*0240*/  @P0 IMAD.MOV.U32 R4, RZ, RZ, R7.reuse ;  /* 0x000000ffff040224 */ /* 0x100fe200078e0007 */
[----:B------:R-:W-:Y:S02]  /*0250*/  @P0 SHF.R.S32.HI R5, RZ, 0x1f, R7 ;  /* 0x0000001fff050819 */ /* 0x000fe40000011407 */
[----:B------:R-:W-:Y:S01]  /*0260*/  SHF.R.S32.HI R7, RZ, 0x1f, R9 ;  /* 0x0000001fff077819 */ /* 0x000fe20000011409 */
[----:B0-----:R-:W-:Y:S01]  /*0270*/  IMAD.SHL.U32 R6, R35, 0x4, RZ ;  /* 0x0000000423067824 */ /* 0x001fe200078e00ff */
[----:B-1----:R-:W-:-:S04]  /*0280*/  SHF.R.S32.HI R28, RZ, 0x1f, R3 ;  /* 0x0000001fff1c7819 */ /* 0x002fc80000011403 */
[----:B------:R-:W-:Y:S01]  /*0290*/  IADD3 R4, P2, P3, R4, R6, R9 ;  /* 0x0000000604047210 */ /* 0x000fe20007b5e009 */
[----:B------:R-:W-:Y:S01]  /*02a0*/  IMAD R9, R29, c[0x0][0x180], RZ ;  /* 0x000060001d097a24 */ /* 0x000fe200078e02ff */
[----:B------:R-:W-:Y:S01]  /*02b0*/  SHF.R.S32.HI R6, RZ, 0x1f, R6 ;  /* 0x0000001fff067819 */ /* 0x000fe20000011406 */
[----:B------:R-:W-:Y:S02]  /*02c0*/  IMAD R8, R28, c[0x0][0x178], RZ ;  /* 0x00005e001c087a24 */ /* 0x000fe400078e02ff */
[----:B------:R-:W-:Y:S01]  /*02d0*/  IMAD R9, R30, c[0x0][0x184], R9 ;  /* 0x000061001e097a24 */ /* 0x000fe200078e0209 */
[----:B------:R-:W-:Y:S01]  /*02e0*/  IADD3.X R5, R5, R6, R7, P2, P3 ;  /* 0x0000000605057210 */ /* 0x000fe200017e6407 */
[----:B------:R-:W-:-:S04]  /*02f0*/  IMAD R7, R3, c[0x0][0x17c], R8 ;  /* 0x00005f0003077a24 */ /* 0x000fc800078e0208 */
[----:B------:R-:W-:-:S04]  /*0300*/  IMAD.WIDE.U32 R4, R3, c[0x0][0x178], R4 ;  /* 0x00005e0003047a25 */ /* 0x000fc800078e0004 */
[----:B------:R-:W-:-:S04]  /*0310*/  IMAD.IADD R5, R5, 0x1, R7 ;  /* 0x0000000105057824 */ /* 0x000fc800078e0207 */
[----:B------:R-:W-:-:S04]  /*0320*/  IMAD.WIDE.U32 R4, R30, c[0x0][0x180], R4 ;  /* 0x000060001e047a25 */ /* 0x000fc800078e0004 */
[----:B------:R-:W-:Y:S01]  /*0330*/  IMAD.IADD R5, R5, 0x1, R9 ;  /* 0x0000000105057824 */ /* 0x000fe200078e0209 */
[----:B------:R-:W-:-:S04]  /*0340*/  LEA R40, P1, R4, c[0x0][0x160], 0x2 ;  /* 0x0000580004287a11 */ /* 0x000fc800078210ff */
[----:B------:R-:W-:-:S05]  /*0350*/  LEA.HI.X R41, R4, c[0x0][0x164], R5, 0x2, P1 ;  /* 0x0000590004297a11 */ /* 0x000fca00008f1405 */
[----:B------:R0:W2:Y:S04]  /*0360*/  LDG.E.128 R4, [R40.64] ;  /* 0x0000000428047981 */ /* 0x0000a8000c1e1d00 */
[----:B------:R0:W3:Y:S04]  /*0370*/  LDG.E.128 R8, [R40.64+0x1000] ;  /* 0x0010000428087981 */ /* 0x0000e8000c1e1d00 */
[----:B------:R0:W4:Y:S04]  /*0380*/  LDG.E.128 R12, [R40.64+0x2000] ;  /* 0x00200004280c7981 */ /* 0x000128000c1e1d00 */
[----:B------:R0:W5:Y:S04]  /*0390*/  LDG.E.128 R16, [R40.64+0x3000] ;  /* 0x0030000428107981 */ /* 0x000168000c1e1d00 */
[----:B------:R0:W5:Y:S04]  /*03a0*/  LDG.E.128 R20, [R40.64+0x4000] ;  /* 0x0040000428147981 */ /* 0x000168000c1e1d00 */
[----:B------:R0:W5:Y:S01]  /*03b0*/  LDG.E.128 R24, [R40.64+0x5000] ;  /* 0x0050000428187981 */ /* 0x000162000c1e1d00 */
[----:B------:R-:W-:Y:S01]  /*03c0*/  SHF.R.S32.HI R36, RZ, 0x1f, R35 ;  /* 0x0000001fff247819 */ /* 0x000fe20000011423 */
[----:B------:R-:W-:-:S03]  /*03d0*/  IMAD.IADD R32, R32, 0x1, -R31 ;  /* 0x0000000120207824 */ /* 0x000fc600078e0a1f */
[CC--:B------:R-:W-:Y:S02]  /*03e0*/  LEA.HI R34, R36.reuse, R35.reuse, RZ, 0x2 ;  /* 0x0000002324227211 */ /* 0x0c0fe400078f10ff */
[CC--:B------:R-:W-:Y:S02]  /*03f0*/  LEA.HI R42, R36.reuse, R35.reuse, RZ, 0x5 ;  /* 0x00000023242a7211 */ /* 0x0c0fe400078f28ff */
[--C-:B------:R-:W-:Y:S02]  /*0400*/  SHF.R.S32.HI R31, RZ, 0x2, R34.reuse ;  /* 0x00000002ff1f7819 */ /* 0x100fe40000011422 */
[----:B------:R-:W-:Y:S02]  /*0410*/  SHF.R.S32.HI R38, RZ, 0x1f, R34 ;  /* 0x0000001fff267819 */ /* 0x000fe40000011422 */
[----:B------:R-:W-:Y:S02]  /*0420*/  LEA.HI R37, R36, R35, RZ, 0x7 ;  /* 0x0000002324257211 */ /* 0x000fe400078f38ff */
[----:B------:R-:W-:-:S02]  /*0430*/  SHF.R.S32.HI R33, RZ, 0x5, R42 ;  /* 0x00000005ff217819 */ /* 0x000fc4000001142a */
[----:B------:R-:W-:Y:S01]  /*0440*/  LEA.HI R39, R38, R31, RZ, 0x2 ;  /* 0x0000001f26277211 */ /* 0x000fe200078f10ff */
[----:B------:R-:W-:Y:S01]  /*0450*/  IMAD.SHL.U32 R37, R37, 0x8, RZ ;  /* 0x0000000825257824 */ /* 0x000fe200078e00ff */
[----:B------:R-:W-:Y:S02]  /*0460*/  LEA.HI R42, R42, R33, RZ, 0x1 ;  /* 0x000000212a2a7211 */ /* 0x000fe400078f08ff */
[----:B0-----:R-:W-:Y:S02]  /*0470*/  LOP3.LUT R40, R39, 0xffffffc, RZ, 0xc0, !PT ;  /* 0x0ffffffc27287812 */ /* 0x001fe400078ec0ff */
[----:B------:R-:W-:Y:S02]  /*0480*/  LOP3.LUT R34, R34, 0xfffffffc, RZ, 0xc0, !PT ;  /* 0xfffffffc22227812 */ /* 0x000fe400078ec0ff */
[----:B------:R-:W-:Y:S01]  /*0490*/  LEA.HI R38, R38, R31, RZ, 0x3 ;  /* 0x0000001f26267211 */ /* 0x000fe200078f18ff */
[----:B------:R-:W-:Y:S01]  /*04a0*/  IMAD.IADD R40, R31, 0x1, -R40 ;  /* 0x000000011f287824 */ /* 0x000fe200078e0a28 */
[----:B------:R-:W-:Y:S01]  /*04b0*/  LOP3.LUT R42, R42, 0xfffffe, RZ, 0xc0, !PT ;  /* 0x00fffffe2a2a7812 */ /* 0x000fe200078ec0ff */
[----:B------:R-:W-:Y:S01]  /*04c0*/  IMAD.IADD R34, R35, 0x1, -R34 ;  /* 0x0000000123227824 */ /* 0x000fe200078e0a22 */
[----:B------:R-:W-:-:S02]  /*04d0*/  LOP3.LUT R37, R37, 0x7ffffc00, RZ, 0xc0, !PT ;  /* 0x7ffffc0025257812 */ /* 0x000fc400078ec0ff */
[----:B------:R-:W-:Y:S01]  /*04e0*/  LOP3.LUT R38, R38, 0xfffffff8, RZ, 0xc0, !PT ;  /* 0xfffffff826267812 */ /* 0x000fe200078ec0ff */
[C---:B------:R-:W-:Y:S01]  /*04f0*/  IMAD.IADD R42, R33.reuse, 0x1, -R42 ;  /* 0x00000001212a7824 */ /* 0x040fe200078e0a2a */
[----:B------:R-:W-:Y:S01]  /*0500*/  IMNMX R32, R32, 0x40, PT ;  /* 0x0000004020207817 */ /* 0x000fe20003800200 */
[----:B------:R-:W-:Y:S01]  /*0510*/  IMAD R37, R34, 0x2, R37 ;  /* 0x0000000222257824 */ /* 0x000fe200078e0225 */
[----:B------:R-:W-:Y:S01]  /*0520*/  LEA R33, R33, R40, 0x3 ;  /* 0x0000002821217211 */ /* 0x000fe200078e18ff */
[C---:B------:R-:W-:Y:S01]  /*0530*/  IMAD.IADD R40, R31.reuse, 0x1, -R38 ;  /* 0x000000011f287824 */ /* 0x040fe200078e0a26 */
[----:B------:R-:W-:Y:S01]  /*0540*/  ISETP.GE.AND P1, PT, R31, R32, PT ;  /* 0x000000201f00720c */ /* 0x000fe20003f26270 */
[----:B------:R-:W-:Y:S01]  /*0550*/  IMAD R32, R42, 0x100, R37 ;  /* 0x000001002a207824 */ /* 0x000fe200078e0225 */
[----:B------:R-:W-:Y:S02]  /*0560*/  LEA.HI R38, R36, R35, RZ, 0x4 ;  /* 0x0000002324267211 */ /* 0x000fe400078f20ff */
[----:B------:R-:W-:-:S02]  /*0570*/  SHF.R.S32.HI R37, RZ, 0x1f, R40 ;  /* 0x0000001fff257819 */ /* 0x000fc40000011428 */
[----:B------:R-:W-:Y:S01]  /*0580*/  LEA.HI R42, R36, R35, RZ, 0x6 ;  /* 0x00000023242a7211 */ /* 0x000fe200078f30ff */
[----:B------:R-:W-:Y:S01]  /*0590*/  IMAD.SHL.U32 R44, R38, 0x4, RZ ;  /* 0x00000004262c7824 */ /* 0x000fe200078e00ff */
[----:B------:R-:W-:Y:S01]  /*05a0*/  LEA.HI R43, R37, R40, RZ, 0x2 ;  /* 0x00000028252b7211 */ /* 0x000fe200078f10ff */
[----:B--2---:R0:W-:Y:S04]  /*05b0*/  STS.128 [R35.X16], R4 ;  /* 0x0000000423007388 */ /* 0x0041e8000000cc00 */
[----:B---3--:R-:W-:Y:S04]  /*05c0*/  STS.128 [R35.X16+0x1000], R8 ;  /* 0x0010000823007388 */ /* 0x008fe8000000cc00 */
[----:B----4-:R-:W-:Y:S04]  /*05d0*/  STS.128 [R35.X16+0x2000], R12 ;  /* 0x0020000c23007388 */ /* 0x010fe8000000cc00 */
[----:B-----5:R-:W-:Y:S04]  /*05e0*/  STS.128 [R35.X16+0x3000], R16 ;  /* 0x0030001023007388 */ /* 0x020fe8000000cc00 */
[----:B------:R-:W-:Y:S01]  /*05f0*/  STS.128 [R35.X16+0x4000], R20 ;  /* 0x0040001423007388 */ /* 0x000fe2000000cc00 */
[C---:B0-----:R-:W-:Y:S01]  /*0600*/  LOP3.LUT R7, R43.reuse, 0x7fffffc, RZ, 0xc0, !PT ;  /* 0x07fffffc2b077812 */ /* 0x041fe200078ec0ff */
[C---:B------:R-:W-:Y:S01]  /*0610*/  IMAD.SHL.U32 R4, R34.reuse, 0x8, RZ ;  /* 0x0000000822047824 */ /* 0x040fe200078e00ff */
[----:B------:R-:W-:Y:S01]  /*0620*/  LEA.HI R34, R34, R34, RZ, 0x1 ;  /* 0x0000002222227211 */ /* 0x000fe200078f08ff */
[----:B------:R0:W-:Y:S01]  /*0630*/  STS.128 [R35.X16+0x5000], R24 ;  /* 0x0050001823007388 */ /* 0x0001e2000000cc00 */
[----:B------:R-:W-:-:S03]  /*0640*/  IMAD.SHL.U32 R43, R43, 0x10, RZ ;  /* 0x000000102b2b7824 */ /* 0x000fc600078e00ff */
[----:B------:R-:W-:Y:S01]  /*0650*/  BAR.SYNC.DEFER_BLOCKING 0x0 ;  /* 0x0000000000007b1d */ /* 0x000fe20000010000 */
[----:B------:R-:W-:Y:S01]  /*0660*/  IMAD.SHL.U32 R34, R34, 0x200, RZ ;  /* 0x0000020022227824 */ /* 0x000fe200078e00ff */
[----:B------:R-:W-:Y:S01]  /*0670*/  LOP3.LUT R43, R43, 0x40, RZ, 0xc0, !PT ;  /* 0x000000402b2b7812 */ /* 0x000fe200078ec0ff */
[----:B0-----:R-:W-:Y:S01]  /*0680*/  IMAD.IADD R25, R40, 0x1, -R7 ;  /* 0x0000000128197824 */ /* 0x001fe200078e0a07 */
[----:B------:R-:W-:Y:S02]  /*0690*/  LOP3.LUT R7, R44, 0x40, RZ, 0xc0, !PT ;  /* 0x000000402c077812 */ /* 0x000fe400078ec0ff */
[----:B------:R-:W-:Y:S01]  /*06a0*/  SHF.R.U32.HI R26, RZ, 0x3, R42 ;  /* 0x00000003ff1a7819 */ /* 0x000fe2000001162a */
[----:B------:R-:W-:Y:S01]  /*06b0*/  IMAD R25, R25, 0x10, R32 ;  /* 0x0000001019197824 */ /* 0x000fe200078e0220 */
[----:B------:R-:W-:Y:S02]  /*06c0*/  SHF.R.U32.HI R13, RZ, 0x3, R7 ;  /* 0x00000003ff0d7819 */ /* 0x000fe40000011607 */
[----:B------:R-:W-:-:S02]  /*06d0*/  LOP3.LUT R40, R7, 0x8, R4, 0xf8, !PT ;  /* 0x0000000807287812 */ /* 0x000fc400078ef804 */
[----:B------:R-:W-:Y:S02]  /*06e0*/  LOP3.LUT R26, R43, 0x8, R26, 0xf8, !PT ;  /* 0x000000082b1a7812 */ /* 0x000fe400078ef81a */
[----:B------:R-:W-:Y:S01]  /*06f0*/  SHF.R.U32.HI R43, RZ, 0x3, R43 ;  /* 0x00000003ff2b7819 */ /* 0x000fe2000001162b */
[----:B------:R-:W-:Y:S01]  /*0700*/  LDS R5, [R35.X4+0x1000] ;  /* 0x0010000023057984 */ /* 0x000fe20000004800 */
[----:B------:R-:W-:Y:S02]  /*0710*/  LOP3.LUT R13, R40, R13, RZ, 0x3c, !PT ;  /* 0x0000000d280d7212 */ /* 0x000fe400078e3cff */
[----:B------:R-:W-:Y:S01]  /*0720*/  LOP3.LUT R32, R26, R43, RZ, 0x3c, !PT ;  /* 0x0000002b1a207212 */ /* 0x000fe200078e3cff */
[----:B------:R-:W0:Y:S01]  /*0730*/  LDS R36, [R35.X4+0x1400] ;  /* 0x0014000023247984 */ /* 0x000e220000004800 */
[----:B------:R-:W-:Y:S02]  /*0740*/  LOP3.LUT R26, R34, 0xfffffc00, RZ, 0xc0, !PT ;  /* 0xfffffc00221a7812 */ /* 0x000fe400078ec0ff */
[----:B------:R-:W-:Y:S01]  /*0750*/  IADD3 R25, R32, R25, RZ ;  /* 0x0000001920197210 */ /* 0x000fe20007ffe0ff */
[----:B------:R-:W-:Y:S02]  /*0760*/  LDS R22, [R35.X4+0x2400] ;  /* 0x0024000023167984 */ /* 0x000fe40000004800 */
[----:B------:R-:W-:-:S02]  /*0770*/  IMAD.U32 R26, R33, 0x10, R26 ;  /* 0x00000010211a7824 */ /* 0x000fc400078e001a */
[----:B------:R-:W1:Y:S01]  /*0780*/  LDS R41, [R35.X4] ;  /* 0x0000000023297984 */ /* 0x000e620000004800 */
[----:B------:R-:W-:-:S03]  /*0790*/  IMAD.SHL.U32 R25, R25, 0x2, RZ ;  /* 0x0000000219197824 */ /* 0x000fc600078e00ff */
[----:B------:R-:W2:Y:S04]  /*07a0*/  LDS R39, [R35.X4+0x400] ;  /* 0x0004000023277984 */ /* 0x000ea80000004800 */
[----:B------:R-:W3:Y:S04]  /*07b0*/  LDS R17, [R35.X4+0x2800] ;  /* 0x0028000023117984 */ /* 0x000ee80000004800 */
[----:B------:R-:W-:Y:S04]  /*07c0*/  LDS R21, [R35.X4+0x2c00] ;  /* 0x002c000023157984 */ /* 0x000fe80000004800 */
[----:B------:R-:W-:Y:S04]  /*07d0*/  LDS R20, [R35.X4+0x3400] ;  /* 0x0034000023147984 */ /* 0x000fe80000004800 */
[----:B------:R-:W4:Y:S04]  /*07e0*/  LDS R38, [R35.X4+0x800] ;  /* 0x0008000023267984 */ /* 0x000f280000004800 */
[----:B------:R-:W5:Y:S04]  /*07f0*/  LDS R37, [R35.X4+0xc00] ;  /* 0x000c000023257984 */ /* 0x000f680000004800 */
[----:B------:R-:W5:Y:S04]  /*0800*/  LDS R18, [R35.X4+0x1800] ;  /* 0x0018000023127984 */ /* 0x000f680000004800 */
[----:B------:R-:W5:Y:S01]  /*0810*/  LDS R23, [R35.X4+0x1c00] ;  /* 0x001c000023177984 */ /* 0x000f620000004800 */
[----:B0-----:R-:W-:-:S03]  /*0820*/  FMUL.FTZ R36, R36, c[0x0][0x1b8] ;  /* 0x00006e0024247a20 */ /* 0x001fc60000410000 */
[----:B------:R-:W0:Y:S04]  /*0830*/  LDS R14, [R35.X4+0x2000] ;  /* 0x00200000230e7984 */ /* 0x000e280000004800 */
[----:B------:R-:W0:Y:S01]  /*0840*/  LDS R16, [R35.X4+0x3000] ;  /* 0x0030000023107984 */ /* 0x000e220000004800 */
[----:B-1----:R-:W-:-:S03]  /*0850*/  FMUL.FTZ R27, R41, c[0x0][0x1b8] ;  /* 0x00006e00291b7a20 */ /* 0x002fc60000410000 */
[----:B------:R-:W-:Y:S01]  /*0860*/  LDS R15, [R35.X4+0x3800] ;  /* 0x00380000230f7984 */ /* 0x000fe20000004800 */
[----:B--2---:R-:W-:-:S03]  /*0870*/  FMUL.FTZ R34, R39, c[0x0][0x1b8] ;  /* 0x00006e0027227a20 */ /* 0x004fc60000410000 */
[----:B------:R-:W1:Y:S01]  /*0880*/  LDS R19, [R35.X4+0x3c00] ;  /* 0x003c000023137984 */ /* 0x000e620000004800 */
[----:B---3--:R-:W-:Y:S01]  /*0890*/  FMUL.FTZ R17, R17, c[0x0][0x1b8] ;  /* 0x00006e0011117a20 */ /* 0x008fe20000410000 */
[----:B------:R-:W-:Y:S02]  /*08a0*/  F2FP.BF16.PACK_AB R27, R34, R27 ;  /* 0x0000001b221b723e */ /* 0x000fe400000010ff */
[----:B------:R-:W2:Y:S04]  /*08b0*/  LDS R9, [R35.X4+0x4000] ;  /* 0x0040000023097984 */ /* 0x000ea80000004800 */
[----:B------:R-:W3:Y:S04]  /*08c0*/  LDS R12, [R35.X4+0x4400] ;  /* 0x00440000230c7984 */ /* 0x000ee80000004800 */
[----:B------:R-:W3:Y:S01]  /*08d0*/  LDS R6, [R35.X4+0x4800] ;  /* 0x0048000023067984 */ /* 0x000ee20000004800 */
[----:B----4-:R-:W-:-:S03]  /*08e0*/  FMUL.FTZ R38, R38, c[0x0][0x1b8] ;  /* 0x00006e0026267a20 */ /* 0x010fc60000410000 */
        /* <DEDUP_REMOVED lines=8> */
[----:B0-----:R-:W-:Y:S01]  /*0970*/  FMUL.FTZ R34, R14, c[0x0][0x1b8] ;  /* 0x00006e000e227a20 */ /* 0x001fe20000410000 */
[----:B------:R-:W-:Y:S02]  /*0980*/  F2FP.BF16.PACK_AB R14, R23, R18 ;  /* 0x00000012170e723e */ /* 0x000fe400000010ff */
[----:B------:R0:W5:Y:S01]  /*0990*/  LDS R24, [R35.X4+0x5c00] ;  /* 0x005c000023187984 */ /* 0x0001620000004800 */
[----:B------:R-:W-:-:S03]  /*09a0*/  FMUL.FTZ R16, R16, c[0x0][0x1b8] ;  /* 0x00006e0010107a20 */ /* 0x000fc60000410000 */
[----:B------:R3:W-:Y:S01]  /*09b0*/  STS [R25+0x6000], R27 ;  /* 0x0060001b19007388 */ /* 0x0007e20000000800 */
[----:B0-----:R-:W-:-:S03]  /*09c0*/  FMUL.FTZ R35, R5, c[0x0][0x1b8] ;  /* 0x00006e0005237a20 */ /* 0x001fc60000410000 */
[----:B------:R0:W-:Y:S01]  /*09d0*/  STS [R25+0x6100], R32 ;  /* 0x0061002019007388 */ /* 0x0001e20000000800 */
[----:B-1----:R-:W-:Y:S02]  /*09e0*/  FMUL.FTZ R19, R19, c[0x0][0x1b8] ;  /* 0x00006e0013137a20 */ /* 0x002fe40000410000 */
[----:B--2---:R-:W-:Y:S01]  /*09f0*/  FMUL.FTZ R9, R9, c[0x0][0x1b8] ;  /* 0x00006e0009097a20 */ /* 0x004fe20000410000 */
[----:B------:R-:W-:Y:S01]  /*0a00*/  F2FP.BF16.PACK_AB R33, R36, R35 ;  /* 0x000000232421723e */ /* 0x000fe200000010ff */
[----:B------:R-:W-:Y:S01]  /*0a10*/  FMUL.FTZ R35, R22, c[0x0][0x1b8] ;  /* 0x00006e0016237a20 */ /* 0x000fe20000410000 */
[----:B------:R0:W-:Y:S01]  /*0a20*/  STS [R25+0x6500], R14 ;  /* 0x0065000e19007388 */ /* 0x0001e20000000800 */
[----:B------:R-:W-:Y:S02]  /*0a30*/  FMUL.FTZ R22, R21, c[0x0][0x1b8] ;  /* 0x00006e0015167a20 */ /* 0x000fe40000410000 */
[----:B------:R-:W-:Y:S01]  /*0a40*/  FMUL.FTZ R21, R20, c[0x0][0x1b8] ;  /* 0x00006e0014157a20 */ /* 0x000fe20000410000 */
[----:B------:R0:W-:Y:S01]  /*0a50*/  STS [R25+0x6400], R33 ;  /* 0x0064002119007388 */ /* 0x0001e20000000800 */
[----:B------:R-:W-:Y:S01]  /*0a60*/  FMUL.FTZ R20, R15, c[0x0][0x1b8] ;  /* 0x00006e000f147a20 */ /* 0x000fe20000410000 */
[----:B------:R-:W-:Y:S01]  /*0a70*/  F2FP.BF16.PACK_AB R22, R22, R17 ;  /* 0x000000111616723e */ /* 0x000fe200000010ff */
[----:B---3--:R-:W-:Y:S01]  /*0a80*/  FMUL.FTZ R12, R12, c[0x0][0x1b8] ;  /* 0x00006e000c0c7a20 */ /* 0x008fe20000410000 */
[----:B------:R-:W-:Y:S01]  /*0a90*/  F2FP.BF16.PACK_AB R15, R35, R34 ;  /* 0x00000022230f723e */ /* 0x000fe200000010ff */
[----:B------:R-:W-:Y:S01]  /*0aa0*/  FMUL.FTZ R6, R6, c[0x0][0x1b8] ;  /* 0x00006e0006067a20 */ /* 0x000fe20000410000 */
[----:B------:R-:W-:Y:S01]  /*0ab0*/  F2FP.BF16.PACK_AB R16, R21, R16 ;  /* 0x000000101510723e */ /* 0x000fe200000010ff */
[----:B----4-:R-:W-:Y:S01]  /*0ac0*/  FMUL.FTZ R11, R11, c[0x0][0x1b8] ;  /* 0x00006e000b0b7a20 */ /* 0x010fe20000410000 */
[----:B------:R-:W-:Y:S01]  /*0ad0*/  F2FP.BF16.PACK_AB R19, R19, R20 ;  /* 0x000000141313723e */ /* 0x000fe200000010ff */
[----:B-----5:R-:W-:Y:S01]  /*0ae0*/  FMUL.FTZ R8, R8, c[0x0][0x1b8] ;  /* 0x00006e0008087a20 */ /* 0x020fe20000410000 */
[----:B------:R-:W-:Y:S01]  /*0af0*/  F2FP.BF16.PACK_AB R9, R12, R9 ;  /* 0x000000090c09723e */ /* 0x000fe200000010ff */
[----:B------:R0:W-:Y:S01]  /*0b00*/  STS [R25+0x7000], R15 ;  /* 0x0070000f19007388 */ /* 0x0001e20000000800 */
[----:B------:R-:W-:Y:S01]  /*0b10*/  F2FP.BF16.PACK_AB R6, R11, R6 ;  /* 0x000000060b06723e */ /* 0x000fe200000010ff */
[----:B------:R-:W-:-:S02]  /*0b20*/  FMUL.FTZ R17, R10, c[0x0][0x1b8] ;  /* 0x00006e000a117a20 */ /* 0x000fc40000410000 */
[----:B------:R0:W-:Y:S01]  /*0b30*/  STS [R25+0x7100], R22 ;  /* 0x0071001619007388 */ /* 0x0001e20000000800 */
[----:B------:R-:W-:Y:S02]  /*0b40*/  FMUL.FTZ R7, R7, c[0x0][0x1b8] ;  /* 0x00006e0007077a20 */ /* 0x000fe40000410000 */
[----:B------:R-:W-:Y:S01]  /*0b50*/  F2FP.BF16.PACK_AB R8, R17, R8 ;  /* 0x000000081108723e */ /* 0x000fe200000010ff */
[----:B------:R0:W-:Y:S01]  /*0b60*/  STS [R25+0x7400], R16 ;  /* 0x0074001019007388 */ /* 0x0001e20000000800 */
[----:B------:R-:W-:-:S03]  /*0b70*/  FMUL.FTZ R24, R24, c[0x0][0x1b8] ;  /* 0x00006e0018187a20 */ /* 0x000fc60000410000 */
[----:B------:R0:W-:Y:S02]  /*0b80*/  STS [R25+0x7500], R19 ;  /* 0x0075001319007388 */ /* 0x0001e40000000800 */
[----:B------:R-:W-:Y:S02]  /*0b90*/  F2FP.BF16.PACK_AB R7, R24, R7 ;  /* 0x000000071807723e */ /* 0x000fe400000010ff */
[----:B------:R0:W-:Y:S04]  /*0ba0*/  STS [R25+0x8000], R9 ;  /* 0x0080000919007388 */ /* 0x0001e80000000800 */
[----:B------:R0:W-:Y:S04]  /*0bb0*/  STS [R25+0x8100], R6 ;  /* 0x0081000619007388 */ /* 0x0001e80000000800 */
[----:B------:R0:W-:Y:S04]  /*0bc0*/  STS [R25+0x8400], R8 ;  /* 0x0084000819007388 */ /* 0x0001e80000000800 */
[----:B------:R0:W-:Y:S04]  /*0bd0*/  STS [R25+0x8500], R7 ;  /* 0x0085000719007388 */ /* 0x0001e80000000800 */
[----:B------:R-:W-:Y:S06]  /*0be0*/  BAR.SYNC.DEFER_BLOCKING 0x0 ;  /* 0x0000000000007b1d */ /* 0x000fec0000010000 */
[----:B------:R-:W-:Y:S05]  /*0bf0*/  @P1 EXIT ;  /* 0x000000000000194d */ /* 0x000fea0003800000 */
[----:B0-----:R-:W-:Y:S01]  /*0c00*/  ISETP.GE.AND P1, PT, R4, c[0x0][0x194], PT ;  /* 0x0000650004007a0c */ /* 0x001fe20003f26270 */
[----:B------:R-:W-:Y:S01]  /*0c10*/  IMAD.IADD R13, R26, 0x1, R13 ;  /* 0x000000011a0d7824 */ /* 0x000fe200078e020d */
[----:B------:R-:W-:Y:S01]  /*0c20*/  CS2R R6, SRZ ;  /* 0x0000000000067805 */ /* 0x000fe2000001ff00 */
[----:B------:R-:W-:Y:S01]  /*0c30*/  SHF.R.S32.HI R5, RZ, 0x1f, R4 ;  /* 0x0000001fff057819 */ /* 0x000fe20000011404 */
[--C-:B------:R-:W-:Y:S01]  /*0c40*/  @P0 IMAD.MOV.U32 R6, RZ, RZ, R0.reuse ;  /* 0x000000ffff060224 */ /* 0x100fe200078e0000 */
[----:B------:R-:W-:Y:S01]  /*0c50*/  @P0 SHF.R.S32.HI R7, RZ, 0x1f, R0 ;  /* 0x0000001fff070819 */ /* 0x000fe20000011400 */
[----:B------:R-:W-:Y:S01]  /*0c60*/  IMAD.SHL.U32 R18, R13, 0x2, RZ ;  /* 0x000000020d127824 */ /* 0x000fe200078e00ff */
[----:B------:R-:W-:Y:S01]  /*0c70*/  IADD3 R0, R4, 0x20, RZ ;  /* 0x0000002004007810 */ /* 0x000fe20007ffe0ff */
[----:B------:R-:W-:Y:S01]  /*0c80*/  IMAD R28, R28, c[0x0][0x1a8], RZ ;  /* 0x00006a001c1c7a24 */ /* 0x000fe200078e02ff */
[----:B------:R-:W-:Y:S01]  /*0c90*/  IADD3 R6, P0, R31, R6, RZ ;  /* 0x000000061f067210 */ /* 0x000fe20007f1e0ff */
[----:B------:R-:W-:Y:S01]  /*0ca0*/  IMAD.WIDE.U32 R16, R3, c[0x0][0x1a8], R4 ;  /* 0x00006a0003107a25 */ /* 0x000fe200078e0004 */
[----:B------:R-:W0:Y:S01]  /*0cb0*/  LDS.128 R12, [R18+0x7000] ;  /* 0x00700000120c7984 */ /* 0x000e220000000c00 */
[----:B------:R-:W-:-:S02]  /*0cc0*/  IADD3 R4, R4, 0x40, RZ ;  /* 0x0000004004047810 */ /* 0x000fc40007ffe0ff */
[----:B------:R-:W-:Y:S01]  /*0cd0*/  IMAD R19, R3, c[0x0][0x1ac], R28 ;  /* 0x00006b0003137a24 */ /* 0x000fe200078e021c */
[----:B------:R-:W1:Y:S01]  /*0ce0*/  @!P1 LDS.128 R8, [R18+0x6000] ;  /* 0x0060000012089984 */ /* 0x000e620000000c00 */
[----:B------:R-:W-:Y:S01]  /*0cf0*/  LEA.HI.X.SX32 R7, R31, R7, 0x1, P0 ;  /* 0x000000071f077211 */ /* 0x000fe200000f0eff */
[----:B------:R-:W-:Y:S01]  /*0d00*/  IMAD R29, R29, c[0x0][0x1b0], RZ ;  /* 0x00006c001d1d7a24 */ /* 0x000fe200078e02ff */
[----:B------:R-:W-:Y:S01]  /*0d10*/  ISETP.GE.AND P0, PT, R0, c[0x0][0x194], PT ;  /* 0x0000650000007a0c */ /* 0x000fe20003f06270 */
[----:B------:R-:W-:Y:S01]  /*0d20*/  IMAD.IADD R17, R17, 0x1, R19 ;  /* 0x0000000111117824 */ /* 0x000fe200078e0213 */
[----:B------:R-:W-:Y:S01]  /*0d30*/  ISETP.GE.AND P2, PT, R4, c[0x0][0x194], PT ;  /* 0x0000650004007a0c */ /* 0x000fe20003f46270 */
[----:B------:R-:W-:Y:S02]  /*0d40*/  IMAD R29, R30, c[0x0][0x1b4], R29 ;  /* 0x00006d001e1d7a24 */ /* 0x000fe400078e021d */
[----:B------:R-:W-:-:S04]  /*0d50*/  IMAD.WIDE R2, R2, 0x40, R6 ;  /* 0x0000004002027825 */ /* 0x000fc800078e0206 */
[----:B------:R-:W-:-:S04]  /*0d60*/  IMAD.WIDE.U32 R30, R30, c[0x0][0x1b0], R16 ;  /* 0x00006c001e1e7a25 */ /* 0x000fc800078e0010 */
[----:B------:R-:W-:Y:S02]  /*0d70*/  IMAD R3, R3, c[0x0][0x1a0], RZ ;  /* 0x0000680003037a24 */ /* 0x000fe400078e02ff */
[----:B------:R-:W-:Y:S02]  /*0d80*/  IMAD.IADD R31, R31, 0x1, R29 ;  /* 0x000000011f1f7824 */ /* 0x000fe400078e021d */
[C---:B------:R-:W-:Y:S02]  /*0d90*/  IMAD R5, R2.reuse, c[0x0][0x1a4], R3 ;  /* 0x0000690002057a24 */ /* 0x040fe400078e0203 */
[----:B------:R-:W-:-:S04]  /*0da0*/  IMAD.WIDE.U32 R2, R2, c[0x0][0x1a0], R30 ;  /* 0x0000680002027a25 */ /* 0x000fc800078e001e */
[----:B------:R-:W-:Y:S01]  /*0db0*/  IMAD.IADD R3, R3, 0x1, R5 ;  /* 0x0000000103037824 */ /* 0x000fe200078e0205 */
[----:B------:R-:W-:-:S04]  /*0dc0*/  LEA R16, P3, R2, c[0x0][0x188], 0x1 ;  /* 0x0000620002107a11 */ /* 0x000fc800078608ff */
[----:B------:R-:W-:-:S05]  /*0dd0*/  LEA.HI.X R17, R2, c[0x0][0x18c], R3, 0x1, P3 ;  /* 0x0000630002117a11 */ /* 0x000fca00018f0c03 */
[----:B0-----:R0:W-:Y:S04]  /*0de0*/  @!P0 STG.E.128 [R16.64+0x40], R12 ;  /* 0x0000400c10008986 */ /* 0x0011e8000c101d04 */
[----:B-1----:R0:W-:Y:S01]  /*0df0*/  @!P1 STG.E.128 [R16.64], R8 ;  /* 0x0000000810009986 */ /* 0x0021e2000c101d04 */
[----:B------:R-:W-:Y:S05]  /*0e00*/  @P2 EXIT ;  /* 0x000000000000294d */ /* 0x000fea0003800000 */
[----:B------:R-:W1:Y:S04]  /*0e10*/  LDS.128 R4, [R18+0x8000] ;  /* 0x0080000012047984 */ /* 0x000e680000000c00 */
[----:B-1----:R-:W-:Y:S01]  /*0e20*/  STG.E.128 [R16.64+0x80], R4 ;  /* 0x0000800410007986 */ /* 0x002fe2000c101d04 */
[----:B------:R-:W-:Y:S05]  /*0e30*/  EXIT ;  /* 0x000000000000794d */ /* 0x000fea0003800000 */
.L_x_1336:
        /* <DEDUP_REMOVED lines=12> */
.L_x_1441:


//--------------------- .text._ZN7cutlass13device_kernelIN5flash19enable_sm80_to_sm89INS1_16FlashAttnBwdSm80INS1_25CollectiveMainloopBwdSm80ILi2ELi2EN4cute5tupleIJNS5_1CILi64EEENS7_ILi128EEENS7_ILi96EEEEEENS_10bfloat16_tEfNS_4arch4Sm80ELb1ELb0ELb1ELb1ELb1ELb0ELb0ELb0ELi2ELi2ELi4ELi2ELb0EEENS1_24CollectiveEpilogueBwdGQAISB_fSE_Li256ELb1ELb1EEENS1_25SingleTileBwdLPTSchedulerILb1ELi128ELb1EEEEEEEEEvNT_6ParamsE --------------------------
	.section	.text._ZN7cutlass13device_kernelIN5flash19enable_sm80_to_sm89INS1_16FlashAttnBwdSm80INS1_25CollectiveMainloopBwdSm80ILi2ELi2EN4cute5tupleIJNS5_1CILi64EEENS7_ILi128EEENS7_ILi96EEEEEENS_10bfloat16_tEfNS_4arch4Sm80ELb1ELb0ELb1ELb1ELb1ELb0ELb0ELb0ELi2ELi2ELi4ELi2ELb0EEENS1_24CollectiveEpilogueBwdGQAISB_fSE_Li256ELb1ELb1EEENS1_25SingleTileBwdLPTSchedulerILb1ELi128ELb1EEEEEEEEEvNT_6ParamsE,"ax",@progbits
	.sectioninfo	@"SHI_REGISTERS=251"
	.align	128
.text._ZN7cutlass13device_kernelIN5flash19enable_sm80_to_sm89INS1_16FlashAttnBwdSm80INS1_25CollectiveMainloopBwdSm80ILi2ELi2EN4cute5tupleIJNS5_1CILi64EEENS7_ILi128EEENS7_ILi96EEEEEENS_10bfloat16_tEfNS_4arch4Sm80ELb1ELb0ELb1ELb1ELb1ELb0ELb0ELb0ELi2ELi2ELi4ELi2ELb0EEENS1_24CollectiveEpilogueBwdGQAISB_fSE_Li256ELb1ELb1EEENS1_25SingleTileBwdLPTSchedulerILb1ELi128ELb1EEEEEEEEEvNT_6ParamsE:
        .type           _ZN7cutlass13device_kernelIN5flash19enable_sm80_to_sm89INS1_16FlashAttnBwdSm80INS1_25CollectiveMainloopBwdSm80ILi2ELi2EN4cute5tupleIJNS5_1CILi64EEENS7_ILi128EEENS7_ILi96EEEEEENS_10bfloat16_tEfNS_4arch4Sm80ELb1ELb0ELb1ELb1ELb1ELb0ELb0ELb0ELi2ELi2ELi4ELi2ELb0EEENS1_24CollectiveEpilogueBwdGQAISB_fSE_Li256ELb1ELb1EEENS1_25SingleTileBwdLPTSchedulerILb1ELi128ELb1EEEEEEEEEvNT_6ParamsE,@function
        .size           _ZN7cutlass13device_kernelIN5flash19enable_sm80_to_sm89INS1_16FlashAttnBwdSm80INS1_25CollectiveMainloopBwdSm80ILi2ELi2EN4cute5tupleIJNS5_1CILi64EEENS7_ILi128EEENS7_ILi96EEEEEENS_10bfloat16_tEfNS_4arch4Sm80ELb1ELb0ELb1ELb1ELb1ELb0ELb0ELb0ELi2ELi2ELi4ELi2ELb0EEENS1_24CollectiveEpilogueBwdGQAISB_fSE_Li256ELb1ELb1EEENS1_25SingleTileBwdLPTSchedulerILb1ELi128ELb1EEEEEEEEEvNT_6ParamsE,(.L_x_1442 - _ZN7cutlass13device_kernelIN5flash19enable_sm80_to_sm89INS1_16FlashAttnBwdSm80INS1_25CollectiveMainloopBwdSm80ILi2ELi2EN4cute5tupleIJNS5_1CILi64EEENS7_ILi128EEENS7_ILi96EEEEEENS_10bfloat16_tEfNS_4arch4Sm80ELb1ELb0ELb1ELb1ELb1ELb0ELb0ELb0ELi2ELi2ELi4ELi2ELb0EEENS1_24CollectiveEpilogueBwdGQAISB_fSE_Li256ELb1ELb1EEENS1_25SingleTileBwdLPTSchedulerILb1ELi128ELb1EEEEEEEEEvNT_6ParamsE)
        .other          _ZN7cutlass13device_kernelIN5flash19enable_sm80_to_sm89INS1_16FlashAttnBwdSm80INS1_25CollectiveMainloopBwdSm80ILi2ELi2EN4cute5tupleIJNS5_1CILi64EEENS7_ILi128EEENS7_ILi96EEEEEENS_10bfloat16_tEfNS_4arch4Sm80ELb1ELb0ELb1ELb1ELb1ELb0ELb0ELb0ELi2ELi2ELi4ELi2ELb0EEENS1_24CollectiveEpilogueBwdGQAISB_fSE_Li256ELb1ELb1EEENS1_25SingleTileBwdLPTSchedulerILb1ELi128ELb1EEEEEEEEEvNT_6ParamsE,@"STO_CUDA_ENTRY STV_DEFAULT"
_ZN7cutlass13device_kernelIN5flash19enable_sm80_to_sm89INS1_16FlashAttnBwdSm80INS1_25CollectiveMainloopBwdSm80ILi2ELi2EN4cute5tupleIJNS5_1CILi64EEENS7_ILi128EEENS7_ILi96EEEEEENS_10bfloat16_tEfNS_4arch4Sm80ELb1ELb0ELb1ELb1ELb1ELb0ELb0ELb0ELi2ELi2ELi4ELi2ELb0EEENS1_24CollectiveEpilogueBwdGQAISB_fSE_Li256ELb1ELb1EEENS1_25SingleTileBwdLPTSchedulerILb1ELi128ELb1EEEEEEEEEvNT_6ParamsE:
        /* <DEDUP_REMOVED lines=29> */
.L_x_1338:
[----:B------:R-:W-:Y:S02]  /*01d0*/  ULDC UR7, c[0x0][0x3b4] ;  /* 0x0000ed0000077ab9 */ /* 0x000fe40000000800 */
[----:B------:R-:W-:Y:S02]  /*01e0*/  UISETP.NE.AND UP0, UPT, UR7, 0x1, UPT ;  /* 0x000000010700788c */ /* 0x000fe4000bf05270 */
[----:B------:R-:W-:Y:S02]  /*01f0*/  ULDC.64 UR4, c[0x0][0x3b8] ;  /* 0x0000ee0000047ab9 */ /* 0x000fe40000000a00 */
[----:B------:R-:W-:Y:S02]  /*0200*/  UIMAD.WIDE.U32 UR10, UR6, UR4, URZ ;  /* 0x00000004060a72a5 */ /* 0x000fe4000f8e003f */
[----:B------:R-:W-:-:S05]  /*0210*/  UMOV UR8, UR6 ;  /* 0x0000000600087c82 */ /* 0x000fca0008000000 */
[----:B------:R-:W-:-:S04]  /*0220*/  @UP0 USHF.R.U32.HI UR8, URZ, UR5, UR11 ;  /* 0x000000053f080299 */ /* 0x000fc8000801160b */
[----:B------:R-:W-:-:S04]  /*0230*/  UIMAD UR7, UR8, UR7, URZ ;  /* 0x00000007080772a4 */ /* 0x000fc8000f8e023f */
.L_x_1339:
        /* <DEDUP_REMOVED lines=22> */
.L_x_1340:
        /* <DEDUP_REMOVED lines=14> */
.L_x_1342:
[----:B------:R-:W-:Y:S02]  /*0480*/  ULDC UR5, c[0x0][0x3dc] ;  /* 0x0000f70000057ab9 */ /* 0x000fe40000000800 */
.L_x_1341:
        /* <DEDUP_REMOVED lines=9> */
.L_x_1337:
        /* <DEDUP_REMOVED lines=21> */
.L_x_1344:
[----:B------:R-:W-:Y:S02]  /*0670*/  ULDC UR7, c[0x0][0x3b4] ;  /* 0x0000ed0000077ab9 */ /* 0x000fe40000000800 */
[----:B------:R-:W-:Y:S02]  /*0680*/  UISETP.NE.AND UP0, UPT, UR7, 0x1, UPT ;  /* 0x000000010700788c */ /* 0x000fe4000bf05270 */
[----:B------:R-:W-:Y:S02]  /*0690*/  ULDC.64 UR4, c[0x0][0x3b8] ;  /* 0x0000ee0000047ab9 */ /* 0x000fe40000000a00 */
[----:B------:R-:W-:Y:S02]  /*06a0*/  UIMAD.WIDE.U32 UR10, UR6, UR4, URZ ;  /* 0x00000004060a72a5 */ /* 0x000fe4000f8e003f */
[----:B------:R-:W-:-:S05]  /*06b0*/  UMOV UR8, UR6 ;  /* 0x0000000600087c82 */ /* 0x000fca0008000000 */
[----:B------:R-:W-:-:S04]  /*06c0*/  @UP0 USHF.R.U32.HI UR8, URZ, UR5, UR11 ;  /* 0x000000053f080299 */ /* 0x000fc8000801160b */
[----:B------:R-:W-:-:S04]  /*06d0*/  UIMAD UR7, UR8, UR7, URZ ;  /* 0x00000007080772a4 */ /* 0x000fc8000f8e023f */
.L_x_1345:
        /* <DEDUP_REMOVED lines=22> */
.L_x_1346:
        /* <DEDUP_REMOVED lines=14> */
.L_x_1348:
[----:B------:R-:W-:Y:S02]  /*0920*/  ULDC UR5, c[0x0][0x3dc] ;  /* 0x0000f70000057ab9 */ /* 0x000fe40000000800 */
.L_x_1347:
        /* <DEDUP_REMOVED lines=8> */
.L_x_1343:
        /* <DEDUP_REMOVED lines=52> */
[----:B------:R-:W-:Y:S05]  /*0cf0*/  @P0 BRA `(.L_x_1349) ;  /* 0x0000006000000947 */ /* 0x000fea0003800000 */
[----:B------:R-:W-:Y:S05]  /*0d00*/  @!P2 BRA `(.L_x_1349) ;  /* 0x000000500000a947 */ /* 0x000fea0003800000 */
[----:B------:R-:W3:Y:S04]  /*0d10*/  LDG.E R0, [R8.64] ;  /* 0x0000000e08007981 */ /* 0x000ee8000c1e1900 */
[----:B------:R-:W4:Y:S01]  /*0d20*/  LDG.E R3, [R8.64+0x4] ;  /* 0x0000040e08037981 */ /* 0x000f22000c1e1900 */
[----:B--23--:R-:W2:Y:S08]  /*0d30*/  R2UR UR10, R0 ;  /* 0x00000000000a73c2 */ /* 0x00ceb000000e0000 */
[----:B----4-:R-:W2:Y:S02]  /*0d40*/  R2UR UR5, R3 ;  /* 0x00000000030573c2 */ /* 0x010ea400000e0000 */
[----:B--2---:R-:W-:-:S06]  /*0d50*/  UIADD3 UR10, -UR10, UR5, URZ ;  /* 0x000000050a0a7290 */ /* 0x004fcc000fffe13f */
.L_x_1349:
[----:B------:R-:W-:-:S04]  /*0d60*/  ISETP.NE.U32.AND P0, PT, RZ, c[0x0][0x2e0], PT ;  /* 0x0000b800ff007a0c */ /* 0x000fc80003f05070 */
[----:B------:R-:W-:-:S13]  /*0d70*/  ISETP.NE.AND.EX P0, PT, RZ, c[0x0][0x2e4], PT, P0 ;  /* 0x0000b900ff007a0c */ /* 0x000fda0003f05300 */
[----:B------:R-:W-:Y:S05]  /*0d80*/  @!P0 BRA `(.L_x_1350) ;  /* 0x0000007000008947 */ /* 0x000fea0003800000 */
[----:B------:R-:W-:Y:S02]  /*0d90*/  ULDC.64 UR6, c[0x0][0x2e0] ;  /* 0x0000b80000067ab9 */ /* 0x000fe40000000a00 */
[----:B------:R-:W-:-:S06]  /*0da0*/  UIMAD.WIDE UR6, UR11, UR4, UR6 ;  /* 0x000000040b0672a5 */ /* 0x000fcc000f8e0206 */
[----:B------:R-:W-:Y:S02]  /*0db0*/  MOV R4, UR6 ;  /* 0x0000000600047c02 */ /* 0x000fe40008000f00 */
[----:B-1----:R-:W-:-:S05]  /*0dc0*/  MOV R5, UR7 ;  /* 0x0000000700057c02 */ /* 0x002fca0008000f00 */
[----:B------:R-:W3:Y:S02]  /*0dd0*/  LDG.E R4, [R4.64] ;  /* 0x0000000e04047981 */ /* 0x000ee4000c1e1900 */
[----:B---3--:R1:W3:Y:S01]  /*0de0*/  R2UR UR9, R4 ;  /* 0x00000000040973c2 */ /* 0x0082e200000e0000 */
[----:B------:R-:W-:Y:S05]  /*0df0*/  BRA `(.L_x_1351) ;  /* 0x0000006000007947 */ /* 0x000fea0003800000 */
.L_x_1350:
[----:B------:R-:W-:Y:S05]  /*0e00*/  @!P1 BRA `(.L_x_1351) ;  /* 0x0000005000009947 */ /* 0x000fea0003800000 */
[----:B------:R-:W3:Y:S04]  /*0e10*/  LDG.E R0, [R6.64] ;  /* 0x0000000e06007981 */ /* 0x000ee8000c1e1900 */
[----:B------:R-:W4:Y:S01]  /*0e20*/  LDG.E R3, [R6.64+0x4] ;  /* 0x0000040e06037981 */ /* 0x000f22000c1e1900 */
[----:B---3--:R-:W3:Y:S08]  /*0e30*/  R2UR UR9, R0 ;  /* 0x00000000000973c2 */ /* 0x008ef000000e0000 */
[----:B----4-:R-:W3:Y:S02]  /*0e40*/  R2UR UR4, R3 ;  /* 0x00000000030473c2 */ /* 0x010ee400000e0000 */
[----:B---3--:R-:W-:-:S06]  /*0e50*/  UIADD3 UR9, -UR9, UR4, URZ ;  /* 0x0000000409097290 */ /* 0x008fcc000fffe13f */
.L_x_1351:
        /* <DEDUP_REMOVED lines=66> */
[C---:B------:R-:W-:Y:S01]  /*1280*/  IMAD.SHL.U32 R191, R2.reuse, 0x4, RZ ;  /* 0x0000000402bf7824 */ /* 0x040fe200078e00ff */
[----:B------:R-:W-:Y:S01]  /*1290*/  USHF.R.S32.HI UR20, URZ, 0x1f, UR13 ;  /* 0x0000001f3f147899 */ /* 0x000fe2000801140d */
[--C-:B------:R-:W-:Y:S01]  /*12a0*/  SHF.R.S32.HI R23, RZ, 0x1f, R2.reuse ;  /* 0x0000001fff177819 */ /* 0x100fe20000011402 */
[----:B------:R-:W-:Y:S01]  /*12b0*/  UISETP.NE.AND UP0, UPT, UR4, 0x1, UPT ;  /* 0x000000010400788c */ /* 0x000fe2000bf05270 */
[----:B------:R-:W-:Y:S01]  /*12c0*/  SHF.R.S32.HI R3, RZ, 0x1f, R2 ;  /* 0x0000001fff037819 */ /* 0x000fe20000011402 */
[----:B------:R-:W-:Y:S01]  /*12d0*/  UIMAD.WIDE.U32 UR26, UR13, UR5, URZ ;  /* 0x000000050d1a72a5 */ /* 0x000fe2000f8e003f */
[----:B------:R-:W-:Y:S01]  /*12e0*/  IADD3 R6, P1, R191, UR18, RZ ;  /* 0x00000012bf067c10 */ /* 0x000fe2000ff3e0ff */
[----:B------:R-:W-:Y:S01]  /*12f0*/  UIMAD UR17, UR18, 0x60, URZ ;  /* 0x00000060121178a4 */ /* 0x000fe2000f8e023f */
[CC--:B------:R-:W-:Y:S01]  /*1300*/  LEA.HI R17, R23.reuse, R2.reuse, RZ, 0x2 ;  /* 0x0000000217117211 */ /* 0x0c0fe200078f10ff */
[----:B------:R-:W-:Y:S01]  /*1310*/  ULDC.64 UR4, c[0x0][0x288] ;  /* 0x0000a20000047ab9 */ /* 0x000fe20000000a00 */
[----:B------:R-:W-:Y:S01]  /*1320*/  LEA.HI R9, R23, R2, RZ, 0x4 ;  /* 0x0000000217097211 */ /* 0x000fe200078f20ff */
[----:B------:R-:W-:Y:S01]  /*1330*/  UIMAD UR4, UR20, UR4, URZ ;  /* 0x00000004140472a4 */ /* 0x000fe2000f8e023f */
[----:B------:R-:W-:Y:S01]  /*1340*/  IMAD.U32 R206, RZ, RZ, UR13 ;  /* 0x0000000dffce7e24 */ /* 0x000fe2000f8e00ff */
[----:B------:R-:W-:Y:S01]  /*1350*/  USHF.R.S32.HI UR21, URZ, 0x1f, UR18 ;  /* 0x0000001f3f157899 */ /* 0x000fe20008011412 */
[----:B------:R-:W-:Y:S01]  /*1360*/  IMAD.U32 R0, RZ, RZ, UR17 ;  /* 0x00000011ff007e24 */ /* 0x000fe2000f8e00ff */
[----:B-1----:R-:W-:Y:S01]  /*1370*/  IADD3 R4, P0, R2, UR17, RZ ;  /* 0x0000001102047c10 */ /* 0x002fe2000ff1e0ff */
[----:B------:R-:W-:Y:S01]  /*1380*/  UIMAD UR28, UR13, UR5, UR4 ;  /* 0x000000050d1c72a4 */ /* 0x000fe2000f8e0204 */
[----:B------:R-:W-:Y:S01]  /*1390*/  IMAD.U32 R194, RZ, RZ, UR13 ;  /* 0x0000000dffc27e24 */ /* 0x000fe2000f8e00ff */
[----:B------:R-:W-:Y:S01]  /*13a0*/  ULDC.64 UR6, c[0x0][0x270] ;  /* 0x00009c0000067ab9 */ /* 0x000fe20000000a00 */
[----:B------:R-:W-:Y:S01]  /*13b0*/  LEA.HI.X.SX32 R5, R0, R3, 0x1, P0 ;  /* 0x0000000300057211 */ /* 0x000fe200000f0eff */
[----:B------:R-:W-:Y:S01]  /*13c0*/  ULDC UR4, c[0x0][0x250] ;  /* 0x0000940000047ab9 */ /* 0x000fe20000000800 */
[----:B------:R-:W-:Y:S01]  /*13d0*/  LOP3.LUT R3, R17, 0xfffffffc, RZ, 0xc0, !PT ;  /* 0xfffffffc11037812 */ /* 0x000fe200078ec0ff */
[----:B------:R-:W-:Y:S01]  /*13e0*/  UMOV UR18, UR13 ;  /* 0x0000000d00127c82 */ /* 0x000fe20008000000 */
[----:B------:R-:W-:Y:S01]  /*13f0*/  LEA.HI.X.SX32 R7, R191, UR21, 0x1, P1 ;  /* 0x00000015bf077c11 */ /* 0x000fe200088f0eff */
[----:B------:R-:W-:Y:S01]  /*1400*/  UIMAD UR6, UR20, UR6, URZ ;  /* 0x00000006140672a4 */ /* 0x000fe2000f8e023f */
[----:B------:R-:W-:Y:S01]  /*1410*/  SHF.R.S32.HI R0, RZ, 0x4, R9 ;  /* 0x00000004ff007819 */ /* 0x000fe20000011409 */
[----:B------:R-:W-:Y:S01]  /*1420*/  @UP0 USHF.R.U32.HI UR18, URZ, UR4, UR27 ;  /* 0x000000043f120299 */ /* 0x000fe2000801161b */
[----:B------:R-:W-:Y:S01]  /*1430*/  IMAD.IADD R34, R2, 0x1, -R3 ;  /* 0x0000000102227824 */ /* 0x000fe200078e0a03 */
[----:B------:R-:W-:Y:S01]  /*1440*/  UIMAD UR17, UR13, UR7, UR6 ;  /* 0x000000070d1172a4 */ /* 0x000fe2000f8e0206 */
[----:B------:R-:W-:Y:S01]  /*1450*/  LEA.HI R13, R9, R0, RZ, 0x1 ;  /* 0x00000000090d7211 */ /* 0x000fe200078f08ff */
[----:B------:R-:W-:Y:S01]  /*1460*/  USHF.R.S32.HI UR21, URZ, 0x1f, UR18 ;  /* 0x0000001f3f157899 */ /* 0x000fe20008011412 */
[----:B------:R-:W-:Y:S01]  /*1470*/  IMAD.SHL.U32 R14, R34, 0x8, RZ ;  /* 0x00000008220e7824 */ /* 0x000fe200078e00ff */
[----:B------:R-:W-:Y:S01]  /*1480*/  ULDC.64 UR4, c[0x0][0x1e0] ;  /* 0x0000780000047ab9 */ /* 0x000fe20000000a00 */
[----:B------:R-:W-:Y:S01]  /*1490*/  LOP3.LUT R13, R13, 0xfffffffe, RZ, 0xc0, !PT ;  /* 0xfffffffe0d0d7812 */ /* 0x000fe200078ec0ff */
[----:B------:R-:W-:Y:S01]  /*14a0*/  ULDC.64 UR6, c[0x0][0x238] ;  /* 0x00008e0000067ab9 */ /* 0x000fe20000000a00 */
[----:B------:R-:W-:Y:S01]  /*14b0*/  IMAD.WIDE.U32 R206, R206, c[0x0][0x270], R6 ;  /* 0x00009c00cece7a25 */ /* 0x000fe200078e0006 */
[----:B------:R-:W-:Y:S01]  /*14c0*/  UIMAD UR4, UR21, UR4, URZ ;  /* 0x00000004150472a4 */ /* 0x000fe2000f8e023f */
[----:B------:R-:W-:Y:S01]  /*14d0*/  SHF.R.S32.HI R192, RZ, 0x2, R17 ;  /* 0x00000002ffc07819 */ /* 0x000fe20000011411 */
[----:B------:R-:W-:Y:S01]  /*14e0*/  UIMAD UR6, UR20, UR6, URZ ;  /* 0x00000006140672a4 */ /* 0x000fe2000f8e023f */
[----:B------:R-:W-:Y:S01]  /*14f0*/  IMAD.WIDE.U32 R194, R194, c[0x0][0x238], R4 ;  /* 0x00008e00c2c27a25 */ /* 0x000fe200078e0004 */
[----:B------:R-:W-:Y:S01]  /*1500*/  SHF.R.S32.HI R15, RZ, 0x1f, R14 ;  /* 0x0000001fff0f7819 */ /* 0x000fe2000001140e */
[----:B------:R-:W-:Y:S01]  /*1510*/  UIADD3 UR16, -UR16, UR9, URZ ;  /* 0x0000000910107290 */ /* 0x000fe2000fffe13f */
[----:B------:R-:W-:Y:S01]  /*1520*/  IADD3 R207, R207, UR17, RZ ;  /* 0x00000011cfcf7c10 */ /* 0x000fe2000fffe0ff */
[----:B------:R-:W-:Y:S01]  /*1530*/  UIMAD UR7, UR13, UR7, UR6 ;  /* 0x000000070d0772a4 */ /* 0x000fe2000f8e0206 */
[----:B------:R-:W-:Y:S01]  /*1540*/  IMAD.U32 R3, RZ, RZ, UR18 ;  /* 0x00000012ff037e24 */ /* 0x000fe2000f8e00ff */
[----:B------:R-:W-:Y:S01]  /*1550*/  UIMAD UR6, UR18, UR5, UR4 ;  /* 0x00000005120672a4 */ /* 0x000fe2000f8e0204 */
[----:B------:R-:W-:Y:S01]  /*1560*/  IMAD.IADD R13, R0, 0x1, -R13 ;  /* 0x00000001000d7824 */ /* 0x000fe200078e0a0d */
[----:B------:R-:W-:Y:S01]  /*1570*/  SHF.R.S32.HI R0, RZ, 0x1f, R192 ;  /* 0x0000001fff007819 */ /* 0x000fe200000114c0 */
[----:B------:R-:W-:Y:S01]  /*1580*/  ULDC.64 UR4, c[0x0][0x1b0] ;  /* 0x00006c0000047ab9 */ /* 0x000fe20000000a00 */
[----:B------:R-:W-:Y:S01]  /*1590*/  IADD3 R195, R195, UR7, RZ ;  /* 0x00000007c3c37c10 */ /* 0x000fe2000fffe0ff */
[----:B------:R-:W-:Y:S01]  /*15a0*/  UIMAD UR4, UR21, UR4, URZ ;  /* 0x00000004150472a4 */ /* 0x000fe2000f8e023f */
[----:B------:R-:W-:Y:S01]  /*15b0*/  IADD3 R4, P0, R192, UR24, RZ ;  /* 0x00000018c0047c10 */ /* 0x000fe2000ff1e0ff */
[----:B------:R-:W-:Y:S01]  /*15c0*/  USHF.R.S32.HI UR17, URZ, 0x1f, UR11 ;  /* 0x0000001f3f117899 */ /* 0x000fe2000801140b */
[C-C-:B------:R-:W-:Y:S01]  /*15d0*/  IMAD.WIDE.U32 R10, R3.reuse, c[0x0][0x1e0], R14.reuse ;  /* 0x00007800030a7a25 */ /* 0x140fe200078e000e */
[----:B------:R-:W-:Y:S01]  /*15e0*/  UIMAD UR7, UR18, UR5, UR4 ;  /* 0x00000005120772a4 */ /* 0x000fe2000f8e0204 */
[----:B------:R-:W-:Y:S01]  /*15f0*/  IADD3.X R5, R0, UR25, RZ, P0, !PT ;  /* 0x0000001900057c10 */ /* 0x000fe200087fe4ff */
[----:B------:R-:W-:Y:S01]  /*1600*/  USEL UR21, UR11, URZ, !UP1 ;  /* 0x0000003f0b157287 */ /* 0x000fe2000c800000 */
[----:B------:R-:W-:Y:S01]  /*1610*/  IMAD.WIDE.U32 R20, R3, c[0x0][0x1b0], R14 ;  /* 0x00006c0003147a25 */ /* 0x000fe200078e000e */
[-C--:B------:R-:W-:Y:S01]  /*1620*/  LEA.HI R24, R23, R2.reuse, RZ, 0x3 ;  /* 0x0000000217187211 */ /* 0x080fe200078f18ff */
[----:B------:R-:W-:Y:S01]  /*1630*/  USEL UR18, UR17, URZ, !UP1 ;  /* 0x0000003f11127287 */ /* 0x000fe2000c800000 */
[----:B------:R-:W-:Y:S01]  /*1640*/  IADD3 R11, R11, UR6, RZ ;  /* 0x000000060b0b7c10 */ /* 0x000fe2000fffe0ff */
[----:B------:R-:W-:Y:S01]  /*1650*/  IMAD.U32 R18, RZ, RZ, UR12 ;  /* 0x0000000cff127e24 */ /* 0x000fe2000f8e00ff */
[----:B------:R-:W-:Y:S01]  /*1660*/  ULDC.64 UR4, c[0x0][0x1e8] ;  /* 0x00007a0000047ab9 */ /* 0x000fe20000000a00 */
[----:B------:R-:W-:Y:S01]  /*1670*/  IMAD.U32 R26, RZ, RZ, UR21 ;  /* 0x00000015ff1a7e24 */ /* 0x000fe2000f8e00ff */
[----:B------:R-:W-:Y:S01]  /*1680*/  IADD3 R21, R21, UR7, RZ ;  /* 0x0000000715157c10 */ /* 0x000fe2000fffe0ff */
[----:B------:R-:W-:Y:S01]  /*1690*/  IMAD.WIDE R18, R18, 0x80, R4 ;  /* 0x0000008012127825 */ /* 0x000fe200078e0204 */
[----:B------:R-:W-:Y:S01]  /*16a0*/  UIMAD UR4, UR18, UR4, URZ ;  /* 0x00000004120472a4 */ /* 0x000fe2000f8e023f */
[----:B------:R-:W-:Y:S01]  /*16b0*/  LEA.HI R3, R23, R2, RZ, 0x5 ;  /* 0x0000000217037211 */ /* 0x000fe200078f28ff */
[----:B------:R-:W-:Y:S01]  /*16c0*/  USEL UR17, UR17, URZ, !UP2 ;  /* 0x0000003f11117287 */ /* 0x000fe2000d000000 */
[----:B------:R-:W-:Y:S01]  /*16d0*/  IMAD.SHL.U32 R5, R24, 0x8, RZ ;  /* 0x0000000818057824 */ /* 0x000fe200078e00ff */
[----:B------:R-:W-:Y:S01]  /*16e0*/  UIMAD UR6, UR21, UR5, UR4 ;  /* 0x00000005150672a4 */ /* 0x000fe2000f8e0204 */
[C---:B------:R-:W-:Y:S01]  /*16f0*/  IMAD.WIDE.U32 R10, R26.reuse, c[0x0][0x1e8], R10 ;  /* 0x00007a001a0a7a25 */ /* 0x040fe200078e000a */
[----:B------:R-:W-:Y:S01]  /*1700*/  SHF.R.S32.HI R12, RZ, 0x5, R3 ;  /* 0x00000005ff0c7819 */ /* 0x000fe20000011403 */
[----:B------:R-:W-:Y:S01]  /*1710*/  ULDC.64 UR4, c[0x0][0x1b8] ;  /* 0x00006e0000047ab9 */ /* 0x000fe20000000a00 */
[----:B------:R-:W-:Y:S01]  /*1720*/  LOP3.LUT R5, R5, 0xc0, RZ, 0xc0, !PT ;  /* 0x000000c005057812 */ /* 0x000fe200078ec0ff */
[----:B------:R-:W-:Y:S01]  /*1730*/  IMAD.WIDE.U32 R26, R26, c[0x0][0x1b8], R20 ;  /* 0x00006e001a1a7a25 */ /* 0x000fe200078e0014 */
[----:B------:R-:W-:Y:S01]  /*1740*/  LEA.HI R21, R17, R192, RZ, 0x1 ;  /* 0x000000c011157211 */ /* 0x000fe200078f08ff */
[----:B------:R-:W-:Y:S01]  /*1750*/  UIMAD UR4, UR18, UR4, URZ ;  /* 0x00000004120472a4 */ /* 0x000fe2000f8e023f */
[----:B------:R-:W-:Y:S01]  /*1760*/  LOP3.LUT R4, R5, 0x18, R14, 0xf8, !PT ;  /* 0x0000001805047812 */ /* 0x000fe200078ef80e */
[----:B------:R-:W-:Y:S01]  /*1770*/  IMAD.U32 R200, RZ, RZ, UR13 ;  /* 0x0000000dffc87e24 */ /* 0x000fe2000f8e00ff */
[----:B------:R-:W-:Y:S01]  /*1780*/  LOP3.LUT R21, R21, 0x7fffffe, RZ, 0xc0, !PT ;  /* 0x07fffffe15157812 */ /* 0x000fe200078ec0ff */
[----:B------:R-:W-:Y:S01]  /*1790*/  UIMAD UR4, UR21, UR5, UR4 ;  /* 0x00000005150472a4 */ /* 0x000fe2000f8e0204 */
[----:B------:R-:W-:Y:S01]  /*17a0*/  IADD3 R11, R11, UR6, RZ ;  /* 0x000000060b0b7c10 */ /* 0x000fe2000fffe0ff */
[----:B------:R-:W-:Y:S01]  /*17b0*/  IMAD.WIDE.U32 R200, R200, c[0x0][0x288], R6 ;  /* 0x0000a200c8c87a25 */ /* 0x000fe200078e0006 */
[----:B------:R-:W-:Y:S01]  /*17c0*/  SHF.R.U32.HI R7, RZ, 0x3, R5 ;  /* 0x00000003ff077819 */ /* 0x000fe20000011605 */
[----:B------:R-:W-:Y:S01]  /*17d0*/  ULDC.64 UR6, c[0x0][0x180] ;  /* 0x0000600000067ab9 */ /* 0x000fe20000000a00 */
[----:B------:R-:W-:Y:S01]  /*17e0*/  IADD3 R31, P0, R192, UR22, RZ ;  /* 0x00000016c01f7c10 */ /* 0x000fe2000ff1e0ff */
[----:B------:R-:W-:Y:S01]  /*17f0*/  IMAD R5, R19, c[0x0][0x1d8], RZ ;  /* 0x0000760013057a24 */ /* 0x000fe200078e02ff */
[----:B------:R-:W-:Y:S01]  /*1800*/  LOP3.LUT R7, R4, R7, RZ, 0x3c, !PT ;  /* 0x0000000704077212 */ /* 0x000fe200078e3cff */
[----:B------:R-:W-:Y:S01]  /*1810*/  IMAD.IADD R21, R192, 0x1, -R21 ;  /* 0x00000001c0157824 */ /* 0x000fe200078e0a15 */
[----:B------:R-:W-:Y:S01]  /*1820*/  IADD3.X R0, R0, UR23, RZ, P0, !PT ;  /* 0x0000001700007c10 */ /* 0x000fe200087fe4ff */
[----:B------:R-:W-:Y:S01]  /*1830*/  IMAD R5, R18, c[0x0][0x1dc], R5 ;  /* 0x0000770012057a24 */ /* 0x000fe200078e0205 */
[----:B------:R-:W-:Y:S01]  /*1840*/  IADD3 R188, R14, 0x40, RZ ;  /* 0x000000400ebc7810 */ /* 0x000fe20007ffe0ff */
[----:B------:R-:W-:Y:S01]  /*1850*/  IMAD.WIDE.U32 R10, R18, c[0x0][0x1d8], R10 ;  /* 0x00007600120a7a25 */ /* 0x000fe200078e000a */
[----:B------:R-:W-:Y:S01]  /*1860*/  ISETP.GE.AND P3, PT, R14, c[0x0][0x1cc], PT ;  /* 0x000073000e007a0c */ /* 0x000fe20003f66270 */
[----:B------:R-:W-:Y:S01]  /*1870*/  UIMAD UR6, UR20, UR6, URZ ;  /* 0x00000006140672a4 */ /* 0x000fe2000f8e023f */
[----:B------:R-:W-:Y:S01]  /*1880*/  ISETP.GE.AND P1, PT, R188, c[0x0][0x1cc], PT ;  /* 0x00007300bc007a0c */ /* 0x000fe20003f26270 */
[----:B------:R-:W-:Y:S01]  /*1890*/  IMAD R8, R12, 0x8, R21 ;  /* 0x000000080c087824 */ /* 0x000fe200078e0215 */
[----:B------:R-:W-:Y:S01]  /*18a0*/  LEA R32, P0, R10, c[0x0][0x1c0], 0x1 ;  /* 0x000070000a207a11 */ /* 0x000fe200078008ff */
[----:B------:R-:W-:Y:S01]  /*18b0*/  IMAD.IADD R5, R11, 0x1, R5 ;  /* 0x000000010b057824 */ /* 0x000fe200078e0205 */
[----:B------:R-:W-:Y:S01]  /*18c0*/  IADD3 R11, -R192, UR16, RZ ;  /* 0x00000010c00b7c10 */ /* 0x000fe2000fffe1ff */
[----:B------:R-:W-:Y:S01]  /*18d0*/  IMAD.U32 R8, R8, 0x20, R7 ;  /* 0x0000002008087824 */ /* 0x000fe200078e0007 */
[----:B------:R-:W-:Y:S01]  /*18e0*/  IADD3 R27, R27, UR4, RZ ;  /* 0x000000041b1b7c10 */ /* 0x000fe2000fffe0ff */
        /* <DEDUP_REMOVED lines=16> */
[----:B------:R-:W-:Y:S01]  /*19f0*/  IMAD.SHL.U32 R25, R12, 0x10, RZ ;  /* 0x000000100c197824 */ /* 0x000fe200078e00ff */
[C---:B------:R-:W-:Y:S01]  /*1a00*/  ISETP.LT.OR P4, PT, R11.reuse, 0x1, P1 ;  /* 0x000000010b00780c */ /* 0x040fe20000f81670 */
[----:B------:R-:W-:Y:S01]  /*1a10*/  IMAD.IADD R18, R2, 0x1, -R7 ;  /* 0x0000000102127824 */ /* 0x000fe200078e0a07 */
[C---:B------:R-:W-:Y:S01]  /*1a20*/  ISETP.LT.OR P3, PT, R11.reuse, 0x41, P3 ;  /* 0x000000410b00780c */ /* 0x040fe20001f61670 */
[C---:B------:R-:W-:Y:S01]  /*1a30*/  IMAD R4, R0.reuse, c[0x0][0x178], RZ ;  /* 0x00005e0000047a24 */ /* 0x040fe200078e02ff */
        /* <DEDUP_REMOVED lines=8> */
[----:B------:R-:W-:Y:S01]  /*1ac0*/  IMAD R4, R31, c[0x0][0x17c], R4 ;  /* 0x00005f001f047a24 */ /* 0x000fe200078e0204 */
[----:B------:R-:W-:Y:S01]  /*1ad0*/  ISETP.LT.OR P1, PT, R11, 0x41, P1 ;  /* 0x000000410b00780c */ /* 0x000fe20000f21670 */
[----:B------:R1:W-:Y:S01]  /*1ae0*/  LDGSTS.E.BYPASS.LTC128B.128 [R8+0x8080], [R32.64+0x40], !P5 ;  /* 0x0808004020087fae */ /* 0x0003e2000e901d4e */
[----:B------:R-:W-:Y:S01]  /*1af0*/  LOP3.LUT R9, R9, 0xfffffff0, RZ, 0xc0, !PT ;  /* 0xfffffff009097812 */ /* 0x000fe200078ec0ff */
[----:B------:R-:W-:Y:S01]  /*1b00*/  IMAD R0, R31, c[0x0][0x20c], R0 ;  /* 0x000083001f007a24 */ /* 0x000fe200078e0200 */
[----:B------:R-:W-:Y:S01]  /*1b10*/  LOP3.LUT R7, R21, 0x7fffffe, RZ, 0xc0, !PT ;  /* 0x07fffffe15077812 */ /* 0x000fe200078ec0ff */
[----:B------:R1:W-:Y:S01]  /*1b20*/  LDGSTS.E.BYPASS.LTC128B.128 [R8+0xa080], [R32.64+0x80], !P4 ;  /* 0x0a08008020087fae */ /* 0x0003e2000e101d4e */
[----:B------:R-:W-:Y:S01]  /*1b30*/  SHF.R.S32.HI R6, RZ, 0x6, R6 ;  /* 0x00000006ff067819 */ /* 0x000fe20000011406 */
[----:B------:R-:W-:Y:S01]  /*1b40*/  IMAD.IADD R9, R2, 0x1, -R9 ;  /* 0x0000000102097824 */ /* 0x000fe200078e0a09 */
[----:B------:R-:W-:Y:S01]  /*1b50*/  ISETP.GE.AND P5, PT, R10, c[0x0][0x19c], PT ;  /* 0x000067000a007a0c */ /* 0x000fe20003fa6270 */
[----:B------:R-:W-:Y:S01]  /*1b60*/  IMAD.IADD R7, R18, 0x1, -R7 ;  /* 0x0000000112077824 */ /* 0x000fe200078e0a07 */
[----:B------:R2:W-:Y:S01]  /*1b70*/  LDGSTS.E.BYPASS.LTC128B.128 [R8+0x7080], [R28.64], !P3 ;  /* 0x070800001c087fae */ /* 0x0005e2000d901d4e */
[----:B------:R-:W-:Y:S01]  /*1b80*/  IMAD R180, R13, 0x4, R6 ;  /* 0x000000040db47824 */ /* 0x000fe200078e0206 */
[----:B------:R-:W-:Y:S01]  /*1b90*/  ISETP.GE.AND P4, PT, R188, c[0x0][0x19c], PT ;  /* 0x00006700bc007a0c */ /* 0x000fe20003f86270 */
[----:B------:R-:W-:Y:S01]  /*1ba0*/  IMAD.SHL.U32 R18, R18, 0x40, RZ ;  /* 0x0000004012127824 */ /* 0x000fe200078e00ff */
[----:B------:R2:W-:Y:S01]  /*1bb0*/  LDGSTS.E.BYPASS.LTC128B.128 [R8+0x9080], [R28.64+0x40], !P2 ;  /* 0x090800401c087fae */ /* 0x0005e2000d101d4e */
[----:B------:R-:W-:Y:S01]  /*1bc0*/  IMAD R180, R180, 0x8, R7 ;  /* 0x00000008b4b47824 */ /* 0x000fe200078e0207 */
[----:B------:R-:W-:Y:S01]  /*1bd0*/  LEA.HI R7, R3, R12, RZ, 0x1 ;  /* 0x0000000c03077211 */ /* 0x000fe200078f08ff */
[C-C-:B------:R-:W-:Y:S01]  /*1be0*/  IMAD.WIDE.U32 R36, R31.reuse, c[0x0][0x178], R14.reuse ;  /* 0x00005e001f247a25 */ /* 0x140fe200078e000e */
[----:B------:R2:W-:Y:S01]  /*1bf0*/  LDGSTS.E.BYPASS.LTC128B.128 [R8+0xb080], [R28.64+0x80], !P1 ;  /* 0x0b0800801c087fae */ /* 0x0005e2000c901d4e */
[----:B------:R-:W-:Y:S01]  /*1c00*/  LOP3.LUT R18, R18, 0x1c0, RZ, 0xc0, !PT ;  /* 0x000001c012127812 */ /* 0x000fe200078ec0ff */
[----:B------:R-:W-:Y:S01]  /*1c10*/  UIMAD UR4, UR17, UR4, URZ ;  /* 0x00000004110472a4 */ /* 0x000fe2000f8e023f */
[----:B------:R-:W-:Y:S01]  /*1c20*/  ISETP.GE.AND P2, PT, R14, c[0x0][0x19c], PT ;  /* 0x000067000e007a0c */ /* 0x000fe20003f46270 */
[----:B------:R-:W-:Y:S01]  /*1c30*/  IMAD.WIDE.U32 R30, R31, c[0x0][0x208], R14 ;  /* 0x000082001f1e7a25 */ /* 0x000fe200078e000e */
[----:B------:R-:W-:Y:S01]  /*1c40*/  LOP3.LUT R7, R7, 0xfffffffe, RZ, 0xc0, !PT ;  /* 0xfffffffe07077812 */ /* 0x000fe200078ec0ff */
[----:B------:R-:W-:Y:S01]  /*1c50*/  USEL UR18, UR11, URZ, !UP2 ;  /* 0x0000003f0b127287 */ /* 0x000fe2000d000000 */
[----:B------:R-:W-:Y:S01]  /*1c60*/  LOP3.LUT R25, R18, 0x30, R25, 0xf8, !PT ;  /* 0x0000003012197812 */ /* 0x000fe200078ef819 */
[----:B------:R-:W-:Y:S01]  /*1c70*/  IMAD.IADD R31, R31, 0x1, R0 ;  /* 0x000000011f1f7824 */ /* 0x000fe200078e0200 */
[C---:B------:R-:W-:Y:S01]  /*1c80*/  ISETP.LT.OR P1, PT, R11.reuse, 0x1, P2 ;  /* 0x000000010b00780c */ /* 0x040fe20001721670 */
[----:B------:R-:W-:Y:S01]  /*1c90*/  IMAD.IADD R7, R12, 0x1, -R7 ;  /* 0x000000010c077824 */ /* 0x000fe200078e0a07 */
[----:B------:R-:W-:Y:S01]  /*1ca0*/  ISETP.LT.OR P3, PT, R11, 0x1, P5 ;  /* 0x000000010b00780c */ /* 0x000fe20002f61670 */
[----:B------:R-:W-:Y:S01]  /*1cb0*/  IMAD.IADD R37, R37, 0x1, R4 ;  /* 0x0000000125257824 */ /* 0x000fe200078e0204 */
[C---:B------:R-:W-:Y:S01]  /*1cc0*/  ISETP.LT.OR P6, PT, R11.reuse, 0x1, P4 ;  /* 0x000000010b00780c */ /* 0x040fe200027c1670 */
[----:B------:R-:W-:Y:S01]  /*1cd0*/  IMAD.U32 R0, RZ, RZ, UR13 ;  /* 0x0000000dff007e24 */ /* 0x000fe2000f8e00ff */
[----:B-1----:R-:W-:Y:S01]  /*1ce0*/  LEA R32, P0, R26, c[0x0][0x190], 0x1 ;  /* 0x000064001a207a11 */ /* 0x002fe200078008ff */
[----:B------:R-:W-:Y:S01]  /*1cf0*/  UIMAD UR7, UR13, UR7, UR6 ;  /* 0x000000070d0772a4 */ /* 0x000fe2000f8e0206 */
[----:B------:R-:W-:Y:S01]  /*1d00*/  ISETP.LT.OR P2, PT, R11, 0x41, P2 ;  /* 0x000000410b00780c */ /* 0x000fe20001741670 */
[----:B------:R-:W-:Y:S01]  /*1d10*/  IMAD.WIDE.U32 R198, R0, c[0x0][0x180], R36 ;  /* 0x0000600000c67a25 */ /* 0x000fe200078e0024 */
[----:B------:R-:W-:Y:S01]  /*1d20*/  LEA.HI.X R33, R26, c[0x0][0x194], R5, 0x1, P0 ;  /* 0x000065001a217a11 */ /* 0x000fe200000f0c05 */
[----:B------:R-:W-:Y:S01]  /*1d30*/  USHF.R.S32.HI UR21, URZ, 0x1f, UR19 ;  /* 0x0000001f3f157899 */ /* 0x000fe20008011413 */
[----:B------:R-:W-:Y:S01]  /*1d40*/  ISETP.GE.AND P0, PT, R14, c[0x0][0x16c], PT ;  /* 0x00005b000e007a0c */ /* 0x000fe20003f06270 */
[----:B------:R-:W-:Y:S01]  /*1d50*/  IMAD.SHL.U32 R177, R7, 0x400, RZ ;  /* 0x0000040007b17824 */ /* 0x000fe200078e00ff */
[-C--:B------:R-:W-:Y:S01]  /*1d60*/  LEA.HI R5, R9, R9.reuse, RZ, 0x1 ;  /* 0x0000000909057211 */ /* 0x080fe200078f08ff */
[----:B------:R-:W-:Y:S01]  /*1d70*/  UIMAD UR6, UR18, UR5, UR4 ;  /* 0x00000005120672a4 */ /* 0x000fe2000f8e0204 */
[----:B------:R-:W-:Y:S01]  /*1d80*/  SEL R26, RZ, 0x1, P0 ;  /* 0x00000001ff1a7807 */ /* 0x000fe20000000000 */
[----:B------:R1:W-:Y:S01]  /*1d90*/  LDGSTS.E.BYPASS.LTC128B.128 [R8+0x80], [R32.64], !P1 ;  /* 0x0008000020087fae */ /* 0x0003e2000c901d4e */
[----:B--2---:R-:W-:Y:S01]  /*1da0*/  SHF.R.S32.HI R28, RZ, 0x1f, R9 ;  /* 0x0000001fff1c7819 */ /* 0x004fe20000011409 */
[----:B------:R-:W-:Y:S01]  /*1db0*/  ULDC.64 UR4, c[0x0][0x178] ;  /* 0x00005e0000047ab9 */ /* 0x000fe20000000a00 */
[----:B------:R-:W-:Y:S01]  /*1dc0*/  ISETP.GE.AND P0, PT, R188, c[0x0][0x16c], PT ;  /* 0x00005b00bc007a0c */ /* 0x000fe20003f06270 */
[----:B------:R-:W-:Y:S01]  /*1dd0*/  UIMAD.WIDE.U32 UR22, UR19, UR4, URZ ;  /* 0x00000004131672a5 */ /* 0x000fe2000f8e003f */
[----:B------:R-:W-:Y:S01]  /*1de0*/  LOP3.LUT R20, R5, 0x7fffffe, RZ, 0xc0, !PT ;  /* 0x07fffffe05147812 */ /* 0x000fe200078ec0ff */
[----:B------:R-:W-:Y:S01]  /*1df0*/  IMAD.U32 R196, RZ, RZ, UR18 ;  /* 0x00000012ffc47e24 */ /* 0x000fe2000f8e00ff */
[----:B------:R-:W-:Y:S01]  /*1e00*/  LEA.HI R28, R28, R9, RZ, 0x3 ;  /* 0x000000091c1c7211 */ /* 0x000fe200078f18ff */
[----:B------:R1:W-:Y:S01]  /*1e10*/  LDGSTS.E.BYPASS.LTC128B.128 [R8+0x2080], [R32.64+0x40], !P3 ;  /* 0x0208004020087fae */ /* 0x0003e2000d901d4e */
[----:B------:R-:W-:Y:S01]  /*1e20*/  SEL R19, RZ, 0x4, P0 ;  /* 0x00000004ff137807 */ /* 0x000fe20000000000 */
[----:B------:R-:W-:Y:S01]  /*1e30*/  IMAD.WIDE.U32 R206, R196, c[0x0][0x278], R206 ;  /* 0x00009e00c4ce7a25 */ /* 0x000fe200078e00ce */
[C---:B------:R-:W-:Y:S01]  /*1e40*/  ISETP.LT.OR P5, PT, R11.reuse, 0x41, P5 ;  /* 0x000000410b00780c */ /* 0x040fe20002fa1670 */
[----:B------:R1:W-:Y:S01]  /*1e50*/  LDGSTS.E.BYPASS.LTC128B.128 [R8+0x4080], [R32.64+0x80], !P6 ;  /* 0x0408008020087fae */ /* 0x0003e2000f101d4e */
[----:B------:R-:W-:Y:S01]  /*1e60*/  ISETP.LT.OR P4, PT, R11, 0x41, P4 ;  /* 0x000000410b00780c */ /* 0x000fe20002781670 */
[----:B------:R-:W-:Y:S01]  /*1e70*/  IMAD.IADD R11, R9, 0x1, -R20 ;  /* 0x00000001090b7824 */ /* 0x000fe200078e0a14 */
[----:B------:R-:W-:Y:S01]  /*1e80*/  ISETP.GE.AND P0, PT, R14, c[0x0][0x1fc], PT ;  /* 0x00007f000e007a0c */ /* 0x000fe20003f06270 */
[----:B------:R-:W-:Y:S01]  /*1e90*/  UMOV UR24, 0x6 ;  /* 0x0000000600187882 */ /* 0x000fe20000000000 */
[----:B------:R-:W-:Y:S01]  /*1ea0*/  SHF.R.S32.HI R20, RZ, 0x1, R5 ;  /* 0x00000001ff147819 */ /* 0x000fe20000011405 */
[----:B------:R-:W-:Y:S01]  /*1eb0*/  IMAD.WIDE.U32 R194, R196, c[0x0][0x240], R194 ;  /* 0x00009000c4c27a25 */ /* 0x000fe200078e00c2 */
[----:B------:R-:W-:-:S02]  /*1ec0*/  SHF.R.U32.HI R18, RZ, 0x3, R18 ;  /* 0x00000003ff127819 */ /* 0x000fc40000011612 */
[----:B------:R-:W-:Y:S01]  /*1ed0*/  LOP3.LUT R25, R25, 0x8, R24, 0xf8, !PT ;  /* 0x0000000819197812 */ /* 0x000fe200078ef818 */
[----:B------:R-:W-:Y:S01]  /*1ee0*/  IMAD.MOV.U32 R181, RZ, RZ, 0x10 ;  /* 0x00000010ffb57424 */ /* 0x000fe200078e00ff */
[----:B------:R-:W-:Y:S01]  /*1ef0*/  LOP3.LUT R16, R28, 0xfffffff8, RZ, 0xc0, !PT ;  /* 0xfffffff81c107812 */ /* 0x000fe200078ec0ff */
[----:B------:R-:W-:Y:S01]  /*1f00*/  IMAD.SHL.U32 R184, R13, 0x8, RZ ;  /* 0x000000080db87824 */ /* 0x000fe200078e00ff */
[----:B------:R-:W-:Y:S02]  /*1f10*/  SHF.R.S32.HI R5, RZ, 0x1f, R5 ;  /* 0x0000001fff057819 */ /* 0x000fe40000011405 */
[----:B------:R-:W-:Y:S01]  /*1f20*/  SEL R12, RZ, 0x1, P0 ;  /* 0x00000001ff0c7807 */ /* 0x000fe20000000000 */
[----:B------:R-:W-:Y:S01]  /*1f30*/  IMAD.IADD R16, R9, 0x1, -R16 ;  /* 0x0000000109107824 */ /* 0x000fe200078e0a10 */
[----:B------:R-:W-:Y:S02]  /*1f40*/  ISETP.GE.AND P0, PT, R10, c[0x0][0x1fc], PT ;  /* 0x00007f000a007a0c */ /* 0x000fe40003f06270 */
[----:B------:R-:W-:-:S02]  /*1f50*/  LOP3.LUT R18, R25, R18, RZ, 0x3c, !PT ;  /* 0x0000001219127212 */ /* 0x000fc400078e3cff */
[----:B------:R-:W-:Y:S02]  /*1f60*/  LEA.HI R25, R5, R20, RZ, 0x2 ;  /* 0x0000001405197211 */ /* 0x000fe400078f10ff */
[----:B------:R-:W-:Y:S01]  /*1f70*/  SEL R9, RZ, 0xffffffff, P0 ;  /* 0xffffffffff097807 */ /* 0x000fe20000000000 */
[----:B------:R-:W-:Y:S01]  /*1f80*/  IMAD R179, R13, 0x200, R18 ;  /* 0x000002000db37824 */ /* 0x000fe200078e0212 */
[----:B------:R-:W-:Y:S02]  /*1f90*/  ISETP.GE.AND P0, PT, R10, c[0x0][0x16c], PT ;  /* 0x00005b000a007a0c */ /* 0x000fe40003f06270 */
[----:B------:R-:W-:Y:S01]  /*1fa0*/  LEA.HI R5, R23, R2, RZ, 0x7 ;  /* 0x0000000217057211 */ /* 0x000fe200078f38ff */
[----:B------:R-:W-:Y:S01]  /*1fb0*/  IMAD.SHL.U32 R9, R9, 0x2, RZ ;  /* 0x0000000209097824 */ /* 0x000fe200078e00ff */
[----:B------:R-:W-:Y:S02]  /*1fc0*/  LOP3.LUT R23, R25, 0xfffffffc, RZ, 0xc0, !PT ;  /* 0xfffffffc19177812 */ /* 0x000fe400078ec0ff */
        /* <DEDUP_REMOVED lines=57> */
[----:B------:R-:W-:Y:S01]  /*2360*/  LOP3.LUT P2, RZ, R19, 0x2, RZ, 0xc0, !PT ;  /* 0x0000000213ff7812 */ /* 0x000fe2000784c0ff */
[----:B------:R-:W-:Y:S01]  /*2370*/  UIMAD UR24, UR7, UR19, URZ ;  /* 0x00000013071872a4 */ /* 0x000fe2000f8e023f */
[----:B------:R-:W-:Y:S01]  /*2380*/  IADD3 R201, R201, UR28, RZ ;  /* 0x0000001cc9c97c10 */ /* 0x000fe2000fffe0ff */
[----:B------:R-:W-:Y:S01]  /*2390*/  UIMAD UR25, UR18, UR5, UR4 ;  /* 0x00000005121972a4 */ /* 0x000fe2000f8e0204 */
[----:B------:R-:W-:Y:S01]  /*23a0*/  LOP3.LUT P6, RZ, R19, 0x4, RZ, 0xc0, !PT ;  /* 0x0000000413ff7812 */ /* 0x000fe200078cc0ff */
[----:B------:R2:W-:Y:S01]  /*23b0*/  LDGSTS.E.BYPASS.LTC128B.128 [R8+0x5080], [R28.64+0x80], !P4 ;  /* 0x050800801c087fae */ /* 0x0005e2000e101d4e */
[----:B------:R-:W-:Y:S01]  /*23c0*/  ISETP.GE.OR P3, PT, R192, UR20, !P3 ;  /* 0x00000014c0007c0c */ /* 0x000fe2000df66670 */
[----:B------:R-:W-:Y:S01]  /*23d0*/  IMAD.WIDE.U32 R200, R196, c[0x0][0x290], R200 ;  /* 0x0000a400c4c87a25 */ /* 0x000fe200078e00c8 */
[C---:B------:R-:W-:Y:S01]  /*23e0*/  ISETP.GE.OR P2, PT, R192.reuse, UR20, !P2 ;  /* 0x00000014c0007c0c */ /* 0x040fe2000d746670 */
[----:B------:R-:W0:Y:S01]  /*23f0*/  LDGDEPBAR ;  /* 0x00000000000079af */ /* 0x000e220000000000 */
[----:B------:R-:W-:Y:S01]  /*2400*/  ISETP.GE.OR P6, PT, R192, UR20, !P6 ;  /* 0x00000014c0007c0c */ /* 0x000fe2000f7c6670 */
[----:B------:R-:W-:Y:S01]  /*2410*/  IMAD.WIDE.U32 R196, R196, c[0x0][0x218], R34 ;  /* 0x00008600c4c47a25 */ /* 0x000fe200078e0022 */
[----:B------:R-:W-:Y:S01]  /*2420*/  LOP3.LUT R12, R12, R9, RZ, 0xfc, !PT ;  /* 0x000000090c0c7212 */ /* 0x000fe200078efcff */
[----:B------:R-:W-:Y:S01]  /*2430*/  UIMAD UR24, UR21, UR6, UR24 ;  /* 0x00000006151872a4 */ /* 0x000fe2000f8e0218 */
[----:B------:R-:W-:Y:S01]  /*2440*/  SHF.R.S32.HI R17, RZ, 0x1f, R17 ;  /* 0x0000001fff117819 */ /* 0x000fe20000011411 */
[----:B------:R-:W-:Y:S01]  /*2450*/  IMAD.U32 R9, RZ, RZ, UR6 ;  /* 0x00000006ff097e24 */ /* 0x000fe2000f8e00ff */
[----:B------:R-:W-:Y:S01]  /*2460*/  IADD3 R209, R197, UR25, RZ ;  /* 0x00000019c5d17c10 */ /* 0x000fe2000fffe0ff */
[----:B------:R-:W-:Y:S01]  /*2470*/  IMAD.MOV.U32 R208, RZ, RZ, R196 ;  /* 0x000000ffffd07224 */ /* 0x000fe200078e00c4 */
[C---:B------:R-:W-:Y:S01]  /*2480*/  LOP3.LUT P4, RZ, R12.reuse, 0x1, RZ, 0xc0, !PT ;  /* 0x000000010cff7812 */ /* 0x040fe2000788c0ff */
        /* <DEDUP_REMOVED lines=12> */
[----:B------:R-:W-:Y:S01]  /*2550*/  IMAD.SHL.U32 R18, R4, 0x40, RZ ;  /* 0x0000004004127824 */ /* 0x000fe200078e00ff */
[----:B--2---:R-:W-:Y:S01]  /*2560*/  LEA R28, P5, R32, c[0x0][0x1f0], 0x1 ;  /* 0x00007c00201c7a11 */ /* 0x004fe200078a08ff */
[----:B------:R-:W-:Y:S01]  /*2570*/  UIMAD UR4, UR18, UR5, UR4 ;  /* 0x00000005120472a4 */ /* 0x000fe2000f8e0204 */
[----:B------:R-:W-:Y:S01]  /*2580*/  SHF.R.S32.HI R21, RZ, 0x1, R21 ;  /* 0x00000001ff157819 */ /* 0x000fe20000011415 */
[----:B------:R-:W-:Y:S01]  /*2590*/  IMAD.SHL.U32 R178, R178, 0x20, RZ ;  /* 0x00000020b2b27824 */ /* 0x000fe200078e00ff */
[----:B------:R-:W-:Y:S01]  /*25a0*/  LOP3.LUT R19, R17, 0xfffffff8, RZ, 0xc0, !PT ;  /* 0xfffffff811137812 */ /* 0x000fe200078ec0ff */
[----:B------:R-:W-:Y:S01]  /*25b0*/  @!P1 IMAD.SHL.U32 R17, R2, 0x10, RZ ;  /* 0x0000001002119824 */ /* 0x000fe200078e00ff */
[----:B------:R-:W-:Y:S01]  /*25c0*/  LEA.HI.X R29, R32, c[0x0][0x1f4], R0, 0x1, P5 ;  /* 0x00007d00201d7a11 */ /* 0x000fe200028f0c00 */
[----:B------:R-:W-:Y:S01]  /*25d0*/  IMAD.SHL.U32 R0, R6, 0x8, RZ ;  /* 0x0000000806007824 */ /* 0x000fe200078e00ff */
[C---:B------:R-:W-:Y:S01]  /*25e0*/  LOP3.LUT P5, RZ, R21.reuse, 0x2, RZ, 0xc0, !PT ;  /* 0x0000000215ff7812 */ /* 0x040fe200078ac0ff */
[----:B------:R-:W-:Y:S01]  /*25f0*/  IMAD.SHL.U32 R21, R21, 0x40, RZ ;  /* 0x0000004015157824 */ /* 0x000fe200078e00ff */
[----:B------:R1:W-:Y:S01]  /*2600*/  @!P1 LDGSTS.E.BYPASS.LTC128B.128 [R17+0x18080], [R30.64] ;  /* 0x180800001e119fae */ /* 0x0003e2000b901d4e */
[----:B------:R-:W-:Y:S01]  /*2610*/  LOP3.LUT P2, RZ, R12, 0x4, RZ, 0xc0, !PT ;  /* 0x000000040cff7812 */ /* 0x000fe2000784c0ff */
[----:B------:R-:W-:Y:S01]  /*2620*/  IMAD.IADD R12, R192, 0x1, -R19 ;  /* 0x00000001c00c7824 */ /* 0x000fe200078e0a13 */
[----:B------:R-:W-:Y:S01]  /*2630*/  IADD3 R186, R201, UR4, RZ ;  /* 0x00000004c9ba7c10 */ /* 0x000fe2000fffe0ff */
[----:B------:R-:W0:Y:S01]  /*2640*/  LDGDEPBAR ;  /* 0x00000000000079af */ /* 0x000e220000000000 */
[----:B------:R-:W-:Y:S01]  /*2650*/  LOP3.LUT R21, R21, 0xc0, RZ, 0xc0, !PT ;  /* 0x000000c015157812 */ /* 0x000fe200078ec0ff */
[----:B------:R-:W-:Y:S01]  /*2660*/  IMAD.SHL.U32 R204, R12, 0x40, RZ ;  /* 0x000000400ccc7824 */ /* 0x000fe200078e00ff */
[----:B------:R-:W-:Y:S01]  /*2670*/  LOP3.LUT R0, R0, 0x18, RZ, 0xc0, !PT ;  /* 0x0000001800007812 */ /* 0x000fe200078ec0ff */
[----:B------:R2:W-:Y:S01]  /*2680*/  LDGSTS.E.BYPASS.LTC128B.128 [R8+0x12080], [R28.64], !P6 ;  /* 0x120800001c087fae */ /* 0x0005e2000f101d4e */
[----:B------:R-:W-:Y:S01]  /*2690*/  ISETP.GE.OR P6, PT, R192, UR20, !P2 ;  /* 0x00000014c0007c0c */ /* 0x000fe2000d7c6670 */
[----:B------:R-:W-:Y:S01]  /*26a0*/  UIADD3 UR20, UR19, 0x1, URZ ;  /* 0x0000000113147890 */ /* 0x000fe2000fffe03f */
[----:B------:R-:W-:Y:S01]  /*26b0*/  LOP3.LUT R24, R21, 0x8, R24, 0xf8, !PT ;  /* 0x0000000815187812 */ /* 0x000fe200078ef818 */
[----:B------:R2:W-:Y:S01]  /*26c0*/  LDGSTS.E.BYPASS.LTC128B.128 [R8+0x13080], [R28.64+0x40], !P0 ;  /* 0x130800401c087fae */ /* 0x0005e2000c101d4e */
[----:B---3--:R-:W-:Y:S01]  /*26d0*/  IADD3 R22, P0, R200, UR23, RZ ;  /* 0x00000017c8167c10 */ /* 0x008fe2000ff1e0ff */
[----:B------:R-:W-:Y:S01]  /*26e0*/  UISETP.GE.AND UP0, UPT, UR20, UR8, UPT ;  /* 0x000000081400728c */ /* 0x000fe2000bf06270 */
[----:B------:R-:W-:Y:S01]  /*26f0*/  SHF.R.U32.HI R21, RZ, 0x3, R21 ;  /* 0x00000003ff157819 */ /* 0x000fe20000011615 */
[----:B------:R-:W-:Y:S01]  /*2700*/  ULDC.64 UR4, c[0x0][0x240] ;  /* 0x0000900000047ab9 */ /* 0x000fe20000000a00 */
[----:B------:R-:W-:Y:S01]  /*2710*/  LOP3.LUT R204, R204, 0x1c0, RZ, 0xc0, !PT ;  /* 0x000001c0cccc7812 */ /* 0x000fe200078ec0ff */
[----:B------:R-:W-:Y:S01]  /*2720*/  UIMAD UR4, UR17, UR4, URZ ;  /* 0x00000004110472a4 */ /* 0x000fe2000f8e023f */
[----:B------:R-:W-:Y:S01]  /*2730*/  LOP3.LUT R23, R24, R21, RZ, 0x3c, !PT ;  /* 0x0000001518177212 */ /* 0x000fe200078e3cff */
[----:B------:R-:W-:Y:S01]  /*2740*/  IMAD.SHL.U32 R189, R189, 0x2, RZ ;  /* 0x00000002bdbd7824 */ /* 0x000fe200078e00ff */
[----:B------:R-:W-:Y:S01]  /*2750*/  SHF.R.U32.HI R19, RZ, 0x3, R204 ;  /* 0x00000003ff137819 */ /* 0x000fe200000116cc */
[----:B------:R2:W-:Y:S01]  /*2760*/  LDGSTS.E.BYPASS.LTC128B.128 [R8+0x14080], [R28.64+0x80], !P6 ;  /* 0x140800801c087fae */ /* 0x0005e2000f101d4e */
[----:B------:R-:W-:Y:S01]  /*2770*/  LOP3.LUT P6, RZ, R16, 0x4, RZ, 0xc0, !PT ;  /* 0x0000000410ff7812 */ /* 0x000fe200078cc0ff */
[----:B------:R-:W-:Y:S01]  /*2780*/  UIMAD UR4, UR18, UR5, UR4 ;  /* 0x00000005120472a4 */ /* 0x000fe2000f8e0204 */
[----:B------:R-:W-:Y:S01]  /*2790*/  LOP3.LUT R204, R19, R204, R0, 0x1e, !PT ;  /* 0x000000cc13cc7212 */ /* 0x000fe200078e1e00 */
[----:B------:R-:W-:Y:S01]  /*27a0*/  IMAD.U32 R180, R180, 0x20, R23 ;  /* 0x00000020b4b47824 */ /* 0x000fe200078e0017 */
[----:B-1----:R-:W-:-:S02]  /*27b0*/  IADD3.X R17, R186, UR22, RZ, P0, !PT ;  /* 0x00000016ba117c10 */ /* 0x002fc400087fe4ff */
[----:B------:R-:W-:Y:S01]  /*27c0*/  LEA R20, P0, R22, c[0x0][0x280], 0x2 ;  /* 0x0000a00016147a11 */ /* 0x000fe200078010ff */
[----:B------:R-:W-:Y:S01]  /*27d0*/  IMAD.IADD R204, R11, 0x1, R204 ;  /* 0x000000010bcc7824 */ /* 0x000fe200078e02cc */
[----:B------:R-:W-:Y:S02]  /*27e0*/  LOP3.LUT R18, R18, 0xc0, RZ, 0xc0, !PT ;  /* 0x000000c012127812 */ /* 0x000fe400078ec0ff */
[----:B------:R-:W-:Y:S01]  /*27f0*/  LEA.HI.X R21, R22, c[0x0][0x284], R17, 0x2, P0 ;  /* 0x0000a10016157a11 */ /* 0x000fe200000f1411 */
[----:B------:R-:W-:Y:S01]  /*2800*/  IMAD.SHL.U32 R204, R204, 0x2, RZ ;  /* 0x00000002cccc7824 */ /* 0x000fe200078e00ff */
[----:B------:R-:W-:Y:S02]  /*2810*/  LOP3.LUT R17, R3, 0xffffffe0, RZ, 0xc0, !PT ;  /* 0xffffffe003117812 */ /* 0x000fe400078ec0ff */
[----:B------:R-:W-:Y:S02]  /*2820*/  LOP3.LUT P0, RZ, R4, 0x2, RZ, 0xc0, !PT ;  /* 0x0000000204ff7812 */ /* 0x000fe4000780c0ff */
[----:B------:R-:W-:Y:S01]  /*2830*/  SEL R3, R181, 0xfffffff0, !P5 ;  /* 0xfffffff0b5037807 */ /* 0x000fe20006800000 */
[----:B------:R-:W-:Y:S01]  /*2840*/  IMAD.IADD R4, R2, 0x1, -R17 ;  /* 0x0000000102047824 */ /* 0x000fe200078e0a11 */
[C---:B------:R-:W-:Y:S01]  /*2850*/  LOP3.LUT P5, RZ, R16.reuse, 0x2, RZ, 0xc0, !PT ;  /* 0x0000000210ff7812 */ /* 0x040fe200078ac0ff */
[----:B------:R-:W-:Y:S01]  /*2860*/  IMAD.SHL.U32 R16, R16, 0x40, RZ ;  /* 0x0000004010107824 */ /* 0x000fe200078e00ff */
[----:B------:R-:W-:-:S02]  /*2870*/  LOP3.LUT R184, R184, 0x8, RZ, 0xc0, !PT ;  /* 0x00000008b8b87812 */ /* 0x000fc400078ec0ff */
[----:B------:R-:W-:Y:S02]  /*2880*/  SHF.R.S32.HI R17, RZ, 0x1f, R4 ;  /* 0x0000001fff117819 */ /* 0x000fe40000011404 */
[----:B------:R-:W-:Y:S02]  /*2890*/  LOP3.LUT R16, R16, 0x1c0, RZ, 0xc0, !PT ;  /* 0x000001c010107812 */ /* 0x000fe400078ec0ff */
[----:B------:R-:W-:Y:S02]  /*28a0*/  SEL R174, R181, 0xfffffff0, !P5 ;  /* 0xfffffff0b5ae7807 */ /* 0x000fe40006800000 */
[----:B------:R-:W-:Y:S02]  /*28b0*/  PLOP3.LUT P5, PT, PT, PT, UP0, 0x80, 0x0 ;  /* 0x000000000000781c */ /* 0x000fe40003faf008 */
[----:B------:R-:W-:Y:S01]  /*28c0*/  LEA.HI R11, R17, R4, RZ, 0x2 ;  /* 0x00000004110b7211 */ /* 0x000fe200078f10ff */
[----:B------:R-:W-:Y:S01]  /*28d0*/  @!P1 IMAD.SHL.U32 R17, R2, 0x10, RZ ;  /* 0x0000001002119824 */ /* 0x000fe200078e00ff */
[----:B------:R-:W-:-:S02]  /*28e0*/  SHF.R.U32.HI R19, RZ, 0x3, R16 ;  /* 0x00000003ff137819 */ /* 0x000fc40000011610 */
[----:B------:R-:W-:Y:S02]  /*28f0*/  SHF.R.U32.HI R13, RZ, 0x3, R18 ;  /* 0x00000003ff0d7819 */ /* 0x000fe40000011612 */
[----:B------:R-:W-:Y:S01]  /*2900*/  SHF.R.S32.HI R190, RZ, 0x2, R11 ;  /* 0x00000002ffbe7819 */ /* 0x000fe2000001140b */
[----:B------:R2:W-:Y:S01]  /*2910*/  @!P1 LDGSTS.E.BYPASS.LTC128B.128 [R17+0x18280], [R20.64] ;  /* 0x1828000014119fae */ /* 0x0005e2000b901d4e */
[----:B------:R-:W-:Y:S02]  /*2920*/  LOP3.LUT R16, R19, R16, R184, 0x1e, !PT ;  /* 0x0000001013107212 */ /* 0x000fe400078e1eb8 */
        /* <DEDUP_REMOVED lines=10> */
[----:B------:R-:W0:Y:S01]  /*29d0*/  LDGDEPBAR ;  /* 0x00000000000079af */ /* 0x000e220000000000 */
        /* <DEDUP_REMOVED lines=34> */
.L_x_1354:
[----:B------:R-:W-:Y:S05]  /*2c00*/  BSYNC B0 ;  /* 0x0000000000007941 */ /* 0x000fea0003800000 */
.L_x_1353:
        /* <DEDUP_REMOVED lines=74> */
.L_x_1357:
        /* <DEDUP_REMOVED lines=207> */
.L_x_1355:
        /* <DEDUP_REMOVED lines=530> */
.L_x_1356:
        /* <DEDUP_REMOVED lines=239> */
.L_x_1352:
        /* <DEDUP_REMOVED lines=16> */
[----:B------:R-:W3:Y:S01]  /*6eb0*/  S2R R6, SR_TID.X ;  /* 0x0000000000067919 */ /* 0x000ee20000002100 */
        /* <DEDUP_REMOVED lines=13> */
[----:B---3--:R-:W-:Y:S01]  /*6f90*/  ISETP.NE.AND P2, PT, R6, RZ, PT ;  /* 0x000000ff0600720c */ /* 0x008fe20003f45270 */
        /* <DEDUP_REMOVED lines=10> */
[----:B-1----:R-:W-:-:S04]  /*7040*/  MOV R4, UR4 ;  /* 0x0000000400047c02 */ /* 0x002fc80008000f00 */
        /* <DEDUP_REMOVED lines=13> */
.L_x_1360:
[----:B------:R-:W2:Y:S01]  /*7120*/  LDG.E.STRONG.GPU R0, [R4.64] ;  /* 0x0000000e04007981 */ /* 0x000ea2000c1ef900 */
[----:B------:R-:W-:Y:S01]  /*7130*/  YIELD ;  /* 0x0000000000007946 */ /* 0x000fe20003800000 */
[----:B--2---:R-:W-:Y:S01]  /*7140*/  ISETP.NE.AND P0, PT, R0, UR10, PT ;  /* 0x0000000a00007c0c */ /* 0x004fe2000bf05270 */
[----:B------:R-:W-:-:S12]  /*7150*/  CCTL.IVALL ;  /* 0x00000000ff00798f */ /* 0x000fd80002000000 */
[----:B------:R-:W-:Y:S05]  /*7160*/  @P0 BRA `(.L_x_1360) ;  /* 0xffffffb000000947 */ /* 0x000fea000383ffff */
.L_x_1359:
[----:B------:R-:W-:Y:S05]  /*7170*/  BSYNC B0 ;  /* 0x0000000000007941 */ /* 0x000fea0003800000 */
.L_x_1358:
[----:B------:R-:W-:Y:S01]  /*7180*/  MOV R2, 0xffffffff ;  /* 0xffffffff00027802 */ /* 0x000fe20000000f00 */
[----:B------:R-:W-:Y:S05]  /*7190*/  BRA.CONV ~URZ, `(.L_x_1361) ;  /* 0x000000237f007947 */ /* 0x000fea000b800000 */
[----:B------:R-:W-:Y:S02]  /*71a0*/  MOV R8, 0x71c0 ;  /* 0x000071c000087802 */ /* 0x000fe40000000f00 */
[----:B------:R-:W-:Y:S05]  /*71b0*/  CALL.REL.NOINC `($__internal_11_$__cuda_sm70_warpsync) ;  /* 0x00000b3000007944 */ /* 0x000fea0003c00000 */
.L_x_1361:
[----:B------:R-:W-:Y:S01]  /*71c0*/  UIMAD UR5, UR12, 0x3000, URZ ;  /* 0x000030000c0578a4 */ /* 0x000fe2000f8e023f */
[----:B------:R-:W-:Y:S01]  /*71d0*/  SHF.R.S32.HI R3, RZ, 0x1f, R6 ;  /* 0x0000001fff037819 */ /* 0x000fe20000011406 */
[----:B------:R-:W-:-:S06]  /*71e0*/  NOP ;  /* 0x0000000000007918 */ /* 0x000fcc0000000000 */
[----:B------:R-:W-:Y:S01]  /*71f0*/  USHF.R.S32.HI UR4, URZ, 0x1f, UR5 ;  /* 0x0000001f3f047899 */ /* 0x000fe20008011405 */
[----:B------:R-:W-:-:S05]  /*7200*/  IMAD.U32 R7, RZ, RZ, UR5 ;  /* 0x00000005ff077e24 */ /* 0x000fca000f8e00ff */
[----:B------:R-:W-:Y:S01]  /*7210*/  IMAD.U32 R0, RZ, RZ, UR4 ;  /* 0x00000004ff007e24 */ /* 0x000fe2000f8e00ff */
[----:B------:R-:W-:Y:S01]  /*7220*/  IADD3 R6, P1, P0, R7, UR16, R6 ;  /* 0x0000001007067c10 */ /* 0x000fe2000f83e006 */
[----:B------:R-:W-:Y:S02]  /*7230*/  ULDC.64 UR4, c[0x0][0x328] ;  /* 0x0000ca0000047ab9 */ /* 0x000fe40000000a00 */
[----:B------:R-:W-:Y:S01]  /*7240*/  UIMAD UR4, UR9, UR4, URZ ;  /* 0x00000004090472a4 */ /* 0x000fe2000f8e023f */
[----:B------:R-:W-:Y:S01]  /*7250*/  IADD3.X R7, R0, UR17, R3, P1, P0 ;  /* 0x0000001100077c10 */ /* 0x000fe20008fe0403 */
[----:B------:R-:W-:Y:S02]  /*7260*/  IMAD.U32 R3, RZ, RZ, UR6 ;  /* 0x00000006ff037e24 */ /* 0x000fe4000f8e00ff */
        /* <DEDUP_REMOVED lines=61> */
[----:B-1----:R-:W-:Y:S05]  /*7640*/  CALL.REL.NOINC `($__internal_11_$__cuda_sm70_warpsync) ;  /* 0x000006a000007944 */ /* 0x002fea0003c00000 */
.L_x_1362:
        /* <DEDUP_REMOVED lines=12> */
.L_x_1364:
[----:B------:R-:W-:Y:S05]  /*7710*/  BSYNC B0 ;  /* 0x0000000000007941 */ /* 0x000fea0003800000 */
.L_x_1363:
[----:B------:R-:W-:Y:S01]  /*7720*/  ULDC.64 UR4, c[0x0][0x348] ;  /* 0x0000d20000047ab9 */ /* 0x000fe20000000a00 */
[----:B------:R-:W-:Y:S01]  /*7730*/  BSSY B0, `(.L_x_1365) ;  /* 0x000000b000007945 */ /* 0x000fe20003800000 */
[----:B------:R-:W-:-:S04]  /*7740*/  UIADD3 UR4, UP0, UR7, UR4, URZ ;  /* 0x0000000407047290 */ /* 0x000fc8000ff1e03f */
[----:B------:R-:W-:Y:S02]  /*7750*/  UIADD3.X UR5, UR8, UR5, URZ, UP0, !UPT ;  /* 0x0000000508057290 */ /* 0x000fe400087fe43f */
[----:B--2---:R-:W-:-:S04]  /*7760*/  MOV R4, UR4 ;  /* 0x0000000400047c02 */ /* 0x004fc80008000f00 */
[----:B------:R-:W-:Y:S01]  /*7770*/  MOV R5, UR5 ;  /* 0x0000000500057c02 */ /* 0x000fe20008000f00 */
[----:B------:R-:W-:Y:S05]  /*7780*/  @P2 BRA `(.L_x_1366) ;  /* 0x0000005000002947 */ /* 0x000fea0003800000 */
.L_x_1367:
[----:B------:R-:W2:Y:S01]  /*7790*/  LDG.E.STRONG.GPU R3, [R4.64] ;  /* 0x0000000e04037981 */ /* 0x000ea2000c1ef900 */
[----:B------:R-:W-:Y:S01]  /*77a0*/  YIELD ;  /* 0x0000000000007946 */ /* 0x000fe20003800000 */
[----:B--2---:R-:W-:Y:S01]  /*77b0*/  ISETP.NE.AND P0, PT, R3, UR10, PT ;  /* 0x0000000a03007c0c */ /* 0x004fe2000bf05270 */
[----:B------:R-:W-:-:S12]  /*77c0*/  CCTL.IVALL ;  /* 0x00000000ff00798f */ /* 0x000fd80002000000 */
[----:B------:R-:W-:Y:S05]  /*77d0*/  @P0 BRA `(.L_x_1367) ;  /* 0xffffffb000000947 */ /* 0x000fea000383ffff */
.L_x_1366:
[----:B------:R-:W-:Y:S05]  /*77e0*/  BSYNC B0 ;  /* 0x0000000000007941 */ /* 0x000fea0003800000 */
.L_x_1365:
[----:B------:R-:W-:Y:S05]  /*77f0*/  BRA.CONV ~URZ, `(.L_x_1368) ;  /* 0x000000237f007947 */ /* 0x000fea000b800000 */
[----:B------:R-:W-:Y:S02]  /*7800*/  MOV R8, 0x7820 ;  /* 0x0000782000087802 */ /* 0x000fe40000000f00 */
[----:B-1----:R-:W-:Y:S05]  /*7810*/  CALL.REL.NOINC `($__internal_11_$__cuda_sm70_warpsync) ;  /* 0x000004d000007944 */ /* 0x002fea0003c00000 */
.L_x_1368:
[----:B------:R-:W-:Y:S01]  /*7820*/  ULDC.64 UR4, c[0x0][0x300] ;  /* 0x0000c00000047ab9 */ /* 0x000fe20000000a00 */
[----:B------:R-:W-:Y:S01]  /*7830*/  IMAD.U32 R3, RZ, RZ, UR6 ;  /* 0x00000006ff037e24 */ /* 0x000fe2000f8e00ff */
[----:B------:R-:W-:-:S03]  /*7840*/  UIMAD UR4, UR9, UR4, URZ ;  /* 0x00000004090472a4 */ /* 0x000fc6000f8e023f */
        /* <DEDUP_REMOVED lines=60> */
[----:B--2---:R-:W-:Y:S02]  /*7c10*/  MOV R8, 0x7c30 ;  /* 0x00007c3000087802 */ /* 0x004fe40000000f00 */
[----:B-1----:R-:W-:Y:S05]  /*7c20*/  CALL.REL.NOINC `($__internal_11_$__cuda_sm70_warpsync) ;  /* 0x000000c000007944 */ /* 0x002fea0003c00000 */
.L_x_1369:
        /* <DEDUP_REMOVED lines=12> */
        .weak           $__internal_11_$__cuda_sm70_warpsync
        .type           $__internal_11_$__cuda_sm70_warpsync,@function
        .size           $__internal_11_$__cuda_sm70_warpsync,(.L_x_1442 - $__internal_11_$__cuda_sm70_warpsync)
$__internal_11_$__cuda_sm70_warpsync:
[----:B------:R-:W-:Y:S01]  /*7cf0*/  MOV R9, 0x0 ;  /* 0x0000000000097802 */ /* 0x000fe20000000f00 */
[----:B------:R-:W-:Y:S04]  /*7d00*/  WARPSYNC R2 ;  /* 0x0000000200007348 */ /* 0x000fe80003800000 */
[----:B------:R-:W-:Y:S05]  /*7d10*/  RET.REL.NODEC R8 `(_ZN7cutlass13device_kernelIN5flash19enable_sm80_to_sm89INS1_16FlashAttnBwdSm80INS1_25CollectiveMainloopBwdSm80ILi2ELi2EN4cute5tupleIJNS5_1CILi64EEENS7_ILi128EEENS7_ILi96EEEEEENS_10bfloat16_tEfNS_4arch4Sm80ELb1ELb0ELb1ELb1ELb1ELb0ELb0ELb0ELi2ELi2ELi4ELi2ELb0EEENS1_24CollectiveEpilogueBwdGQAISB_fSE_Li256ELb1ELb1EEENS1_25SingleTileBwdLPTSchedulerILb1ELi128ELb1EEEEEEEEEvNT_6ParamsE) ;  /* 0xffff82e008007950 */ /* 0x000fea0003c3ffff */
.L_x_1370:
        /* <DEDUP_REMOVED lines=14> */
.L_x_1442:


//--------------------- .text._ZN7cutlass13device_kernelIN5flash22FlashAttnBwdPreprocessIN4cute5tupleIJNS3_1CILi64EEENS5_ILi96EEEEEENS_10bfloat16_tEfNS_4arch4Sm80ELb1ELb1EEEEEvNT_6ParamsE --------------------------
	.section	.text._ZN7cutlass13device_kernelIN5flash22FlashAttnBwdPreprocessIN4cute5tupleIJNS3_1CILi64EEENS5_ILi96EEEEEENS_10bfloat16_tEfNS_4arch4Sm80ELb1ELb1EEEEEvNT_6ParamsE,"ax",@progbits
	.sectioninfo	@"SHI_REGISTERS=52"
	.align	128
.text._ZN7cutlass13device_kernelIN5flash22FlashAttnBwdPreprocessIN4cute5tupleIJNS3_1CILi64EEENS5_ILi96EEEEEENS_10bfloat16_tEfNS_4arch4Sm80ELb1ELb1EEEEEvNT_6ParamsE:
        .type           _ZN7cutlass13device_kernelIN5flash22FlashAttnBwdPreprocessIN4cute5tupleIJNS3_1CILi64EEENS5_ILi96EEEEEENS_10bfloat16_tEfNS_4arch4Sm80ELb1ELb1EEEEEvNT_6ParamsE,@function
        .size           _ZN7cutlass13device_kernelIN5flash22FlashAttnBwdPreprocessIN4cute5tupleIJNS3_1CILi64EEENS5_ILi96EEEEEENS_10bfloat16_tEfNS_4arch4Sm80ELb1ELb1EEEEEvNT_6ParamsE,(.L_x_1444 - _ZN7cutlass13device_kernelIN5flash22FlashAttnBwdPreprocessIN4cute5tupleIJNS3_1CILi64EEENS5_ILi96EEEEEENS_10bfloat16_tEfNS_4arch4Sm80ELb1ELb1EEEEEvNT_6ParamsE)
        .other          _ZN7cutlass13device_kernelIN5flash22FlashAttnBwdPreprocessIN4cute5tupleIJNS3_1CILi64EEENS5_ILi96EEEEEENS_10bfloat16_tEfNS_4arch4Sm80ELb1ELb1EEEEEvNT_6ParamsE,@"STO_CUDA_ENTRY STV_DEFAULT"
_ZN7cutlass13device_kernelIN5flash22FlashAttnBwdPreprocessIN4cute5tupleIJNS3_1CILi64EEENS5_ILi96EEEEEENS_10bfloat16_tEfNS_4arch4Sm80ELb1ELb1EEEEEvNT_6ParamsE:
        /* <DEDUP_REMOVED lines=14> */
[----:B------:R-:W1:Y:S04]  /*00e0*/  S2R R7, SR_CTAID.X ;  /* 0x0000000000077919 */ /* 0x000e680000002500 */
[----:B------:R-:W2:Y:S01]  /*00f0*/  S2R R4, SR_CTAID.Y ;  /* 0x0000000000047919 */ /* 0x000ea20000002600 */
[----:B-1----:R-:W-:Y:S01]  /*0100*/  SHF.L.U32 R9, R7, 0x6, RZ ;  /* 0x0000000607097819 */ /* 0x002fe200000006ff */
[----:B------:R-:W-:Y:S05]  /*0110*/  @P1 BRA `(.L_x_1371) ;  /* 0x0000004000001947 */ /* 0x000fea0003800000 */
[----:B0-----:R-:W-:Y:S05]  /*0120*/  @!P0 BRA `(.L_x_1371) ;  /* 0x0000003000008947 */ /* 0x001fea0003800000 */
[----:B------:R-:W3:Y:S04]  /*0130*/  LDG.E R13, [R10.64] ;  /* 0x000000040a0d7981 */ /* 0x000ee8000c1e1900 */
[----:B-----5:R-:W3:Y:S02]  /*0140*/  LDG.E R2, [R10.64+0x4] ;  /* 0x000004040a027981 */ /* 0x020ee4000c1e1900 */
[----:B---3--:R-:W-:-:S03]  /*0150*/  IMAD.IADD R2, R2, 0x1, -R13 ;  /* 0x0000000102027824 */ /* 0x008fc600078e0a0d */
.L_x_1371:
[----:B0-----:R-:W-:Y:S02]  /*0160*/  ISETP.NE.AND.EX P2, PT, RZ, c[0x0][0x244], PT, P2 ;  /* 0x00009100ff007a0c */ /* 0x001fe40003f45320 */
[----:B-----5:R-:W-:-:S13]  /*0170*/  ISETP.LE.AND P1, PT, R2, R9, PT ;  /* 0x000000090200720c */ /* 0x020fda0003f23270 */
[----:B------:R-:W-:Y:S05]  /*0180*/  @P2 EXIT P1 ;  /* 0x000000000000294d */ /* 0x000fea0000800000 */
[----:B------:R-:W0:Y:S01]  /*0190*/  S2R R6, SR_TID.X ;  /* 0x0000000000067919 */ /* 0x000e220000002100 */
[----:B------:R-:W-:Y:S01]  /*01a0*/  IMAD.IADD R11, R2, 0x1, -R9 ;  /* 0x00000001020b7824 */ /* 0x000fe200078e0a09 */
[----:B------:R-:W-:Y:S01]  /*01b0*/  CS2R R36, SRZ ;  /* 0x0000000000247805 */ /* 0x000fe2000001ff00 */
[----:B--2---:R-:W-:Y:S01]  /*01c0*/  SHF.R.S32.HI R8, RZ, 0x1f, R4 ;  /* 0x0000001fff087819 */ /* 0x004fe20000011404 */
[--C-:B------:R-:W-:Y:S01]  /*01d0*/  @P0 IMAD.MOV.U32 R36, RZ, RZ, R5.reuse ;  /* 0x000000ffff240224 */ /* 0x100fe200078e0005 */
[----:B------:R-:W-:Y:S01]  /*01e0*/  @P0 SHF.R.S32.HI R37, RZ, 0x1f, R5 ;  /* 0x0000001fff250819 */ /* 0x000fe20000011405 */
[----:B------:R-:W-:Y:S01]  /*01f0*/  IMAD.MOV.U32 R44, RZ, RZ, 0x7f800000 ;  /* 0x7f800000ff2c7424 */ /* 0x000fe200078e00ff */
[----:B------:R-:W-:Y:S02]  /*0200*/  SHF.R.S32.HI R10, RZ, 0x1f, R0 ;  /* 0x0000001fff0a7819 */ /* 0x000fe40000011400 */
[----:B------:R-:W-:Y:S02]  /*0210*/  SEL R45, R0, RZ, !P2 ;  /* 0x000000ff002d7207 */ /* 0x000fe40005000000 */
[----:B------:R-:W-:-:S02]  /*0220*/  SEL R10, R10, RZ, !P2 ;  /* 0x000000ff0a0a7207 */ /* 0x000fc40005000000 */
[----:B0-----:R-:W-:-:S04]  /*0230*/  ISETP.GT.AND P1, PT, R6, 0x3f, PT ;  /* 0x0000003f0600780c */ /* 0x001fc80003f24270 */
[----:B------:R-:W-:-:S13]  /*0240*/  ISETP.GE.OR P3, PT, R6, R11, P1 ;  /* 0x0000000b0600720c */ /* 0x000fda0000f66670 */
[----:B------:R-:W-:Y:S01]  /*0250*/  @!P3 SHF.R.S32.HI R13, RZ, 0x1f, R9 ;  /* 0x0000001fff0db819 */ /* 0x000fe20000011409 */
[----:B------:R-:W-:Y:S01]  /*0260*/  @!P3 IMAD R15, R8, c[0x0][0x1e0], RZ ;  /* 0x00007800080fba24 */ /* 0x000fe200078e02ff */
[--C-:B------:R-:W-:Y:S02]  /*0270*/  @!P3 SHF.R.S32.HI R14, RZ, 0x1f, R6.reuse ;  /* 0x0000001fff0eb819 */ /* 0x100fe40000011406 */
[----:B------:R-:W-:Y:S01]  /*0280*/  @!P3 IADD3 R12, P4, P5, R36, R9, R6 ;  /* 0x00000009240cb210 */ /* 0x000fe20007d9e006 */
[----:B------:R-:W-:-:S03]  /*0290*/  @!P3 IMAD R15, R4, c[0x0][0x1e4], R15 ;  /* 0x00007900040fba24 */ /* 0x000fc600078e020f */
[----:B------:R-:W-:Y:S01]  /*02a0*/  @!P3 IADD3.X R13, R37, R13, R14, P4, P5 ;  /* 0x0000000d250db210 */ /* 0x000fe200027ea40e */
[----:B------:R-:W-:-:S04]  /*02b0*/  @!P3 IMAD R14, R10, c[0x0][0x1e8], RZ ;  /* 0x00007a000a0eba24 */ /* 0x000fc800078e02ff */
[----:B------:R-:W-:Y:S01]  /*02c0*/  @!P3 IMAD.WIDE.U32 R12, R4, c[0x0][0x1e0], R12 ;  /* 0x00007800040cba25 */ /* 0x000fe200078e000c */
[----:B------:R-:W-:-:S04]  /*02d0*/  SHF.R.S32.HI R19, RZ, 0x1f, R6 ;  /* 0x0000001fff137819 */ /* 0x000fc80000011406 */
[----:B------:R-:W-:Y:S01]  /*02e0*/  @!P3 IADD3 R13, R13, R15, RZ ;  /* 0x0000000f0d0db210 */ /* 0x000fe20007ffe0ff */
[----:B------:R-:W-:Y:S01]  /*02f0*/  @!P3 IMAD R15, R45, c[0x0][0x1ec], R14 ;  /* 0x00007b002d0fba24 */ /* 0x000fe200078e020e */
[----:B------:R-:W-:-:S03]  /*0300*/  LEA.HI R33, R19, R6, RZ, 0x2 ;  /* 0x0000000613217211 */ /* 0x000fc600078f10ff */
[----:B------:R-:W-:Y:S01]  /*0310*/  @!P3 IMAD.WIDE.U32 R12, R45, c[0x0][0x1e8], R12 ;  /* 0x00007a002d0cba25 */ /* 0x000fe200078e000c */
[----:B------:R-:W-:-:S03]  /*0320*/  SHF.R.S32.HI R47, RZ, 0x2, R33 ;  /* 0x00000002ff2f7819 */ /* 0x000fc60000011421 */
[----:B------:R-:W-:Y:S01]  /*0330*/  @!P3 IMAD.IADD R13, R13, 0x1, R15 ;  /* 0x000000010d0db824 */ /* 0x000fe200078e020f */
[----:B------:R-:W-:-:S04]  /*0340*/  @!P3 LEA R26, P2, R12, c[0x0][0x1d8], 0x2 ;  /* 0x000076000c1aba11 */ /* 0x000fc800078410ff */
[----:B------:R-:W-:Y:S02]  /*0350*/  @!P3 LEA.HI.X R27, R12, c[0x0][0x1dc], R13, 0x2, P2 ;  /* 0x000077000c1bba11 */ /* 0x000fe400010f140d */
[----:B------:R-:W-:Y:S02]  /*0360*/  ISETP.GE.AND P2, PT, R47, R11, PT ;  /* 0x0000000b2f00720c */ /* 0x000fe40003f46270 */
[----:B------:R-:W-:Y:S01]  /*0370*/  LOP3.LUT R39, R33, 0xfffffffc, RZ, 0xc0, !PT ;  /* 0xfffffffc21277812 */ /* 0x000fe200078ec0ff */
[----:B------:R-:W-:Y:S01]  /*0380*/  BSSY B0, `(.L_x_1372) ;  /* 0x000002b000007945 */ /* 0x000fe20003800000 */
[----:B------:R0:W5:Y:S01]  /*0390*/  @!P3 LDG.E R44, [R26.64] ;  /* 0x000000041a2cb981 */ /* 0x000162000c1e1900 */
        /* <DEDUP_REMOVED lines=11> */
[----:B------:R-:W-:Y:S01]  /*0450*/  CS2R R34, SRZ ;  /* 0x0000000000227805 */ /* 0x000fe2000001ff00 */
[----:B------:R-:W-:Y:S01]  /*0460*/  IMAD.IADD R46, R6, 0x1, -R39 ;  /* 0x00000001062e7824 */ /* 0x000fe200078e0a27 */
[----:B------:R-:W-:Y:S05]  /*0470*/  @P2 BRA `(.L_x_1373) ;  /* 0x000001b000002947 */ /* 0x000fea0003800000 */
[----:B------:R-:W-:Y:S01]  /*0480*/  SHF.L.U32 R38, R46, 0x3, RZ ;  /* 0x000000032e267819 */ /* 0x000fe200000006ff */
[----:B------:R-:W-:Y:S01]  /*0490*/  IMAD R41, R8, c[0x0][0x180], RZ ;  /* 0x0000600008297a24 */ /* 0x000fe200078e02ff */
[C---:B------:R-:W-:Y:S01]  /*04a0*/  IADD3 R40, P3, R47.reuse, R36, RZ ;  /* 0x000000242f287210 */ /* 0x040fe20007f7e0ff */
[----:B------:R-:W-:Y:S01]  /*04b0*/  IMAD R48, R10, c[0x0][0x188], RZ ;  /* 0x000062000a307a24 */ /* 0x000fe200078e02ff */
[----:B------:R-:W-:Y:S01]  /*04c0*/  SHF.R.S32.HI R39, RZ, 0x1f, R38 ;  /* 0x0000001fff277819 */ /* 0x000fe20000011426 */
[----:B------:R-:W-:Y:S01]  /*04d0*/  IMAD R49, R4, c[0x0][0x184], R41 ;  /* 0x0000610004317a24 */ /* 0x000fe200078e0229 */
[----:B------:R-:W-:-:S02]  /*04e0*/  LEA.HI.X.SX32 R41, R47, R37, 0x1, P3 ;  /* 0x000000252f297211 */ /* 0x000fc400018f0eff */
[----:B------:R-:W-:Y:S01]  /*04f0*/  ISETP.GE.AND P3, PT, R38, c[0x0][0x16c], PT ;  /* 0x00005b0026007a0c */ /* 0x000fe20003f66270 */
[----:B------:R-:W-:-:S04]  /*0500*/  IMAD.WIDE.U32 R42, R4, c[0x0][0x180], R38 ;  /* 0x00006000042a7a25 */ /* 0x000fc800078e0026 */
[----:B------:R-:W-:Y:S02]  /*0510*/  IMAD.IADD R43, R43, 0x1, R49 ;  /* 0x000000012b2b7824 */ /* 0x000fe400078e0231 */
[----:B------:R-:W-:-:S04]  /*0520*/  IMAD.WIDE R40, R7, 0x40, R40 ;  /* 0x0000004007287825 */ /* 0x000fc800078e0228 */
[C---:B------:R-:W-:Y:S01]  /*0530*/  IMAD R39, R45.reuse, c[0x0][0x18c], R48 ;  /* 0x000063002d277a24 */ /* 0x040fe200078e0230 */
[----:B------:R-:W-:Y:S01]  /*0540*/  IADD3 R48, R38, 0x20, RZ ;  /* 0x0000002026307810 */ /* 0x000fe20007ffe0ff */
[----:B------:R-:W-:-:S03]  /*0550*/  IMAD.WIDE.U32 R42, R45, c[0x0][0x188], R42 ;  /* 0x000062002d2a7a25 */ /* 0x000fc600078e002a */
[----:B------:R-:W-:Y:S01]  /*0560*/  ISETP.GE.AND P4, PT, R48, c[0x0][0x16c], PT ;  /* 0x00005b0030007a0c */ /* 0x000fe20003f86270 */
[----:B------:R-:W-:Y:S02]  /*0570*/  IMAD R41, R41, c[0x0][0x178], RZ ;  /* 0x00005e0029297a24 */ /* 0x000fe400078e02ff */
[----:B------:R-:W-:Y:S02]  /*0580*/  IMAD.IADD R43, R43, 0x1, R39 ;  /* 0x000000012b2b7824 */ /* 0x000fe400078e0227 */
[C---:B------:R-:W-:Y:S02]  /*0590*/  IMAD R39, R40.reuse, c[0x0][0x17c], R41 ;  /* 0x00005f0028277a24 */ /* 0x040fe400078e0229 */
[----:B------:R-:W-:Y:S01]  /*05a0*/  IMAD.WIDE.U32 R40, R40, c[0x0][0x178], R42 ;  /* 0x00005e0028287a25 */ /* 0x000fe200078e002a */
[----:B------:R-:W-:-:S03]  /*05b0*/  IADD3 R42, R38, 0x40, RZ ;  /* 0x00000040262a7810 */ /* 0x000fc60007ffe0ff */
[----:B------:R-:W-:Y:S01]  /*05c0*/  IMAD.IADD R39, R41, 0x1, R39 ;  /* 0x0000000129277824 */ /* 0x000fe200078e0227 */
[----:B------:R-:W-:Y:S02]  /*05d0*/  ISETP.GE.AND P5, PT, R42, c[0x0][0x16c], PT ;  /* 0x00005b002a007a0c */ /* 0x000fe40003fa6270 */
[----:B------:R-:W-:-:S04]  /*05e0*/  LEA R38, P6, R40, c[0x0][0x160], 0x1 ;  /* 0x0000580028267a11 */ /* 0x000fc800078c08ff */
[----:B------:R-:W-:-:S05]  /*05f0*/  LEA.HI.X R39, R40, c[0x0][0x164], R39, 0x1, P6 ;  /* 0x0000590028277a11 */ /* 0x000fca00030f0c27 */
[----:B------:R0:W5:Y:S04]  /*0600*/  @!P3 LDG.E.128 R12, [R38.64] ;  /* 0x00000004260cb981 */ /* 0x000168000c1e1d00 */
[----:B------:R0:W5:Y:S04]  /*0610*/  @!P4 LDG.E.128 R16, [R38.64+0x40] ;  /* 0x000040042610c981 */ /* 0x000168000c1e1d00 */
[----:B------:R0:W5:Y:S02]  /*0620*/  @!P5 LDG.E.128 R28, [R38.64+0x80] ;  /* 0x00008004261cd981 */ /* 0x000164000c1e1d00 */
.L_x_1373:
[----:B------:R-:W-:Y:S05]  /*0630*/  BSYNC B0 ;  /* 0x0000000000007941 */ /* 0x000fea0003800000 */
.L_x_1372:
[----:B------:R-:W-:Y:S01]  /*0640*/  BSSY B0, `(.L_x_1374) ;  /* 0x000001d000007945 */ /* 0x000fe20003800000 */
[----:B------:R-:W-:Y:S05]  /*0650*/  @P2 BRA `(.L_x_1375) ;  /* 0x000001b000002947 */ /* 0x000fea0003800000 */
[----:B0-----:R-:W-:Y:S01]  /*0660*/  SHF.L.U32 R38, R46, 0x3, RZ ;  /* 0x000000032e267819 */ /* 0x001fe200000006ff */
        /* <DEDUP_REMOVED lines=26> */
.L_x_1375:
[----:B------:R-:W-:Y:S05]  /*0810*/  BSYNC B0 ;  /* 0x0000000000007941 */ /* 0x000fea0003800000 */
.L_x_1374:
[----:B-----5:R-:W-:Y:S01]  /*0820*/  LOP3.LUT R36, R12, 0xffff0000, RZ, 0xc0, !PT ;  /* 0xffff00000c247812 */ /* 0x020fe200078ec0ff */
[C---:B------:R-:W-:Y:S01]  /*0830*/  IMAD.U32 R37, R20.reuse, 0x10000, RZ ;  /* 0x0001000014257824 */ /* 0x040fe200078e00ff */
[----:B0-----:R-:W-:Y:S01]  /*0840*/  LOP3.LUT R39, R20, 0xffff0000, RZ, 0xc0, !PT ;  /* 0xffff000014277812 */ /* 0x001fe200078ec0ff */
[----:B------:R-:W-:Y:S01]  /*0850*/  IMAD.U32 R20, R13, 0x10000, RZ ;  /* 0x000100000d147824 */ /* 0x000fe200078e00ff */
[----:B------:R-:W-:Y:S01]  /*0860*/  SHF.L.U32 R12, R12, 0x10, RZ ;  /* 0x000000100c0c7819 */ /* 0x000fe200000006ff */
[----:B------:R-:W-:Y:S01]  /*0870*/  @P0 IMAD R5, R0, 0x40, R5 ;  /* 0x0000004000050824 */ /* 0x000fe200078e0205 */
[----:B------:R-:W-:Y:S01]  /*0880*/  BSSY B0, `(.L_x_1376) ;  /* 0x000006b000007945 */ /* 0x000fe20003800000 */
[----:B------:R-:W-:-:S02]  /*0890*/  FMUL.FTZ R36, R36, R39 ;  /* 0x0000002724247220 */ /* 0x000fc40000410000 */
[C---:B------:R-:W-:Y:S01]  /*08a0*/  IMAD.U32 R39, R21.reuse, 0x10000, RZ ;  /* 0x0001000015277824 */ /* 0x040fe200078e00ff */
[----:B------:R-:W-:Y:S01]  /*08b0*/  LOP3.LUT R21, R21, 0xffff0000, RZ, 0xc0, !PT ;  /* 0xffff000015157812 */ /* 0x000fe200078ec0ff */
[----:B------:R-:W-:Y:S01]  /*08c0*/  FFMA.FTZ R36, R12, R37, R36 ;  /* 0x000000250c247223 */ /* 0x000fe20000010024 */
[----:B------:R-:W-:Y:S02]  /*08d0*/  LOP3.LUT R12, R13, 0xffff0000, RZ, 0xc0, !PT ;  /* 0xffff00000d0c7812 */ /* 0x000fe400078ec0ff */
[----:B------:R-:W-:Y:S01]  /*08e0*/  SHF.L.U32 R13, R14, 0x10, RZ ;  /* 0x000000100e0d7819 */ /* 0x000fe200000006ff */
[----:B------:R-:W-:Y:S02]  /*08f0*/  FFMA.FTZ R36, R20, R39, R36 ;  /* 0x0000002714247223 */ /* 0x000fe40000010024 */
[----:B------:R-:W-:Y:S02]  /*0900*/  IMAD.U32 R20, R22, 0x10000, RZ ;  /* 0x0001000016147824 */ /* 0x000fe400078e00ff */
[----:B------:R-:W-:Y:S01]  /*0910*/  FFMA.FTZ R36, R12, R21, R36 ;  /* 0x000000150c247223 */ /* 0x000fe20000010024 */
[----:B------:R-:W-:-:S02]  /*0920*/  LOP3.LUT R12, R14, 0xffff0000, RZ, 0xc0, !PT ;  /* 0xffff00000e0c7812 */ /* 0x000fc400078ec0ff */
[----:B------:R-:W-:Y:S01]  /*0930*/  LOP3.LUT R21, R22, 0xffff0000, RZ, 0xc0, !PT ;  /* 0xffff000016157812 */ /* 0x000fe200078ec0ff */
[----:B------:R-:W-:Y:S01]  /*0940*/  FFMA.FTZ R36, R13, R20, R36 ;  /* 0x000000140d247223 */ /* 0x000fe20000010024 */
[C---:B------:R-:W-:Y:S01]  /*0950*/  LOP3.LUT R14, R15.reuse, 0xffff0000, RZ, 0xc0, !PT ;  /* 0xffff00000f0e7812 */ /* 0x040fe200078ec0ff */
[----:B------:R-:W-:Y:S02]  /*0960*/  IMAD.U32 R13, R15, 0x10000, RZ ;  /* 0x000100000f0d7824 */ /* 0x000fe400078e00ff */
[C---:B------:R-:W-:Y:S01]  /*0970*/  IMAD.U32 R20, R23.reuse, 0x10000, RZ ;  /* 0x0001000017147824 */ /* 0x040fe200078e00ff */
[----:B------:R-:W-:Y:S01]  /*0980*/  LOP3.LUT R23, R23, 0xffff0000, RZ, 0xc0, !PT ;  /* 0xffff000017177812 */ /* 0x000fe200078ec0ff */
[----:B------:R-:W-:Y:S02]  /*0990*/  FFMA.FTZ R12, R12, R21, R36 ;  /* 0x000000150c0c7223 */ /* 0x000fe40000010024 */
[----:B------:R-:W-:Y:S02]  /*09a0*/  IMAD.U32 R15, R24, 0x10000, RZ ;  /* 0x00010000180f7824 */ /* 0x000fe400078e00ff */
[----:B------:R-:W-:Y:S01]  /*09b0*/  FFMA.FTZ R13, R13, R20, R12 ;  /* 0x000000140d0d7223 */ /* 0x000fe2000001000c */
[----:B------:R-:W-:-:S03]  /*09c0*/  SHF.L.U32 R12, R16, 0x10, RZ ;  /* 0x00000010100c7819 */ /* 0x000fc600000006ff */
[----:B------:R-:W-:Y:S01]  /*09d0*/  FFMA.FTZ R23, R14, R23, R13 ;  /* 0x000000170e177223 */ /* 0x000fe2000001000d */
[----:B------:R-:W-:Y:S02]  /*09e0*/  LOP3.LUT R13, R16, 0xffff0000, RZ, 0xc0, !PT ;  /* 0xffff0000100d7812 */ /* 0x000fe400078ec0ff */
[----:B------:R-:W-:Y:S01]  /*09f0*/  LOP3.LUT R14, R24, 0xffff0000, RZ, 0xc0, !PT ;  /* 0xffff0000180e7812 */ /* 0x000fe200078ec0ff */
[----:B------:R-:W-:Y:S01]  /*0a00*/  FFMA.FTZ R23, R12, R15, R23 ;  /* 0x0000000f0c177223 */ /* 0x000fe20000010017 */
[C---:B------:R-:W-:Y:S01]  /*0a10*/  LOP3.LUT R16, R17.reuse, 0xffff0000, RZ, 0xc0, !PT ;  /* 0xffff000011107812 */ /* 0x040fe200078ec0ff */
[----:B------:R-:W-:Y:S02]  /*0a20*/  IMAD.U32 R12, R17, 0x10000, RZ ;  /* 0x00010000110c7824 */ /* 0x000fe400078e00ff */
[C---:B------:R-:W-:Y:S01]  /*0a30*/  IMAD.U32 R15, R25.reuse, 0x10000, RZ ;  /* 0x00010000190f7824 */ /* 0x040fe200078e00ff */
[----:B------:R-:W-:Y:S01]  /*0a40*/  LOP3.LUT R25, R25, 0xffff0000, RZ, 0xc0, !PT ;  /* 0xffff000019197812 */ /* 0x000fe200078ec0ff */
[----:B------:R-:W-:Y:S01]  /*0a50*/  FFMA.FTZ R13, R13, R14, R23 ;  /* 0x0000000e0d0d7223 */ /* 0x000fe20000010017 */
[----:B------:R-:W-:-:S03]  /*0a60*/  LOP3.LUT R14, R26, 0xffff0000, RZ, 0xc0, !PT ;  /* 0xffff00001a0e7812 */ /* 0x000fc600078ec0ff */
[----:B------:R-:W-:Y:S01]  /*0a70*/  FFMA.FTZ R13, R12, R15, R13 ;  /* 0x0000000f0c0d7223 */ /* 0x000fe2000001000d */
[----:B------:R-:W-:Y:S01]  /*0a80*/  SHF.L.U32 R12, R18, 0x10, RZ ;  /* 0x00000010120c7819 */ /* 0x000fe200000006ff */
[----:B------:R-:W-:Y:S02]  /*0a90*/  IMAD.U32 R15, R26, 0x10000, RZ ;  /* 0x000100001a0f7824 */ /* 0x000fe400078e00ff */
[----:B------:R-:W-:Y:S01]  /*0aa0*/  FFMA.FTZ R16, R16, R25, R13 ;  /* 0x0000001910107223 */ /* 0x000fe2000001000d */
[----:B------:R-:W-:Y:S02]  /*0ab0*/  LOP3.LUT R13, R18, 0xffff0000, RZ, 0xc0, !PT ;  /* 0xffff0000120d7812 */ /* 0x000fe400078ec0ff */
[C---:B------:R-:W-:Y:S01]  /*0ac0*/  LOP3.LUT R18, R19.reuse, 0xffff0000, RZ, 0xc0, !PT ;  /* 0xffff000013127812 */ /* 0x040fe200078ec0ff */
[----:B------:R-:W-:Y:S02]  /*0ad0*/  FFMA.FTZ R16, R12, R15, R16 ;  /* 0x0000000f0c107223 */ /* 0x000fe40000010010 */
[----:B------:R-:W-:-:S02]  /*0ae0*/  IMAD.U32 R12, R19, 0x10000, RZ ;  /* 0x00010000130c7824 */ /* 0x000fc400078e00ff */
[C---:B------:R-:W-:Y:S01]  /*0af0*/  IMAD.U32 R15, R27.reuse, 0x10000, RZ ;  /* 0x000100001b0f7824 */ /* 0x040fe200078e00ff */
[----:B------:R-:W-:Y:S01]  /*0b00*/  LOP3.LUT R27, R27, 0xffff0000, RZ, 0xc0, !PT ;  /* 0xffff00001b1b7812 */ /* 0x000fe200078ec0ff */
[----:B------:R-:W-:Y:S01]  /*0b10*/  FFMA.FTZ R13, R13, R14, R16 ;  /* 0x0000000e0d0d7223 */ /* 0x000fe20000010010 */
[----:B------:R-:W-:-:S03]  /*0b20*/  LOP3.LUT R14, R33, 0xffff0000, RZ, 0xc0, !PT ;  /* 0xffff0000210e7812 */ /* 0x000fc600078ec0ff */
[----:B------:R-:W-:Y:S01]  /*0b30*/  FFMA.FTZ R15, R12, R15, R13 ;  /* 0x0000000f0c0f7223 */ /* 0x000fe2000001000d */
[----:B------:R-:W-:Y:S01]  /*0b40*/  SHF.L.U32 R12, R28, 0x10, RZ ;  /* 0x000000101c0c7819 */ /* 0x000fe200000006ff */
[----:B------:R-:W-:Y:S01]  /*0b50*/  IMAD.U32 R13, R32, 0x10000, RZ ;  /* 0x00010000200d7824 */ /* 0x000fe200078e00ff */
[----:B------:R-:W-:Y:S01]  /*0b60*/  LOP3.LUT R28, R28, 0xffff0000, RZ, 0xc0, !PT ;  /* 0xffff00001c1c7812 */ /* 0x000fe200078ec0ff */
[----:B------:R-:W-:Y:S01]  /*0b70*/  FFMA.FTZ R18, R18, R27, R15 ;  /* 0x0000001b12127223 */ /* 0x000fe2000001000f */
[----:B------:R-:W-:-:S03]  /*0b80*/  LOP3.LUT R15, R32, 0xffff0000, RZ, 0xc0, !PT ;  /* 0xffff0000200f7812 */ /* 0x000fc600078ec0ff */
[----:B------:R-:W-:Y:S02]  /*0b90*/  FFMA.FTZ R18, R12, R13, R18 ;  /* 0x0000000d0c127223 */ /* 0x000fe40000010012 */
[C---:B------:R-:W-:Y:S01]  /*0ba0*/  IMAD.U32 R12, R29.reuse, 0x10000, RZ ;  /* 0x000100001d0c7824 */ /* 0x040fe200078e00ff */
[----:B------:R-:W-:Y:S01]  /*0bb0*/  LOP3.LUT R29, R29, 0xffff0000, RZ, 0xc0, !PT ;  /* 0xffff00001d1d7812 */ /* 0x000fe200078ec0ff */
[----:B------:R-:W-:Y:S02]  /*0bc0*/  IMAD.U32 R13, R33, 0x10000, RZ ;  /* 0x00010000210d7824 */ /* 0x000fe400078e00ff */
[----:B------:R-:W-:-:S04]  /*0bd0*/  FFMA.FTZ R15, R28, R15, R18 ;  /* 0x0000000f1c0f7223 */ /* 0x000fc80000010012 */
[----:B------:R-:W-:Y:S01]  /*0be0*/  FFMA.FTZ R15, R12, R13, R15 ;  /* 0x0000000d0c0f7223 */ /* 0x000fe2000001000f */
[----:B------:R-:W-:Y:S01]  /*0bf0*/  SHF.L.U32 R12, R30, 0x10, RZ ;  /* 0x000000101e0c7819 */ /* 0x000fe200000006ff */
[----:B------:R-:W-:Y:S01]  /*0c00*/  IMAD.U32 R13, R34, 0x10000, RZ ;  /* 0x00010000220d7824 */ /* 0x000fe200078e00ff */
        /* <DEDUP_REMOVED lines=11> */
[----:B------:R-:W-:Y:S02]  /*0cc0*/  IMAD R13, R7, 0x1800, RZ ;  /* 0x00001800070d7824 */ /* 0x000fe400078e02ff */
[----:B------:R-:W-:Y:S01]  /*0cd0*/  FFMA.FTZ R31, R31, R14, R12 ;  /* 0x0000000e1f1f7223 */ /* 0x000fe2000001000c */
[----:B------:R-:W-:Y:S01]  /*0ce0*/  @P0 SHF.R.S32.HI R12, RZ, 0x1f, R5 ;  /* 0x0000001fff0c0819 */ /* 0x000fe20000011405 */
[----:B------:R-:W-:Y:S01]  /*0cf0*/  IMAD.MOV.U32 R14, RZ, RZ, RZ ;  /* 0x000000ffff0e7224 */ /* 0x000fe200078e00ff */
[----:B------:R-:W-:Y:S02]  /*0d00*/  SHF.R.S32.HI R18, RZ, 0x1f, R13 ;  /* 0x0000001fff127819 */ /* 0x000fe4000001140d */
[----:B------:R-:W0:Y:S01]  /*0d10*/  SHFL.BFLY PT, R16, R31, 0x2, 0x1f ;  /* 0x0c401f001f107f89 */ /* 0x000e2200000e0000 */
[----:B------:R-:W-:-:S04]  /*0d20*/  @P0 LEA.HI R12, R12, R5, RZ, 0x6 ;  /* 0x000000050c0c0211 */ /* 0x000fc800078f30ff */
[----:B------:R-:W-:-:S05]  /*0d30*/  @P0 LOP3.LUT R14, R12, 0xffffffc0, RZ, 0xc0, !PT ;  /* 0xffffffc00c0e0812 */ /* 0x000fca00078ec0ff */
[----:B------:R-:W-:-:S05]  /*0d40*/  IMAD R12, R14, 0x60, RZ ;  /* 0x000000600e0c7824 */ /* 0x000fca00078e02ff */
[----:B------:R-:W-:Y:S02]  /*0d50*/  SHF.R.S32.HI R17, RZ, 0x1f, R12 ;  /* 0x0000001fff117819 */ /* 0x000fe4000001140c */
[----:B------:R-:W-:Y:S02]  /*0d60*/  IADD3 R12, P0, P2, R12, R15, R13 ;  /* 0x0000000f0c0c7210 */ /* 0x000fe40007a1e00d */
[----:B------:R-:W-:-:S04]  /*0d70*/  SHF.R.S32.HI R15, RZ, 0x1f, R15 ;  /* 0x0000001fff0f7819 */ /* 0x000fc8000001140f */
[----:B------:R-:W-:Y:S01]  /*0d80*/  IADD3.X R13, R17, R15, R18, P0, P2 ;  /* 0x0000000f110d7210 */ /* 0x000fe200007e4412 */
[----:B0-----:R-:W-:Y:S01]  /*0d90*/  FADD.FTZ R16, R31, R16 ;  /* 0x000000101f107221 */ /* 0x001fe20000010000 */
[----:B------:R-:W-:Y:S01]  /*0da0*/  ISETP.NE.AND P0, PT, R46, RZ, PT ;  /* 0x000000ff2e00720c */ /* 0x000fe20003f05270 */
[----:B------:R-:W-:Y:S02]  /*0db0*/  IMAD R15, R8, c[0x0][0x220], RZ ;  /* 0x00008800080f7a24 */ /* 0x000fe400078e02ff */
[C---:B------:R-:W-:Y:S01]  /*0dc0*/  IMAD.WIDE.U32 R12, R4.reuse, c[0x0][0x220], R12 ;  /* 0x00008800040c7a25 */ /* 0x040fe200078e000c */
[----:B------:R-:W0:Y:S03]  /*0dd0*/  SHFL.BFLY PT, R5, R16, 0x1, 0x1f ;  /* 0x0c201f0010057f89 */ /* 0x000e2600000e0000 */
[----:B------:R-:W-:Y:S02]  /*0de0*/  IMAD R21, R4, c[0x0][0x224], R15 ;  /* 0x0000890004157a24 */ /* 0x000fe400078e020f */
[----:B0-----:R-:W-:-:S04]  /*0df0*/  FADD.FTZ R20, R16, R5 ;  /* 0x0000000510147221 */ /* 0x001fc80000010000 */
[----:B------:R-:W-:Y:S05]  /*0e00*/  @P0 BRA `(.L_x_1377) ;  /* 0x0000012000000947 */ /* 0x000fea0003800000 */
[----:B------:R-:W-:Y:S01]  /*0e10*/  SHF.R.S32.HI R18, RZ, 0x1f, R47 ;  /* 0x0000001fff127819 */ /* 0x000fe2000001142f */
[----:B------:R-:W-:Y:S01]  /*0e20*/  IMAD R15, R8, c[0x0][0x1c8], RZ ;  /* 0x00007200080f7a24 */ /* 0x000fe200078e02ff */
[--C-:B------:R-:W-:Y:S02]  /*0e30*/  IADD3 R16, P0, P2, R14, R47, R9.reuse ;  /* 0x0000002f0e107210 */ /* 0x100fe40007a1e009 */
[----:B------:R-:W-:Y:S01]  /*0e40*/  SHF.R.S32.HI R17, RZ, 0x1f, R9 ;  /* 0x0000001fff117819 */ /* 0x000fe20000011409 */
[----:B------:R-:W-:Y:S01]  /*0e50*/  IMAD R15, R4, c[0x0][0x1cc], R15 ;  /* 0x00007300040f7a24 */ /* 0x000fe200078e020f */
[----:B------:R-:W-:-:S04]  /*0e60*/  SHF.R.S32.HI R5, RZ, 0x1f, R14 ;  /* 0x0000001fff057819 */ /* 0x000fc8000001140e */
[----:B------:R-:W-:Y:S01]  /*0e70*/  IADD3.X R17, R5, R18, R17, P0, P2 ;  /* 0x0000001205117210 */ /* 0x000fe200007e4411 */
[----:B------:R-:W-:Y:S01]  /*0e80*/  IMAD R18, R10, c[0x0][0x1d0], RZ ;  /* 0x000074000a127a24 */ /* 0x000fe200078e02ff */
[----:B------:R-:W-:-:S03]  /*0e90*/  ISETP.GE.AND P0, PT, R47, R11, PT ;  /* 0x0000000b2f00720c */ /* 0x000fc60003f06270 */
[----:B------:R-:W-:-:S04]  /*0ea0*/  IMAD.WIDE.U32 R16, R4, c[0x0][0x1c8], R16 ;  /* 0x0000720004107a25 */ /* 0x000fc800078e0010 */
[----:B------:R-:W-:Y:S02]  /*0eb0*/  IMAD.IADD R17, R17, 0x1, R15 ;  /* 0x0000000111117824 */ /* 0x000fe400078e020f */
[C---:B------:R-:W-:Y:S02]  /*0ec0*/  IMAD R5, R45.reuse, c[0x0][0x1d4], R18 ;  /* 0x000075002d057a24 */ /* 0x040fe400078e0212 */
[----:B------:R-:W-:-:S04]  /*0ed0*/  IMAD.WIDE.U32 R16, R45, c[0x0][0x1d0], R16 ;  /* 0x000074002d107a25 */ /* 0x000fc800078e0010 */
[----:B------:R-:W-:Y:S01]  /*0ee0*/  IMAD.IADD R5, R17, 0x1, R5 ;  /* 0x0000000111057824 */ /* 0x000fe200078e0205 */
[----:B------:R-:W-:-:S04]  /*0ef0*/  LEA R18, P2, R16, c[0x0][0x1b0], 0x2 ;  /* 0x00006c0010127a11 */ /* 0x000fc800078410ff */
[----:B------:R-:W-:Y:S02]  /*0f00*/  LEA.HI.X R19, R16, c[0x0][0x1b4], R5, 0x2, P2 ;  /* 0x00006d0010137a11 */ /* 0x000fe400010f1405 */
[----:B------:R-:W-:-:S05]  /*0f10*/  FSEL R5, R20, RZ, !P0 ;  /* 0x000000ff14057208 */ /* 0x000fca0004000000 */
[----:B------:R0:W-:Y:S02]  /*0f20*/  STG.E [R18.64], R5 ;  /* 0x0000000512007986 */ /* 0x0001e4000c101904 */
.L_x_1377:
[----:B------:R-:W-:Y:S05]  /*0f30*/  BSYNC B0 ;  /* 0x0000000000007941 */ /* 0x000fea0003800000 */
.L_x_1376:
[----:B------:R-:W-:Y:S01]  /*0f40*/  IADD3 R2, R2, 0x3f, RZ ;  /* 0x0000003f02027810 */ /* 0x000fe20007ffe0ff */
[----:B------:R-:W-:Y:S01]  /*0f50*/  IMAD R16, R10, c[0x0][0x228], RZ ;  /* 0x00008a000a107a24 */ /* 0x000fe200078e02ff */
[----:B------:R-:W-:Y:S01]  /*0f60*/  IADD3 R13, R13, R21, RZ ;  /* 0x000000150d0d7210 */ /* 0x000fe20007ffe0ff */
[----:B------:R-:W-:Y:S01]  /*0f70*/  BSSY B0, `(.L_x_1378) ;  /* 0x0000022000007945 */ /* 0x000fe20003800000 */
[----:B0-----:R-:W-:Y:S01]  /*0f80*/  SHF.R.S32.HI R5, RZ, 0x1f, R2 ;  /* 0x0000001fff057819 */ /* 0x001fe20000011402 */
[C---:B------:R-:W-:Y:S01]  /*0f90*/  IMAD R11, R45.reuse, c[0x0][0x22c], R16 ;  /* 0x00008b002d0b7a24 */ /* 0x040fe200078e0210 */
[----:B------:R-:W-:Y:S01]  /*0fa0*/  ISETP.NE.U32.AND P0, PT, RZ, c[0x0][0x238], PT ;  /* 0x00008e00ff007a0c */ /* 0x000fe20003f05070 */
[----:B------:R-:W-:Y:S01]  /*0fb0*/  IMAD.WIDE.U32 R12, R45, c[0x0][0x228], R12 ;  /* 0x00008a002d0c7a25 */ /* 0x000fe200078e000c */
[----:B------:R-:W-:Y:S02]  /*0fc0*/  LEA.HI R5, R5, R2, RZ, 0x6 ;  /* 0x0000000205057211 */ /* 0x000fe400078f30ff */
[----:B------:R-:W-:Y:S01]  /*0fd0*/  ISETP.NE.AND.EX P0, PT, RZ, c[0x0][0x23c], PT, P0 ;  /* 0x00008f00ff007a0c */ /* 0x000fe20003f05300 */
[----:B------:R-:W-:Y:S01]  /*0fe0*/  IMAD.IADD R11, R13, 0x1, R11 ;  /* 0x000000010d0b7824 */ /* 0x000fe200078e020b */
[----:B------:R-:W-:-:S02]  /*0ff0*/  LOP3.LUT R2, R5, 0xffffffc0, RZ, 0xc0, !PT ;  /* 0xffffffc005027812 */ /* 0x000fc400078ec0ff */
[----:B------:R-:W-:Y:S02]  /*1000*/  LEA R16, P2, R12, c[0x0][0x208], 0x2 ;  /* 0x000082000c107a11 */ /* 0x000fe400078410ff */
[----:B------:R-:W-:Y:S01]  /*1010*/  ISETP.NE.OR P0, PT, R6, RZ, !P0 ;  /* 0x000000ff0600720c */ /* 0x000fe20004705670 */
[----:B------:R-:W-:Y:S01]  /*1020*/  IMAD.IADD R5, R2, 0x1, -R9 ;  /* 0x0000000102057824 */ /* 0x000fe200078e0a09 */
[----:B------:R-:W-:-:S04]  /*1030*/  LEA.HI.X R17, R12, c[0x0][0x20c], R11, 0x2, P2 ;  /* 0x000083000c117a11 */ /* 0x000fc800010f140b */
[----:B------:R-:W-:-:S13]  /*1040*/  ISETP.GE.OR P1, PT, R6, R5, P1 ;  /* 0x000000050600720c */ /* 0x000fda0000f26670 */
[----:B------:R-:W-:Y:S05]  /*1050*/  @P1 BRA `(.L_x_1379) ;  /* 0x0000013000001947 */ /* 0x000fea0003800000 */
[----:B------:R-:W-:Y:S01]  /*1060*/  SHF.R.S32.HI R2, RZ, 0x1f, R9 ;  /* 0x0000001fff027819 */ /* 0x000fe20000011409 */
[----:B------:R-:W-:Y:S01]  /*1070*/  IMAD R5, R8, c[0x0][0x1f8], RZ ;  /* 0x00007e0008057a24 */ /* 0x000fe200078e02ff */
[--C-:B------:R-:W-:Y:S01]  /*1080*/  IADD3 R12, P1, P2, R14, R9, R6.reuse ;  /* 0x000000090e0c7210 */ /* 0x100fe20007a3e006 */
[----:B------:R-:W-:Y:S01]  /*1090*/  IMAD R10, R10, c[0x0][0x200], RZ ;  /* 0x000080000a0a7a24 */ /* 0x000fe200078e02ff */
[----:B------:R-:W-:Y:S01]  /*10a0*/  SHF.R.S32.HI R9, RZ, 0x1f, R6 ;  /* 0x0000001fff097819 */ /* 0x000fe20000011406 */
[----:B------:R-:W-:Y:S01]  /*10b0*/  IMAD R5, R4, c[0x0][0x1fc], R5 ;  /* 0x00007f0004057a24 */ /* 0x000fe200078e0205 */
[----:B------:R-:W-:-:S04]  /*10c0*/  SHF.R.S32.HI R14, RZ, 0x1f, R14 ;  /* 0x0000001fff0e7819 */ /* 0x000fc8000001140e */
[----:B------:R-:W-:Y:S01]  /*10d0*/  IADD3.X R13, R14, R2, R9, P1, P2 ;  /* 0x000000020e0d7210 */ /* 0x000fe20000fe4409 */
        /* <DEDUP_REMOVED lines=11> */
.L_x_1379:
[----:B------:R-:W-:Y:S05]  /*1190*/  BSYNC B0 ;  /* 0x0000000000007941 */ /* 0x000fea0003800000 */
.L_x_1378:
[----:B------:R1:W-:Y:S04]  /*11a0*/  STG.E.128 [R16.64], RZ ;  /* 0x000000ff10007986 */ /* 0x0003e8000c101d04 */
[----:B------:R1:W-:Y:S04]  /*11b0*/  STG.E.128 [R16.64+0x1000], RZ ;  /* 0x001000ff10007986 */ /* 0x0003e8000c101d04 */
[----:B------:R1:W-:Y:S04]  /*11c0*/  STG.E.128 [R16.64+0x2000], RZ ;  /* 0x002000ff10007986 */ /* 0x0003e8000c101d04 */
[----:B------:R1:W-:Y:S04]  /*11d0*/  STG.E.128 [R16.64+0x3000], RZ ;  /* 0x003000ff10007986 */ /* 0x0003e8000c101d04 */
[----:B------:R1:W-:Y:S04]  /*11e0*/  STG.E.128 [R16.64+0x4000], RZ ;  /* 0x004000ff10007986 */ /* 0x0003e8000c101d04 */
[----:B------:R1:W-:Y:S01]  /*11f0*/  STG.E.128 [R16.64+0x5000], RZ ;  /* 0x005000ff10007986 */ /* 0x0003e2000c101d04 */
[----:B------:R-:W-:Y:S05]  /*1200*/  @P0 EXIT ;  /* 0x000000000000094d */ /* 0x000fea0003800000 */
[----:B------:R-:W-:-:S04]  /*1210*/  IMAD R7, R7, c[0x0][0x230], R0 ;  /* 0x00008c0007077a24 */ /* 0x000fc800078e0200 */
[----:B------:R-:W-:-:S04]  /*1220*/  IMAD R2, R7, c[0x0][0x170], R4 ;  /* 0x00005c0007027a24 */ /* 0x000fc800078e0204 */
[----:B------:R-:W-:-:S05]  /*1230*/  IMAD.WIDE R2, R2, R3, c[0x0][0x238] ;  /* 0x00008e0002027625 */ /* 0x000fca00078e0203 */
[----:B------:R-:W-:Y:S01]  /*1240*/  STG.E [R2.64], RZ ;  /* 0x000000ff02007986 */ /* 0x000fe2000c101904 */
[----:B------:R-:W-:Y:S05]  /*1250*/  EXIT ;  /* 0x000000000000794d */ /* 0x000fea0003800000 */
.L_x_1380:
        /* <DEDUP_REMOVED lines=10> */
.L_x_1444:


//--------------------- .nv.shared._ZN7cutlass13device_kernelIN5flash19enable_sm80_to_sm89INS1_16FlashAttnBwdSm80INS1_25CollectiveMainloopBwdSm80ILi2ELi1EN4cute5tupleIJNS5_1CILi64EEENS7_ILi128EEENS7_ILi96EEEEEENS_10bfloat16_tEfNS_4arch4Sm80ELb0ELb0ELb1ELb0ELb0ELb0ELb0ELb0ELi2ELi2ELi4ELi2ELb1EEENS1_21CollectiveEpilogueBwdISB_SC_SE_Li256ELb0ELb0ELi2EEENS1_19SingleTileSchedulerILb0ELb0ELb0ELi128EEEEEEEEEvNT_6ParamsE --------------------------
	.section	.nv.shared._ZN7cutlass13device_kernelIN5flash19enable_sm80_to_sm89INS1_16FlashAttnBwdSm80INS1_25CollectiveMainloopBwdSm80ILi2ELi1EN4cute5tupleIJNS5_1CILi64EEENS7_ILi128EEENS7_ILi96EEEEEENS_10bfloat16_tEfNS_4arch4Sm80ELb0ELb0ELb1ELb0ELb0ELb0ELb0ELb0ELi2ELi2ELi4ELi2ELb1EEENS1_21CollectiveEpilogueBwdISB_SC_SE_Li256ELb0ELb0ELi2EEENS1_19SingleTileSchedulerILb0ELb0ELb0ELi128EEEEEEEEEvNT_6ParamsE,"aw",@nobits
	.sectionflags	@""
	.align	16


//--------------------- .nv.global                --------------------------
	.section	.nv.global,"aw",@nobits
.nv.global:
	.type		_ZN73_INTERNAL_7cad860e_37_flash_bwd_hdim96_bf16_softcap_sm80_cu_526fb41a_29114cute1_E,@object
	.size		_ZN73_INTERNAL_7cad860e_37_flash_bwd_hdim96_bf16_softcap_sm80_cu_526fb41a_29114cute1_E,(_ZN73_INTERNAL_7cad860e_37_flash_bwd_hdim96_bf16_softcap_sm80_cu_526fb41a_29114cuda3std3__45__cpo6cbeginE - _ZN73_INTERNAL_7cad860e_37_flash_bwd_hdim96_bf16_softcap_sm80_cu_526fb41a_29114cute1_E)
_ZN73_INTERNAL_7cad860e_37_flash_bwd_hdim96_bf16_softcap_sm80_cu_526fb41a_29114cute1_E:
	.zero		1
	.type		_ZN73_INTERNAL_7cad860e_37_flash_bwd_hdim96_bf16_softcap_sm80_cu_526fb41a_29114cuda3std3__45__cpo6cbeginE,@object
	.size		_ZN73_INTERNAL_7cad860e_37_flash_bwd_hdim96_bf16_softcap_sm80_cu_526fb41a_29114cuda3std3__45__cpo6cbeginE,(_ZN73_INTERNAL_7cad860e_37_flash_bwd_hdim96_bf16_softcap_sm80_cu_526fb41a_29114cuda3std3__48in_placeE - _ZN73_INTERNAL_7cad860e_37_flash_bwd_hdim96_bf16_softcap_sm80_cu_526fb41a_29114cuda3std3__45__cpo6cbeginE)
_ZN73_INTERNAL_7cad860e_37_flash_bwd_hdim96_bf16_softcap_sm80_cu_526fb41a_29114cuda3std3__45__cpo6cbeginE:
	.zero		1
	.type		_ZN73_INTERNAL_7cad860e_37_flash_bwd_hdim96_bf16_softcap_sm80_cu_526fb41a_29114cuda3std3__48in_placeE,@object
	.size		_ZN73_INTERNAL_7cad860e_37_flash_bwd_hdim96_bf16_softcap_sm80_cu_526fb41a_29114cuda3std3__48in_placeE,(_ZN73_INTERNAL_7cad860e_37_flash_bwd_hdim96_bf16_softcap_sm80_cu_526fb41a_29114cuda3std6ranges3__45__cpo9iter_moveE - _ZN73_INTERNAL_7cad860e_37_flash_bwd_hdim96_bf16_softcap_sm80_cu_526fb41a_29114cuda3std3__48in_placeE)
_ZN73_INTERNAL_7cad860e_37_flash_bwd_hdim96_bf16_softcap_sm80_cu_526fb41a_29114cuda3std3__48in_placeE:
	.zero		1
	.type		_ZN73_INTERNAL_7cad860e_37_flash_bwd_hdim96_bf16_softcap_sm80_cu_526fb41a_29114cuda3std6ranges3__45__cpo9iter_moveE,@object
	.size		_ZN73_INTERNAL_7cad860e_37_flash_bwd_hdim96_bf16_softcap_sm80_cu_526fb41a_29114cuda3std6ranges3__45__cpo9iter_moveE,(_ZN73_INTERNAL_7cad860e_37_flash_bwd_hdim96_bf16_softcap_sm80_cu_526fb41a_29114cuda3std3__45__cpo5beginE - _ZN73_INTERNAL_7cad860e_37_flash_bwd_hdim96_bf16_softcap_sm80_cu_526fb41a_29114cuda3std6ranges3__45__cpo9iter_moveE)
_ZN73_INTERNAL_7cad860e_37_flash_bwd_hdim96_bf16_softcap_sm80_cu_526fb41a_29114cuda3std6ranges3__45__cpo9iter_moveE:
	.zero		1
	.type		_ZN73_INTERNAL_7cad860e_37_flash_bwd_hdim96_bf16_softcap_sm80_cu_526fb41a_29114cuda3std3__45__cpo5beginE,@object
	.size		_ZN73_INTERNAL_7cad860e_37_flash_bwd_hdim96_bf16_softcap_sm80_cu_526fb41a_29114cuda3std3__45__cpo5beginE,(_ZN73_INTERNAL_7cad860e_37_flash_bwd_hdim96_bf16_softcap_sm80_cu_526fb41a_29114cuda3std3__475_GLOBAL__N__7cad860e_37_flash_bwd_hdim96_bf16_softcap_sm80_cu_526fb41a_29116ignoreE - _ZN73_INTERNAL_7cad860e_37_flash_bwd_hdim96_bf16_softcap_sm80_cu_526fb41a_29114cuda3std3__45__cpo5beginE)
_ZN73_INTERNAL_7cad860e_37_flash_bwd_hdim96_bf16_softcap_sm80_cu_526fb41a_29114cuda3std3__45__cpo5beginE:
	.zero		1
	.type		_ZN73_INTERNAL_7cad860e_37_flash_bwd_hdim96_bf16_softcap_sm80_cu_526fb41a_29114cuda3std3__475_GLOBAL__N__7cad860e_37_flash_bwd_hdim96_bf16_softcap_sm80_cu_526fb41a_29116ignoreE,@object
	.size		_ZN73_INTERNAL_7cad860e_37_flash_bwd_hdim96_bf16_softcap_sm80_cu_526fb41a_29114cuda3std3__475_GLOBAL__N__7cad860e_37_flash_bwd_hdim96_bf16_softcap_sm80_cu_526fb41a_29116ignoreE,(_ZN73_INTERNAL_7cad860e_37_flash_bwd_hdim96_bf16_softcap_sm80_cu_526fb41a_29114cute7productE - _ZN73_INTERNAL_7cad860e_37_flash_bwd_hdim96_bf16_softcap_sm80_cu_526fb41a_29114cuda3std3__475_GLOBAL__N__7cad860e_37_flash_bwd_hdim96_bf16_softcap_sm80_cu_526fb41a_29116ignoreE)
_ZN73_INTERNAL_7cad860e_37_flash_bwd_hdim96_bf16_softcap_sm80_cu_526fb41a_29114cuda3std3__475_GLOBAL__N__7cad860e_37_flash_bwd_hdim96_bf16_softcap_sm80_cu_526fb41a_29116ignoreE:
	.zero		1
	.type		_ZN73_INTERNAL_7cad860e_37_flash_bwd_hdim96_bf16_softcap_sm80_cu_526fb41a_29114cute7productE,@object
	.size		_ZN73_INTERNAL_7cad860e_37_flash_bwd_hdim96_bf16_softcap_sm80_cu_526fb41a_29114cute7productE,(_ZN73_INTERNAL_7cad860e_37_flash_bwd_hdim96_bf16_softcap_sm80_cu_526fb41a_29114cuda3std3__45__cpo3endE - _ZN73_INTERNAL_7cad860e_37_flash_bwd_hdim96_bf16_softcap_sm80_cu_526fb41a_29114cute7productE)
_ZN73_INTERNAL_7cad860e_37_flash_bwd_hdim96_bf16_softcap_sm80_cu_526fb41a_29114cute7productE:
	.zero		1
	.type		_ZN73_INTERNAL_7cad860e_37_flash_bwd_hdim96_bf16_softcap_sm80_cu_526fb41a_29114cuda3std3__45__cpo3endE,@object
	.size		_ZN73_INTERNAL_7cad860e_37_flash_bwd_hdim96_bf16_softcap_sm80_cu_526fb41a_29114cuda3std3__45__cpo3endE,(_ZN73_INTERNAL_7cad860e_37_flash_bwd_hdim96_bf16_softcap_sm80_cu_526fb41a_29114cuda3std3__419piecewise_constructE - _ZN73_INTERNAL_7cad860e_37_flash_bwd_hdim96_bf16_softcap_sm80_cu_526fb41a_29114cuda3std3__45__cpo3endE)
_ZN73_INTERNAL_7cad860e_37_flash_bwd_hdim96_bf16_softcap_sm80_cu_526fb41a_29114cuda3std3__45__cpo3endE:
	.zero		1
	.type		_ZN73_INTERNAL_7cad860e_37_flash_bwd_hdim96_bf16_softcap_sm80_cu_526fb41a_29114cuda3std3__419piecewise_constructE,@object
	.size		_ZN73_INTERNAL_7cad860e_37_flash_bwd_hdim96_bf16_softcap_sm80_cu_526fb41a_29114cuda3std3__419piecewise_constructE,(_ZN73_INTERNAL_7cad860e_37_flash_bwd_hdim96_bf16_softcap_sm80_cu_526fb41a_29114cuda3std3__45__cpo4cendE - _ZN73_INTERNAL_7cad860e_37_flash_bwd_hdim96_bf16_softcap_sm80_cu_526fb41a_29114cuda3std3__419piecewise_constructE)
_ZN73_INTERNAL_7cad860e_37_flash_bwd_hdim96_bf16_softcap_sm80_cu_526fb41a_29114cuda3std3__419piecewise_constructE:
	.zero		1
	.type		_ZN73_INTERNAL_7cad860e_37_flash_bwd_hdim96_bf16_softcap_sm80_cu_526fb41a_29114cuda3std3__45__cpo4cendE,@object
	.size		_ZN73_INTERNAL_7cad860e_37_flash_bwd_hdim96_bf16_softcap_sm80_cu_526fb41a_29114cuda3std3__45__cpo4cendE,(_ZN73_INTERNAL_7cad860e_37_flash_bwd_hdim96_bf16_softcap_sm80_cu_526fb41a_29114cuda3std6ranges3__45__cpo4swapE - _ZN73_INTERNAL_7cad860e_37_flash_bwd_hdim96_bf16_softcap_sm80_cu_526fb41a_29114cuda3std3__45__cpo4cendE)
_ZN73_INTERNAL_7cad860e_37_flash_bwd_hdim96_bf16_softcap_sm80_cu_526fb41a_29114cuda3std3__45__cpo4cendE:
	.zero		1
	.type		_ZN73_INTERNAL_7cad860e_37_flash_bwd_hdim96_bf16_softcap_sm80_cu_526fb41a_29114cuda3std6ranges3__45__cpo4swapE,@object
	.size		_ZN73_INTERNAL_7cad860e_37_flash_bwd_hdim96_bf16_softcap_sm80_cu_526fb41a_29114cuda3std6ranges3__45__cpo4swapE,(.L_7 - _ZN73_INTERNAL_7cad860e_37_flash_bwd_hdim96_bf16_softcap_sm80_cu_526fb41a_29114cuda3std6ranges3__45__cpo4swapE)
_ZN73_INTERNAL_7cad860e_37_flash_bwd_hdim96_bf16_softcap_sm80_cu_526fb41a_29114cuda3std6ranges3__45__cpo4swapE:
	.zero		1
.L_7:


//--------------------- .nv.shared._ZN7cutlass13device_kernelIN5flash19enable_sm80_to_sm89INS1_16FlashAttnBwdSm80INS1_25CollectiveMainloopBwdSm80ILi2ELi1EN4cute5tupleIJNS5_1CILi64EEENS7_ILi128EEENS7_ILi96EEEEEENS_10bfloat16_tEfNS_4arch4Sm80ELb0ELb0ELb1ELb0ELb1ELb0ELb0ELb0ELi2ELi2ELi4ELi2ELb1EEENS1_21CollectiveEpilogueBwdISB_SC_SE_Li256ELb0ELb0ELi2EEENS1_19SingleTileSchedulerILb0ELb0ELb0ELi128EEEEEEEEEvNT_6ParamsE --------------------------
	.section	.nv.shared._ZN7cutlass13device_kernelIN5flash19enable_sm80_to_sm89INS1_16FlashAttnBwdSm80INS1_25CollectiveMainloopBwdSm80ILi2ELi1EN4cute5tupleIJNS5_1CILi64EEENS7_ILi128EEENS7_ILi96EEEEEENS_10bfloat16_tEfNS_4arch4Sm80ELb0ELb0ELb1ELb0ELb1ELb0ELb0ELb0ELi2ELi2ELi4ELi2ELb1EEENS1_21CollectiveEpilogueBwdISB_SC_SE_Li256ELb0ELb0ELi2EEENS1_19SingleTileSchedulerILb0ELb0ELb0ELi128EEEEEEEEEvNT_6ParamsE,"aw",@nobits
	.sectionflags	@""
	.align	16


//--------------------- .nv.shared._ZN7cutlass13device_kernelIN5flash19enable_sm80_to_sm89INS1_16FlashAttnBwdSm80INS1_25CollectiveMainloopBwdSm80ILi2ELi1EN4cute5tupleIJNS5_1CILi64EEENS7_ILi128EEENS7_ILi96EEEEEENS_10bfloat16_tEfNS_4arch4Sm80ELb0ELb0ELb1ELb0ELb0ELb0ELb0ELb0ELi2ELi2ELi4ELi2ELb1EEENS1_24CollectiveEpilogueBwdGQAISB_fSE_Li256ELb0ELb0EEENS1_19SingleTileSchedulerILb0ELb0ELb0ELi128EEEEEEEEEvNT_6ParamsE --------------------------
	.section	.nv.shared._ZN7cutlass13device_kernelIN5flash19enable_sm80_to_sm89INS1_16FlashAttnBwdSm80INS1_25CollectiveMainloopBwdSm80ILi2ELi1EN4cute5tupleIJNS5_1CILi64EEENS7_ILi128EEENS7_ILi96EEEEEENS_10bfloat16_tEfNS_4arch4Sm80ELb0ELb0ELb1ELb0ELb0ELb0ELb0ELb0ELi2ELi2ELi4ELi2ELb1EEENS1_24CollectiveEpilogueBwdGQAISB_fSE_Li256ELb0ELb0EEENS1_19SingleTileSchedulerILb0ELb0ELb0ELi128EEEEEEEEEvNT_6ParamsE,"aw",@nobits
	.sectionflags	@""
	.align	16


//--------------------- .nv.shared._ZN7cutlass13device_kernelIN5flash19enable_sm80_to_sm89INS1_16FlashAttnBwdSm80INS1_25CollectiveMainloopBwdSm80ILi2ELi1EN4cute5tupleIJNS5_1CILi64EEENS7_ILi128EEENS7_ILi96EEEEEENS_10bfloat16_tEfNS_4arch4Sm80ELb0ELb0ELb1ELb0ELb1ELb0ELb0ELb0ELi2ELi2ELi4ELi2ELb1EEENS1_24CollectiveEpilogueBwdGQAISB_fSE_Li256ELb0ELb1EEENS1_19SingleTileSchedulerILb0ELb0ELb0ELi128EEEEEEEEEvNT_6ParamsE --------------------------
	.section	.nv.shared._ZN7cutlass13device_kernelIN5flash19enable_sm80_to_sm89INS1_16FlashAttnBwdSm80INS1_25CollectiveMainloopBwdSm80ILi2ELi1EN4cute5tupleIJNS5_1CILi64EEENS7_ILi128EEENS7_ILi96EEEEEENS_10bfloat16_tEfNS_4arch4Sm80ELb0ELb0ELb1ELb0ELb1ELb0ELb0ELb0ELi2ELi2ELi4ELi2ELb1EEENS1_24CollectiveEpilogueBwdGQAISB_fSE_Li256ELb0ELb1EEENS1_19SingleTileSchedulerILb0ELb0ELb0ELi128EEEEEEEEEvNT_6ParamsE,"aw",@nobits
	.sectionflags	@""
	.align	16


//--------------------- .nv.shared._ZN7cutlass13device_kernelIN5flash19enable_sm80_to_sm89INS1_16FlashAttnBwdSm80INS1_25CollectiveMainloopBwdSm80ILi2ELi1EN4cute5tupleIJNS5_1CILi64EEENS7_ILi128EEENS7_ILi96EEEEEENS_10bfloat16_tEfNS_4arch4Sm80ELb0ELb0ELb1ELb1ELb0ELb0ELb0ELb0ELi2ELi2ELi4ELi2ELb1EEENS1_21CollectiveEpilogueBwdISB_SC_SE_Li256ELb1ELb0ELi2EEENS1_19SingleTileSchedulerILb1ELb0ELb0ELi128EEEEEEEEEvNT_6ParamsE --------------------------
	.section	.nv.shared._ZN7cutlass13device_kernelIN5flash19enable_sm80_to_sm89INS1_16FlashAttnBwdSm80INS1_25CollectiveMainloopBwdSm80ILi2ELi1EN4cute5tupleIJNS5_1CILi64EEENS7_ILi128EEENS7_ILi96EEEEEENS_10bfloat16_tEfNS_4arch4Sm80ELb0ELb0ELb1ELb1ELb0ELb0ELb0ELb0ELi2ELi2ELi4ELi2ELb1EEENS1_21CollectiveEpilogueBwdISB_SC_SE_Li256ELb1ELb0ELi2EEENS1_19SingleTileSchedulerILb1ELb0ELb0ELi128EEEEEEEEEvNT_6ParamsE,"aw",@nobits
	.sectionflags	@""
	.align	16


//--------------------- .nv.shared._ZN7cutlass13device_kernelIN5flash19enable_sm80_to_sm89INS1_16FlashAttnBwdSm80INS1_25CollectiveMainloopBwdSm80ILi2ELi1EN4cute5tupleIJNS5_1CILi64EEENS7_ILi128EEENS7_ILi96EEEEEENS_10bfloat16_tEfNS_4arch4Sm80ELb0ELb0ELb1ELb1ELb1ELb0ELb0ELb0ELi2ELi2ELi4ELi2ELb1EEENS1_21CollectiveEpilogueBwdISB_SC_SE_Li256ELb1ELb0ELi2EEENS1_19SingleTileSchedulerILb1ELb0ELb0ELi128EEEEEEEEEvNT_6ParamsE --------------------------
	.section	.nv.shared._ZN7cutlass13device_kernelIN5flash19enable_sm80_to_sm89INS1_16FlashAttnBwdSm80INS1_25CollectiveMainloopBwdSm80ILi2ELi1EN4cute5tupleIJNS5_1CILi64EEENS7_ILi128EEENS7_ILi96EEEEEENS_10bfloat16_tEfNS_4arch4Sm80ELb0ELb0ELb1ELb1ELb1ELb0ELb0ELb0ELi2ELi2ELi4ELi2ELb1EEENS1_21CollectiveEpilogueBwdISB_SC_SE_Li256ELb1ELb0ELi2EEENS1_19SingleTileSchedulerILb1ELb0ELb0ELi128EEEEEEEEEvNT_6ParamsE,"aw",@nobits
	.sectionflags	@""
	.align	16


//--------------------- .nv.shared._ZN7cutlass13device_kernelIN5flash19enable_sm80_to_sm89INS1_16FlashAttnBwdSm80INS1_25CollectiveMainloopBwdSm80ILi2ELi1EN4cute5tupleIJNS5_1CILi64EEENS7_ILi128EEENS7_ILi96EEEEEENS_10bfloat16_tEfNS_4arch4Sm80ELb0ELb0ELb1ELb1ELb0ELb0ELb0ELb0ELi2ELi2ELi4ELi2ELb1EEENS1_24CollectiveEpilogueBwdGQAISB_fSE_Li256ELb1ELb0EEENS1_19SingleTileSchedulerILb1ELb0ELb0ELi128EEEEEEEEEvNT_6ParamsE --------------------------
	.section	.nv.shared._ZN7cutlass13device_kernelIN5flash19enable_sm80_to_sm89INS1_16FlashAttnBwdSm80INS1_25CollectiveMainloopBwdSm80ILi2ELi1EN4cute5tupleIJNS5_1CILi64EEENS7_ILi128EEENS7_ILi96EEEEEENS_10bfloat16_tEfNS_4arch4Sm80ELb0ELb0ELb1ELb1ELb0ELb0ELb0ELb0ELi2ELi2ELi4ELi2ELb1EEENS1_24CollectiveEpilogueBwdGQAISB_fSE_Li256ELb1ELb0EEENS1_19SingleTileSchedulerILb1ELb0ELb0ELi128EEEEEEEEEvNT_6ParamsE,"aw",@nobits
	.sectionflags	@""
	.align	16


//--------------------- .nv.shared._ZN7cutlass13device_kernelIN5flash19enable_sm80_to_sm89INS1_16FlashAttnBwdSm80INS1_25CollectiveMainloopBwdSm80ILi2ELi1EN4cute5tupleIJNS5_1CILi64EEENS7_ILi128EEENS7_ILi96EEEEEENS_10bfloat16_tEfNS_4arch4Sm80ELb0ELb0ELb1ELb1ELb1ELb0ELb0ELb0ELi2ELi2ELi4ELi2ELb1EEENS1_24CollectiveEpilogueBwdGQAISB_fSE_Li256ELb1ELb1EEENS1_19SingleTileSchedulerILb1ELb0ELb0ELi128EEEEEEEEEvNT_6ParamsE --------------------------
	.section	.nv.shared._ZN7cutlass13device_kernelIN5flash19enable_sm80_to_sm89INS1_16FlashAttnBwdSm80INS1_25CollectiveMainloopBwdSm80ILi2ELi1EN4cute5tupleIJNS5_1CILi64EEENS7_ILi128EEENS7_ILi96EEEEEENS_10bfloat16_tEfNS_4arch4Sm80ELb0ELb0ELb1ELb1ELb1ELb0ELb0ELb0ELi2ELi2ELi4ELi2ELb1EEENS1_24CollectiveEpilogueBwdGQAISB_fSE_Li256ELb1ELb1EEENS1_19SingleTileSchedulerILb1ELb0ELb0ELi128EEEEEEEEEvNT_6ParamsE,"aw",@nobits
	.sectionflags	@""
	.align	16


//--------------------- .nv.shared._ZN7cutlass13device_kernelIN5flash19enable_sm80_to_sm89INS1_16FlashAttnBwdSm80INS1_25CollectiveMainloopBwdSm80ILi2ELi1EN4cute5tupleIJNS5_1CILi64EEENS7_ILi128EEENS7_ILi96EEEEEENS_10bfloat16_tEfNS_4arch4Sm80ELb0ELb1ELb1ELb0ELb0ELb0ELb0ELb0ELi2ELi2ELi4ELi2ELb1EEENS1_21CollectiveEpilogueBwdISB_SC_SE_Li256ELb0ELb0ELi2EEENS1_19SingleTileSchedulerILb0ELb0ELb0ELi128EEEEEEEEEvNT_6ParamsE --------------------------
	.section	.nv.shared._ZN7cutlass13device_kernelIN5flash19enable_sm80_to_sm89INS1_16FlashAttnBwdSm80INS1_25CollectiveMainloopBwdSm80ILi2ELi1EN4cute5tupleIJNS5_1CILi64EEENS7_ILi128EEENS7_ILi96EEEEEENS_10bfloat16_tEfNS_4arch4Sm80ELb0ELb1ELb1ELb0ELb0ELb0ELb0ELb0ELi2ELi2ELi4ELi2ELb1EEENS1_21CollectiveEpilogueBwdISB_SC_SE_Li256ELb0ELb0ELi2EEENS1_19SingleTileSchedulerILb0ELb0ELb0ELi128EEEEEEEEEvNT_6ParamsE,"aw",@nobits
	.sectionflags	@""
	.align	16


//--------------------- .nv.shared._ZN7cutlass13device_kernelIN5flash19enable_sm80_to_sm89INS1_16FlashAttnBwdSm80INS1_25CollectiveMainloopBwdSm80ILi2ELi1EN4cute5tupleIJNS5_1CILi64EEENS7_ILi128EEENS7_ILi96EEEEEENS_10bfloat16_tEfNS_4arch4Sm80ELb0ELb1ELb1ELb0ELb1ELb0ELb0ELb0ELi2ELi2ELi4ELi2ELb1EEENS1_21CollectiveEpilogueBwdISB_SC_SE_Li256ELb0ELb0ELi2EEENS1_19SingleTileSchedulerILb0ELb0ELb0ELi128EEEEEEEEEvNT_6ParamsE --------------------------
	.section	.nv.shared._ZN7cutlass13device_kernelIN5flash19enable_sm80_to_sm89INS1_16FlashAttnBwdSm80INS1_25CollectiveMainloopBwdSm80ILi2ELi1EN4cute5tupleIJNS5_1CILi64EEENS7_ILi128EEENS7_ILi96EEEEEENS_10bfloat16_tEfNS_4arch4Sm80ELb0ELb1ELb1ELb0ELb1ELb0ELb0ELb0ELi2ELi2ELi4ELi2ELb1EEENS1_21CollectiveEpilogueBwdISB_SC_SE_Li256ELb0ELb0ELi2EEENS1_19SingleTileSchedulerILb0ELb0ELb0ELi128EEEEEEEEEvNT_6ParamsE,"aw",@nobits
	.sectionflags	@""
	.align	16


//--------------------- .nv.shared._ZN7cutlass13device_kernelIN5flash19enable_sm80_to_sm89INS1_16FlashAttnBwdSm80INS1_25CollectiveMainloopBwdSm80ILi2ELi1EN4cute5tupleIJNS5_1CILi64EEENS7_ILi128EEENS7_ILi96EEEEEENS_10bfloat16_tEfNS_4arch4Sm80ELb0ELb1ELb1ELb0ELb0ELb0ELb0ELb0ELi2ELi2ELi4ELi2ELb1EEENS1_24CollectiveEpilogueBwdGQAISB_fSE_Li256ELb0ELb0EEENS1_19SingleTileSchedulerILb0ELb0ELb0ELi128EEEEEEEEEvNT_6ParamsE --------------------------
	.section	.nv.shared._ZN7cutlass13device_kernelIN5flash19enable_sm80_to_sm89INS1_16FlashAttnBwdSm80INS1_25CollectiveMainloopBwdSm80ILi2ELi1EN4cute5tupleIJNS5_1CILi64EEENS7_ILi128EEENS7_ILi96EEEEEENS_10bfloat16_tEfNS_4arch4Sm80ELb0ELb1ELb1ELb0ELb0ELb0ELb0ELb0ELi2ELi2ELi4ELi2ELb1EEENS1_24CollectiveEpilogueBwdGQAISB_fSE_Li256ELb0ELb0EEENS1_19SingleTileSchedulerILb0ELb0ELb0ELi128EEEEEEEEEvNT_6ParamsE,"aw",@nobits
	.sectionflags	@""
	.align	16


//--------------------- .nv.shared._ZN7cutlass13device_kernelIN5flash19enable_sm80_to_sm89INS1_16FlashAttnBwdSm80INS1_25CollectiveMainloopBwdSm80ILi2ELi1EN4cute5tupleIJNS5_1CILi64EEENS7_ILi128EEENS7_ILi96EEEEEENS_10bfloat16_tEfNS_4arch4Sm80ELb0ELb1ELb1ELb0ELb1ELb0ELb0ELb0ELi2ELi2ELi4ELi2ELb1EEENS1_24CollectiveEpilogueBwdGQAISB_fSE_Li256ELb0ELb1EEENS1_19SingleTileSchedulerILb0ELb0ELb0ELi128EEEEEEEEEvNT_6ParamsE --------------------------
	.section	.nv.shared._ZN7cutlass13device_kernelIN5flash19enable_sm80_to_sm89INS1_16FlashAttnBwdSm80INS1_25CollectiveMainloopBwdSm80ILi2ELi1EN4cute5tupleIJNS5_1CILi64EEENS7_ILi128EEENS7_ILi96EEEEEENS_10bfloat16_tEfNS_4arch4Sm80ELb0ELb1ELb1ELb0ELb1ELb0ELb0ELb0ELi2ELi2ELi4ELi2ELb1EEENS1_24CollectiveEpilogueBwdGQAISB_fSE_Li256ELb0ELb1EEENS1_19SingleTileSchedulerILb0ELb0ELb0ELi128EEEEEEEEEvNT_6ParamsE,"aw",@nobits
	.sectionflags	@""
	.align	16


//--------------------- .nv.shared._ZN7cutlass13device_kernelIN5flash19enable_sm80_to_sm89INS1_16FlashAttnBwdSm80INS1_25CollectiveMainloopBwdSm80ILi2ELi1EN4cute5tupleIJNS5_1CILi64EEENS7_ILi128EEENS7_ILi96EEEEEENS_10bfloat16_tEfNS_4arch4Sm80ELb0ELb1ELb1ELb1ELb0ELb0ELb0ELb0ELi2ELi2ELi4ELi2ELb1EEENS1_21CollectiveEpilogueBwdISB_SC_SE_Li256ELb1ELb0ELi2EEENS1_19SingleTileSchedulerILb1ELb0ELb0ELi128EEEEEEEEEvNT_6ParamsE --------------------------
	.section	.nv.shared._ZN7cutlass13device_kernelIN5flash19enable_sm80_to_sm89INS1_16FlashAttnBwdSm80INS1_25CollectiveMainloopBwdSm80ILi2ELi1EN4cute5tupleIJNS5_1CILi64EEENS7_ILi128EEENS7_ILi96EEEEEENS_10bfloat16_tEfNS_4arch4Sm80ELb0ELb1ELb1ELb1ELb0ELb0ELb0ELb0ELi2ELi2ELi4ELi2ELb1EEENS1_21CollectiveEpilogueBwdISB_SC_SE_Li256ELb1ELb0ELi2EEENS1_19SingleTileSchedulerILb1ELb0ELb0ELi128EEEEEEEEEvNT_6ParamsE,"aw",@nobits
	.sectionflags	@""
	.align	16


//--------------------- .nv.shared._ZN7cutlass13device_kernelIN5flash19enable_sm80_to_sm89INS1_16FlashAttnBwdSm80INS1_25CollectiveMainloopBwdSm80ILi2ELi1EN4cute5tupleIJNS5_1CILi64EEENS7_ILi128EEENS7_ILi96EEEEEENS_10bfloat16_tEfNS_4arch4Sm80ELb0ELb1ELb1ELb1ELb1ELb0ELb0ELb0ELi2ELi2ELi4ELi2ELb1EEENS1_21CollectiveEpilogueBwdISB_SC_SE_Li256ELb1ELb0ELi2EEENS1_19SingleTileSchedulerILb1ELb0ELb0ELi128EEEEEEEEEvNT_6ParamsE --------------------------
	.section	.nv.shared._ZN7cutlass13device_kernelIN5flash19enable_sm80_to_sm89INS1_16FlashAttnBwdSm80INS1_25CollectiveMainloopBwdSm80ILi2ELi1EN4cute5tupleIJNS5_1CILi64EEENS7_ILi128EEENS7_ILi96EEEEEENS_10bfloat16_tEfNS_4arch4Sm80ELb0ELb1ELb1ELb1ELb1ELb0ELb0ELb0ELi2ELi2ELi4ELi2ELb1EEENS1_21CollectiveEpilogueBwdISB_SC_SE_Li256ELb1ELb0ELi2EEENS1_19SingleTileSchedulerILb1ELb0ELb0ELi128EEEEEEEEEvNT_6ParamsE,"aw",@nobits
	.sectionflags	@""
	.align	16


//--------------------- .nv.shared._ZN7cutlass13device_kernelIN5flash19enable_sm80_to_sm89INS1_16FlashAttnBwdSm80INS1_25CollectiveMainloopBwdSm80ILi2ELi1EN4cute5tupleIJNS5_1CILi64EEENS7_ILi128EEENS7_ILi96EEEEEENS_10bfloat16_tEfNS_4arch4Sm80ELb0ELb1ELb1ELb1ELb0ELb0ELb0ELb0ELi2ELi2ELi4ELi2ELb1EEENS1_24CollectiveEpilogueBwdGQAISB_fSE_Li256ELb1ELb0EEENS1_19SingleTileSchedulerILb1ELb0ELb0ELi128EEEEEEEEEvNT_6ParamsE --------------------------
	.section	.nv.shared._ZN7cutlass13device_kernelIN5flash19enable_sm80_to_sm89INS1_16FlashAttnBwdSm80INS1_25CollectiveMainloopBwdSm80ILi2ELi1EN4cute5tupleIJNS5_1CILi64EEENS7_ILi128EEENS7_ILi96EEEEEENS_10bfloat16_tEfNS_4arch4Sm80ELb0ELb1ELb1ELb1ELb0ELb0ELb0ELb0ELi2ELi2ELi4ELi2ELb1EEENS1_24CollectiveEpilogueBwdGQAISB_fSE_Li256ELb1ELb0EEENS1_19SingleTileSchedulerILb1ELb0ELb0ELi128EEEEEEEEEvNT_6ParamsE,"aw",@nobits
	.sectionflags	@""
	.align	16


//--------------------- .nv.shared._ZN7cutlass13device_kernelIN5flash19enable_sm80_to_sm89INS1_16FlashAttnBwdSm80INS1_25CollectiveMainloopBwdSm80ILi2ELi1EN4cute5tupleIJNS5_1CILi64EEENS7_ILi128EEENS7_ILi96EEEEEENS_10bfloat16_tEfNS_4arch4Sm80ELb0ELb1ELb1ELb1ELb1ELb0ELb0ELb0ELi2ELi2ELi4ELi2ELb1EEENS1_24CollectiveEpilogueBwdGQAISB_fSE_Li256ELb1ELb1EEENS1_19SingleTileSchedulerILb1ELb0ELb0ELi128EEEEEEEEEvNT_6ParamsE --------------------------
	.section	.nv.shared._ZN7cutlass13device_kernelIN5flash19enable_sm80_to_sm89INS1_16FlashAttnBwdSm80INS1_25CollectiveMainloopBwdSm80ILi2ELi1EN4cute5tupleIJNS5_1CILi64EEENS7_ILi128EEENS7_ILi96EEEEEENS_10bfloat16_tEfNS_4arch4Sm80ELb0ELb1ELb1ELb1ELb1ELb0ELb0ELb0ELi2ELi2ELi4ELi2ELb1EEENS1_24CollectiveEpilogueBwdGQAISB_fSE_Li256ELb1ELb1EEENS1_19SingleTileSchedulerILb1ELb0ELb0ELi128EEEEEEEEEvNT_6ParamsE,"aw",@nobits
	.sectionflags	@""
	.align	16


//--------------------- .nv.shared._ZN7cutlass13device_kernelIN5flash19enable_sm80_to_sm89INS1_16FlashAttnBwdSm80INS1_25CollectiveMainloopBwdSm80ILi2ELi1EN4cute5tupleIJNS5_1CILi64EEENS7_ILi128EEENS7_ILi96EEEEEENS_10bfloat16_tEfNS_4arch4Sm80ELb1ELb0ELb1ELb0ELb0ELb0ELb0ELb0ELi2ELi2ELi4ELi2ELb1EEENS1_21CollectiveEpilogueBwdISB_SC_SE_Li256ELb0ELb0ELi2EEENS1_25SingleTileBwdLPTSchedulerILb0ELi128ELb0EEEEEEEEEvNT_6ParamsE --------------------------
	.section	.nv.shared._ZN7cutlass13device_kernelIN5flash19enable_sm80_to_sm89INS1_16FlashAttnBwdSm80INS1_25CollectiveMainloopBwdSm80ILi2ELi1EN4cute5tupleIJNS5_1CILi64EEENS7_ILi128EEENS7_ILi96EEEEEENS_10bfloat16_tEfNS_4arch4Sm80ELb1ELb0ELb1ELb0ELb0ELb0ELb0ELb0ELi2ELi2ELi4ELi2ELb1EEENS1_21CollectiveEpilogueBwdISB_SC_SE_Li256ELb0ELb0ELi2EEENS1_25SingleTileBwdLPTSchedulerILb0ELi128ELb0EEEEEEEEEvNT_6ParamsE,"aw",@nobits
	.sectionflags	@""
	.align	16


//--------------------- .nv.shared._ZN7cutlass13device_kernelIN5flash19enable_sm80_to_sm89INS1_16FlashAttnBwdSm80INS1_25CollectiveMainloopBwdSm80ILi2ELi1EN4cute5tupleIJNS5_1CILi64EEENS7_ILi128EEENS7_ILi96EEEEEENS_10bfloat16_tEfNS_4arch4Sm80ELb1ELb0ELb1ELb0ELb1ELb0ELb0ELb0ELi2ELi2ELi4ELi2ELb1EEENS1_21CollectiveEpilogueBwdISB_SC_SE_Li256ELb0ELb0ELi2EEENS1_25SingleTileBwdLPTSchedulerILb0ELi128ELb1EEEEEEEEEvNT_6ParamsE --------------------------
	.section	.nv.shared._ZN7cutlass13device_kernelIN5flash19enable_sm80_to_sm89INS1_16FlashAttnBwdSm80INS1_25CollectiveMainloopBwdSm80ILi2ELi1EN4cute5tupleIJNS5_1CILi64EEENS7_ILi128EEENS7_ILi96EEEEEENS_10bfloat16_tEfNS_4arch4Sm80ELb1ELb0ELb1ELb0ELb1ELb0ELb0ELb0ELi2ELi2ELi4ELi2ELb1EEENS1_21CollectiveEpilogueBwdISB_SC_SE_Li256ELb0ELb0ELi2EEENS1_25SingleTileBwdLPTSchedulerILb0ELi128ELb1EEEEEEEEEvNT_6ParamsE,"aw",@nobits
	.sectionflags	@""
	.align	16


//--------------------- .nv.shared._ZN7cutlass13device_kernelIN5flash19enable_sm80_to_sm89INS1_16FlashAttnBwdSm80INS1_25CollectiveMainloopBwdSm80ILi2ELi1EN4cute5tupleIJNS5_1CILi64EEENS7_ILi128EEENS7_ILi96EEEEEENS_10bfloat16_tEfNS_4arch4Sm80ELb1ELb0ELb1ELb0ELb0ELb0ELb0ELb0ELi2ELi2ELi4ELi2ELb1EEENS1_24CollectiveEpilogueBwdGQAISB_fSE_Li256ELb0ELb0EEENS1_25SingleTileBwdLPTSchedulerILb0ELi128ELb0EEEEEEEEEvNT_6ParamsE --------------------------
	.section	.nv.shared._ZN7cutlass13device_kernelIN5flash19enable_sm80_to_sm89INS1_16FlashAttnBwdSm80INS1_25CollectiveMainloopBwdSm80ILi2ELi1EN4cute5tupleIJNS5_1CILi64EEENS7_ILi128EEENS7_ILi96EEEEEENS_10bfloat16_tEfNS_4arch4Sm80ELb1ELb0ELb1ELb0ELb0ELb0ELb0ELb0ELi2ELi2ELi4ELi2ELb1EEENS1_24CollectiveEpilogueBwdGQAISB_fSE_Li256ELb0ELb0EEENS1_25SingleTileBwdLPTSchedulerILb0ELi128ELb0EEEEEEEEEvNT_6ParamsE,"aw",@nobits
	.sectionflags	@""
	.align	16


//--------------------- .nv.shared._ZN7cutlass13device_kernelIN5flash19enable_sm80_to_sm89INS1_16FlashAttnBwdSm80INS1_25CollectiveMainloopBwdSm80ILi2ELi1EN4cute5tupleIJNS5_1CILi64EEENS7_ILi128EEENS7_ILi96EEEEEENS_10bfloat16_tEfNS_4arch4Sm80ELb1ELb0ELb1ELb0ELb1ELb0ELb0ELb0ELi2ELi2ELi4ELi2ELb1EEENS1_24CollectiveEpilogueBwdGQAISB_fSE_Li256ELb0ELb1EEENS1_25SingleTileBwdLPTSchedulerILb0ELi128ELb1EEEEEEEEEvNT_6ParamsE --------------------------
	.section	.nv.shared._ZN7cutlass13device_kernelIN5flash19enable_sm80_to_sm89INS1_16FlashAttnBwdSm80INS1_25CollectiveMainloopBwdSm80ILi2ELi1EN4cute5tupleIJNS5_1CILi64EEENS7_ILi128EEENS7_ILi96EEEEEENS_10bfloat16_tEfNS_4arch4Sm80ELb1ELb0ELb1ELb0ELb1ELb0ELb0ELb0ELi2ELi2ELi4ELi2ELb1EEENS1_24CollectiveEpilogueBwdGQAISB_fSE_Li256ELb0ELb1EEENS1_25SingleTileBwdLPTSchedulerILb0ELi128ELb1EEEEEEEEEvNT_6ParamsE,"aw",@nobits
	.sectionflags	@""
	.align	16


//--------------------- .nv.shared._ZN7cutlass13device_kernelIN5flash19enable_sm80_to_sm89INS1_16FlashAttnBwdSm80INS1_25CollectiveMainloopBwdSm80ILi2ELi1EN4cute5tupleIJNS5_1CILi64EEENS7_ILi128EEENS7_ILi96EEEEEENS_10bfloat16_tEfNS_4arch4Sm80ELb1ELb0ELb1ELb1ELb0ELb0ELb0ELb0ELi2ELi2ELi4ELi2ELb1EEENS1_21CollectiveEpilogueBwdISB_SC_SE_Li256ELb1ELb0ELi2EEENS1_25SingleTileBwdLPTSchedulerILb1ELi128ELb0EEEEEEEEEvNT_6ParamsE --------------------------
	.section	.nv.shared._ZN7cutlass13device_kernelIN5flash19enable_sm80_to_sm89INS1_16FlashAttnBwdSm80INS1_25CollectiveMainloopBwdSm80ILi2ELi1EN4cute5tupleIJNS5_1CILi64EEENS7_ILi128EEENS7_ILi96EEEEEENS_10bfloat16_tEfNS_4arch4Sm80ELb1ELb0ELb1ELb1ELb0ELb0ELb0ELb0ELi2ELi2ELi4ELi2ELb1EEENS1_21CollectiveEpilogueBwdISB_SC_SE_Li256ELb1ELb0ELi2EEENS1_25SingleTileBwdLPTSchedulerILb1ELi128ELb0EEEEEEEEEvNT_6ParamsE,"aw",@nobits
	.sectionflags	@""
	.align	16


//--------------------- .nv.shared._ZN7cutlass13device_kernelIN5flash19enable_sm80_to_sm89INS1_16FlashAttnBwdSm80INS1_25CollectiveMainloopBwdSm80ILi2ELi1EN4cute5tupleIJNS5_1CILi64EEENS7_ILi128EEENS7_ILi96EEEEEENS_10bfloat16_tEfNS_4arch4Sm80ELb1ELb0ELb1ELb1ELb1ELb0ELb0ELb0ELi2ELi2ELi4ELi2ELb1EEENS1_21CollectiveEpilogueBwdISB_SC_SE_Li256ELb1ELb0ELi2EEENS1_25SingleTileBwdLPTSchedulerILb1ELi128ELb1EEEEEEEEEvNT_6ParamsE --------------------------
	.section	.nv.shared._ZN7cutlass13device_kernelIN5flash19enable_sm80_to_sm89INS1_16FlashAttnBwdSm80INS1_25CollectiveMainloopBwdSm80ILi2ELi1EN4cute5tupleIJNS5_1CILi64EEENS7_ILi128EEENS7_ILi96EEEEEENS_10bfloat16_tEfNS_4arch4Sm80ELb1ELb0ELb1ELb1ELb1ELb0ELb0ELb0ELi2ELi2ELi4ELi2ELb1EEENS1_21CollectiveEpilogueBwdISB_SC_SE_Li256ELb1ELb0ELi2EEENS1_25SingleTileBwdLPTSchedulerILb1ELi128ELb1EEEEEEEEEvNT_6ParamsE,"aw",@nobits
	.sectionflags	@""
	.align	16


//--------------------- .nv.shared._ZN7cutlass13device_kernelIN5flash19enable_sm80_to_sm89INS1_16FlashAttnBwdSm80INS1_25CollectiveMainloopBwdSm80ILi2ELi1EN4cute5tupleIJNS5_1CILi64EEENS7_ILi128EEENS7_ILi96EEEEEENS_10bfloat16_tEfNS_4arch4Sm80ELb1ELb0ELb1ELb1ELb0ELb0ELb0ELb0ELi2ELi2ELi4ELi2ELb1EEENS1_24CollectiveEpilogueBwdGQAISB_fSE_Li256ELb1ELb0EEENS1_25SingleTileBwdLPTSchedulerILb1ELi128ELb0EEEEEEEEEvNT_6ParamsE --------------------------
	.section	.nv.shared._ZN7cutlass13device_kernelIN5flash19enable_sm80_to_sm89INS1_16FlashAttnBwdSm80INS1_25CollectiveMainloopBwdSm80ILi2ELi1EN4cute5tupleIJNS5_1CILi64EEENS7_ILi128EEENS7_ILi96EEEEEENS_10bfloat16_tEfNS_4arch4Sm80ELb1ELb0ELb1ELb1ELb0ELb0ELb0ELb0ELi2ELi2ELi4ELi2ELb1EEENS1_24CollectiveEpilogueBwdGQAISB_fSE_Li256ELb1ELb0EEENS1_25SingleTileBwdLPTSchedulerILb1ELi128ELb0EEEEEEEEEvNT_6ParamsE,"aw",@nobits
	.sectionflags	@""
	.align	16


//--------------------- .nv.shared._ZN7cutlass13device_kernelIN5flash19enable_sm80_to_sm89INS1_16FlashAttnBwdSm80INS1_25CollectiveMainloopBwdSm80ILi2ELi1EN4cute5tupleIJNS5_1CILi64EEENS7_ILi128EEENS7_ILi96EEEEEENS_10bfloat16_tEfNS_4arch4Sm80ELb1ELb0ELb1ELb1ELb1ELb0ELb0ELb0ELi2ELi2ELi4ELi2ELb1EEENS1_24CollectiveEpilogueBwdGQAISB_fSE_Li256ELb1ELb1EEENS1_25SingleTileBwdLPTSchedulerILb1ELi128ELb1EEEEEEEEEvNT_6ParamsE --------------------------
	.section	.nv.shared._ZN7cutlass13device_kernelIN5flash19enable_sm80_to_sm89INS1_16FlashAttnBwdSm80INS1_25CollectiveMainloopBwdSm80ILi2ELi1EN4cute5tupleIJNS5_1CILi64EEENS7_ILi128EEENS7_ILi96EEEEEENS_10bfloat16_tEfNS_4arch4Sm80ELb1ELb0ELb1ELb1ELb1ELb0ELb0ELb0ELi2ELi2ELi4ELi2ELb1EEENS1_24CollectiveEpilogueBwdGQAISB_fSE_Li256ELb1ELb1EEENS1_25SingleTileBwdLPTSchedulerILb1ELi128ELb1EEEEEEEEEvNT_6ParamsE,"aw",@nobits
	.sectionflags	@""
	.align	16


//--------------------- .nv.shared._ZN7cutlass13device_kernelIN5flash19enable_sm80_to_sm89INS1_16FlashAttnBwdSm80INS1_25CollectiveMainloopBwdSm80ILi2ELi2EN4cute5tupleIJNS5_1CILi64EEENS7_ILi128EEENS7_ILi96EEEEEENS_10bfloat16_tEfNS_4arch4Sm80ELb0ELb0ELb1ELb0ELb0ELb0ELb0ELb0ELi2ELi2ELi4ELi2ELb0EEENS1_21CollectiveEpilogueBwdISB_SC_SE_Li256ELb0ELb0ELi2EEENS1_19SingleTileSchedulerILb0ELb0ELb0ELi128EEEEEEEEEvNT_6ParamsE --------------------------
	.section	.nv.shared._ZN7cutlass13device_kernelIN5flash19enable_sm80_to_sm89INS1_16FlashAttnBwdSm80INS1_25CollectiveMainloopBwdSm80ILi2ELi2EN4cute5tupleIJNS5_1CILi64EEENS7_ILi128EEENS7_ILi96EEEEEENS_10bfloat16_tEfNS_4arch4Sm80ELb0ELb0ELb1ELb0ELb0ELb0ELb0ELb0ELi2ELi2ELi4ELi2ELb0EEENS1_21CollectiveEpilogueBwdISB_SC_SE_Li256ELb0ELb0ELi2EEENS1_19SingleTileSchedulerILb0ELb0ELb0ELi128EEEEEEEEEvNT_6ParamsE,"aw",@nobits
	.sectionflags	@""
	.align	16


//--------------------- .nv.shared._ZN7cutlass13device_kernelIN5flash19enable_sm80_to_sm89INS1_16FlashAttnBwdSm80INS1_25CollectiveMainloopBwdSm80ILi2ELi2EN4cute5tupleIJNS5_1CILi64EEENS7_ILi128EEENS7_ILi96EEEEEENS_10bfloat16_tEfNS_4arch4Sm80ELb0ELb0ELb1ELb0ELb1ELb0ELb0ELb0ELi2ELi2ELi4ELi2ELb0EEENS1_21CollectiveEpilogueBwdISB_SC_SE_Li256ELb0ELb0ELi2EEENS1_19SingleTileSchedulerILb0ELb0ELb0ELi128EEEEEEEEEvNT_6ParamsE --------------------------
	.section	.nv.shared._ZN7cutlass13device_kernelIN5flash19enable_sm80_to_sm89INS1_16FlashAttnBwdSm80INS1_25CollectiveMainloopBwdSm80ILi2ELi2EN4cute5tupleIJNS5_1CILi64EEENS7_ILi128EEENS7_ILi96EEEEEENS_10bfloat16_tEfNS_4arch4Sm80ELb0ELb0ELb1ELb0ELb1ELb0ELb0ELb0ELi2ELi2ELi4ELi2ELb0EEENS1_21CollectiveEpilogueBwdISB_SC_SE_Li256ELb0ELb0ELi2EEENS1_19SingleTileSchedulerILb0ELb0ELb0ELi128EEEEEEEEEvNT_6ParamsE,"aw",@nobits
	.sectionflags	@""
	.align	16


//--------------------- .nv.shared._ZN7cutlass13device_kernelIN5flash19enable_sm80_to_sm89INS1_16FlashAttnBwdSm80INS1_25CollectiveMainloopBwdSm80ILi2ELi2EN4cute5tupleIJNS5_1CILi64EEENS7_ILi128EEENS7_ILi96EEEEEENS_10bfloat16_tEfNS_4arch4Sm80ELb0ELb0ELb1ELb0ELb0ELb0ELb0ELb0ELi2ELi2ELi4ELi2ELb0EEENS1_24CollectiveEpilogueBwdGQAISB_fSE_Li256ELb0ELb0EEENS1_19SingleTileSchedulerILb0ELb0ELb0ELi128EEEEEEEEEvNT_6ParamsE --------------------------
	.section	.nv.shared._ZN7cutlass13device_kernelIN5flash19enable_sm80_to_sm89INS1_16FlashAttnBwdSm80INS1_25CollectiveMainloopBwdSm80ILi2ELi2EN4cute5tupleIJNS5_1CILi64EEENS7_ILi128EEENS7_ILi96EEEEEENS_10bfloat16_tEfNS_4arch4Sm80ELb0ELb0ELb1ELb0ELb0ELb0ELb0ELb0ELi2ELi2ELi4ELi2ELb0EEENS1_24CollectiveEpilogueBwdGQAISB_fSE_Li256ELb0ELb0EEENS1_19SingleTileSchedulerILb0ELb0ELb0ELi128EEEEEEEEEvNT_6ParamsE,"aw",@nobits
	.sectionflags	@""
	.align	16


//--------------------- .nv.shared._ZN7cutlass13device_kernelIN5flash19enable_sm80_to_sm89INS1_16FlashAttnBwdSm80INS1_25CollectiveMainloopBwdSm80ILi2ELi2EN4cute5tupleIJNS5_1CILi64EEENS7_ILi128EEENS7_ILi96EEEEEENS_10bfloat16_tEfNS_4arch4Sm80ELb0ELb0ELb1ELb0ELb1ELb0ELb0ELb0ELi2ELi2ELi4ELi2ELb0EEENS1_24CollectiveEpilogueBwdGQAISB_fSE_Li256ELb0ELb1EEENS1_19SingleTileSchedulerILb0ELb0ELb0ELi128EEEEEEEEEvNT_6ParamsE --------------------------
	.section	.nv.shared._ZN7cutlass13device_kernelIN5flash19enable_sm80_to_sm89INS1_16FlashAttnBwdSm80INS1_25CollectiveMainloopBwdSm80ILi2ELi2EN4cute5tupleIJNS5_1CILi64EEENS7_ILi128EEENS7_ILi96EEEEEENS_10bfloat16_tEfNS_4arch4Sm80ELb0ELb0ELb1ELb0ELb1ELb0ELb0ELb0ELi2ELi2ELi4ELi2ELb0EEENS1_24CollectiveEpilogueBwdGQAISB_fSE_Li256ELb0ELb1EEENS1_19SingleTileSchedulerILb0ELb0ELb0ELi128EEEEEEEEEvNT_6ParamsE,"aw",@nobits
	.sectionflags	@""
	.align	16


//--------------------- .nv.shared._ZN7cutlass13device_kernelIN5flash19enable_sm80_to_sm89INS1_16FlashAttnBwdSm80INS1_25CollectiveMainloopBwdSm80ILi2ELi2EN4cute5tupleIJNS5_1CILi64EEENS7_ILi128EEENS7_ILi96EEEEEENS_10bfloat16_tEfNS_4arch4Sm80ELb0ELb0ELb1ELb1ELb0ELb0ELb0ELb0ELi2ELi2ELi4ELi2ELb0EEENS1_21CollectiveEpilogueBwdISB_SC_SE_Li256ELb1ELb0ELi2EEENS1_19SingleTileSchedulerILb1ELb0ELb0ELi128EEEEEEEEEvNT_6ParamsE --------------------------
	.section	.nv.shared._ZN7cutlass13device_kernelIN5flash19enable_sm80_to_sm89INS1_16FlashAttnBwdSm80INS1_25CollectiveMainloopBwdSm80ILi2ELi2EN4cute5tupleIJNS5_1CILi64EEENS7_ILi128EEENS7_ILi96EEEEEENS_10bfloat16_tEfNS_4arch4Sm80ELb0ELb0ELb1ELb1ELb0ELb0ELb0ELb0ELi2ELi2ELi4ELi2ELb0EEENS1_21CollectiveEpilogueBwdISB_SC_SE_Li256ELb1ELb0ELi2EEENS1_19SingleTileSchedulerILb1ELb0ELb0ELi128EEEEEEEEEvNT_6ParamsE,"aw",@nobits
	.sectionflags	@""
	.align	16


//--------------------- .nv.shared._ZN7cutlass13device_kernelIN5flash19enable_sm80_to_sm89INS1_16FlashAttnBwdSm80INS1_25CollectiveMainloopBwdSm80ILi2ELi2EN4cute5tupleIJNS5_1CILi64EEENS7_ILi128EEENS7_ILi96EEEEEENS_10bfloat16_tEfNS_4arch4Sm80ELb0ELb0ELb1ELb1ELb1ELb0ELb0ELb0ELi2ELi2ELi4ELi2ELb0EEENS1_21CollectiveEpilogueBwdISB_SC_SE_Li256ELb1ELb0ELi2EEENS1_19SingleTileSchedulerILb1ELb0ELb0ELi128EEEEEEEEEvNT_6ParamsE --------------------------
	.section	.nv.shared._ZN7cutlass13device_kernelIN5flash19enable_sm80_to_sm89INS1_16FlashAttnBwdSm80INS1_25CollectiveMainloopBwdSm80ILi2ELi2EN4cute5tupleIJNS5_1CILi64EEENS7_ILi128EEENS7_ILi96EEEEEENS_10bfloat16_tEfNS_4arch4Sm80ELb0ELb0ELb1ELb1ELb1ELb0ELb0ELb0ELi2ELi2ELi4ELi2ELb0EEENS1_21CollectiveEpilogueBwdISB_SC_SE_Li256ELb1ELb0ELi2EEENS1_19SingleTileSchedulerILb1ELb0ELb0ELi128EEEEEEEEEvNT_6ParamsE,"aw",@nobits
	.sectionflags	@""
	.align	16


//--------------------- .nv.shared._ZN7cutlass13device_kernelIN5flash19enable_sm80_to_sm89INS1_16FlashAttnBwdSm80INS1_25CollectiveMainloopBwdSm80ILi2ELi2EN4cute5tupleIJNS5_1CILi64EEENS7_ILi128EEENS7_ILi96EEEEEENS_10bfloat16_tEfNS_4arch4Sm80ELb0ELb0ELb1ELb1ELb0ELb0ELb0ELb0ELi2ELi2ELi4ELi2ELb0EEENS1_24CollectiveEpilogueBwdGQAISB_fSE_Li256ELb1ELb0EEENS1_19SingleTileSchedulerILb1ELb0ELb0ELi128EEEEEEEEEvNT_6ParamsE --------------------------
	.section	.nv.shared._ZN7cutlass13device_kernelIN5flash19enable_sm80_to_sm89INS1_16FlashAttnBwdSm80INS1_25CollectiveMainloopBwdSm80ILi2ELi2EN4cute5tupleIJNS5_1CILi64EEENS7_ILi128EEENS7_ILi96EEEEEENS_10bfloat16_tEfNS_4arch4Sm80ELb0ELb0ELb1ELb1ELb0ELb0ELb0ELb0ELi2ELi2ELi4ELi2ELb0EEENS1_24CollectiveEpilogueBwdGQAISB_fSE_Li256ELb1ELb0EEENS1_19SingleTileSchedulerILb1ELb0ELb0ELi128EEEEEEEEEvNT_6ParamsE,"aw",@nobits
	.sectionflags	@""
	.align	16


//--------------------- .nv.shared._ZN7cutlass13device_kernelIN5flash19enable_sm80_to_sm89INS1_16FlashAttnBwdSm80INS1_25CollectiveMainloopBwdSm80ILi2ELi2EN4cute5tupleIJNS5_1CILi64EEENS7_ILi128EEENS7_ILi96EEEEEENS_10bfloat16_tEfNS_4arch4Sm80ELb0ELb0ELb1ELb1ELb1ELb0ELb0ELb0ELi2ELi2ELi4ELi2ELb0EEENS1_24CollectiveEpilogueBwdGQAISB_fSE_Li256ELb1ELb1EEENS1_19SingleTileSchedulerILb1ELb0ELb0ELi128EEEEEEEEEvNT_6ParamsE --------------------------
	.section	.nv.shared._ZN7cutlass13device_kernelIN5flash19enable_sm80_to_sm89INS1_16FlashAttnBwdSm80INS1_25CollectiveMainloopBwdSm80ILi2ELi2EN4cute5tupleIJNS5_1CILi64EEENS7_ILi128EEENS7_ILi96EEEEEENS_10bfloat16_tEfNS_4arch4Sm80ELb0ELb0ELb1ELb1ELb1ELb0ELb0ELb0ELi2ELi2ELi4ELi2ELb0EEENS1_24CollectiveEpilogueBwdGQAISB_fSE_Li256ELb1ELb1EEENS1_19SingleTileSchedulerILb1ELb0ELb0ELi128EEEEEEEEEvNT_6ParamsE,"aw",@nobits
	.sectionflags	@""
	.align	16


//--------------------- .nv.shared._ZN7cutlass13device_kernelIN5flash19enable_sm80_to_sm89INS1_16FlashAttnBwdSm80INS1_25CollectiveMainloopBwdSm80ILi2ELi2EN4cute5tupleIJNS5_1CILi64EEENS7_ILi128EEENS7_ILi96EEEEEENS_10bfloat16_tEfNS_4arch4Sm80ELb0ELb1ELb1ELb0ELb0ELb0ELb0ELb0ELi2ELi2ELi4ELi2ELb0EEENS1_21CollectiveEpilogueBwdISB_SC_SE_Li256ELb0ELb0ELi2EEENS1_19SingleTileSchedulerILb0ELb0ELb0ELi128EEEEEEEEEvNT_6ParamsE --------------------------
	.section	.nv.shared._ZN7cutlass13device_kernelIN5flash19enable_sm80_to_sm89INS1_16FlashAttnBwdSm80INS1_25CollectiveMainloopBwdSm80ILi2ELi2EN4cute5tupleIJNS5_1CILi64EEENS7_ILi128EEENS7_ILi96EEEEEENS_10bfloat16_tEfNS_4arch4Sm80ELb0ELb1ELb1ELb0ELb0ELb0ELb0ELb0ELi2ELi2ELi4ELi2ELb0EEENS1_21CollectiveEpilogueBwdISB_SC_SE_Li256ELb0ELb0ELi2EEENS1_19SingleTileSchedulerILb0ELb0ELb0ELi128EEEEEEEEEvNT_6ParamsE,"aw",@nobits
	.sectionflags	@""
	.align	16


//--------------------- .nv.shared._ZN7cutlass13device_kernelIN5flash19enable_sm80_to_sm89INS1_16FlashAttnBwdSm80INS1_25CollectiveMainloopBwdSm80ILi2ELi2EN4cute5tupleIJNS5_1CILi64EEENS7_ILi128EEENS7_ILi96EEEEEENS_10bfloat16_tEfNS_4arch4Sm80ELb0ELb1ELb1ELb0ELb1ELb0ELb0ELb0ELi2ELi2ELi4ELi2ELb0EEENS1_21CollectiveEpilogueBwdISB_SC_SE_Li256ELb0ELb0ELi2EEENS1_19SingleTileSchedulerILb0ELb0ELb0ELi128EEEEEEEEEvNT_6ParamsE --------------------------
	.section	.nv.shared._ZN7cutlass13device_kernelIN5flash19enable_sm80_to_sm89INS1_16FlashAttnBwdSm80INS1_25CollectiveMainloopBwdSm80ILi2ELi2EN4cute5tupleIJNS5_1CILi64EEENS7_ILi128EEENS7_ILi96EEEEEENS_10bfloat16_tEfNS_4arch4Sm80ELb0ELb1ELb1ELb0ELb1ELb0ELb0ELb0ELi2ELi2ELi4ELi2ELb0EEENS1_21CollectiveEpilogueBwdISB_SC_SE_Li256ELb0ELb0ELi2EEENS1_19SingleTileSchedulerILb0ELb0ELb0ELi128EEEEEEEEEvNT_6ParamsE,"aw",@nobits
	.sectionflags	@""
	.align	16


//--------------------- .nv.shared._ZN7cutlass13device_kernelIN5flash19enable_sm80_to_sm89INS1_16FlashAttnBwdSm80INS1_25CollectiveMainloopBwdSm80ILi2ELi2EN4cute5tupleIJNS5_1CILi64EEENS7_ILi128EEENS7_ILi96EEEEEENS_10bfloat16_tEfNS_4arch4Sm80ELb0ELb1ELb1ELb0ELb0ELb0ELb0ELb0ELi2ELi2ELi4ELi2ELb0EEENS1_24CollectiveEpilogueBwdGQAISB_fSE_Li256ELb0ELb0EEENS1_19SingleTileSchedulerILb0ELb0ELb0ELi128EEEEEEEEEvNT_6ParamsE --------------------------
	.section	.nv.shared._ZN7cutlass13device_kernelIN5flash19enable_sm80_to_sm89INS1_16FlashAttnBwdSm80INS1_25CollectiveMainloopBwdSm80ILi2ELi2EN4cute5tupleIJNS5_1CILi64EEENS7_ILi128EEENS7_ILi96EEEEEENS_10bfloat16_tEfNS_4arch4Sm80ELb0ELb1ELb1ELb0ELb0ELb0ELb0ELb0ELi2ELi2ELi4ELi2ELb0EEENS1_24CollectiveEpilogueBwdGQAISB_fSE_Li256ELb0ELb0EEENS1_19SingleTileSchedulerILb0ELb0ELb0ELi128EEEEEEEEEvNT_6ParamsE,"aw",@nobits
	.sectionflags	@""
	.align	16


//--------------------- .nv.shared._ZN7cutlass13device_kernelIN5flash19enable_sm80_to_sm89INS1_16FlashAttnBwdSm80INS1_25CollectiveMainloopBwdSm80ILi2ELi2EN4cute5tupleIJNS5_1CILi64EEENS7_ILi128EEENS7_ILi96EEEEEENS_10bfloat16_tEfNS_4arch4Sm80ELb0ELb1ELb1ELb0ELb1ELb0ELb0ELb0ELi2ELi2ELi4ELi2ELb0EEENS1_24CollectiveEpilogueBwdGQAISB_fSE_Li256ELb0ELb1EEENS1_19SingleTileSchedulerILb0ELb0ELb0ELi128EEEEEEEEEvNT_6ParamsE --------------------------
	.section	.nv.shared._ZN7cutlass13device_kernelIN5flash19enable_sm80_to_sm89INS1_16FlashAttnBwdSm80INS1_25CollectiveMainloopBwdSm80ILi2ELi2EN4cute5tupleIJNS5_1CILi64EEENS7_ILi128EEENS7_ILi96EEEEEENS_10bfloat16_tEfNS_4arch4Sm80ELb0ELb1ELb1ELb0ELb1ELb0ELb0ELb0ELi2ELi2ELi4ELi2ELb0EEENS1_24CollectiveEpilogueBwdGQAISB_fSE_Li256ELb0ELb1EEENS1_19SingleTileSchedulerILb0ELb0ELb0ELi128EEEEEEEEEvNT_6ParamsE,"aw",@nobits
	.sectionflags	@""
	.align	16


//--------------------- .nv.shared._ZN7cutlass13device_kernelIN5flash19enable_sm80_to_sm89INS1_16FlashAttnBwdSm80INS1_25CollectiveMainloopBwdSm80ILi2ELi2EN4cute5tupleIJNS5_1CILi64EEENS7_ILi128EEENS7_ILi96EEEEEENS_10bfloat16_tEfNS_4arch4Sm80ELb0ELb1ELb1ELb1ELb0ELb0ELb0ELb0ELi2ELi2ELi4ELi2ELb0EEENS1_21CollectiveEpilogueBwdISB_SC_SE_Li256ELb1ELb0ELi2EEENS1_19SingleTileSchedulerILb1ELb0ELb0ELi128EEEEEEEEEvNT_6ParamsE --------------------------
	.section	.nv.shared._ZN7cutlass13device_kernelIN5flash19enable_sm80_to_sm89INS1_16FlashAttnBwdSm80INS1_25CollectiveMainloopBwdSm80ILi2ELi2EN4cute5tupleIJNS5_1CILi64EEENS7_ILi128EEENS7_ILi96EEEEEENS_10bfloat16_tEfNS_4arch4Sm80ELb0ELb1ELb1ELb1ELb0ELb0ELb0ELb0ELi2ELi2ELi4ELi2ELb0EEENS1_21CollectiveEpilogueBwdISB_SC_SE_Li256ELb1ELb0ELi2EEENS1_19SingleTileSchedulerILb1ELb0ELb0ELi128EEEEEEEEEvNT_6ParamsE,"aw",@nobits
	.sectionflags	@""
	.align	16


//--------------------- .nv.shared._ZN7cutlass13device_kernelIN5flash19enable_sm80_to_sm89INS1_16FlashAttnBwdSm80INS1_25CollectiveMainloopBwdSm80ILi2ELi2EN4cute5tupleIJNS5_1CILi64EEENS7_ILi128EEENS7_ILi96EEEEEENS_10bfloat16_tEfNS_4arch4Sm80ELb0ELb1ELb1ELb1ELb1ELb0ELb0ELb0ELi2ELi2ELi4ELi2ELb0EEENS1_21CollectiveEpilogueBwdISB_SC_SE_Li256ELb1ELb0ELi2EEENS1_19SingleTileSchedulerILb1ELb0ELb0ELi128EEEEEEEEEvNT_6ParamsE --------------------------
	.section	.nv.shared._ZN7cutlass13device_kernelIN5flash19enable_sm80_to_sm89INS1_16FlashAttnBwdSm80INS1_25CollectiveMainloopBwdSm80ILi2ELi2EN4cute5tupleIJNS5_1CILi64EEENS7_ILi128EEENS7_ILi96EEEEEENS_10bfloat16_tEfNS_4arch4Sm80ELb0ELb1ELb1ELb1ELb1ELb0ELb0ELb0ELi2ELi2ELi4ELi2ELb0EEENS1_21CollectiveEpilogueBwdISB_SC_SE_Li256ELb1ELb0ELi2EEENS1_19SingleTileSchedulerILb1ELb0ELb0ELi128EEEEEEEEEvNT_6ParamsE,"aw",@nobits
	.sectionflags	@""
	.align	16


//--------------------- .nv.shared._ZN7cutlass13device_kernelIN5flash19enable_sm80_to_sm89INS1_16FlashAttnBwdSm80INS1_25CollectiveMainloopBwdSm80ILi2ELi2EN4cute5tupleIJNS5_1CILi64EEENS7_ILi128EEENS7_ILi96EEEEEENS_10bfloat16_tEfNS_4arch4Sm80ELb0ELb1ELb1ELb1ELb0ELb0ELb0ELb0ELi2ELi2ELi4ELi2ELb0EEENS1_24CollectiveEpilogueBwdGQAISB_fSE_Li256ELb1ELb0EEENS1_19SingleTileSchedulerILb1ELb0ELb0ELi128EEEEEEEEEvNT_6ParamsE --------------------------
	.section	.nv.shared._ZN7cutlass13device_kernelIN5flash19enable_sm80_to_sm89INS1_16FlashAttnBwdSm80INS1_25CollectiveMainloopBwdSm80ILi2ELi2EN4cute5tupleIJNS5_1CILi64EEENS7_ILi128EEENS7_ILi96EEEEEENS_10bfloat16_tEfNS_4arch4Sm80ELb0ELb1ELb1ELb1ELb0ELb0ELb0ELb0ELi2ELi2ELi4ELi2ELb0EEENS1_24CollectiveEpilogueBwdGQAISB_fSE_Li256ELb1ELb0EEENS1_19SingleTileSchedulerILb1ELb0ELb0ELi128EEEEEEEEEvNT_6ParamsE,"aw",@nobits
	.sectionflags	@""
	.align	16


//--------------------- .nv.shared._ZN7cutlass13device_kernelIN5flash19enable_sm80_to_sm89INS1_16FlashAttnBwdSm80INS1_25CollectiveMainloopBwdSm80ILi2ELi2EN4cute5tupleIJNS5_1CILi64EEENS7_ILi128EEENS7_ILi96EEEEEENS_10bfloat16_tEfNS_4arch4Sm80ELb0ELb1ELb1ELb1ELb1ELb0ELb0ELb0ELi2ELi2ELi4ELi2ELb0EEENS1_24CollectiveEpilogueBwdGQAISB_fSE_Li256ELb1ELb1EEENS1_19SingleTileSchedulerILb1ELb0ELb0ELi128EEEEEEEEEvNT_6ParamsE --------------------------
	.section	.nv.shared._ZN7cutlass13device_kernelIN5flash19enable_sm80_to_sm89INS1_16FlashAttnBwdSm80INS1_25CollectiveMainloopBwdSm80ILi2ELi2EN4cute5tupleIJNS5_1CILi64EEENS7_ILi128EEENS7_ILi96EEEEEENS_10bfloat16_tEfNS_4arch4Sm80ELb0ELb1ELb1ELb1ELb1ELb0ELb0ELb0ELi2ELi2ELi4ELi2ELb0EEENS1_24CollectiveEpilogueBwdGQAISB_fSE_Li256ELb1ELb1EEENS1_19SingleTileSchedulerILb1ELb0ELb0ELi128EEEEEEEEEvNT_6ParamsE,"aw",@nobits
	.sectionflags	@""
	.align	16


//--------------------- .nv.shared._ZN7cutlass13device_kernelIN5flash19enable_sm80_to_sm89INS1_16FlashAttnBwdSm80INS1_25CollectiveMainloopBwdSm80ILi2ELi2EN4cute5tupleIJNS5_1CILi64EEENS7_ILi128EEENS7_ILi96EEEEEENS_10bfloat16_tEfNS_4arch4Sm80ELb1ELb0ELb1ELb0ELb0ELb0ELb0ELb0ELi2ELi2ELi4ELi2ELb0EEENS1_21CollectiveEpilogueBwdISB_SC_SE_Li256ELb0ELb0ELi2EEENS1_25SingleTileBwdLPTSchedulerILb0ELi128ELb0EEEEEEEEEvNT_6ParamsE --------------------------
	.section	.nv.shared._ZN7cutlass13device_kernelIN5flash19enable_sm80_to_sm89INS1_16FlashAttnBwdSm80INS1_25CollectiveMainloopBwdSm80ILi2ELi2EN4cute5tupleIJNS5_1CILi64EEENS7_ILi128EEENS7_ILi96EEEEEENS_10bfloat16_tEfNS_4arch4Sm80ELb1ELb0ELb1ELb0ELb0ELb0ELb0ELb0ELi2ELi2ELi4ELi2ELb0EEENS1_21CollectiveEpilogueBwdISB_SC_SE_Li256ELb0ELb0ELi2EEENS1_25SingleTileBwdLPTSchedulerILb0ELi128ELb0EEEEEEEEEvNT_6ParamsE,"aw",@nobits
	.sectionflags	@""
	.align	16


//--------------------- .nv.shared._ZN7cutlass13device_kernelIN5flash19enable_sm80_to_sm89INS1_16FlashAttnBwdSm80INS1_25CollectiveMainloopBwdSm80ILi2ELi2EN4cute5tupleIJNS5_1CILi64EEENS7_ILi128EEENS7_ILi96EEEEEENS_10bfloat16_tEfNS_4arch4Sm80ELb1ELb0ELb1ELb0ELb1ELb0ELb0ELb0ELi2ELi2ELi4ELi2ELb0EEENS1_21CollectiveEpilogueBwdISB_SC_SE_Li256ELb0ELb0ELi2EEENS1_25SingleTileBwdLPTSchedulerILb0ELi128ELb1EEEEEEEEEvNT_6ParamsE --------------------------
	.section	.nv.shared._ZN7cutlass13device_kernelIN5flash19enable_sm80_to_sm89INS1_16FlashAttnBwdSm80INS1_25CollectiveMainloopBwdSm80ILi2ELi2EN4cute5tupleIJNS5_1CILi64EEENS7_ILi128EEENS7_ILi96EEEEEENS_10bfloat16_tEfNS_4arch4Sm80ELb1ELb0ELb1ELb0ELb1ELb0ELb0ELb0ELi2ELi2ELi4ELi2ELb0EEENS1_21CollectiveEpilogueBwdISB_SC_SE_Li256ELb0ELb0ELi2EEENS1_25SingleTileBwdLPTSchedulerILb0ELi128ELb1EEEEEEEEEvNT_6ParamsE,"aw",@nobits
	.sectionflags	@""
	.align	16


//--------------------- .nv.shared._ZN7cutlass13device_kernelIN5flash19enable_sm80_to_sm89INS1_16FlashAttnBwdSm80INS1_25CollectiveMainloopBwdSm80ILi2ELi2EN4cute5tupleIJNS5_1CILi64EEENS7_ILi128EEENS7_ILi96EEEEEENS_10bfloat16_tEfNS_4arch4Sm80ELb1ELb0ELb1ELb0ELb0ELb0ELb0ELb0ELi2ELi2ELi4ELi2ELb0EEENS1_24CollectiveEpilogueBwdGQAISB_fSE_Li256ELb0ELb0EEENS1_25SingleTileBwdLPTSchedulerILb0ELi128ELb0EEEEEEEEEvNT_6ParamsE --------------------------
	.section	.nv.shared._ZN7cutlass13device_kernelIN5flash19enable_sm80_to_sm89INS1_16FlashAttnBwdSm80INS1_25CollectiveMainloopBwdSm80ILi2ELi2EN4cute5tupleIJNS5_1CILi64EEENS7_ILi128EEENS7_ILi96EEEEEENS_10bfloat16_tEfNS_4arch4Sm80ELb1ELb0ELb1ELb0ELb0ELb0ELb0ELb0ELi2ELi2ELi4ELi2ELb0EEENS1_24CollectiveEpilogueBwdGQAISB_fSE_Li256ELb0ELb0EEENS1_25SingleTileBwdLPTSchedulerILb0ELi128ELb0EEEEEEEEEvNT_6ParamsE,"aw",@nobits
	.sectionflags	@""
	.align	16


//--------------------- .nv.shared._ZN7cutlass13device_kernelIN5flash19enable_sm80_to_sm89INS1_16FlashAttnBwdSm80INS1_25CollectiveMainloopBwdSm80ILi2ELi2EN4cute5tupleIJNS5_1CILi64EEENS7_ILi128EEENS7_ILi96EEEEEENS_10bfloat16_tEfNS_4arch4Sm80ELb1ELb0ELb1ELb0ELb1ELb0ELb0ELb0ELi2ELi2ELi4ELi2ELb0EEENS1_24CollectiveEpilogueBwdGQAISB_fSE_Li256ELb0ELb1EEENS1_25SingleTileBwdLPTSchedulerILb0ELi128ELb1EEEEEEEEEvNT_6ParamsE --------------------------
	.section	.nv.shared._ZN7cutlass13device_kernelIN5flash19enable_sm80_to_sm89INS1_16FlashAttnBwdSm80INS1_25CollectiveMainloopBwdSm80ILi2ELi2EN4cute5tupleIJNS5_1CILi64EEENS7_ILi128EEENS7_ILi96EEEEEENS_10bfloat16_tEfNS_4arch4Sm80ELb1ELb0ELb1ELb0ELb1ELb0ELb0ELb0ELi2ELi2ELi4ELi2ELb0EEENS1_24CollectiveEpilogueBwdGQAISB_fSE_Li256ELb0ELb1EEENS1_25SingleTileBwdLPTSchedulerILb0ELi128ELb1EEEEEEEEEvNT_6ParamsE,"aw",@nobits
	.sectionflags	@""
	.align	16


//--------------------- .nv.shared._ZN7cutlass13device_kernelIN5flash22FlashAttnBwdPreprocessIN4cute5tupleIJNS3_1CILi64EEENS5_ILi96EEEEEENS_10bfloat16_tEfNS_4arch4Sm80ELb1ELb0EEEEEvNT_6ParamsE --------------------------
	.section	.nv.shared._ZN7cutlass13device_kernelIN5flash22FlashAttnBwdPreprocessIN4cute5tupleIJNS3_1CILi64EEENS5_ILi96EEEEEENS_10bfloat16_tEfNS_4arch4Sm80ELb1ELb0EEEEEvNT_6ParamsE,"aw",@nobits
	.sectionflags	@""
	.align	16


//--------------------- .nv.shared._ZN7cutlass13device_kernelIN5flash19enable_sm80_to_sm89INS1_16FlashAttnBwdSm80INS1_25CollectiveMainloopBwdSm80ILi2ELi2EN4cute5tupleIJNS5_1CILi64EEENS7_ILi128EEENS7_ILi96EEEEEENS_10bfloat16_tEfNS_4arch4Sm80ELb1ELb0ELb1ELb1ELb0ELb0ELb0ELb0ELi2ELi2ELi4ELi2ELb0EEENS1_21CollectiveEpilogueBwdISB_SC_SE_Li256ELb1ELb0ELi2EEENS1_25SingleTileBwdLPTSchedulerILb1ELi128ELb0EEEEEEEEEvNT_6ParamsE --------------------------
	.section	.nv.shared._ZN7cutlass13device_kernelIN5flash19enable_sm80_to_sm89INS1_16FlashAttnBwdSm80INS1_25CollectiveMainloopBwdSm80ILi2ELi2EN4cute5tupleIJNS5_1CILi64EEENS7_ILi128EEENS7_ILi96EEEEEENS_10bfloat16_tEfNS_4arch4Sm80ELb1ELb0ELb1ELb1ELb0ELb0ELb0ELb0ELi2ELi2ELi4ELi2ELb0EEENS1_21CollectiveEpilogueBwdISB_SC_SE_Li256ELb1ELb0ELi2EEENS1_25SingleTileBwdLPTSchedulerILb1ELi128ELb0EEEEEEEEEvNT_6ParamsE,"aw",@nobits
	.sectionflags	@""
	.align	16


//--------------------- .nv.shared._ZN7cutlass13device_kernelIN5flash19enable_sm80_to_sm89INS1_16FlashAttnBwdSm80INS1_25CollectiveMainloopBwdSm80ILi2ELi2EN4cute5tupleIJNS5_1CILi64EEENS7_ILi128EEENS7_ILi96EEEEEENS_10bfloat16_tEfNS_4arch4Sm80ELb1ELb0ELb1ELb1ELb1ELb0ELb0ELb0ELi2ELi2ELi4ELi2ELb0EEENS1_21CollectiveEpilogueBwdISB_SC_SE_Li256ELb1ELb0ELi2EEENS1_25SingleTileBwdLPTSchedulerILb1ELi128ELb1EEEEEEEEEvNT_6ParamsE --------------------------
	.section	.nv.shared._ZN7cutlass13device_kernelIN5flash19enable_sm80_to_sm89INS1_16FlashAttnBwdSm80INS1_25CollectiveMainloopBwdSm80ILi2ELi2EN4cute5tupleIJNS5_1CILi64EEENS7_ILi128EEENS7_ILi96EEEEEENS_10bfloat16_tEfNS_4arch4Sm80ELb1ELb0ELb1ELb1ELb1ELb0ELb0ELb0ELi2ELi2ELi4ELi2ELb0EEENS1_21CollectiveEpilogueBwdISB_SC_SE_Li256ELb1ELb0ELi2EEENS1_25SingleTileBwdLPTSchedulerILb1ELi128ELb1EEEEEEEEEvNT_6ParamsE,"aw",@nobits
	.sectionflags	@""
	.align	16


//--------------------- .nv.shared._ZN7cutlass13device_kernelIN5flash19enable_sm80_to_sm89INS1_16FlashAttnBwdSm80INS1_25CollectiveMainloopBwdSm80ILi2ELi2EN4cute5tupleIJNS5_1CILi64EEENS7_ILi128EEENS7_ILi96EEEEEENS_10bfloat16_tEfNS_4arch4Sm80ELb1ELb0ELb1ELb1ELb0ELb0ELb0ELb0ELi2ELi2ELi4ELi2ELb0EEENS1_24CollectiveEpilogueBwdGQAISB_fSE_Li256ELb1ELb0EEENS1_25SingleTileBwdLPTSchedulerILb1ELi128ELb0EEEEEEEEEvNT_6ParamsE --------------------------
	.section	.nv.shared._ZN7cutlass13device_kernelIN5flash19enable_sm80_to_sm89INS1_16FlashAttnBwdSm80INS1_25CollectiveMainloopBwdSm80ILi2ELi2EN4cute5tupleIJNS5_1CILi64EEENS7_ILi128EEENS7_ILi96EEEEEENS_10bfloat16_tEfNS_4arch4Sm80ELb1ELb0ELb1ELb1ELb0ELb0ELb0ELb0ELi2ELi2ELi4ELi2ELb0EEENS1_24CollectiveEpilogueBwdGQAISB_fSE_Li256ELb1ELb0EEENS1_25SingleTileBwdLPTSchedulerILb1ELi128ELb0EEEEEEEEEvNT_6ParamsE,"aw",@nobits
	.sectionflags	@""
	.align	16


//--------------------- .nv.shared._ZN7cutlass13device_kernelIN5flash32FlashAttnBwdPostprocessConvertdQIN4cute5tupleIJNS3_1CILi128EEENS5_ILi96EEEEEENS_10bfloat16_tEfNS_4arch4Sm80ELi256ENS3_8TiledMMAINS3_8MMA_AtomIJNS3_30SM80_16x8x16_F32BF16BF16F32_TNEEEENS3_6LayoutINS4_IJNS5_ILi4EEENS5_ILi2EEENS5_ILi1EEEEEENS4_IJSJ_SH_NS5_ILi0EEEEEEEENS4_IJNS5_ILi64EEENS5_ILi32EEENS5_ILi16EEEEEEEELb0EEEEEvNT_6ParamsE --------------------------
	.section	.nv.shared._ZN7cutlass13device_kernelIN5flash32FlashAttnBwdPostprocessConvertdQIN4cute5tupleIJNS3_1CILi128EEENS5_ILi96EEEEEENS_10bfloat16_tEfNS_4arch4Sm80ELi256ENS3_8TiledMMAINS3_8MMA_AtomIJNS3_30SM80_16x8x16_F32BF16BF16F32_TNEEEENS3_6LayoutINS4_IJNS5_ILi4EEENS5_ILi2EEENS5_ILi1EEEEEENS4_IJSJ_SH_NS5_ILi0EEEEEEEENS4_IJNS5_ILi64EEENS5_ILi32EEENS5_ILi16EEEEEEEELb0EEEEEvNT_6ParamsE,"aw",@nobits
	.sectionflags	@""
	.align	16


//--------------------- .nv.shared._ZN7cutlass13device_kernelIN5flash32FlashAttnBwdPostprocessConvertdQIN4cute5tupleIJNS3_1CILi64EEENS5_ILi96EEEEEENS_10bfloat16_tEfNS_4arch4Sm80ELi256ENS3_8TiledMMAINS3_8MMA_AtomIJNS3_30SM80_16x8x16_F32BF16BF16F32_TNEEEENS3_6LayoutINS4_IJNS5_ILi2EEENS5_ILi4EEENS5_ILi1EEEEEENS4_IJSJ_SH_NS5_ILi0EEEEEEEENS4_IJNS5_ILi32EEESO_NS5_ILi16EEEEEEEELb0EEEEEvNT_6ParamsE --------------------------
	.section	.nv.shared._ZN7cutlass13device_kernelIN5flash32FlashAttnBwdPostprocessConvertdQIN4cute5tupleIJNS3_1CILi64EEENS5_ILi96EEEEEENS_10bfloat16_tEfNS_4arch4Sm80ELi256ENS3_8TiledMMAINS3_8MMA_AtomIJNS3_30SM80_16x8x16_F32BF16BF16F32_TNEEEENS3_6LayoutINS4_IJNS5_ILi2EEENS5_ILi4EEENS5_ILi1EEEEEENS4_IJSJ_SH_NS5_ILi0EEEEEEEENS4_IJNS5_ILi32EEESO_NS5_ILi16EEEEEEEELb0EEEEEvNT_6ParamsE,"aw",@nobits
	.sectionflags	@""
	.align	16


//--------------------- .nv.shared._ZN7cutlass13device_kernelIN5flash19enable_sm80_to_sm89INS1_16FlashAttnBwdSm80INS1_25CollectiveMainloopBwdSm80ILi2ELi2EN4cute5tupleIJNS5_1CILi64EEENS7_ILi128EEENS7_ILi96EEEEEENS_10bfloat16_tEfNS_4arch4Sm80ELb1ELb0ELb1ELb1ELb1ELb0ELb0ELb0ELi2ELi2ELi4ELi2ELb0EEENS1_24CollectiveEpilogueBwdGQAISB_fSE_Li256ELb1ELb1EEENS1_25SingleTileBwdLPTSchedulerILb1ELi128ELb1EEEEEEEEEvNT_6ParamsE --------------------------
	.section	.nv.shared._ZN7cutlass13device_kernelIN5flash19enable_sm80_to_sm89INS1_16FlashAttnBwdSm80INS1_25CollectiveMainloopBwdSm80ILi2ELi2EN4cute5tupleIJNS5_1CILi64EEENS7_ILi128EEENS7_ILi96EEEEEENS_10bfloat16_tEfNS_4arch4Sm80ELb1ELb0ELb1ELb1ELb1ELb0ELb0ELb0ELi2ELi2ELi4ELi2ELb0EEENS1_24CollectiveEpilogueBwdGQAISB_fSE_Li256ELb1ELb1EEENS1_25SingleTileBwdLPTSchedulerILb1ELi128ELb1EEEEEEEEEvNT_6ParamsE,"aw",@nobits
	.sectionflags	@""
	.align	16


//--------------------- .nv.shared._ZN7cutlass13device_kernelIN5flash22FlashAttnBwdPreprocessIN4cute5tupleIJNS3_1CILi64EEENS5_ILi96EEEEEENS_10bfloat16_tEfNS_4arch4Sm80ELb1ELb1EEEEEvNT_6ParamsE --------------------------
	.section	.nv.shared._ZN7cutlass13device_kernelIN5flash22FlashAttnBwdPreprocessIN4cute5tupleIJNS3_1CILi64EEENS5_ILi96EEEEEENS_10bfloat16_tEfNS_4arch4Sm80ELb1ELb1EEEEEvNT_6ParamsE,"aw",@nobits
	.sectionflags	@""
	.align	16
